	.target	sm_90a

	.elftype	@"ET_EXEC"


//--------------------- .note.nv.tkinfo           --------------------------
	.section	.note.nv.tkinfo,"",@"SHT_NOTE"
	.sectionflags	@"SHF_NOTE_NV_TKINFO"
	.tkinfo
        /*0018*/ 	.word	0x00000002
        /*0030*/ 	.string	""
        /*0030*/ 	.string	"ptxas"
        /*0030*/ 	.string	"Cuda compilation tools, release 13.0, V13.0.88"
        /*0030*/ 	.string	"Build cuda_13.0.r13.0/compiler.36424714_0"
        /*0030*/ 	.string	"-arch sm_90a -m 64 "



//--------------------- .note.nv.cuinfo           --------------------------
	.section	.note.nv.cuinfo,"",@"SHT_NOTE"
	.sectionflags	@"SHF_NOTE_NV_CUINFO"
        /*0018*/ 	.short	0x0002
        /*001a*/ 	.short	0x005a
        /*001c*/ 	.short	0x0082
	.zero		2


//--------------------- .nv.info                  --------------------------
	.section	.nv.info,"",@"SHT_CUDA_INFO"
	.align	4


	//----- nvinfo : EIATTR_REGCOUNT
	.align		4
        /*0000*/ 	.byte	0x04, 0x2f
        /*0002*/ 	.short	(.L_20 - .L_19)
	.align		4
.L_19:
        /*0004*/ 	.word	index@(_ZN7cutlass13device_kernelIN5flash11enable_sm90INS1_16FlashAttnFwdSm90INS1_25CollectiveMainloopFwdSm90ILi2EN4cute5tupleIJNS5_1CILi1EEES8_S8_EEENS6_IJNS7_ILi64EEESA_SA_EEELi512ENS_10bfloat16_tEfNS_4arch4Sm90ELb1ELb0ELb1ELb1ELb0ELb1ELb1ELb0ELb0ELb1ELb0ELb0EEENS1_21CollectiveEpilogueFwdINS6_IJSA_NS7_ILi512EEESA_EEES9_SC_SE_Li256ELb1ELb1ELb0ELb0EEENS1_36VarlenDynamicPersistentTileSchedulerILi64ELi64ELi256ELi128ELb0ELb1ELb1ELb1ELb1ELb1EEEEEEEEEvNT_6ParamsE)
        /*0008*/ 	.word	0x000000a8


	//----- nvinfo : EIATTR_FRAME_SIZE
	.align		4
.L_20:
        /*000c*/ 	.byte	0x04, 0x11
        /*000e*/ 	.short	(.L_22 - .L_21)
	.align		4
.L_21:
        /*0010*/ 	.word	index@(_ZN7cutlass13device_kernelIN5flash11enable_sm90INS1_16FlashAttnFwdSm90INS1_25CollectiveMainloopFwdSm90ILi2EN4cute5tupleIJNS5_1CILi1EEES8_S8_EEENS6_IJNS7_ILi64EEESA_SA_EEELi512ENS_10bfloat16_tEfNS_4arch4Sm90ELb1ELb0ELb1ELb1ELb0ELb1ELb1ELb0ELb0ELb1ELb0ELb0EEENS1_21CollectiveEpilogueFwdINS6_IJSA_NS7_ILi512EEESA_EEES9_SC_SE_Li256ELb1ELb1ELb0ELb0EEENS1_36VarlenDynamicPersistentTileSchedulerILi64ELi64ELi256ELi128ELb0ELb1ELb1ELb1ELb1ELb1EEEEEEEEEvNT_6ParamsE)
        /*0014*/ 	.word	0x00000070


	//----- nvinfo : EIATTR_REGCOUNT
	.align		4
.L_22:
        /*0018*/ 	.byte	0x04, 0x2f
        /*001a*/ 	.short	(.L_24 - .L_23)
	.align		4
.L_23:
        /*001c*/ 	.word	index@(_ZN7cutlass13device_kernelIN5flash11enable_sm90INS1_16FlashAttnFwdSm90INS1_25CollectiveMainloopFwdSm90ILi2EN4cute5tupleIJNS5_1CILi1EEES8_S8_EEENS6_IJNS7_ILi64EEESA_SA_EEELi512ENS_10bfloat16_tEfNS_4arch4Sm90ELb1ELb0ELb1ELb1ELb0ELb0ELb1ELb0ELb0ELb1ELb0ELb0EEENS1_21CollectiveEpilogueFwdINS6_IJSA_NS7_ILi512EEESA_EEES9_SC_SE_Li256ELb1ELb1ELb0ELb0EEENS1_36VarlenDynamicPersistentTileSchedulerILi64ELi64ELi256ELi128ELb0ELb1ELb1ELb1ELb1ELb1EEEEEEEEEvNT_6ParamsE)
        /*0020*/ 	.word	0x000000a8


	//----- nvinfo : EIATTR_FRAME_SIZE
	.align		4
.L_24:
        /*0024*/ 	.byte	0x04, 0x11
        /*0026*/ 	.short	(.L_26 - .L_25)
	.align		4
.L_25:
        /*0028*/ 	.word	index@(_ZN7cutlass13device_kernelIN5flash11enable_sm90INS1_16FlashAttnFwdSm90INS1_25CollectiveMainloopFwdSm90ILi2EN4cute5tupleIJNS5_1CILi1EEES8_S8_EEENS6_IJNS7_ILi64EEESA_SA_EEELi512ENS_10bfloat16_tEfNS_4arch4Sm90ELb1ELb0ELb1ELb1ELb0ELb0ELb1ELb0ELb0ELb1ELb0ELb0EEENS1_21CollectiveEpilogueFwdINS6_IJSA_NS7_ILi512EEESA_EEES9_SC_SE_Li256ELb1ELb1ELb0ELb0EEENS1_36VarlenDynamicPersistentTileSchedulerILi64ELi64ELi256ELi128ELb0ELb1ELb1ELb1ELb1ELb1EEEEEEEEEvNT_6ParamsE)
        /*002c*/ 	.word	0x00000068


	//----- nvinfo : EIATTR_REGCOUNT
	.align		4
.L_26:
        /*0030*/ 	.byte	0x04, 0x2f
        /*0032*/ 	.short	(.L_28 - .L_27)
	.align		4
.L_27:
        /*0034*/ 	.word	index@(_ZN7cutlass13device_kernelIN5flash11enable_sm90INS1_16FlashAttnFwdSm90INS1_25CollectiveMainloopFwdSm90ILi2EN4cute5tupleIJNS5_1CILi1EEES8_S8_EEENS6_IJNS7_ILi64EEESA_SA_EEELi512ENS_10bfloat16_tEfNS_4arch4Sm90ELb1ELb0ELb1ELb1ELb0ELb1ELb0ELb0ELb0ELb1ELb0ELb0EEENS1_21CollectiveEpilogueFwdINS6_IJSA_NS7_ILi512EEESA_EEES9_SC_SE_Li256ELb1ELb1ELb0ELb0EEENS1_36VarlenDynamicPersistentTileSchedulerILi64ELi64ELi256ELi128ELb0ELb1ELb1ELb1ELb1ELb1EEEEEEEEEvNT_6ParamsE)
        /*0038*/ 	.word	0x000000a8


	//----- nvinfo : EIATTR_FRAME_SIZE
	.align		4
.L_28:
        /*003c*/ 	.byte	0x04, 0x11
        /*003e*/ 	.short	(.L_30 - .L_29)
	.align		4
.L_29:
        /*0040*/ 	.word	index@(_ZN7cutlass13device_kernelIN5flash11enable_sm90INS1_16FlashAttnFwdSm90INS1_25CollectiveMainloopFwdSm90ILi2EN4cute5tupleIJNS5_1CILi1EEES8_S8_EEENS6_IJNS7_ILi64EEESA_SA_EEELi512ENS_10bfloat16_tEfNS_4arch4Sm90ELb1ELb0ELb1ELb1ELb0ELb1ELb0ELb0ELb0ELb1ELb0ELb0EEENS1_21CollectiveEpilogueFwdINS6_IJSA_NS7_ILi512EEESA_EEES9_SC_SE_Li256ELb1ELb1ELb0ELb0EEENS1_36VarlenDynamicPersistentTileSchedulerILi64ELi64ELi256ELi128ELb0ELb1ELb1ELb1ELb1ELb1EEEEEEEEEvNT_6ParamsE)
        /*0044*/ 	.word	0x00000060


	//----- nvinfo : EIATTR_REGCOUNT
	.align		4
.L_30:
        /*0048*/ 	.byte	0x04, 0x2f
        /*004a*/ 	.short	(.L_32 - .L_31)
	.align		4
.L_31:
        /*004c*/ 	.word	index@(_ZN7cutlass13device_kernelIN5flash11enable_sm90INS1_16FlashAttnFwdSm90INS1_25CollectiveMainloopFwdSm90ILi2EN4cute5tupleIJNS5_1CILi1EEES8_S8_EEENS6_IJNS7_ILi64EEESA_SA_EEELi512ENS_10bfloat16_tEfNS_4arch4Sm90ELb1ELb0ELb1ELb1ELb0ELb0ELb0ELb0ELb0ELb1ELb0ELb0EEENS1_21CollectiveEpilogueFwdINS6_IJSA_NS7_ILi512EEESA_EEES9_SC_SE_Li256ELb1ELb1ELb0ELb0EEENS1_36VarlenDynamicPersistentTileSchedulerILi64ELi64ELi256ELi128ELb0ELb1ELb1ELb1ELb1ELb1EEEEEEEEEvNT_6ParamsE)
        /*0050*/ 	.word	0x000000a8


	//----- nvinfo : EIATTR_FRAME_SIZE
	.align		4
.L_32:
        /*0054*/ 	.byte	0x04, 0x11
        /*0056*/ 	.short	(.L_34 - .L_33)
	.align		4
.L_33:
        /*0058*/ 	.word	index@(_ZN7cutlass13device_kernelIN5flash11enable_sm90INS1_16FlashAttnFwdSm90INS1_25CollectiveMainloopFwdSm90ILi2EN4cute5tupleIJNS5_1CILi1EEES8_S8_EEENS6_IJNS7_ILi64EEESA_SA_EEELi512ENS_10bfloat16_tEfNS_4arch4Sm90ELb1ELb0ELb1ELb1ELb0ELb0ELb0ELb0ELb0ELb1ELb0ELb0EEENS1_21CollectiveEpilogueFwdINS6_IJSA_NS7_ILi512EEESA_EEES9_SC_SE_Li256ELb1ELb1ELb0ELb0EEENS1_36VarlenDynamicPersistentTileSchedulerILi64ELi64ELi256ELi128ELb0ELb1ELb1ELb1ELb1ELb1EEEEEEEEEvNT_6ParamsE)
        /*005c*/ 	.word	0x00000058


	//----- nvinfo : EIATTR_REGCOUNT
	.align		4
.L_34:
        /*0060*/ 	.byte	0x04, 0x2f
        /*0062*/ 	.short	(.L_36 - .L_35)
	.align		4
.L_35:
        /*0064*/ 	.word	index@(_ZN7cutlass13device_kernelIN5flash11enable_sm90INS1_16FlashAttnFwdSm90INS1_25CollectiveMainloopFwdSm90ILi2EN4cute5tupleIJNS5_1CILi1EEES8_S8_EEENS6_IJNS7_ILi64EEESA_SA_EEELi512ENS_10bfloat16_tEfNS_4arch4Sm90ELb1ELb0ELb1ELb0ELb0ELb0ELb1ELb0ELb0ELb1ELb0ELb0EEENS1_21CollectiveEpilogueFwdINS6_IJSA_NS7_ILi512EEESA_EEES9_SC_SE_Li256ELb0ELb1ELb0ELb0EEENS1_30DynamicPersistentTileSchedulerILi256ELi128ELb0ELb1ELb1EEEEEEEEEvNT_6ParamsE)
        /*0068*/ 	.word	0x000000a8


	//----- nvinfo : EIATTR_FRAME_SIZE
	.align		4
.L_36:
        /*006c*/ 	.byte	0x04, 0x11
        /*006e*/ 	.short	(.L_38 - .L_37)
	.align		4
.L_37:
        /*0070*/ 	.word	index@(_ZN7cutlass13device_kernelIN5flash11enable_sm90INS1_16FlashAttnFwdSm90INS1_25CollectiveMainloopFwdSm90ILi2EN4cute5tupleIJNS5_1CILi1EEES8_S8_EEENS6_IJNS7_ILi64EEESA_SA_EEELi512ENS_10bfloat16_tEfNS_4arch4Sm90ELb1ELb0ELb1ELb0ELb0ELb0ELb1ELb0ELb0ELb1ELb0ELb0EEENS1_21CollectiveEpilogueFwdINS6_IJSA_NS7_ILi512EEESA_EEES9_SC_SE_Li256ELb0ELb1ELb0ELb0EEENS1_30DynamicPersistentTileSchedulerILi256ELi128ELb0ELb1ELb1EEEEEEEEEvNT_6ParamsE)
        /*0074*/ 	.word	0x00000048


	//----- nvinfo : EIATTR_REGCOUNT
	.align		4
.L_38:
        /*0078*/ 	.byte	0x04, 0x2f
        /*007a*/ 	.short	(.L_40 - .L_39)
	.align		4
.L_39:
        /*007c*/ 	.word	index@(_ZN7cutlass13device_kernelIN5flash11enable_sm90INS1_16FlashAttnFwdSm90INS1_25CollectiveMainloopFwdSm90ILi2EN4cute5tupleIJNS5_1CILi1EEES8_S8_EEENS6_IJNS7_ILi64EEESA_SA_EEELi512ENS_10bfloat16_tEfNS_4arch4Sm90ELb1ELb0ELb1ELb0ELb0ELb0ELb0ELb0ELb0ELb1ELb0ELb0EEENS1_21CollectiveEpilogueFwdINS6_IJSA_NS7_ILi512EEESA_EEES9_SC_SE_Li256ELb0ELb1ELb0ELb0EEENS1_30DynamicPersistentTileSchedulerILi256ELi128ELb0ELb1ELb1EEEEEEEEEvNT_6ParamsE)
        /*0080*/ 	.word	0x000000a8


	//----- nvinfo : EIATTR_FRAME_SIZE
	.align		4
.L_40:
        /*0084*/ 	.byte	0x04, 0x11
        /*0086*/ 	.short	(.L_42 - .L_41)
	.align		4
.L_41:
        /*0088*/ 	.word	index@(_ZN7cutlass13device_kernelIN5flash11enable_sm90INS1_16FlashAttnFwdSm90INS1_25CollectiveMainloopFwdSm90ILi2EN4cute5tupleIJNS5_1CILi1EEES8_S8_EEENS6_IJNS7_ILi64EEESA_SA_EEELi512ENS_10bfloat16_tEfNS_4arch4Sm90ELb1ELb0ELb1ELb0ELb0ELb0ELb0ELb0ELb0ELb1ELb0ELb0EEENS1_21CollectiveEpilogueFwdINS6_IJSA_NS7_ILi512EEESA_EEES9_SC_SE_Li256ELb0ELb1ELb0ELb0EEENS1_30DynamicPersistentTileSchedulerILi256ELi128ELb0ELb1ELb1EEEEEEEEEvNT_6ParamsE)
        /*008c*/ 	.word	0x00000028


	//----- nvinfo : EIATTR_REGCOUNT
	.align		4
.L_42:
        /*0090*/ 	.byte	0x04, 0x2f
        /*0092*/ 	.short	(.L_44 - .L_43)
	.align		4
.L_43:
        /*0094*/ 	.word	index@(_ZN7cutlass13device_kernelIN5flash11enable_sm90INS1_16FlashAttnFwdSm90INS1_25CollectiveMainloopFwdSm90ILi2EN4cute5tupleIJNS5_1CILi1EEES8_S8_EEENS6_IJNS7_ILi64EEESA_SA_EEELi512ENS_10bfloat16_tEfNS_4arch4Sm90ELb0ELb1ELb1ELb1ELb0ELb1ELb1ELb0ELb0ELb1ELb0ELb0EEENS1_21CollectiveEpilogueFwdINS6_IJSA_NS7_ILi512EEESA_EEES9_SC_SE_Li256ELb1ELb1ELb0ELb0EEENS1_36VarlenDynamicPersistentTileSchedulerILi64ELi64ELi256ELi128ELb0ELb1ELb1ELb1ELb0ELb1EEEEEEEEEvNT_6ParamsE)
        /*0098*/ 	.word	0x000000a8


	//----- nvinfo : EIATTR_FRAME_SIZE
	.align		4
.L_44:
        /*009c*/ 	.byte	0x04, 0x11
        /*009e*/ 	.short	(.L_46 - .L_45)
	.align		4
.L_45:
        /*00a0*/ 	.word	index@($_ZN7cutlass13device_kernelIN5flash11enable_sm90INS1_16FlashAttnFwdSm90INS1_25CollectiveMainloopFwdSm90ILi2EN4cute5tupleIJNS5_1CILi1EEES8_S8_EEENS6_IJNS7_ILi64EEESA_SA_EEELi512ENS_10bfloat16_tEfNS_4arch4Sm90ELb0ELb1ELb1ELb1ELb0ELb1ELb1ELb0ELb0ELb1ELb0ELb0EEENS1_21CollectiveEpilogueFwdINS6_IJSA_NS7_ILi512EEESA_EEES9_SC_SE_Li256ELb1ELb1ELb0ELb0EEENS1_36VarlenDynamicPersistentTileSchedulerILi64ELi64ELi256ELi128ELb0ELb1ELb1ELb1ELb0ELb1EEEEEEEEEvNT_6ParamsE$_ZZN5flash25CollectiveMainloopFwdSm90ILi2EN4cute5tupleIJNS1_1CILi1EEES4_S4_EEENS2_IJNS3_ILi64EEES6_S6_EEELi512EN7cutlass10bfloat16_tEfNS8_4arch4Sm90ELb0ELb1ELb1ELb1ELb0ELb1ELb1ELb0ELb0ELb1ELb0ELb0EE3mmaINS_16FlashAttnFwdSm90ISC_NS_21CollectiveEpilogueFwdINS2_IJS6_NS3_ILi512EEES6_EEES5_S9_SB_Li256ELb1ELb1ELb0ELb0EEENS_36VarlenDynamicPersistentTileSchedulerILi64ELi64ELi256ELi128ELb0ELb1ELb1ELb1ELb0ELb1EEEE13SharedStorageENS1_6TensorINS1_11ArrayEngineIfLm128EEENS1_6LayoutINS2_IJNS2_IJNS3_ILi2EEESR_NS3_ILi32EEEEEES4_S4_EEENS2_IJNS2_IJS4_SR_NS3_ILi4EEEEEENS3_ILi0EEESX_EEEEEEENS_7SoftmaxILi2ELi0EEEEEbRKNSC_6ParamsENS8_25PipelineTmaAsyncNoClusterILi2ENS8_16PipelineTmaAsyncILi2EEEEES19_RNS8_13PipelineStateILj2EEERT0_RT1_iRiRKNS_16SeqlenInfoQKNewKILb1ELb1EEENS2_IJiiiiEEERT_ENKUliT_T0_T1_E_clIZSD_ISM_S10_S12_EbS15_S19_S19_S1C_S1E_S1G_iS1H_S1L_S1M_S1O_EUlRS1P_iE0_NS3_ILb1EEES1W_EEDaiS1P_S1Q_S1R_)
        /*00a4*/ 	.word	0x000004b0


	//----- nvinfo : EIATTR_FRAME_SIZE
	.align		4
.L_46:
        /*00a8*/ 	.byte	0x04, 0x11
        /*00aa*/ 	.short	(.L_48 - .L_47)
	.align		4
.L_47:
        /*00ac*/ 	.word	index@(_ZN7cutlass13device_kernelIN5flash11enable_sm90INS1_16FlashAttnFwdSm90INS1_25CollectiveMainloopFwdSm90ILi2EN4cute5tupleIJNS5_1CILi1EEES8_S8_EEENS6_IJNS7_ILi64EEESA_SA_EEELi512ENS_10bfloat16_tEfNS_4arch4Sm90ELb0ELb1ELb1ELb1ELb0ELb1ELb1ELb0ELb0ELb1ELb0ELb0EEENS1_21CollectiveEpilogueFwdINS6_IJSA_NS7_ILi512EEESA_EEES9_SC_SE_Li256ELb1ELb1ELb0ELb0EEENS1_36VarlenDynamicPersistentTileSchedulerILi64ELi64ELi256ELi128ELb0ELb1ELb1ELb1ELb0ELb1EEEEEEEEEvNT_6ParamsE)
        /*00b0*/ 	.word	0x000004b0


	//----- nvinfo : EIATTR_REGCOUNT
	.align		4
.L_48:
        /*00b4*/ 	.byte	0x04, 0x2f
        /*00b6*/ 	.short	(.L_50 - .L_49)
	.align		4
.L_49:
        /*00b8*/ 	.word	index@(_ZN7cutlass13device_kernelIN5flash11enable_sm90INS1_16FlashAttnFwdSm90INS1_25CollectiveMainloopFwdSm90ILi2EN4cute5tupleIJNS5_1CILi1EEES8_S8_EEENS6_IJNS7_ILi64EEESA_SA_EEELi512ENS_10bfloat16_tEfNS_4arch4Sm90ELb0ELb1ELb1ELb1ELb0ELb0ELb1ELb0ELb0ELb1ELb0ELb0EEENS1_21CollectiveEpilogueFwdINS6_IJSA_NS7_ILi512EEESA_EEES9_SC_SE_Li256ELb1ELb1ELb0ELb0EEENS1_36VarlenDynamicPersistentTileSchedulerILi64ELi64ELi256ELi128ELb0ELb1ELb1ELb1ELb0ELb1EEEEEEEEEvNT_6ParamsE)
        /*00bc*/ 	.word	0x000000a8


	//----- nvinfo : EIATTR_FRAME_SIZE
	.align		4
.L_50:
        /*00c0*/ 	.byte	0x04, 0x11
        /*00c2*/ 	.short	(.L_52 - .L_51)
	.align		4
.L_51:
        /*00c4*/ 	.word	index@($_ZN7cutlass13device_kernelIN5flash11enable_sm90INS1_16FlashAttnFwdSm90INS1_25CollectiveMainloopFwdSm90ILi2EN4cute5tupleIJNS5_1CILi1EEES8_S8_EEENS6_IJNS7_ILi64EEESA_SA_EEELi512ENS_10bfloat16_tEfNS_4arch4Sm90ELb0ELb1ELb1ELb1ELb0ELb0ELb1ELb0ELb0ELb1ELb0ELb0EEENS1_21CollectiveEpilogueFwdINS6_IJSA_NS7_ILi512EEESA_EEES9_SC_SE_Li256ELb1ELb1ELb0ELb0EEENS1_36VarlenDynamicPersistentTileSchedulerILi64ELi64ELi256ELi128ELb0ELb1ELb1ELb1ELb0ELb1EEEEEEEEEvNT_6ParamsE$_ZZN5flash25CollectiveMainloopFwdSm90ILi2EN4cute5tupleIJNS1_1CILi1EEES4_S4_EEENS2_IJNS3_ILi64EEES6_S6_EEELi512EN7cutlass10bfloat16_tEfNS8_4arch4Sm90ELb0ELb1ELb1ELb1ELb0ELb0ELb1ELb0ELb0ELb1ELb0ELb0EE3mmaINS_16FlashAttnFwdSm90ISC_NS_21CollectiveEpilogueFwdINS2_IJS6_NS3_ILi512EEES6_EEES5_S9_SB_Li256ELb1ELb1ELb0ELb0EEENS_36VarlenDynamicPersistentTileSchedulerILi64ELi64ELi256ELi128ELb0ELb1ELb1ELb1ELb0ELb1EEEE13SharedStorageENS1_6TensorINS1_11ArrayEngineIfLm128EEENS1_6LayoutINS2_IJNS2_IJNS3_ILi2EEESR_NS3_ILi32EEEEEES4_S4_EEENS2_IJNS2_IJS4_SR_NS3_ILi4EEEEEENS3_ILi0EEESX_EEEEEEENS_7SoftmaxILi2ELi0EEEEEbRKNSC_6ParamsENS8_25PipelineTmaAsyncNoClusterILi2ENS8_16PipelineTmaAsyncILi2EEEEES19_RNS8_13PipelineStateILj2EEERT0_RT1_iRiRKNS_16SeqlenInfoQKNewKILb1ELb0EEENS2_IJiiiiEEERT_ENKUliT_T0_T1_E_clIZSD_ISM_S10_S12_EbS15_S19_S19_S1C_S1E_S1G_iS1H_S1L_S1M_S1O_EUlRS1P_iE0_NS3_ILb1EEES1W_EEDaiS1P_S1Q_S1R_)
        /*00c8*/ 	.word	0x000004b0


	//----- nvinfo : EIATTR_FRAME_SIZE
	.align		4
.L_52:
        /*00cc*/ 	.byte	0x04, 0x11
        /*00ce*/ 	.short	(.L_54 - .L_53)
	.align		4
.L_53:
        /*00d0*/ 	.word	index@(_ZN7cutlass13device_kernelIN5flash11enable_sm90INS1_16FlashAttnFwdSm90INS1_25CollectiveMainloopFwdSm90ILi2EN4cute5tupleIJNS5_1CILi1EEES8_S8_EEENS6_IJNS7_ILi64EEESA_SA_EEELi512ENS_10bfloat16_tEfNS_4arch4Sm90ELb0ELb1ELb1ELb1ELb0ELb0ELb1ELb0ELb0ELb1ELb0ELb0EEENS1_21CollectiveEpilogueFwdINS6_IJSA_NS7_ILi512EEESA_EEES9_SC_SE_Li256ELb1ELb1ELb0ELb0EEENS1_36VarlenDynamicPersistentTileSchedulerILi64ELi64ELi256ELi128ELb0ELb1ELb1ELb1ELb0ELb1EEEEEEEEEvNT_6ParamsE)
        /*00d4*/ 	.word	0x000004b0


	//----- nvinfo : EIATTR_REGCOUNT
	.align		4
.L_54:
        /*00d8*/ 	.byte	0x04, 0x2f
        /*00da*/ 	.short	(.L_56 - .L_55)
	.align		4
.L_55:
        /*00dc*/ 	.word	index@(_ZN7cutlass13device_kernelIN5flash11enable_sm90INS1_16FlashAttnFwdSm90INS1_25CollectiveMainloopFwdSm90ILi2EN4cute5tupleIJNS5_1CILi1EEES8_S8_EEENS6_IJNS7_ILi64EEESA_SA_EEELi512ENS_10bfloat16_tEfNS_4arch4Sm90ELb0ELb1ELb1ELb1ELb0ELb1ELb0ELb0ELb0ELb1ELb0ELb0EEENS1_21CollectiveEpilogueFwdINS6_IJSA_NS7_ILi512EEESA_EEES9_SC_SE_Li256ELb1ELb1ELb0ELb0EEENS1_36VarlenDynamicPersistentTileSchedulerILi64ELi64ELi256ELi128ELb0ELb1ELb1ELb1ELb0ELb1EEEEEEEEEvNT_6ParamsE)
        /*00e0*/ 	.word	0x000000a8


	//----- nvinfo : EIATTR_FRAME_SIZE
	.align		4
.L_56:
        /*00e4*/ 	.byte	0x04, 0x11
        /*00e6*/ 	.short	(.L_58 - .L_57)
	.align		4
.L_57:
        /*00e8*/ 	.word	index@(_ZN7cutlass13device_kernelIN5flash11enable_sm90INS1_16FlashAttnFwdSm90INS1_25CollectiveMainloopFwdSm90ILi2EN4cute5tupleIJNS5_1CILi1EEES8_S8_EEENS6_IJNS7_ILi64EEESA_SA_EEELi512ENS_10bfloat16_tEfNS_4arch4Sm90ELb0ELb1ELb1ELb1ELb0ELb1ELb0ELb0ELb0ELb1ELb0ELb0EEENS1_21CollectiveEpilogueFwdINS6_IJSA_NS7_ILi512EEESA_EEES9_SC_SE_Li256ELb1ELb1ELb0ELb0EEENS1_36VarlenDynamicPersistentTileSchedulerILi64ELi64ELi256ELi128ELb0ELb1ELb1ELb1ELb0ELb1EEEEEEEEEvNT_6ParamsE)
        /*00ec*/ 	.word	0x00000050


	//----- nvinfo : EIATTR_REGCOUNT
	.align		4
.L_58:
        /*00f0*/ 	.byte	0x04, 0x2f
        /*00f2*/ 	.short	(.L_60 - .L_59)
	.align		4
.L_59:
        /*00f4*/ 	.word	index@(_ZN7cutlass13device_kernelIN5flash11enable_sm90INS1_16FlashAttnFwdSm90INS1_25CollectiveMainloopFwdSm90ILi2EN4cute5tupleIJNS5_1CILi1EEES8_S8_EEENS6_IJNS7_ILi64EEESA_SA_EEELi512ENS_10bfloat16_tEfNS_4arch4Sm90ELb0ELb1ELb1ELb1ELb0ELb0ELb0ELb0ELb0ELb1ELb0ELb0EEENS1_21CollectiveEpilogueFwdINS6_IJSA_NS7_ILi512EEESA_EEES9_SC_SE_Li256ELb1ELb1ELb0ELb0EEENS1_36VarlenDynamicPersistentTileSchedulerILi64ELi64ELi256ELi128ELb0ELb1ELb1ELb1ELb0ELb1EEEEEEEEEvNT_6ParamsE)
        /*00f8*/ 	.word	0x000000a8


	//----- nvinfo : EIATTR_FRAME_SIZE
	.align		4
.L_60:
        /*00fc*/ 	.byte	0x04, 0x11
        /*00fe*/ 	.short	(.L_62 - .L_61)
	.align		4
.L_61:
        /*0100*/ 	.word	index@(_ZN7cutlass13device_kernelIN5flash11enable_sm90INS1_16FlashAttnFwdSm90INS1_25CollectiveMainloopFwdSm90ILi2EN4cute5tupleIJNS5_1CILi1EEES8_S8_EEENS6_IJNS7_ILi64EEESA_SA_EEELi512ENS_10bfloat16_tEfNS_4arch4Sm90ELb0ELb1ELb1ELb1ELb0ELb0ELb0ELb0ELb0ELb1ELb0ELb0EEENS1_21CollectiveEpilogueFwdINS6_IJSA_NS7_ILi512EEESA_EEES9_SC_SE_Li256ELb1ELb1ELb0ELb0EEENS1_36VarlenDynamicPersistentTileSchedulerILi64ELi64ELi256ELi128ELb0ELb1ELb1ELb1ELb0ELb1EEEEEEEEEvNT_6ParamsE)
        /*0104*/ 	.word	0x00000048


	//----- nvinfo : EIATTR_REGCOUNT
	.align		4
.L_62:
        /*0108*/ 	.byte	0x04, 0x2f
        /*010a*/ 	.short	(.L_64 - .L_63)
	.align		4
.L_63:
        /*010c*/ 	.word	index@(_ZN7cutlass13device_kernelIN5flash11enable_sm90INS1_16FlashAttnFwdSm90INS1_25CollectiveMainloopFwdSm90ILi2EN4cute5tupleIJNS5_1CILi1EEES8_S8_EEENS6_IJNS7_ILi64EEESA_SA_EEELi512ENS_10bfloat16_tEfNS_4arch4Sm90ELb0ELb1ELb1ELb0ELb0ELb0ELb1ELb0ELb0ELb1ELb0ELb0EEENS1_21CollectiveEpilogueFwdINS6_IJSA_NS7_ILi512EEESA_EEES9_SC_SE_Li256ELb0ELb1ELb0ELb0EEENS1_30DynamicPersistentTileSchedulerILi256ELi128ELb0ELb1ELb1EEEEEEEEEvNT_6ParamsE)
        /*0110*/ 	.word	0x000000a8


	//----- nvinfo : EIATTR_FRAME_SIZE
	.align		4
.L_64:
        /*0114*/ 	.byte	0x04, 0x11
        /*0116*/ 	.short	(.L_66 - .L_65)
	.align		4
.L_65:
        /*0118*/ 	.word	index@($_ZN7cutlass13device_kernelIN5flash11enable_sm90INS1_16FlashAttnFwdSm90INS1_25CollectiveMainloopFwdSm90ILi2EN4cute5tupleIJNS5_1CILi1EEES8_S8_EEENS6_IJNS7_ILi64EEESA_SA_EEELi512ENS_10bfloat16_tEfNS_4arch4Sm90ELb0ELb1ELb1ELb0ELb0ELb0ELb1ELb0ELb0ELb1ELb0ELb0EEENS1_21CollectiveEpilogueFwdINS6_IJSA_NS7_ILi512EEESA_EEES9_SC_SE_Li256ELb0ELb1ELb0ELb0EEENS1_30DynamicPersistentTileSchedulerILi256ELi128ELb0ELb1ELb1EEEEEEEEEvNT_6ParamsE$_ZZN5flash25CollectiveMainloopFwdSm90ILi2EN4cute5tupleIJNS1_1CILi1EEES4_S4_EEENS2_IJNS3_ILi64EEES6_S6_EEELi512EN7cutlass10bfloat16_tEfNS8_4arch4Sm90ELb0ELb1ELb1ELb0ELb0ELb0ELb1ELb0ELb0ELb1ELb0ELb0EE3mmaINS_16FlashAttnFwdSm90ISC_NS_21CollectiveEpilogueFwdINS2_IJS6_NS3_ILi512EEES6_EEES5_S9_SB_Li256ELb0ELb1ELb0ELb0EEENS_30DynamicPersistentTileSchedulerILi256ELi128ELb0ELb1ELb1EEEE13SharedStorageENS1_6TensorINS1_11ArrayEngineIfLm128EEENS1_6LayoutINS2_IJNS2_IJNS3_ILi2EEESR_NS3_ILi32EEEEEES4_S4_EEENS2_IJNS2_IJS4_SR_NS3_ILi4EEEEEENS3_ILi0EEESX_EEEEEEENS_7SoftmaxILi2ELi0EEEEEbRKNSC_6ParamsENS8_25PipelineTmaAsyncNoClusterILi2ENS8_16PipelineTmaAsyncILi2EEEEES19_RNS8_13PipelineStateILj2EEERT0_RT1_iRiRKNS_16SeqlenInfoQKNewKILb0ELb0EEENS2_IJiiiiEEERT_ENKUliT_T0_T1_E_clIZSD_ISM_S10_S12_EbS15_S19_S19_S1C_S1E_S1G_iS1H_S1L_S1M_S1O_EUlRS1P_iE0_NS3_ILb1EEES1W_EEDaiS1P_S1Q_S1R_)
        /*011c*/ 	.word	0x00000490


	//----- nvinfo : EIATTR_FRAME_SIZE
	.align		4
.L_66:
        /*0120*/ 	.byte	0x04, 0x11
        /*0122*/ 	.short	(.L_68 - .L_67)
	.align		4
.L_67:
        /*0124*/ 	.word	index@(_ZN7cutlass13device_kernelIN5flash11enable_sm90INS1_16FlashAttnFwdSm90INS1_25CollectiveMainloopFwdSm90ILi2EN4cute5tupleIJNS5_1CILi1EEES8_S8_EEENS6_IJNS7_ILi64EEESA_SA_EEELi512ENS_10bfloat16_tEfNS_4arch4Sm90ELb0ELb1ELb1ELb0ELb0ELb0ELb1ELb0ELb0ELb1ELb0ELb0EEENS1_21CollectiveEpilogueFwdINS6_IJSA_NS7_ILi512EEESA_EEES9_SC_SE_Li256ELb0ELb1ELb0ELb0EEENS1_30DynamicPersistentTileSchedulerILi256ELi128ELb0ELb1ELb1EEEEEEEEEvNT_6ParamsE)
        /*0128*/ 	.word	0x00000490


	//----- nvinfo : EIATTR_REGCOUNT
	.align		4
.L_68:
        /*012c*/ 	.byte	0x04, 0x2f
        /*012e*/ 	.short	(.L_70 - .L_69)
	.align		4
.L_69:
        /*0130*/ 	.word	index@(_ZN7cutlass13device_kernelIN5flash11enable_sm90INS1_16FlashAttnFwdSm90INS1_25CollectiveMainloopFwdSm90ILi2EN4cute5tupleIJNS5_1CILi1EEES8_S8_EEENS6_IJNS7_ILi64EEESA_SA_EEELi512ENS_10bfloat16_tEfNS_4arch4Sm90ELb0ELb1ELb1ELb0ELb0ELb0ELb0ELb0ELb0ELb1ELb0ELb0EEENS1_21CollectiveEpilogueFwdINS6_IJSA_NS7_ILi512EEESA_EEES9_SC_SE_Li256ELb0ELb1ELb0ELb0EEENS1_30DynamicPersistentTileSchedulerILi256ELi128ELb0ELb1ELb1EEEEEEEEEvNT_6ParamsE)
        /*0134*/ 	.word	0x000000a8


	//----- nvinfo : EIATTR_FRAME_SIZE
	.align		4
.L_70:
        /*0138*/ 	.byte	0x04, 0x11
        /*013a*/ 	.short	(.L_72 - .L_71)
	.align		4
.L_71:
        /*013c*/ 	.word	index@(_ZN7cutlass13device_kernelIN5flash11enable_sm90INS1_16FlashAttnFwdSm90INS1_25CollectiveMainloopFwdSm90ILi2EN4cute5tupleIJNS5_1CILi1EEES8_S8_EEENS6_IJNS7_ILi64EEESA_SA_EEELi512ENS_10bfloat16_tEfNS_4arch4Sm90ELb0ELb1ELb1ELb0ELb0ELb0ELb0ELb0ELb0ELb1ELb0ELb0EEENS1_21CollectiveEpilogueFwdINS6_IJSA_NS7_ILi512EEESA_EEES9_SC_SE_Li256ELb0ELb1ELb0ELb0EEENS1_30DynamicPersistentTileSchedulerILi256ELi128ELb0ELb1ELb1EEEEEEEEEvNT_6ParamsE)
        /*0140*/ 	.word	0x00000028


	//----- nvinfo : EIATTR_REGCOUNT
	.align		4
.L_72:
        /*0144*/ 	.byte	0x04, 0x2f
        /*0146*/ 	.short	(.L_74 - .L_73)
	.align		4
.L_73:
        /*0148*/ 	.word	index@(_ZN7cutlass13device_kernelIN5flash11enable_sm90INS1_16FlashAttnFwdSm90INS1_25CollectiveMainloopFwdSm90ILi2EN4cute5tupleIJNS5_1CILi1EEES8_S8_EEENS6_IJNS7_ILi64EEESA_SA_EEELi512ENS_10bfloat16_tEfNS_4arch4Sm90ELb0ELb0ELb1ELb1ELb0ELb1ELb1ELb0ELb0ELb1ELb0ELb0EEENS1_21CollectiveEpilogueFwdINS6_IJSA_NS7_ILi512EEESA_EEES9_SC_SE_Li256ELb1ELb1ELb0ELb0EEENS1_36VarlenDynamicPersistentTileSchedulerILi64ELi64ELi256ELi128ELb0ELb1ELb1ELb0ELb1ELb1EEEEEEEEEvNT_6ParamsE)
        /*014c*/ 	.word	0x000000a8


	//----- nvinfo : EIATTR_FRAME_SIZE
	.align		4
.L_74:
        /*0150*/ 	.byte	0x04, 0x11
        /*0152*/ 	.short	(.L_76 - .L_75)
	.align		4
.L_75:
        /*0154*/ 	.word	index@(_ZN7cutlass13device_kernelIN5flash11enable_sm90INS1_16FlashAttnFwdSm90INS1_25CollectiveMainloopFwdSm90ILi2EN4cute5tupleIJNS5_1CILi1EEES8_S8_EEENS6_IJNS7_ILi64EEESA_SA_EEELi512ENS_10bfloat16_tEfNS_4arch4Sm90ELb0ELb0ELb1ELb1ELb0ELb1ELb1ELb0ELb0ELb1ELb0ELb0EEENS1_21CollectiveEpilogueFwdINS6_IJSA_NS7_ILi512EEESA_EEES9_SC_SE_Li256ELb1ELb1ELb0ELb0EEENS1_36VarlenDynamicPersistentTileSchedulerILi64ELi64ELi256ELi128ELb0ELb1ELb1ELb0ELb1ELb1EEEEEEEEEvNT_6ParamsE)
        /*0158*/ 	.word	0x00000078


	//----- nvinfo : EIATTR_REGCOUNT
	.align		4
.L_76:
        /*015c*/ 	.byte	0x04, 0x2f
        /*015e*/ 	.short	(.L_78 - .L_77)
	.align		4
.L_77:
        /*0160*/ 	.word	index@(_ZN7cutlass13device_kernelIN5flash11enable_sm90INS1_16FlashAttnFwdSm90INS1_25CollectiveMainloopFwdSm90ILi2EN4cute5tupleIJNS5_1CILi1EEES8_S8_EEENS6_IJNS7_ILi64EEESA_SA_EEELi512ENS_10bfloat16_tEfNS_4arch4Sm90ELb0ELb0ELb1ELb1ELb0ELb0ELb1ELb0ELb0ELb1ELb0ELb0EEENS1_21CollectiveEpilogueFwdINS6_IJSA_NS7_ILi512EEESA_EEES9_SC_SE_Li256ELb1ELb1ELb0ELb0EEENS1_36VarlenDynamicPersistentTileSchedulerILi64ELi64ELi256ELi128ELb0ELb1ELb1ELb0ELb1ELb1EEEEEEEEEvNT_6ParamsE)
        /*0164*/ 	.word	0x000000a8


	//----- nvinfo : EIATTR_FRAME_SIZE
	.align		4
.L_78:
        /*0168*/ 	.byte	0x04, 0x11
        /*016a*/ 	.short	(.L_80 - .L_79)
	.align		4
.L_79:
        /*016c*/ 	.word	index@(_ZN7cutlass13device_kernelIN5flash11enable_sm90INS1_16FlashAttnFwdSm90INS1_25CollectiveMainloopFwdSm90ILi2EN4cute5tupleIJNS5_1CILi1EEES8_S8_EEENS6_IJNS7_ILi64EEESA_SA_EEELi512ENS_10bfloat16_tEfNS_4arch4Sm90ELb0ELb0ELb1ELb1ELb0ELb0ELb1ELb0ELb0ELb1ELb0ELb0EEENS1_21CollectiveEpilogueFwdINS6_IJSA_NS7_ILi512EEESA_EEES9_SC_SE_Li256ELb1ELb1ELb0ELb0EEENS1_36VarlenDynamicPersistentTileSchedulerILi64ELi64ELi256ELi128ELb0ELb1ELb1ELb0ELb1ELb1EEEEEEEEEvNT_6ParamsE)
        /*0170*/ 	.word	0x00000070


	//----- nvinfo : EIATTR_REGCOUNT
	.align		4
.L_80:
        /*0174*/ 	.byte	0x04, 0x2f
        /*0176*/ 	.short	(.L_82 - .L_81)
	.align		4
.L_81:
        /*0178*/ 	.word	index@(_ZN7cutlass13device_kernelIN5flash11enable_sm90INS1_16FlashAttnFwdSm90INS1_25CollectiveMainloopFwdSm90ILi2EN4cute5tupleIJNS5_1CILi1EEES8_S8_EEENS6_IJNS7_ILi64EEESA_SA_EEELi512ENS_10bfloat16_tEfNS_4arch4Sm90ELb0ELb0ELb1ELb1ELb0ELb1ELb0ELb0ELb0ELb1ELb0ELb0EEENS1_21CollectiveEpilogueFwdINS6_IJSA_NS7_ILi512EEESA_EEES9_SC_SE_Li256ELb1ELb1ELb0ELb0EEENS1_36VarlenDynamicPersistentTileSchedulerILi64ELi64ELi256ELi128ELb0ELb1ELb1ELb0ELb1ELb1EEEEEEEEEvNT_6ParamsE)
        /*017c*/ 	.word	0x000000a8


	//----- nvinfo : EIATTR_FRAME_SIZE
	.align		4
.L_82:
        /*0180*/ 	.byte	0x04, 0x11
        /*0182*/ 	.short	(.L_84 - .L_83)
	.align		4
.L_83:
        /*0184*/ 	.word	index@(_ZN7cutlass13device_kernelIN5flash11enable_sm90INS1_16FlashAttnFwdSm90INS1_25CollectiveMainloopFwdSm90ILi2EN4cute5tupleIJNS5_1CILi1EEES8_S8_EEENS6_IJNS7_ILi64EEESA_SA_EEELi512ENS_10bfloat16_tEfNS_4arch4Sm90ELb0ELb0ELb1ELb1ELb0ELb1ELb0ELb0ELb0ELb1ELb0ELb0EEENS1_21CollectiveEpilogueFwdINS6_IJSA_NS7_ILi512EEESA_EEES9_SC_SE_Li256ELb1ELb1ELb0ELb0EEENS1_36VarlenDynamicPersistentTileSchedulerILi64ELi64ELi256ELi128ELb0ELb1ELb1ELb0ELb1ELb1EEEEEEEEEvNT_6ParamsE)
        /*0188*/ 	.word	0x00000068


	//----- nvinfo : EIATTR_REGCOUNT
	.align		4
.L_84:
        /*018c*/ 	.byte	0x04, 0x2f
        /*018e*/ 	.short	(.L_86 - .L_85)
	.align		4
.L_85:
        /*0190*/ 	.word	index@(_ZN7cutlass13device_kernelIN5flash11enable_sm90INS1_16FlashAttnFwdSm90INS1_25CollectiveMainloopFwdSm90ILi2EN4cute5tupleIJNS5_1CILi1EEES8_S8_EEENS6_IJNS7_ILi64EEESA_SA_EEELi512ENS_10bfloat16_tEfNS_4arch4Sm90ELb0ELb0ELb1ELb1ELb0ELb0ELb0ELb0ELb0ELb1ELb0ELb0EEENS1_21CollectiveEpilogueFwdINS6_IJSA_NS7_ILi512EEESA_EEES9_SC_SE_Li256ELb1ELb1ELb0ELb0EEENS1_36VarlenDynamicPersistentTileSchedulerILi64ELi64ELi256ELi128ELb0ELb1ELb1ELb0ELb1ELb1EEEEEEEEEvNT_6ParamsE)
        /*0194*/ 	.word	0x000000a8


	//----- nvinfo : EIATTR_FRAME_SIZE
	.align		4
.L_86:
        /*0198*/ 	.byte	0x04, 0x11
        /*019a*/ 	.short	(.L_88 - .L_87)
	.align		4
.L_87:
        /*019c*/ 	.word	index@(_ZN7cutlass13device_kernelIN5flash11enable_sm90INS1_16FlashAttnFwdSm90INS1_25CollectiveMainloopFwdSm90ILi2EN4cute5tupleIJNS5_1CILi1EEES8_S8_EEENS6_IJNS7_ILi64EEESA_SA_EEELi512ENS_10bfloat16_tEfNS_4arch4Sm90ELb0ELb0ELb1ELb1ELb0ELb0ELb0ELb0ELb0ELb1ELb0ELb0EEENS1_21CollectiveEpilogueFwdINS6_IJSA_NS7_ILi512EEESA_EEES9_SC_SE_Li256ELb1ELb1ELb0ELb0EEENS1_36VarlenDynamicPersistentTileSchedulerILi64ELi64ELi256ELi128ELb0ELb1ELb1ELb0ELb1ELb1EEEEEEEEEvNT_6ParamsE)
        /*01a0*/ 	.word	0x00000060


	//----- nvinfo : EIATTR_REGCOUNT
	.align		4
.L_88:
        /*01a4*/ 	.byte	0x04, 0x2f
        /*01a6*/ 	.short	(.L_90 - .L_89)
	.align		4
.L_89:
        /*01a8*/ 	.word	index@(_ZN7cutlass13device_kernelIN5flash11enable_sm90INS1_16FlashAttnFwdSm90INS1_25CollectiveMainloopFwdSm90ILi2EN4cute5tupleIJNS5_1CILi1EEES8_S8_EEENS6_IJNS7_ILi64EEESA_SA_EEELi512ENS_10bfloat16_tEfNS_4arch4Sm90ELb0ELb0ELb1ELb0ELb0ELb0ELb1ELb0ELb0ELb1ELb0ELb0EEENS1_21CollectiveEpilogueFwdINS6_IJSA_NS7_ILi512EEESA_EEES9_SC_SE_Li256ELb0ELb1ELb0ELb0EEENS1_29StaticPersistentTileSchedulerILb0EEEEEEEEEvNT_6ParamsE)
        /*01ac*/ 	.word	0x000000a8


	//----- nvinfo : EIATTR_FRAME_SIZE
	.align		4
.L_90:
        /*01b0*/ 	.byte	0x04, 0x11
        /*01b2*/ 	.short	(.L_92 - .L_91)
	.align		4
.L_91:
        /*01b4*/ 	.word	index@(_ZN7cutlass13device_kernelIN5flash11enable_sm90INS1_16FlashAttnFwdSm90INS1_25CollectiveMainloopFwdSm90ILi2EN4cute5tupleIJNS5_1CILi1EEES8_S8_EEENS6_IJNS7_ILi64EEESA_SA_EEELi512ENS_10bfloat16_tEfNS_4arch4Sm90ELb0ELb0ELb1ELb0ELb0ELb0ELb1ELb0ELb0ELb1ELb0ELb0EEENS1_21CollectiveEpilogueFwdINS6_IJSA_NS7_ILi512EEESA_EEES9_SC_SE_Li256ELb0ELb1ELb0ELb0EEENS1_29StaticPersistentTileSchedulerILb0EEEEEEEEEvNT_6ParamsE)
        /*01b8*/ 	.word	0x00000058


	//----- nvinfo : EIATTR_REGCOUNT
	.align		4
.L_92:
        /*01bc*/ 	.byte	0x04, 0x2f
        /*01be*/ 	.short	(.L_94 - .L_93)
	.align		4
.L_93:
        /*01c0*/ 	.word	index@(_ZN7cutlass13device_kernelIN5flash11enable_sm90INS1_16FlashAttnFwdSm90INS1_25CollectiveMainloopFwdSm90ILi2EN4cute5tupleIJNS5_1CILi1EEES8_S8_EEENS6_IJNS7_ILi64EEESA_SA_EEELi512ENS_10bfloat16_tEfNS_4arch4Sm90ELb0ELb0ELb1ELb0ELb0ELb0ELb0ELb0ELb0ELb1ELb0ELb0EEENS1_21CollectiveEpilogueFwdINS6_IJSA_NS7_ILi512EEESA_EEES9_SC_SE_Li256ELb0ELb1ELb0ELb0EEENS1_29StaticPersistentTileSchedulerILb0EEEEEEEEEvNT_6ParamsE)
        /*01c4*/ 	.word	0x000000a8


	//----- nvinfo : EIATTR_FRAME_SIZE
	.align		4
.L_94:
        /*01c8*/ 	.byte	0x04, 0x11
        /*01ca*/ 	.short	(.L_96 - .L_95)
	.align		4
.L_95:
        /*01cc*/ 	.word	index@(_ZN7cutlass13device_kernelIN5flash11enable_sm90INS1_16FlashAttnFwdSm90INS1_25CollectiveMainloopFwdSm90ILi2EN4cute5tupleIJNS5_1CILi1EEES8_S8_EEENS6_IJNS7_ILi64EEESA_SA_EEELi512ENS_10bfloat16_tEfNS_4arch4Sm90ELb0ELb0ELb1ELb0ELb0ELb0ELb0ELb0ELb0ELb1ELb0ELb0EEENS1_21CollectiveEpilogueFwdINS6_IJSA_NS7_ILi512EEESA_EEES9_SC_SE_Li256ELb0ELb1ELb0ELb0EEENS1_29StaticPersistentTileSchedulerILb0EEEEEEEEEvNT_6ParamsE)
        /*01d0*/ 	.word	0x00000038


	//----- nvinfo : EIATTR_MIN_STACK_SIZE
	.align		4
.L_96:
        /*01d4*/ 	.byte	0x04, 0x12
        /*01d6*/ 	.short	(.L_98 - .L_97)
	.align		4
.L_97:
        /*01d8*/ 	.word	index@(_ZN7cutlass13device_kernelIN5flash11enable_sm90INS1_16FlashAttnFwdSm90INS1_25CollectiveMainloopFwdSm90ILi2EN4cute5tupleIJNS5_1CILi1EEES8_S8_EEENS6_IJNS7_ILi64EEESA_SA_EEELi512ENS_10bfloat16_tEfNS_4arch4Sm90ELb0ELb0ELb1ELb0ELb0ELb0ELb0ELb0ELb0ELb1ELb0ELb0EEENS1_21CollectiveEpilogueFwdINS6_IJSA_NS7_ILi512EEESA_EEES9_SC_SE_Li256ELb0ELb1ELb0ELb0EEENS1_29StaticPersistentTileSchedulerILb0EEEEEEEEEvNT_6ParamsE)
        /*01dc*/ 	.word	0x00000038


	//----- nvinfo : EIATTR_MIN_STACK_SIZE
	.align		4
.L_98:
        /*01e0*/ 	.byte	0x04, 0x12
        /*01e2*/ 	.short	(.L_100 - .L_99)
	.align		4
.L_99:
        /*01e4*/ 	.word	index@(_ZN7cutlass13device_kernelIN5flash11enable_sm90INS1_16FlashAttnFwdSm90INS1_25CollectiveMainloopFwdSm90ILi2EN4cute5tupleIJNS5_1CILi1EEES8_S8_EEENS6_IJNS7_ILi64EEESA_SA_EEELi512ENS_10bfloat16_tEfNS_4arch4Sm90ELb0ELb0ELb1ELb0ELb0ELb0ELb1ELb0ELb0ELb1ELb0ELb0EEENS1_21CollectiveEpilogueFwdINS6_IJSA_NS7_ILi512EEESA_EEES9_SC_SE_Li256ELb0ELb1ELb0ELb0EEENS1_29StaticPersistentTileSchedulerILb0EEEEEEEEEvNT_6ParamsE)
        /*01e8*/ 	.word	0x00000058


	//----- nvinfo : EIATTR_MIN_STACK_SIZE
	.align		4
.L_100:
        /*01ec*/ 	.byte	0x04, 0x12
        /*01ee*/ 	.short	(.L_102 - .L_101)
	.align		4
.L_101:
        /*01f0*/ 	.word	index@(_ZN7cutlass13device_kernelIN5flash11enable_sm90INS1_16FlashAttnFwdSm90INS1_25CollectiveMainloopFwdSm90ILi2EN4cute5tupleIJNS5_1CILi1EEES8_S8_EEENS6_IJNS7_ILi64EEESA_SA_EEELi512ENS_10bfloat16_tEfNS_4arch4Sm90ELb0ELb0ELb1ELb1ELb0ELb0ELb0ELb0ELb0ELb1ELb0ELb0EEENS1_21CollectiveEpilogueFwdINS6_IJSA_NS7_ILi512EEESA_EEES9_SC_SE_Li256ELb1ELb1ELb0ELb0EEENS1_36VarlenDynamicPersistentTileSchedulerILi64ELi64ELi256ELi128ELb0ELb1ELb1ELb0ELb1ELb1EEEEEEEEEvNT_6ParamsE)
        /*01f4*/ 	.word	0x00000060


	//----- nvinfo : EIATTR_MIN_STACK_SIZE
	.align		4
.L_102:
        /*01f8*/ 	.byte	0x04, 0x12
        /*01fa*/ 	.short	(.L_104 - .L_103)
	.align		4
.L_103:
        /*01fc*/ 	.word	index@(_ZN7cutlass13device_kernelIN5flash11enable_sm90INS1_16FlashAttnFwdSm90INS1_25CollectiveMainloopFwdSm90ILi2EN4cute5tupleIJNS5_1CILi1EEES8_S8_EEENS6_IJNS7_ILi64EEESA_SA_EEELi512ENS_10bfloat16_tEfNS_4arch4Sm90ELb0ELb0ELb1ELb1ELb0ELb1ELb0ELb0ELb0ELb1ELb0ELb0EEENS1_21CollectiveEpilogueFwdINS6_IJSA_NS7_ILi512EEESA_EEES9_SC_SE_Li256ELb1ELb1ELb0ELb0EEENS1_36VarlenDynamicPersistentTileSchedulerILi64ELi64ELi256ELi128ELb0ELb1ELb1ELb0ELb1ELb1EEEEEEEEEvNT_6ParamsE)
        /*0200*/ 	.word	0x00000068


	//----- nvinfo : EIATTR_MIN_STACK_SIZE
	.align		4
.L_104:
        /*0204*/ 	.byte	0x04, 0x12
        /*0206*/ 	.short	(.L_106 - .L_105)
	.align		4
.L_105:
        /*0208*/ 	.word	index@(_ZN7cutlass13device_kernelIN5flash11enable_sm90INS1_16FlashAttnFwdSm90INS1_25CollectiveMainloopFwdSm90ILi2EN4cute5tupleIJNS5_1CILi1EEES8_S8_EEENS6_IJNS7_ILi64EEESA_SA_EEELi512ENS_10bfloat16_tEfNS_4arch4Sm90ELb0ELb0ELb1ELb1ELb0ELb0ELb1ELb0ELb0ELb1ELb0ELb0EEENS1_21CollectiveEpilogueFwdINS6_IJSA_NS7_ILi512EEESA_EEES9_SC_SE_Li256ELb1ELb1ELb0ELb0EEENS1_36VarlenDynamicPersistentTileSchedulerILi64ELi64ELi256ELi128ELb0ELb1ELb1ELb0ELb1ELb1EEEEEEEEEvNT_6ParamsE)
        /*020c*/ 	.word	0x00000070


	//----- nvinfo : EIATTR_MIN_STACK_SIZE
	.align		4
.L_106:
        /*0210*/ 	.byte	0x04, 0x12
        /*0212*/ 	.short	(.L_108 - .L_107)
	.align		4
.L_107:
        /*0214*/ 	.word	index@(_ZN7cutlass13device_kernelIN5flash11enable_sm90INS1_16FlashAttnFwdSm90INS1_25CollectiveMainloopFwdSm90ILi2EN4cute5tupleIJNS5_1CILi1EEES8_S8_EEENS6_IJNS7_ILi64EEESA_SA_EEELi512ENS_10bfloat16_tEfNS_4arch4Sm90ELb0ELb0ELb1ELb1ELb0ELb1ELb1ELb0ELb0ELb1ELb0ELb0EEENS1_21CollectiveEpilogueFwdINS6_IJSA_NS7_ILi512EEESA_EEES9_SC_SE_Li256ELb1ELb1ELb0ELb0EEENS1_36VarlenDynamicPersistentTileSchedulerILi64ELi64ELi256ELi128ELb0ELb1ELb1ELb0ELb1ELb1EEEEEEEEEvNT_6ParamsE)
        /*0218*/ 	.word	0x00000078


	//----- nvinfo : EIATTR_MIN_STACK_SIZE
	.align		4
.L_108:
        /*021c*/ 	.byte	0x04, 0x12
        /*021e*/ 	.short	(.L_110 - .L_109)
	.align		4
.L_109:
        /*0220*/ 	.word	index@(_ZN7cutlass13device_kernelIN5flash11enable_sm90INS1_16FlashAttnFwdSm90INS1_25CollectiveMainloopFwdSm90ILi2EN4cute5tupleIJNS5_1CILi1EEES8_S8_EEENS6_IJNS7_ILi64EEESA_SA_EEELi512ENS_10bfloat16_tEfNS_4arch4Sm90ELb0ELb1ELb1ELb0ELb0ELb0ELb0ELb0ELb0ELb1ELb0ELb0EEENS1_21CollectiveEpilogueFwdINS6_IJSA_NS7_ILi512EEESA_EEES9_SC_SE_Li256ELb0ELb1ELb0ELb0EEENS1_30DynamicPersistentTileSchedulerILi256ELi128ELb0ELb1ELb1EEEEEEEEEvNT_6ParamsE)
        /*0224*/ 	.word	0x00000028


	//----- nvinfo : EIATTR_MIN_STACK_SIZE
	.align		4
.L_110:
        /*0228*/ 	.byte	0x04, 0x12
        /*022a*/ 	.short	(.L_112 - .L_111)
	.align		4
.L_111:
        /*022c*/ 	.word	index@(_ZN7cutlass13device_kernelIN5flash11enable_sm90INS1_16FlashAttnFwdSm90INS1_25CollectiveMainloopFwdSm90ILi2EN4cute5tupleIJNS5_1CILi1EEES8_S8_EEENS6_IJNS7_ILi64EEESA_SA_EEELi512ENS_10bfloat16_tEfNS_4arch4Sm90ELb0ELb1ELb1ELb0ELb0ELb0ELb1ELb0ELb0ELb1ELb0ELb0EEENS1_21CollectiveEpilogueFwdINS6_IJSA_NS7_ILi512EEESA_EEES9_SC_SE_Li256ELb0ELb1ELb0ELb0EEENS1_30DynamicPersistentTileSchedulerILi256ELi128ELb0ELb1ELb1EEEEEEEEEvNT_6ParamsE)
        /*0230*/ 	.word	0x00000490


	//----- nvinfo : EIATTR_MIN_STACK_SIZE
	.align		4
.L_112:
        /*0234*/ 	.byte	0x04, 0x12
        /*0236*/ 	.short	(.L_114 - .L_113)
	.align		4
.L_113:
        /*0238*/ 	.word	index@(_ZN7cutlass13device_kernelIN5flash11enable_sm90INS1_16FlashAttnFwdSm90INS1_25CollectiveMainloopFwdSm90ILi2EN4cute5tupleIJNS5_1CILi1EEES8_S8_EEENS6_IJNS7_ILi64EEESA_SA_EEELi512ENS_10bfloat16_tEfNS_4arch4Sm90ELb0ELb1ELb1ELb1ELb0ELb0ELb0ELb0ELb0ELb1ELb0ELb0EEENS1_21CollectiveEpilogueFwdINS6_IJSA_NS7_ILi512EEESA_EEES9_SC_SE_Li256ELb1ELb1ELb0ELb0EEENS1_36VarlenDynamicPersistentTileSchedulerILi64ELi64ELi256ELi128ELb0ELb1ELb1ELb1ELb0ELb1EEEEEEEEEvNT_6ParamsE)
        /*023c*/ 	.word	0x00000048


	//----- nvinfo : EIATTR_MIN_STACK_SIZE
	.align		4
.L_114:
        /*0240*/ 	.byte	0x04, 0x12
        /*0242*/ 	.short	(.L_116 - .L_115)
	.align		4
.L_115:
        /*0244*/ 	.word	index@(_ZN7cutlass13device_kernelIN5flash11enable_sm90INS1_16FlashAttnFwdSm90INS1_25CollectiveMainloopFwdSm90ILi2EN4cute5tupleIJNS5_1CILi1EEES8_S8_EEENS6_IJNS7_ILi64EEESA_SA_EEELi512ENS_10bfloat16_tEfNS_4arch4Sm90ELb0ELb1ELb1ELb1ELb0ELb1ELb0ELb0ELb0ELb1ELb0ELb0EEENS1_21CollectiveEpilogueFwdINS6_IJSA_NS7_ILi512EEESA_EEES9_SC_SE_Li256ELb1ELb1ELb0ELb0EEENS1_36VarlenDynamicPersistentTileSchedulerILi64ELi64ELi256ELi128ELb0ELb1ELb1ELb1ELb0ELb1EEEEEEEEEvNT_6ParamsE)
        /*0248*/ 	.word	0x00000050


	//----- nvinfo : EIATTR_MIN_STACK_SIZE
	.align		4
.L_116:
        /*024c*/ 	.byte	0x04, 0x12
        /*024e*/ 	.short	(.L_118 - .L_117)
	.align		4
.L_117:
        /*0250*/ 	.word	index@(_ZN7cutlass13device_kernelIN5flash11enable_sm90INS1_16FlashAttnFwdSm90INS1_25CollectiveMainloopFwdSm90ILi2EN4cute5tupleIJNS5_1CILi1EEES8_S8_EEENS6_IJNS7_ILi64EEESA_SA_EEELi512ENS_10bfloat16_tEfNS_4arch4Sm90ELb0ELb1ELb1ELb1ELb0ELb0ELb1ELb0ELb0ELb1ELb0ELb0EEENS1_21CollectiveEpilogueFwdINS6_IJSA_NS7_ILi512EEESA_EEES9_SC_SE_Li256ELb1ELb1ELb0ELb0EEENS1_36VarlenDynamicPersistentTileSchedulerILi64ELi64ELi256ELi128ELb0ELb1ELb1ELb1ELb0ELb1EEEEEEEEEvNT_6ParamsE)
        /*0254*/ 	.word	0x000004b0


	//----- nvinfo : EIATTR_MIN_STACK_SIZE
	.align		4
.L_118:
        /*0258*/ 	.byte	0x04, 0x12
        /*025a*/ 	.short	(.L_120 - .L_119)
	.align		4
.L_119:
        /*025c*/ 	.word	index@(_ZN7cutlass13device_kernelIN5flash11enable_sm90INS1_16FlashAttnFwdSm90INS1_25CollectiveMainloopFwdSm90ILi2EN4cute5tupleIJNS5_1CILi1EEES8_S8_EEENS6_IJNS7_ILi64EEESA_SA_EEELi512ENS_10bfloat16_tEfNS_4arch4Sm90ELb0ELb1ELb1ELb1ELb0ELb1ELb1ELb0ELb0ELb1ELb0ELb0EEENS1_21CollectiveEpilogueFwdINS6_IJSA_NS7_ILi512EEESA_EEES9_SC_SE_Li256ELb1ELb1ELb0ELb0EEENS1_36VarlenDynamicPersistentTileSchedulerILi64ELi64ELi256ELi128ELb0ELb1ELb1ELb1ELb0ELb1EEEEEEEEEvNT_6ParamsE)
        /*0260*/ 	.word	0x000004b0


	//----- nvinfo : EIATTR_MIN_STACK_SIZE
	.align		4
.L_120:
        /*0264*/ 	.byte	0x04, 0x12
        /*0266*/ 	.short	(.L_122 - .L_121)
	.align		4
.L_121:
        /*0268*/ 	.word	index@(_ZN7cutlass13device_kernelIN5flash11enable_sm90INS1_16FlashAttnFwdSm90INS1_25CollectiveMainloopFwdSm90ILi2EN4cute5tupleIJNS5_1CILi1EEES8_S8_EEENS6_IJNS7_ILi64EEESA_SA_EEELi512ENS_10bfloat16_tEfNS_4arch4Sm90ELb1ELb0ELb1ELb0ELb0ELb0ELb0ELb0ELb0ELb1ELb0ELb0EEENS1_21CollectiveEpilogueFwdINS6_IJSA_NS7_ILi512EEESA_EEES9_SC_SE_Li256ELb0ELb1ELb0ELb0EEENS1_30DynamicPersistentTileSchedulerILi256ELi128ELb0ELb1ELb1EEEEEEEEEvNT_6ParamsE)
        /*026c*/ 	.word	0x00000028


	//----- nvinfo : EIATTR_MIN_STACK_SIZE
	.align		4
.L_122:
        /*0270*/ 	.byte	0x04, 0x12
        /*0272*/ 	.short	(.L_124 - .L_123)
	.align		4
.L_123:
        /*0274*/ 	.word	index@(_ZN7cutlass13device_kernelIN5flash11enable_sm90INS1_16FlashAttnFwdSm90INS1_25CollectiveMainloopFwdSm90ILi2EN4cute5tupleIJNS5_1CILi1EEES8_S8_EEENS6_IJNS7_ILi64EEESA_SA_EEELi512ENS_10bfloat16_tEfNS_4arch4Sm90ELb1ELb0ELb1ELb0ELb0ELb0ELb1ELb0ELb0ELb1ELb0ELb0EEENS1_21CollectiveEpilogueFwdINS6_IJSA_NS7_ILi512EEESA_EEES9_SC_SE_Li256ELb0ELb1ELb0ELb0EEENS1_30DynamicPersistentTileSchedulerILi256ELi128ELb0ELb1ELb1EEEEEEEEEvNT_6ParamsE)
        /*0278*/ 	.word	0x00000048


	//----- nvinfo : EIATTR_MIN_STACK_SIZE
	.align		4
.L_124:
        /*027c*/ 	.byte	0x04, 0x12
        /*027e*/ 	.short	(.L_126 - .L_125)
	.align		4
.L_125:
        /*0280*/ 	.word	index@(_ZN7cutlass13device_kernelIN5flash11enable_sm90INS1_16FlashAttnFwdSm90INS1_25CollectiveMainloopFwdSm90ILi2EN4cute5tupleIJNS5_1CILi1EEES8_S8_EEENS6_IJNS7_ILi64EEESA_SA_EEELi512ENS_10bfloat16_tEfNS_4arch4Sm90ELb1ELb0ELb1ELb1ELb0ELb0ELb0ELb0ELb0ELb1ELb0ELb0EEENS1_21CollectiveEpilogueFwdINS6_IJSA_NS7_ILi512EEESA_EEES9_SC_SE_Li256ELb1ELb1ELb0ELb0EEENS1_36VarlenDynamicPersistentTileSchedulerILi64ELi64ELi256ELi128ELb0ELb1ELb1ELb1ELb1ELb1EEEEEEEEEvNT_6ParamsE)
        /*0284*/ 	.word	0x00000058


	//----- nvinfo : EIATTR_MIN_STACK_SIZE
	.align		4
.L_126:
        /*0288*/ 	.byte	0x04, 0x12
        /*028a*/ 	.short	(.L_128 - .L_127)
	.align		4
.L_127:
        /*028c*/ 	.word	index@(_ZN7cutlass13device_kernelIN5flash11enable_sm90INS1_16FlashAttnFwdSm90INS1_25CollectiveMainloopFwdSm90ILi2EN4cute5tupleIJNS5_1CILi1EEES8_S8_EEENS6_IJNS7_ILi64EEESA_SA_EEELi512ENS_10bfloat16_tEfNS_4arch4Sm90ELb1ELb0ELb1ELb1ELb0ELb1ELb0ELb0ELb0ELb1ELb0ELb0EEENS1_21CollectiveEpilogueFwdINS6_IJSA_NS7_ILi512EEESA_EEES9_SC_SE_Li256ELb1ELb1ELb0ELb0EEENS1_36VarlenDynamicPersistentTileSchedulerILi64ELi64ELi256ELi128ELb0ELb1ELb1ELb1ELb1ELb1EEEEEEEEEvNT_6ParamsE)
        /*0290*/ 	.word	0x00000060


	//----- nvinfo : EIATTR_MIN_STACK_SIZE
	.align		4
.L_128:
        /*0294*/ 	.byte	0x04, 0x12
        /*0296*/ 	.short	(.L_130 - .L_129)
	.align		4
.L_129:
        /*0298*/ 	.word	index@(_ZN7cutlass13device_kernelIN5flash11enable_sm90INS1_16FlashAttnFwdSm90INS1_25CollectiveMainloopFwdSm90ILi2EN4cute5tupleIJNS5_1CILi1EEES8_S8_EEENS6_IJNS7_ILi64EEESA_SA_EEELi512ENS_10bfloat16_tEfNS_4arch4Sm90ELb1ELb0ELb1ELb1ELb0ELb0ELb1ELb0ELb0ELb1ELb0ELb0EEENS1_21CollectiveEpilogueFwdINS6_IJSA_NS7_ILi512EEESA_EEES9_SC_SE_Li256ELb1ELb1ELb0ELb0EEENS1_36VarlenDynamicPersistentTileSchedulerILi64ELi64ELi256ELi128ELb0ELb1ELb1ELb1ELb1ELb1EEEEEEEEEvNT_6ParamsE)
        /*029c*/ 	.word	0x00000068


	//----- nvinfo : EIATTR_MIN_STACK_SIZE
	.align		4
.L_130:
        /*02a0*/ 	.byte	0x04, 0x12
        /*02a2*/ 	.short	(.L_132 - .L_131)
	.align		4
.L_131:
        /*02a4*/ 	.word	index@(_ZN7cutlass13device_kernelIN5flash11enable_sm90INS1_16FlashAttnFwdSm90INS1_25CollectiveMainloopFwdSm90ILi2EN4cute5tupleIJNS5_1CILi1EEES8_S8_EEENS6_IJNS7_ILi64EEESA_SA_EEELi512ENS_10bfloat16_tEfNS_4arch4Sm90ELb1ELb0ELb1ELb1ELb0ELb1ELb1ELb0ELb0ELb1ELb0ELb0EEENS1_21CollectiveEpilogueFwdINS6_IJSA_NS7_ILi512EEESA_EEES9_SC_SE_Li256ELb1ELb1ELb0ELb0EEENS1_36VarlenDynamicPersistentTileSchedulerILi64ELi64ELi256ELi128ELb0ELb1ELb1ELb1ELb1ELb1EEEEEEEEEvNT_6ParamsE)
        /*02a8*/ 	.word	0x00000070
.L_132:


//--------------------- .nv.compat                --------------------------
	.section	.nv.compat,"",@"SHT_CUDA_COMPAT_INFO"
	.align	4
        /*0000*/ 	.byte	0x02, 0x09, 0x01, 0x00, 0x02, 0x02, 0x04, 0x00, 0x02, 0x05, 0x05, 0x00, 0x03, 0x07, 0x01, 0x01
        /*0010*/ 	.byte	0x02, 0x03, 0x01, 0x00, 0x02, 0x06, 0x01, 0x00, 0x04, 0x0b, 0x08, 0x00, 0x00, 0x00, 0x00, 0x00
        /*0020*/ 	.byte	0x00, 0x00, 0x00, 0x00


//--------------------- .nv.info._ZN7cutlass13device_kernelIN5flash11enable_sm90INS1_16FlashAttnFwdSm90INS1_25CollectiveMainloopFwdSm90ILi2EN4cute5tupleIJNS5_1CILi1EEES8_S8_EEENS6_IJNS7_ILi64EEESA_SA_EEELi512ENS_10bfloat16_tEfNS_4arch4Sm90ELb0ELb0ELb1ELb0ELb0ELb0ELb0ELb0ELb0ELb1ELb0ELb0EEENS1_21CollectiveEpilogueFwdINS6_IJSA_NS7_ILi512EEESA_EEES9_SC_SE_Li256ELb0ELb1ELb0ELb0EEENS1_29StaticPersistentTileSchedulerILb0EEEEEEEEEvNT_6ParamsE --------------------------
	.section	.nv.info._ZN7cutlass13device_kernelIN5flash11enable_sm90INS1_16FlashAttnFwdSm90INS1_25CollectiveMainloopFwdSm90ILi2EN4cute5tupleIJNS5_1CILi1EEES8_S8_EEENS6_IJNS7_ILi64EEESA_SA_EEELi512ENS_10bfloat16_tEfNS_4arch4Sm90ELb0ELb0ELb1ELb0ELb0ELb0ELb0ELb0ELb0ELb1ELb0ELb0EEENS1_21CollectiveEpilogueFwdINS6_IJSA_NS7_ILi512EEESA_EEES9_SC_SE_Li256ELb0ELb1ELb0ELb0EEENS1_29StaticPersistentTileSchedulerILb0EEEEEEEEEvNT_6ParamsE,"",@"SHT_CUDA_INFO"
	.sectionflags	@""
	.align	4


	//----- nvinfo : EIATTR_CUDA_API_VERSION
	.align		4
        /*0000*/ 	.byte	0x04, 0x37
        /*0002*/ 	.short	(.L_134 - .L_133)
.L_133:
        /*0004*/ 	.word	0x00000082


	//----- nvinfo : EIATTR_KPARAM_INFO
	.align		4
.L_134:
        /*0008*/ 	.byte	0x04, 0x17
        /*000a*/ 	.short	(.L_136 - .L_135)
.L_135:
        /*000c*/ 	.word	0x00000000
        /*0010*/ 	.short	0x0000
        /*0012*/ 	.short	0x0070
        /*0014*/ 	.byte	0x00, 0xf0, 0x01, 0x28


	//----- nvinfo : EIATTR_SPARSE_MMA_MASK
	.align		4
.L_136:
        /*0018*/ 	.byte	0x03, 0x50
        /*001a*/ 	.short	0x0000


	//----- nvinfo : EIATTR_MAXREG_COUNT
	.align		4
        /*001c*/ 	.byte	0x03, 0x1b
        /*001e*/ 	.short	0x00a8


	//----- nvinfo : EIATTR_NUM_BARRIERS
	.align		4
        /*0020*/ 	.byte	0x02, 0x4c
        /*0022*/ 	.byte	0x10
	.zero		1


	//----- nvinfo : EIATTR_EXTERNS
	.align		4
        /*0024*/ 	.byte	0x04, 0x0f
        /*0026*/ 	.short	(.L_138 - .L_137)


	//   ....[0]....
	.align		4
.L_137:
        /*0028*/ 	.word	index@(__assertfail)


	//----- nvinfo : EIATTR_ANNOTATIONS
	.align		4
.L_138:
        /*002c*/ 	.byte	0x04, 0x55
        /*002e*/ 	.short	(.L_140 - .L_139)


	//   ....[0]....
.L_139:
        /*0030*/ 	.word	0x00000001
        /*0034*/ 	.byte	0x60, 0x8c, 0x00, 0x00, 0x01, 0x00, 0x00, 0x00, 0xa0, 0x8d, 0x00, 0x00, 0x01, 0x00, 0x00, 0x00
        /* <DEDUP_REMOVED lines=25> */
        /*01d4*/ 	.byte	0x40, 0xd7, 0x00, 0x00


	//----- nvinfo : EIATTR_MERCURY_ISA_VERSION
	.align		4
.L_140:
        /*01d8*/ 	.byte	0x03, 0x5f
        /*01da*/ 	.short	0x0101


	//----- nvinfo : EIATTR_INT_WARP_WIDE_INSTR_OFFSETS
	.align		4
        /*01dc*/ 	.byte	0x04, 0x31
        /*01de*/ 	.short	(.L_142 - .L_141)


	//   ....[0]....
.L_141:
        /*01e0*/ 	.word	0x00000130


	//   ....[1]....
        /*01e4*/ 	.word	0x00000170


	//   ....[2]....
        /*01e8*/ 	.word	0x000001e0


	//----- nvinfo : EIATTR_COOP_GROUP_MASK_REGIDS
	.align		4
.L_142:
        /*01ec*/ 	.byte	0x04, 0x29
        /*01ee*/ 	.short	(.L_144 - .L_143)


	//   ....[0]....
.L_143:
        /*01f0*/ 	.word	0xffffffff


	//   ....[1]....
        /*01f4*/ 	.word	0xffffffff


	//   ....[2]....
        /*01f8*/ 	.word	0xffffffff


	//   ....[3]....
        /*01fc*/ 	.word	0xffffffff


	//   ....[4]....
        /*0200*/ 	.word	0xffffffff


	//   ....[5]....
        /*0204*/ 	.word	0xffffffff


	//   ....[6]....
        /*0208*/ 	.word	0xffffffff


	//   ....[7]....
        /*020c*/ 	.word	0xffffffff


	//   ....[8]....
        /*0210*/ 	.word	0xffffffff


	//   ....[9]....
        /*0214*/ 	.word	0xffffffff


	//   ....[10]....
        /*0218*/ 	.word	0xffffffff


	//   ....[11]....
        /*021c*/ 	.word	0xffffffff


	//   ....[12]....
        /*0220*/ 	.word	0xffffffff


	//   ....[13]....
        /*0224*/ 	.word	0xffffffff


	//   ....[14]....
        /*0228*/ 	.word	0xffffffff


	//   ....[15]....
        /*022c*/ 	.word	0xffffffff


	//   ....[16]....
        /*0230*/ 	.word	0xffffffff


	//   ....[17]....
        /*0234*/ 	.word	0xffffffff


	//   ....[18]....
        /*0238*/ 	.word	0xffffffff


	//   ....[19]....
        /*023c*/ 	.word	0xffffffff


	//   ....[20]....
        /*0240*/ 	.word	0xffffffff


	//   ....[21]....
        /*0244*/ 	.word	0xffffffff


	//   ....[22]....
        /*0248*/ 	.word	0xffffffff


	//   ....[23]....
        /*024c*/ 	.word	0xffffffff


	//   ....[24]....
        /*0250*/ 	.word	0xffffffff


	//   ....[25]....
        /*0254*/ 	.word	0xffffffff


	//   ....[26]....
        /*0258*/ 	.word	0xffffffff


	//   ....[27]....
        /*025c*/ 	.word	0xffffffff


	//   ....[28]....
        /*0260*/ 	.word	0xffffffff


	//   ....[29]....
        /*0264*/ 	.word	0xffffffff


	//   ....[30]....
        /*0268*/ 	.word	0xffffffff


	//   ....[31]....
        /*026c*/ 	.word	0xffffffff


	//   ....[32]....
        /*0270*/ 	.word	0xffffffff


	//   ....[33]....
        /*0274*/ 	.word	0xffffffff


	//   ....[34]....
        /*0278*/ 	.word	0xffffffff


	//   ....[35]....
        /*027c*/ 	.word	0xffffffff


	//   ....[36]....
        /*0280*/ 	.word	0xffffffff


	//   ....[37]....
        /*0284*/ 	.word	0xffffffff


	//   ....[38]....
        /*0288*/ 	.word	0xffffffff


	//   ....[39]....
        /*028c*/ 	.word	0xffffffff


	//   ....[40]....
        /*0290*/ 	.word	0xffffffff


	//   ....[41]....
        /*0294*/ 	.word	0xffffffff


	//   ....[42]....
        /*0298*/ 	.word	0x0500000f


	//   ....[43]....
        /*029c*/ 	.word	0x0500000f


	//   ....[44]....
        /*02a0*/ 	.word	0x0500000f


	//   ....[45]....
        /*02a4*/ 	.word	0x0500000f


	//   ....[46]....
        /*02a8*/ 	.word	0x0500000f


	//   ....[47]....
        /*02ac*/ 	.word	0x0500000f


	//   ....[48]....
        /*02b0*/ 	.word	0x0500000f


	//   ....[49]....
        /*02b4*/ 	.word	0x0500000f


	//   ....[50]....
        /*02b8*/ 	.word	0x0500000f


	//   ....[51]....
        /*02bc*/ 	.word	0x0500000f


	//----- nvinfo : EIATTR_COOP_GROUP_INSTR_OFFSETS
	.align		4
.L_144:
        /*02c0*/ 	.byte	0x04, 0x28
        /*02c2*/ 	.short	(.L_146 - .L_145)


	//   ....[0]....
.L_145:
        /*02c4*/ 	.word	0x00000060


	//   ....[1]....
        /*02c8*/ 	.word	0x00000140


	//   ....[2]....
        /*02cc*/ 	.word	0x00000190


	//   ....[3]....
        /*02d0*/ 	.word	0x00000380


	//   ....[4]....
        /*02d4*/ 	.word	0x000004e0


	//   ....[5]....
        /*02d8*/ 	.word	0x00000600


	//   ....[6]....
        /*02dc*/ 	.word	0x00000760


	//   ....[7]....
        /*02e0*/ 	.word	0x000011b0


	//   ....[8]....
        /*02e4*/ 	.word	0x00002ad0


	//   ....[9]....
        /*02e8*/ 	.word	0x00003890


	//   ....[10]....
        /*02ec*/ 	.word	0x00003910


	//   ....[11]....
        /*02f0*/ 	.word	0x00003af0


	//   ....[12]....
        /*02f4*/ 	.word	0x00003bc0


	//   ....[13]....
        /*02f8*/ 	.word	0x000044c0


	//   ....[14]....
        /*02fc*/ 	.word	0x00004c50


	//   ....[15]....
        /*0300*/ 	.word	0x00004cc0


	//   ....[16]....
        /*0304*/ 	.word	0x00004f90


	//   ....[17]....
        /*0308*/ 	.word	0x00005150


	//   ....[18]....
        /*030c*/ 	.word	0x000061e0


	//   ....[19]....
        /*0310*/ 	.word	0x00006220


	//   ....[20]....
        /*0314*/ 	.word	0x00006260


	//   ....[21]....
        /*0318*/ 	.word	0x000062c0


	//   ....[22]....
        /*031c*/ 	.word	0x000062f0


	//   ....[23]....
        /*0320*/ 	.word	0x00006cd0


	//   ....[24]....
        /*0324*/ 	.word	0x00008050


	//   ....[25]....
        /*0328*/ 	.word	0x00008080


	//   ....[26]....
        /*032c*/ 	.word	0x000080a0


	//   ....[27]....
        /*0330*/ 	.word	0x000080c0


	//   ....[28]....
        /*0334*/ 	.word	0x000086e0


	//   ....[29]....
        /*0338*/ 	.word	0x00008700


	//   ....[30]....
        /*033c*/ 	.word	0x00008950


	//   ....[31]....
        /*0340*/ 	.word	0x00008980


	//   ....[32]....
        /*0344*/ 	.word	0x000094b0


	//   ....[33]....
        /*0348*/ 	.word	0x00009e10


	//   ....[34]....
        /*034c*/ 	.word	0x00009e40


	//   ....[35]....
        /*0350*/ 	.word	0x00009f10


	//   ....[36]....
        /*0354*/ 	.word	0x00009f20


	//   ....[37]....
        /*0358*/ 	.word	0x00009fa0


	//   ....[38]....
        /*035c*/ 	.word	0x00009fb0


	//   ....[39]....
        /*0360*/ 	.word	0x00009fc0


	//   ....[40]....
        /*0364*/ 	.word	0x00009fd0


	//   ....[41]....
        /*0368*/ 	.word	0x0000d670


	//   ....[42]....
        /*036c*/ 	.word	0x0000dc00


	//   ....[43]....
        /*0370*/ 	.word	0x0000dd70


	//   ....[44]....
        /*0374*/ 	.word	0x0000ddd0


	//   ....[45]....
        /*0378*/ 	.word	0x0000de90


	//   ....[46]....
        /*037c*/ 	.word	0x0000df90


	//   ....[47]....
        /*0380*/ 	.word	0x0000dff0


	//   ....[48]....
        /*0384*/ 	.word	0x0000e0e0


	//   ....[49]....
        /*0388*/ 	.word	0x0000e140


	//   ....[50]....
        /*038c*/ 	.word	0x0000e1e0


	//   ....[51]....
        /*0390*/ 	.word	0x0000e5d0


	//----- nvinfo : EIATTR_REG_RECONFIG
	.align		4
.L_146:
        /*0394*/ 	.byte	0x01, 0x54
	.zero		2


	//----- nvinfo : EIATTR_SYSCALL_OFFSETS
	.align		4
        /*0398*/ 	.byte	0x04, 0x46
        /*039a*/ 	.short	(.L_148 - .L_147)


	//   ....[0]....
.L_147:
        /*039c*/ 	.word	0x00002c90


	//   ....[1]....
        /*03a0*/ 	.word	0x00009110


	//   ....[2]....
        /*03a4*/ 	.word	0x00009250


	//   ....[3]....
        /*03a8*/ 	.word	0x00009340


	//   ....[4]....
        /*03ac*/ 	.word	0x00009a40


	//----- nvinfo : EIATTR_MBARRIER_INSTR_OFFSETS
	.align		4
.L_148:
        /*03b0*/ 	.byte	0x04, 0x39
        /*03b2*/ 	.short	(.L_150 - .L_149)


	//   ....[0]....
.L_149:
        /*03b4*/ 	.word	0x00000270
        /*03b8*/ 	.word	0x000000ff
        /*03bc*/ 	.word	0x00028c00
        /*03c0*/ 	.short	0x0100
        /*03c2*/ 	.byte	0x08
	.zero		1


	//   ....[1]....
        /*03c4*/ 	.word	0x00000280
        /*03c8*/ 	.word	0x000000ff
        /*03cc*/ 	.word	0x00028c20
        /*03d0*/ 	.short	0x0100
        /*03d2*/ 	.byte	0x08
	.zero		1


	//   ....[2]....
        /*03d4*/ 	.word	0x00000330
        /*03d8*/ 	.word	0x000000ff
        /*03dc*/ 	.word	0x00028c30
        /*03e0*/ 	.short	0x0100
        /*03e2*/ 	.byte	0x06
	.zero		1


	//   ....[3]....
        /*03e4*/ 	.word	0x00000340
        /*03e8*/ 	.word	0x000000ff
        /*03ec*/ 	.word	0x00028c40
        /*03f0*/ 	.short	0x0100
        /*03f2*/ 	.byte	0x06
	.zero		1


	//   ....[4]....
        /*03f4*/ 	.word	0x00000350
        /*03f8*/ 	.word	0x000000ff
        /*03fc*/ 	.word	0x00028c38
        /*0400*/ 	.short	0x0100
        /*0402*/ 	.byte	0x06
	.zero		1


	//   ....[5]....
        /*0404*/ 	.word	0x00000360
        /*0408*/ 	.word	0x000000ff
        /*040c*/ 	.word	0x00028c48
        /*0410*/ 	.short	0x0100
        /*0412*/ 	.byte	0x06
	.zero		1


	//   ....[6]....
        /*0414*/ 	.word	0x00000490
        /*0418*/ 	.word	0x000000ff
        /*041c*/ 	.word	0x00028c50
        /*0420*/ 	.short	0x0100
        /*0422*/ 	.byte	0x08
	.zero		1


	//   ....[7]....
        /*0424*/ 	.word	0x000004a0
        /*0428*/ 	.word	0x000000ff
        /*042c*/ 	.word	0x00028c60
        /*0430*/ 	.short	0x0100
        /*0432*/ 	.byte	0x08
	.zero		1


	//   ....[8]....
        /*0434*/ 	.word	0x000004b0
        /*0438*/ 	.word	0x000000ff
        /*043c*/ 	.word	0x00028c58
        /*0440*/ 	.short	0x0100
        /*0442*/ 	.byte	0x08
	.zero		1


	//   ....[9]....
        /*0444*/ 	.word	0x000004c0
        /*0448*/ 	.word	0x000000ff
        /*044c*/ 	.word	0x00028c68
        /*0450*/ 	.short	0x0100
        /*0452*/ 	.byte	0x08
	.zero		1


	//   ....[10]....
        /*0454*/ 	.word	0x000005b0
        /*0458*/ 	.word	0x000000ff
        /*045c*/ 	.word	0x00028c70
        /*0460*/ 	.short	0x0100
        /*0462*/ 	.byte	0x06
	.zero		1


	//   ....[11]....
        /*0464*/ 	.word	0x000005c0
        /*0468*/ 	.word	0x000000ff
        /*046c*/ 	.word	0x00028c80
        /*0470*/ 	.short	0x0100
        /*0472*/ 	.byte	0x06
	.zero		1


	//   ....[12]....
        /*0474*/ 	.word	0x000005d0
        /*0478*/ 	.word	0x000000ff
        /*047c*/ 	.word	0x00028c78
        /*0480*/ 	.short	0x0100
        /*0482*/ 	.byte	0x06
	.zero		1


	//   ....[13]....
        /*0484*/ 	.word	0x000005e0
        /*0488*/ 	.word	0x000000ff
        /*048c*/ 	.word	0x00028c88
        /*0490*/ 	.short	0x0100
        /*0492*/ 	.byte	0x06
	.zero		1


	//   ....[14]....
        /*0494*/ 	.word	0x00000710
        /*0498*/ 	.word	0x000000ff
        /*049c*/ 	.word	0x00028c90
        /*04a0*/ 	.short	0x0100
        /*04a2*/ 	.byte	0x08
	.zero		1


	//   ....[15]....
        /*04a4*/ 	.word	0x00000720
        /*04a8*/ 	.word	0x000000ff
        /*04ac*/ 	.word	0x00028ca0
        /*04b0*/ 	.short	0x0100
        /*04b2*/ 	.byte	0x08
	.zero		1


	//   ....[16]....
        /*04b4*/ 	.word	0x00000730
        /*04b8*/ 	.word	0x000000ff
        /*04bc*/ 	.word	0x00028c98
        /*04c0*/ 	.short	0x0100
        /*04c2*/ 	.byte	0x08
	.zero		1


	//   ....[17]....
        /*04c4*/ 	.word	0x00000740
        /*04c8*/ 	.word	0x000000ff
        /*04cc*/ 	.word	0x00028ca8
        /*04d0*/ 	.short	0x0100
        /*04d2*/ 	.byte	0x08
	.zero		1


	//   ....[18]....
        /*04d4*/ 	.word	0x00000870
        /*04d8*/ 	.word	0x000000ff
        /*04dc*/ 	.word	0x00028cb0
        /*04e0*/ 	.short	0x0100
        /*04e2*/ 	.byte	0x08
	.zero		1


	//   ....[19]....
        /*04e4*/ 	.word	0x00000880
        /*04e8*/ 	.word	0x000000ff
        /*04ec*/ 	.word	0x00028cc0
        /*04f0*/ 	.short	0x0100
        /*04f2*/ 	.byte	0x08
	.zero		1


	//   ....[20]....
        /*04f4*/ 	.word	0x00000890
        /*04f8*/ 	.word	0x000000ff
        /*04fc*/ 	.word	0x00028cb8
        /*0500*/ 	.short	0x0100
        /*0502*/ 	.byte	0x08
	.zero		1


	//   ....[21]....
        /*0504*/ 	.word	0x000008a0
        /*0508*/ 	.word	0x000000ff
        /*050c*/ 	.word	0x00028cc8
        /*0510*/ 	.short	0x0100
        /*0512*/ 	.byte	0x08
	.zero		1


	//   ....[22]....
        /*0514*/ 	.word	0x000012c0
        /*0518*/ 	.word	0x000000ff
        /*051c*/ 	.word	0x00028c50
        /*0520*/ 	.short	0x010a
        /*0522*/ 	.byte	0x10
	.zero		1


	//   ....[23]....
        /*0524*/ 	.word	0x000015a0
        /*0528*/ 	.word	0x00000000
        /*052c*/ 	.word	0x00000000
        /*0530*/ 	.short	0x0101
        /*0532*/ 	.byte	0x3f
	.zero		1


	//   ....[24]....
        /*0534*/ 	.word	0x00001f30
        /*0538*/ 	.word	0x000000ff
        /*053c*/ 	.word	0x00028c50
        /*0540*/ 	.short	0x010a
        /*0542*/ 	.byte	0x06
	.zero		1


	//   ....[25]....
        /*0544*/ 	.word	0x00001f70
        /*0548*/ 	.word	0x000000ff
        /*054c*/ 	.word	0x00028c50
        /*0550*/ 	.short	0x010a
        /*0552*/ 	.byte	0x06
	.zero		1


	//   ....[26]....
        /*0554*/ 	.word	0x000021c0
        /*0558*/ 	.word	0x00000003
        /*055c*/ 	.word	0x00000000
        /*0560*/ 	.short	0x0101
        /*0562*/ 	.byte	0x3f
	.zero		1


	//   ....[27]....
        /*0564*/ 	.word	0x00002d10
        /*0568*/ 	.word	0x000000ff
        /*056c*/ 	.word	0x00028c00
        /*0570*/ 	.short	0x010a
        /*0572*/ 	.byte	0x29
	.zero		1


	//   ....[28]....
        /*0574*/ 	.word	0x00002d90
        /*0578*/ 	.word	0x00000007
        /*057c*/ 	.word	0x00028c30
        /*0580*/ 	.short	0x010a
        /*0582*/ 	.byte	0x3f
	.zero		1


	//   ....[29]....
        /*0584*/ 	.word	0x00002dd0
        /*0588*/ 	.word	0x00000007
        /*058c*/ 	.word	0x00028c30
        /*0590*/ 	.short	0x010a
        /*0592*/ 	.byte	0x3f
	.zero		1


	//   ....[30]....
        /*0594*/ 	.word	0x00003dc0
        /*0598*/ 	.word	0x00000003
        /*059c*/ 	.word	0x00000000
        /*05a0*/ 	.short	0x0101
        /*05a2*/ 	.byte	0x3f
	.zero		1


	//   ....[31]....
        /*05a4*/ 	.word	0x00004230
        /*05a8*/ 	.word	0x00000007
        /*05ac*/ 	.word	0x00028c50
        /*05b0*/ 	.short	0x010a
        /*05b2*/ 	.byte	0x3f
	.zero		1


	//   ....[32]....
        /*05b4*/ 	.word	0x00004280
        /*05b8*/ 	.word	0x00000007
        /*05bc*/ 	.word	0x00028c50
        /*05c0*/ 	.short	0x010a
        /*05c2*/ 	.byte	0x3f
	.zero		1


	//   ....[33]....
        /*05c4*/ 	.word	0x000044e0
        /*05c8*/ 	.word	0x00000007
        /*05cc*/ 	.word	0x00000000
        /*05d0*/ 	.short	0x0101
        /*05d2*/ 	.byte	0x3f
	.zero		1


	//   ....[34]....
        /*05d4*/ 	.word	0x00004630
        /*05d8*/ 	.word	0x000000ff
        /*05dc*/ 	.word	0x00028c30
        /*05e0*/ 	.short	0x010a
        /*05e2*/ 	.byte	0x17
	.zero		1


	//   ....[35]....
        /*05e4*/ 	.word	0x00004670
        /*05e8*/ 	.word	0x000000ff
        /*05ec*/ 	.word	0x00028c30
        /*05f0*/ 	.short	0x010a
        /*05f2*/ 	.byte	0x17
	.zero		1


	//   ....[36]....
        /*05f4*/ 	.word	0x000054a0
        /*05f8*/ 	.word	0x00000098
        /*05fc*/ 	.word	0x00000000
        /*0600*/ 	.short	0x0101
        /*0602*/ 	.byte	0x3f
	.zero		1


	//   ....[37]....
        /*0604*/ 	.word	0x00005f50
        /*0608*/ 	.word	0x000000ff
        /*060c*/ 	.word	0x00028c50
        /*0610*/ 	.short	0x010a
        /*0612*/ 	.byte	0x17
	.zero		1


	//   ....[38]....
        /*0614*/ 	.word	0x00005f90
        /*0618*/ 	.word	0x000000ff
        /*061c*/ 	.word	0x00028c50
        /*0620*/ 	.short	0x010a
        /*0622*/ 	.byte	0x17
	.zero		1


	//   ....[39]....
        /*0624*/ 	.word	0x00006200
        /*0628*/ 	.word	0x000000ac
        /*062c*/ 	.word	0x00000000
        /*0630*/ 	.short	0x0101
        /*0632*/ 	.byte	0x3f
	.zero		1


	//   ....[40]....
        /*0634*/ 	.word	0x00008710
        /*0638*/ 	.word	0x000000ff
        /*063c*/ 	.word	0x00000000
        /*0640*/ 	.short	0x0101
        /*0642*/ 	.byte	0x04
	.zero		1


	//   ....[41]....
        /*0644*/ 	.word	0x000096e0
        /*0648*/ 	.word	0x00000000
        /*064c*/ 	.word	0x00028c40
        /*0650*/ 	.short	0x010a
        /*0652*/ 	.byte	0x3f
	.zero		1


	//   ....[42]....
        /*0654*/ 	.word	0x0000a0d0
        /*0658*/ 	.word	0x000000ff
        /*065c*/ 	.word	0x00028c00
        /*0660*/ 	.short	0x0107
        /*0662*/ 	.byte	0x24
	.zero		1


	//   ....[43]....
        /*0664*/ 	.word	0x0000a130
        /*0668*/ 	.word	0x000000ff
        /*066c*/ 	.word	0x00028c00
        /*0670*/ 	.short	0x0101
        /*0672*/ 	.byte	0x24
	.zero		1


	//   ....[44]....
        /*0674*/ 	.word	0x0000a150
        /*0678*/ 	.word	0x000000ff
        /*067c*/ 	.word	0x00028c20
        /*0680*/ 	.short	0x010a
        /*0682*/ 	.byte	0x24
	.zero		1


	//   ....[45]....
        /*0684*/ 	.word	0x0000a230
        /*0688*/ 	.word	0x00000003
        /*068c*/ 	.word	0x00028c60
        /*0690*/ 	.short	0x010a
        /*0692*/ 	.byte	0x3f
	.zero		1


	//   ....[46]....
        /*0694*/ 	.word	0x0000ae00
        /*0698*/ 	.word	0x00000003
        /*069c*/ 	.word	0x00028c40
        /*06a0*/ 	.short	0x010a
        /*06a2*/ 	.byte	0x3f
	.zero		1


	//   ....[47]....
        /*06a4*/ 	.word	0x0000b040
        /*06a8*/ 	.word	0x00000003
        /*06ac*/ 	.word	0x00028c60
        /*06b0*/ 	.short	0x010a
        /*06b2*/ 	.byte	0x3f
	.zero		1


	//   ....[48]....
        /*06b4*/ 	.word	0x0000bc10
        /*06b8*/ 	.word	0x00000004
        /*06bc*/ 	.word	0x00028c40
        /*06c0*/ 	.short	0x010a
        /*06c2*/ 	.byte	0x3f
	.zero		1


	//   ....[49]....
        /*06c4*/ 	.word	0x0000be30
        /*06c8*/ 	.word	0x00000004
        /*06cc*/ 	.word	0x00028c60
        /*06d0*/ 	.short	0x010a
        /*06d2*/ 	.byte	0x3f
	.zero		1


	//   ....[50]....
        /*06d4*/ 	.word	0x0000c950
        /*06d8*/ 	.word	0x00000004
        /*06dc*/ 	.word	0x00028c40
        /*06e0*/ 	.short	0x010a
        /*06e2*/ 	.byte	0x3f
	.zero		1


	//   ....[51]....
        /*06e4*/ 	.word	0x0000cb90
        /*06e8*/ 	.word	0x00000004
        /*06ec*/ 	.word	0x00028c60
        /*06f0*/ 	.short	0x010a
        /*06f2*/ 	.byte	0x3f
	.zero		1


	//   ....[52]....
        /*06f4*/ 	.word	0x0000d5f0
        /*06f8*/ 	.word	0x00000000
        /*06fc*/ 	.word	0x00028c20
        /*0700*/ 	.short	0x010a
        /*0702*/ 	.byte	0x3f
	.zero		1


	//   ....[53]....
        /*0704*/ 	.word	0x0000d7c0
        /*0708*/ 	.word	0x00000006
        /*070c*/ 	.word	0x00000000
        /*0710*/ 	.short	0x010a
        /*0712*/ 	.byte	0x3f
	.zero		1


	//   ....[54]....
        /*0714*/ 	.word	0x0000d810
        /*0718*/ 	.word	0x00000003
        /*071c*/ 	.word	0x00000000
        /*0720*/ 	.short	0x010a
        /*0722*/ 	.byte	0x3f
	.zero		1


	//   ....[55]....
        /*0724*/ 	.word	0x0000d870
        /*0728*/ 	.word	0x00000012
        /*072c*/ 	.word	0x00000000
        /*0730*/ 	.short	0x010a
        /*0732*/ 	.byte	0x3f
	.zero		1


	//   ....[56]....
        /*0734*/ 	.word	0x0000d8a0
        /*0738*/ 	.word	0x00000003
        /*073c*/ 	.word	0x00000000
        /*0740*/ 	.short	0x010a
        /*0742*/ 	.byte	0x3f
	.zero		1


	//   ....[57]....
        /*0744*/ 	.word	0x0000d910
        /*0748*/ 	.word	0x00000003
        /*074c*/ 	.word	0x00028c50
        /*0750*/ 	.short	0x010a
        /*0752*/ 	.byte	0x3f
	.zero		1


	//   ....[58]....
        /*0754*/ 	.word	0x0000d970
        /*0758*/ 	.word	0x00000004
        /*075c*/ 	.word	0x00028c50
        /*0760*/ 	.short	0x010a
        /*0762*/ 	.byte	0x3f
	.zero		1


	//   ....[59]....
        /*0764*/ 	.word	0x0000d9d0
        /*0768*/ 	.word	0x00000003
        /*076c*/ 	.word	0x00028c00
        /*0770*/ 	.short	0x010a
        /*0772*/ 	.byte	0x3f
	.zero		1


	//   ....[60]....
        /*0774*/ 	.word	0x0000da20
        /*0778*/ 	.word	0x00000007
        /*077c*/ 	.word	0x00028c30
        /*0780*/ 	.short	0x010a
        /*0782*/ 	.byte	0x3f
	.zero		1


	//   ....[61]....
        /*0784*/ 	.word	0x0000da70
        /*0788*/ 	.word	0x00000007
        /*078c*/ 	.word	0x00028c50
        /*0790*/ 	.short	0x010a
        /*0792*/ 	.byte	0x3f
	.zero		1


	//   ....[62]....
        /*0794*/ 	.word	0x0000dad0
        /*0798*/ 	.word	0x00000004
        /*079c*/ 	.word	0x00028c30
        /*07a0*/ 	.short	0x010a
        /*07a2*/ 	.byte	0x3f
	.zero		1


	//   ....[63]....
        /*07a4*/ 	.word	0x0000db20
        /*07a8*/ 	.word	0x000000ac
        /*07ac*/ 	.word	0x00028c50
        /*07b0*/ 	.short	0x010a
        /*07b2*/ 	.byte	0x3f
	.zero		1


	//   ....[64]....
        /*07b4*/ 	.word	0x0000dcc0
        /*07b8*/ 	.word	0x00000000
        /*07bc*/ 	.word	0x00028c40
        /*07c0*/ 	.short	0x010a
        /*07c2*/ 	.byte	0x3f
	.zero		1


	//   ....[65]....
        /*07c4*/ 	.word	0x0000e270
        /*07c8*/ 	.word	0x00000003
        /*07cc*/ 	.word	0x00028c20
        /*07d0*/ 	.short	0x010a
        /*07d2*/ 	.byte	0x3f
	.zero		1


	//   ....[66]....
        /*07d4*/ 	.word	0x0000e2c0
        /*07d8*/ 	.word	0x00000003
        /*07dc*/ 	.word	0x00028c60
        /*07e0*/ 	.short	0x010a
        /*07e2*/ 	.byte	0x3f
	.zero		1


	//   ....[67]....
        /*07e4*/ 	.word	0x0000e310
        /*07e8*/ 	.word	0x00000003
        /*07ec*/ 	.word	0x00028c40
        /*07f0*/ 	.short	0x010a
        /*07f2*/ 	.byte	0x3f
	.zero		1


	//   ....[68]....
        /*07f4*/ 	.word	0x0000e360
        /*07f8*/ 	.word	0x00000003
        /*07fc*/ 	.word	0x00028c60
        /*0800*/ 	.short	0x010a
        /*0802*/ 	.byte	0x3f
	.zero		1


	//   ....[69]....
        /*0804*/ 	.word	0x0000e3b0
        /*0808*/ 	.word	0x00000004
        /*080c*/ 	.word	0x00028c40
        /*0810*/ 	.short	0x010a
        /*0812*/ 	.byte	0x3f
	.zero		1


	//   ....[70]....
        /*0814*/ 	.word	0x0000e400
        /*0818*/ 	.word	0x00000004
        /*081c*/ 	.word	0x00028c60
        /*0820*/ 	.short	0x010a
        /*0822*/ 	.byte	0x3f
	.zero		1


	//   ....[71]....
        /*0824*/ 	.word	0x0000e450
        /*0828*/ 	.word	0x00000004
        /*082c*/ 	.word	0x00028c40
        /*0830*/ 	.short	0x010a
        /*0832*/ 	.byte	0x3f
	.zero		1


	//   ....[72]....
        /*0834*/ 	.word	0x0000e4a0
        /*0838*/ 	.word	0x00000004
        /*083c*/ 	.word	0x00028c60
        /*0840*/ 	.short	0x010a
        /*0842*/ 	.byte	0x3f
	.zero		1


	//   ....[73]....
        /*0844*/ 	.word	0x0000e4f0
        /*0848*/ 	.word	0x00000000
        /*084c*/ 	.word	0x00028c20
        /*0850*/ 	.short	0x010a
        /*0852*/ 	.byte	0x3f
	.zero		1


	//   ....[74]....
        /*0854*/ 	.word	0x0000e690
        /*0858*/ 	.word	0x00000006
        /*085c*/ 	.word	0x00000000
        /*0860*/ 	.short	0x010a
        /*0862*/ 	.byte	0x3f
	.zero		1


	//   ....[75]....
        /*0864*/ 	.word	0x0000e6e0
        /*0868*/ 	.word	0x00000003
        /*086c*/ 	.word	0x00000000
        /*0870*/ 	.short	0x010a
        /*0872*/ 	.byte	0x3f
	.zero		1


	//   ....[76]....
        /*0874*/ 	.word	0x0000e730
        /*0878*/ 	.word	0x00000012
        /*087c*/ 	.word	0x00000000
        /*0880*/ 	.short	0x010a
        /*0882*/ 	.byte	0x3f
	.zero		1


	//----- nvinfo : EIATTR_NUM_MBARRIERS
	.align		4
.L_150:
        /*0884*/ 	.byte	0x03, 0x38
        /*0886*/ 	.short	0x0016


	//----- nvinfo : EIATTR_EXIT_INSTR_OFFSETS
	.align		4
        /*0888*/ 	.byte	0x04, 0x1c
        /*088a*/ 	.short	(.L_152 - .L_151)


	//   ....[0]....
.L_151:
        /*088c*/ 	.word	0x000009f0


	//   ....[1]....
        /*0890*/ 	.word	0x00008bd0


	//   ....[2]....
        /*0894*/ 	.word	0x0000d8f0


	//----- nvinfo : EIATTR_MAX_THREADS
	.align		4
.L_152:
        /*0898*/ 	.byte	0x04, 0x05
        /*089a*/ 	.short	(.L_154 - .L_153)
.L_153:
        /*089c*/ 	.word	0x00000180
        /*08a0*/ 	.word	0x00000001
        /*08a4*/ 	.word	0x00000001


	//----- nvinfo : EIATTR_CRS_STACK_SIZE
	.align		4
.L_154:
        /*08a8*/ 	.byte	0x04, 0x1e
        /*08aa*/ 	.short	(.L_156 - .L_155)
.L_155:
        /*08ac*/ 	.word	0x00000000


	//----- nvinfo : EIATTR_CBANK_PARAM_SIZE
	.align		4
.L_156:
        /*08b0*/ 	.byte	0x03, 0x19
        /*08b2*/ 	.short	0x0a70


	//----- nvinfo : EIATTR_PARAM_CBANK
	.align		4
        /*08b4*/ 	.byte	0x04, 0x0a
        /*08b6*/ 	.short	(.L_158 - .L_157)
	.align		4
.L_157:
        /*08b8*/ 	.word	index@(.nv.constant0._ZN7cutlass13device_kernelIN5flash11enable_sm90INS1_16FlashAttnFwdSm90INS1_25CollectiveMainloopFwdSm90ILi2EN4cute5tupleIJNS5_1CILi1EEES8_S8_EEENS6_IJNS7_ILi64EEESA_SA_EEELi512ENS_10bfloat16_tEfNS_4arch4Sm90ELb0ELb0ELb1ELb0ELb0ELb0ELb0ELb0ELb0ELb1ELb0ELb0EEENS1_21CollectiveEpilogueFwdINS6_IJSA_NS7_ILi512EEESA_EEES9_SC_SE_Li256ELb0ELb1ELb0ELb0EEENS1_29StaticPersistentTileSchedulerILb0EEEEEEEEEvNT_6ParamsE)
        /*08bc*/ 	.short	0x0210
        /*08be*/ 	.short	0x0a70


	//----- nvinfo : EIATTR_SW_WAR
	.align		4
.L_158:
        /*08c0*/ 	.byte	0x04, 0x36
        /*08c2*/ 	.short	(.L_160 - .L_159)
.L_159:
        /*08c4*/ 	.word	0x00000008
.L_160:


//--------------------- .nv.info._ZN7cutlass13device_kernelIN5flash11enable_sm90INS1_16FlashAttnFwdSm90INS1_25CollectiveMainloopFwdSm90ILi2EN4cute5tupleIJNS5_1CILi1EEES8_S8_EEENS6_IJNS7_ILi64EEESA_SA_EEELi512ENS_10bfloat16_tEfNS_4arch4Sm90ELb0ELb0ELb1ELb0ELb0ELb0ELb1ELb0ELb0ELb1ELb0ELb0EEENS1_21CollectiveEpilogueFwdINS6_IJSA_NS7_ILi512EEESA_EEES9_SC_SE_Li256ELb0ELb1ELb0ELb0EEENS1_29StaticPersistentTileSchedulerILb0EEEEEEEEEvNT_6ParamsE --------------------------
	.section	.nv.info._ZN7cutlass13device_kernelIN5flash11enable_sm90INS1_16FlashAttnFwdSm90INS1_25CollectiveMainloopFwdSm90ILi2EN4cute5tupleIJNS5_1CILi1EEES8_S8_EEENS6_IJNS7_ILi64EEESA_SA_EEELi512ENS_10bfloat16_tEfNS_4arch4Sm90ELb0ELb0ELb1ELb0ELb0ELb0ELb1ELb0ELb0ELb1ELb0ELb0EEENS1_21CollectiveEpilogueFwdINS6_IJSA_NS7_ILi512EEESA_EEES9_SC_SE_Li256ELb0ELb1ELb0ELb0EEENS1_29StaticPersistentTileSchedulerILb0EEEEEEEEEvNT_6ParamsE,"",@"SHT_CUDA_INFO"
	.sectionflags	@""
	.align	4


	//----- nvinfo : EIATTR_CUDA_API_VERSION
	.align		4
        /*0000*/ 	.byte	0x04, 0x37
        /*0002*/ 	.short	(.L_162 - .L_161)
.L_161:
        /*0004*/ 	.word	0x00000082


	//----- nvinfo : EIATTR_KPARAM_INFO
	.align		4
.L_162:
        /*0008*/ 	.byte	0x04, 0x17
        /*000a*/ 	.short	(.L_164 - .L_163)
.L_163:
        /*000c*/ 	.word	0x00000000
        /*0010*/ 	.short	0x0000
        /*0012*/ 	.short	0x0070
        /*0014*/ 	.byte	0x00, 0xf0, 0x01, 0x2c


	//----- nvinfo : EIATTR_SPARSE_MMA_MASK
	.align		4
.L_164:
        /*0018*/ 	.byte	0x03, 0x50
        /*001a*/ 	.short	0x0000


	//----- nvinfo : EIATTR_MAXREG_COUNT
	.align		4
        /*001c*/ 	.byte	0x03, 0x1b
        /*001e*/ 	.short	0x00a8


	//----- nvinfo : EIATTR_NUM_BARRIERS
	.align		4
        /*0020*/ 	.byte	0x02, 0x4c
        /*0022*/ 	.byte	0x10
	.zero		1


	//----- nvinfo : EIATTR_EXTERNS
	.align		4
        /*0024*/ 	.byte	0x04, 0x0f
        /*0026*/ 	.short	(.L_166 - .L_165)


	//   ....[0]....
	.align		4
.L_165:
        /*0028*/ 	.word	index@(__assertfail)


	//----- nvinfo : EIATTR_ANNOTATIONS
	.align		4
.L_166:
        /*002c*/ 	.byte	0x04, 0x55
        /*002e*/ 	.short	(.L_168 - .L_167)


	//   ....[0]....
.L_167:
        /* <DEDUP_REMOVED lines=42> */
        /*02c4*/ 	.byte	0x50, 0x13, 0x01, 0x00, 0x01, 0x00, 0x00, 0x00, 0x30, 0x1a, 0x01, 0x00


	//----- nvinfo : EIATTR_MERCURY_ISA_VERSION
	.align		4
.L_168:
        /*02d0*/ 	.byte	0x03, 0x5f
        /*02d2*/ 	.short	0x0101


	//----- nvinfo : EIATTR_INT_WARP_WIDE_INSTR_OFFSETS
	.align		4
        /*02d4*/ 	.byte	0x04, 0x31
        /*02d6*/ 	.short	(.L_170 - .L_169)


	//   ....[0]....
.L_169:
        /*02d8*/ 	.word	0x00000130


	//   ....[1]....
        /*02dc*/ 	.word	0x00000170


	//   ....[2]....
        /*02e0*/ 	.word	0x000001e0


	//   ....[3]....
        /*02e4*/ 	.word	0x00000250


	//----- nvinfo : EIATTR_COOP_GROUP_MASK_REGIDS
	.align		4
.L_170:
        /*02e8*/ 	.byte	0x04, 0x29
        /*02ea*/ 	.short	(.L_172 - .L_171)


	//   ....[0]....
.L_171:
        /*02ec*/ 	.word	0xffffffff


	//   ....[1]....
        /*02f0*/ 	.word	0xffffffff


	//   ....[2]....
        /*02f4*/ 	.word	0xffffffff


	//   ....[3]....
        /*02f8*/ 	.word	0xffffffff


	//   ....[4]....
        /*02fc*/ 	.word	0xffffffff


	//   ....[5]....
        /*0300*/ 	.word	0xffffffff


	//   ....[6]....
        /*0304*/ 	.word	0xffffffff


	//   ....[7]....
        /*0308*/ 	.word	0xffffffff


	//   ....[8]....
        /*030c*/ 	.word	0xffffffff


	//   ....[9]....
        /*0310*/ 	.word	0xffffffff


	//   ....[10]....
        /*0314*/ 	.word	0xffffffff


	//   ....[11]....
        /*0318*/ 	.word	0xffffffff


	//   ....[12]....
        /*031c*/ 	.word	0xffffffff


	//   ....[13]....
        /*0320*/ 	.word	0xffffffff


	//   ....[14]....
        /*0324*/ 	.word	0xffffffff


	//   ....[15]....
        /*0328*/ 	.word	0xffffffff


	//   ....[16]....
        /*032c*/ 	.word	0xffffffff


	//   ....[17]....
        /*0330*/ 	.word	0xffffffff


	//   ....[18]....
        /*0334*/ 	.word	0xffffffff


	//   ....[19]....
        /*0338*/ 	.word	0xffffffff


	//   ....[20]....
        /*033c*/ 	.word	0xffffffff


	//   ....[21]....
        /*0340*/ 	.word	0xffffffff


	//   ....[22]....
        /*0344*/ 	.word	0xffffffff


	//   ....[23]....
        /*0348*/ 	.word	0xffffffff


	//   ....[24]....
        /*034c*/ 	.word	0xffffffff


	//   ....[25]....
        /*0350*/ 	.word	0xffffffff


	//   ....[26]....
        /*0354*/ 	.word	0xffffffff


	//   ....[27]....
        /*0358*/ 	.word	0xffffffff


	//   ....[28]....
        /*035c*/ 	.word	0xffffffff


	//   ....[29]....
        /*0360*/ 	.word	0xffffffff


	//   ....[30]....
        /*0364*/ 	.word	0xffffffff


	//   ....[31]....
        /*0368*/ 	.word	0xffffffff


	//   ....[32]....
        /*036c*/ 	.word	0xffffffff


	//   ....[33]....
        /*0370*/ 	.word	0xffffffff


	//   ....[34]....
        /*0374*/ 	.word	0xffffffff


	//   ....[35]....
        /*0378*/ 	.word	0xffffffff


	//   ....[36]....
        /*037c*/ 	.word	0xffffffff


	//   ....[37]....
        /*0380*/ 	.word	0xffffffff


	//   ....[38]....
        /*0384*/ 	.word	0xffffffff


	//   ....[39]....
        /*0388*/ 	.word	0xffffffff


	//   ....[40]....
        /*038c*/ 	.word	0xffffffff


	//   ....[41]....
        /*0390*/ 	.word	0xffffffff


	//   ....[42]....
        /*0394*/ 	.word	0xffffffff


	//   ....[43]....
        /*0398*/ 	.word	0xffffffff


	//   ....[44]....
        /*039c*/ 	.word	0xffffffff


	//   ....[45]....
        /*03a0*/ 	.word	0xffffffff


	//   ....[46]....
        /*03a4*/ 	.word	0xffffffff


	//   ....[47]....
        /*03a8*/ 	.word	0xffffffff


	//   ....[48]....
        /*03ac*/ 	.word	0xffffffff


	//   ....[49]....
        /*03b0*/ 	.word	0xffffffff


	//   ....[50]....
        /*03b4*/ 	.word	0xffffffff


	//   ....[51]....
        /*03b8*/ 	.word	0xffffffff


	//   ....[52]....
        /*03bc*/ 	.word	0x0500000f


	//   ....[53]....
        /*03c0*/ 	.word	0x0500000f


	//   ....[54]....
        /*03c4*/ 	.word	0x0500000f


	//   ....[55]....
        /*03c8*/ 	.word	0x0500000f


	//   ....[56]....
        /*03cc*/ 	.word	0x0500000f


	//   ....[57]....
        /*03d0*/ 	.word	0x0500000f


	//   ....[58]....
        /*03d4*/ 	.word	0x0500000f


	//   ....[59]....
        /*03d8*/ 	.word	0x0500000f


	//   ....[60]....
        /*03dc*/ 	.word	0x0500000f


	//   ....[61]....
        /*03e0*/ 	.word	0x0500000f


	//   ....[62]....
        /*03e4*/ 	.word	0x0500000f


	//   ....[63]....
        /*03e8*/ 	.word	0x0500000f


	//   ....[64]....
        /*03ec*/ 	.word	0x0500000f


	//   ....[65]....
        /*03f0*/ 	.word	0x0500000f


	//   ....[66]....
        /*03f4*/ 	.word	0x0500000f


	//   ....[67]....
        /*03f8*/ 	.word	0x0500000f


	//   ....[68]....
        /*03fc*/ 	.word	0x0500000f


	//   ....[69]....
        /*0400*/ 	.word	0x0500000f


	//----- nvinfo : EIATTR_COOP_GROUP_INSTR_OFFSETS
	.align		4
.L_172:
        /*0404*/ 	.byte	0x04, 0x28
        /*0406*/ 	.short	(.L_174 - .L_173)


	//   ....[0]....
.L_173:
        /*0408*/ 	.word	0x00000060


	//   ....[1]....
        /*040c*/ 	.word	0x00000140


	//   ....[2]....
        /*0410*/ 	.word	0x00000180


	//   ....[3]....
        /*0414*/ 	.word	0x00000390


	//   ....[4]....
        /*0418*/ 	.word	0x000004f0


	//   ....[5]....
        /*041c*/ 	.word	0x00000610


	//   ....[6]....
        /*0420*/ 	.word	0x00000770


	//   ....[7]....
        /*0424*/ 	.word	0x00001150


	//   ....[8]....
        /*0428*/ 	.word	0x000028b0


	//   ....[9]....
        /*042c*/ 	.word	0x00003100


	//   ....[10]....
        /*0430*/ 	.word	0x00004850


	//   ....[11]....
        /*0434*/ 	.word	0x00004950


	//   ....[12]....
        /*0438*/ 	.word	0x00004b00


	//   ....[13]....
        /*043c*/ 	.word	0x00004ba0


	//   ....[14]....
        /*0440*/ 	.word	0x000053b0


	//   ....[15]....
        /*0444*/ 	.word	0x000058d0


	//   ....[16]....
        /*0448*/ 	.word	0x00006cf0


	//   ....[17]....
        /*044c*/ 	.word	0x00006da0


	//   ....[18]....
        /*0450*/ 	.word	0x00007070


	//   ....[19]....
        /*0454*/ 	.word	0x00007230


	//   ....[20]....
        /*0458*/ 	.word	0x000081b0


	//   ....[21]....
        /*045c*/ 	.word	0x000081f0


	//   ....[22]....
        /*0460*/ 	.word	0x00008220


	//   ....[23]....
        /*0464*/ 	.word	0x000082a0


	//   ....[24]....
        /*0468*/ 	.word	0x000082d0


	//   ....[25]....
        /*046c*/ 	.word	0x00008c80


	//   ....[26]....
        /*0470*/ 	.word	0x00009ff0


	//   ....[27]....
        /*0474*/ 	.word	0x0000a020


	//   ....[28]....
        /*0478*/ 	.word	0x0000a050


	//   ....[29]....
        /*047c*/ 	.word	0x0000a070


	//   ....[30]....
        /*0480*/ 	.word	0x0000a690


	//   ....[31]....
        /*0484*/ 	.word	0x0000a6b0


	//   ....[32]....
        /*0488*/ 	.word	0x0000a900


	//   ....[33]....
        /*048c*/ 	.word	0x0000a930


	//   ....[34]....
        /*0490*/ 	.word	0x0000b520


	//   ....[35]....
        /*0494*/ 	.word	0x0000bed0


	//   ....[36]....
        /*0498*/ 	.word	0x0000bf00


	//   ....[37]....
        /*049c*/ 	.word	0x0000bf80


	//   ....[38]....
        /*04a0*/ 	.word	0x0000c000


	//   ....[39]....
        /*04a4*/ 	.word	0x0000c030


	//   ....[40]....
        /*04a8*/ 	.word	0x0000c090


	//   ....[41]....
        /*04ac*/ 	.word	0x0000c0a0


	//   ....[42]....
        /*04b0*/ 	.word	0x0000c110


	//   ....[43]....
        /*04b4*/ 	.word	0x0000ca20


	//   ....[44]....
        /*04b8*/ 	.word	0x0000ca40


	//   ....[45]....
        /*04bc*/ 	.word	0x0000ca60


	//   ....[46]....
        /*04c0*/ 	.word	0x0000cb90


	//   ....[47]....
        /*04c4*/ 	.word	0x0000cd50


	//   ....[48]....
        /*04c8*/ 	.word	0x0000cd60


	//   ....[49]....
        /*04cc*/ 	.word	0x0000ceb0


	//   ....[50]....
        /*04d0*/ 	.word	0x0000cec0


	//   ....[51]....
        /*04d4*/ 	.word	0x00010640


	//   ....[52]....
        /*04d8*/ 	.word	0x00010b10


	//   ....[53]....
        /*04dc*/ 	.word	0x00010c80


	//   ....[54]....
        /*04e0*/ 	.word	0x00010ce0


	//   ....[55]....
        /*04e4*/ 	.word	0x00010da0


	//   ....[56]....
        /*04e8*/ 	.word	0x00010e30


	//   ....[57]....
        /*04ec*/ 	.word	0x00010f00


	//   ....[58]....
        /*04f0*/ 	.word	0x00010fc0


	//   ....[59]....
        /*04f4*/ 	.word	0x00011090


	//   ....[60]....
        /*04f8*/ 	.word	0x00011170


	//   ....[61]....
        /*04fc*/ 	.word	0x00011210


	//   ....[62]....
        /*0500*/ 	.word	0x000112c0


	//   ....[63]....
        /*0504*/ 	.word	0x000115a0


	//   ....[64]....
        /*0508*/ 	.word	0x000115f0


	//   ....[65]....
        /*050c*/ 	.word	0x00011750


	//   ....[66]....
        /*0510*/ 	.word	0x000118a0


	//   ....[67]....
        /*0514*/ 	.word	0x00011a70


	//   ....[68]....
        /*0518*/ 	.word	0x00011ac0


	//   ....[69]....
        /*051c*/ 	.word	0x00011e70


	//----- nvinfo : EIATTR_REG_RECONFIG
	.align		4
.L_174:
        /*0520*/ 	.byte	0x01, 0x54
	.zero		2


	//----- nvinfo : EIATTR_SYSCALL_OFFSETS
	.align		4
        /*0524*/ 	.byte	0x04, 0x46
        /*0526*/ 	.short	(.L_176 - .L_175)


	//   ....[0]....
.L_175:
        /*0528*/ 	.word	0x00002ab0


	//   ....[1]....
        /*052c*/ 	.word	0x0000b140


	//   ....[2]....
        /*0530*/ 	.word	0x0000b280


	//   ....[3]....
        /*0534*/ 	.word	0x0000b370


	//   ....[4]....
        /*0538*/ 	.word	0x0000baf0


	//   ....[5]....
        /*053c*/ 	.word	0x0000c3b0


	//----- nvinfo : EIATTR_MBARRIER_INSTR_OFFSETS
	.align		4
.L_176:
        /*0540*/ 	.byte	0x04, 0x39
        /*0542*/ 	.short	(.L_178 - .L_177)


	//   ....[0]....
.L_177:
        /*0544*/ 	.word	0x00000270
        /*0548*/ 	.word	0x000000ff
        /*054c*/ 	.word	0x00038800
        /*0550*/ 	.short	0x0100
        /*0552*/ 	.byte	0x08
	.zero		1


	//   ....[1]....
        /*0554*/ 	.word	0x00000280
        /*0558*/ 	.word	0x000000ff
        /*055c*/ 	.word	0x00038810
        /*0560*/ 	.short	0x0100
        /*0562*/ 	.byte	0x08
	.zero		1


	//   ....[2]....
        /*0564*/ 	.word	0x00000290
        /*0568*/ 	.word	0x000000ff
        /*056c*/ 	.word	0x00038820
        /*0570*/ 	.short	0x0100
        /*0572*/ 	.byte	0x08
	.zero		1


	//   ....[3]....
        /*0574*/ 	.word	0x00000340
        /*0578*/ 	.word	0x000000ff
        /*057c*/ 	.word	0x00038830
        /*0580*/ 	.short	0x0100
        /*0582*/ 	.byte	0x06
	.zero		1


	//   ....[4]....
        /*0584*/ 	.word	0x00000350
        /*0588*/ 	.word	0x000000ff
        /*058c*/ 	.word	0x00038840
        /*0590*/ 	.short	0x0100
        /*0592*/ 	.byte	0x06
	.zero		1


	//   ....[5]....
        /*0594*/ 	.word	0x00000360
        /*0598*/ 	.word	0x000000ff
        /*059c*/ 	.word	0x00038838
        /*05a0*/ 	.short	0x0100
        /*05a2*/ 	.byte	0x06
	.zero		1


	//   ....[6]....
        /*05a4*/ 	.word	0x00000370
        /*05a8*/ 	.word	0x000000ff
        /*05ac*/ 	.word	0x00038848
        /*05b0*/ 	.short	0x0100
        /*05b2*/ 	.byte	0x06
	.zero		1


	//   ....[7]....
        /*05b4*/ 	.word	0x000004a0
        /*05b8*/ 	.word	0x000000ff
        /*05bc*/ 	.word	0x00038850
        /*05c0*/ 	.short	0x0100
        /*05c2*/ 	.byte	0x08
	.zero		1


	//   ....[8]....
        /*05c4*/ 	.word	0x000004b0
        /*05c8*/ 	.word	0x000000ff
        /*05cc*/ 	.word	0x00038860
        /*05d0*/ 	.short	0x0100
        /*05d2*/ 	.byte	0x08
	.zero		1


	//   ....[9]....
        /*05d4*/ 	.word	0x000004c0
        /*05d8*/ 	.word	0x000000ff
        /*05dc*/ 	.word	0x00038858
        /*05e0*/ 	.short	0x0100
        /*05e2*/ 	.byte	0x08
	.zero		1


	//   ....[10]....
        /*05e4*/ 	.word	0x000004d0
        /*05e8*/ 	.word	0x000000ff
        /*05ec*/ 	.word	0x00038868
        /*05f0*/ 	.short	0x0100
        /*05f2*/ 	.byte	0x08
	.zero		1


	//   ....[11]....
        /*05f4*/ 	.word	0x000005c0
        /*05f8*/ 	.word	0x000000ff
        /*05fc*/ 	.word	0x00038870
        /*0600*/ 	.short	0x0100
        /*0602*/ 	.byte	0x06
	.zero		1


	//   ....[12]....
        /*0604*/ 	.word	0x000005d0
        /*0608*/ 	.word	0x000000ff
        /*060c*/ 	.word	0x00038880
        /*0610*/ 	.short	0x0100
        /*0612*/ 	.byte	0x06
	.zero		1


	//   ....[13]....
        /*0614*/ 	.word	0x000005e0
        /*0618*/ 	.word	0x000000ff
        /*061c*/ 	.word	0x00038878
        /*0620*/ 	.short	0x0100
        /*0622*/ 	.byte	0x06
	.zero		1


	//   ....[14]....
        /*0624*/ 	.word	0x000005f0
        /*0628*/ 	.word	0x000000ff
        /*062c*/ 	.word	0x00038888
        /*0630*/ 	.short	0x0100
        /*0632*/ 	.byte	0x06
	.zero		1


	//   ....[15]....
        /*0634*/ 	.word	0x00000720
        /*0638*/ 	.word	0x000000ff
        /*063c*/ 	.word	0x00038890
        /*0640*/ 	.short	0x0100
        /*0642*/ 	.byte	0x08
	.zero		1


	//   ....[16]....
        /*0644*/ 	.word	0x00000730
        /*0648*/ 	.word	0x000000ff
        /*064c*/ 	.word	0x000388a0
        /*0650*/ 	.short	0x0100
        /*0652*/ 	.byte	0x08
	.zero		1


	//   ....[17]....
        /*0654*/ 	.word	0x00000740
        /*0658*/ 	.word	0x000000ff
        /*065c*/ 	.word	0x00038898
        /*0660*/ 	.short	0x0100
        /*0662*/ 	.byte	0x08
	.zero		1


	//   ....[18]....
        /*0664*/ 	.word	0x00000750
        /*0668*/ 	.word	0x000000ff
        /*066c*/ 	.word	0x000388a8
        /*0670*/ 	.short	0x0100
        /*0672*/ 	.byte	0x08
	.zero		1


	//   ....[19]....
        /*0674*/ 	.word	0x00000880
        /*0678*/ 	.word	0x000000ff
        /*067c*/ 	.word	0x000388b0
        /*0680*/ 	.short	0x0100
        /*0682*/ 	.byte	0x08
	.zero		1


	//   ....[20]....
        /*0684*/ 	.word	0x00000890
        /*0688*/ 	.word	0x000000ff
        /*068c*/ 	.word	0x000388c0
        /*0690*/ 	.short	0x0100
        /*0692*/ 	.byte	0x08
	.zero		1


	//   ....[21]....
        /*0694*/ 	.word	0x000008a0
        /*0698*/ 	.word	0x000000ff
        /*069c*/ 	.word	0x000388b8
        /*06a0*/ 	.short	0x0100
        /*06a2*/ 	.byte	0x08
	.zero		1


	//   ....[22]....
        /*06a4*/ 	.word	0x000008b0
        /*06a8*/ 	.word	0x000000ff
        /*06ac*/ 	.word	0x000388c8
        /*06b0*/ 	.short	0x0100
        /*06b2*/ 	.byte	0x08
	.zero		1


	//   ....[23]....
        /*06b4*/ 	.word	0x000014b0
        /*06b8*/ 	.word	0x00000000
        /*06bc*/ 	.word	0x00000000
        /*06c0*/ 	.short	0x0101
        /*06c2*/ 	.byte	0x3f
	.zero		1


	//   ....[24]....
        /*06c4*/ 	.word	0x00001fa0
        /*06c8*/ 	.word	0x00000000
        /*06cc*/ 	.word	0x00000000
        /*06d0*/ 	.short	0x0101
        /*06d2*/ 	.byte	0x3f
	.zero		1


	//   ....[25]....
        /*06d4*/ 	.word	0x00002b10
        /*06d8*/ 	.word	0x000000ff
        /*06dc*/ 	.word	0x00038800
        /*06e0*/ 	.short	0x010a
        /*06e2*/ 	.byte	0x25
	.zero		1


	//   ....[26]....
        /*06e4*/ 	.word	0x00002b90
        /*06e8*/ 	.word	0x00000003
        /*06ec*/ 	.word	0x00038830
        /*06f0*/ 	.short	0x010a
        /*06f2*/ 	.byte	0x3f
	.zero		1


	//   ....[27]....
        /*06f4*/ 	.word	0x00002bd0
        /*06f8*/ 	.word	0x00000003
        /*06fc*/ 	.word	0x00038830
        /*0700*/ 	.short	0x010a
        /*0702*/ 	.byte	0x3f
	.zero		1


	//   ....[28]....
        /*0704*/ 	.word	0x00002e50
        /*0708*/ 	.word	0x000000ff
        /*070c*/ 	.word	0x00038810
        /*0710*/ 	.short	0x010a
        /*0712*/ 	.byte	0x25
	.zero		1


	//   ....[29]....
        /*0714*/ 	.word	0x00002e90
        /*0718*/ 	.word	0x00000003
        /*071c*/ 	.word	0x00038850
        /*0720*/ 	.short	0x010a
        /*0722*/ 	.byte	0x3f
	.zero		1


	//   ....[30]....
        /*0724*/ 	.word	0x00002ed0
        /*0728*/ 	.word	0x00000003
        /*072c*/ 	.word	0x00038850
        /*0730*/ 	.short	0x010a
        /*0732*/ 	.byte	0x3f
	.zero		1


	//   ....[31]....
        /*0734*/ 	.word	0x00004df0
        /*0738*/ 	.word	0x00000018
        /*073c*/ 	.word	0x00000000
        /*0740*/ 	.short	0x0101
        /*0742*/ 	.byte	0x3f
	.zero		1


	//   ....[32]....
        /*0744*/ 	.word	0x000053d0
        /*0748*/ 	.word	0x00000003
        /*074c*/ 	.word	0x00000000
        /*0750*/ 	.short	0x0101
        /*0752*/ 	.byte	0x3f
	.zero		1


	//   ....[33]....
        /*0754*/ 	.word	0x000054f0
        /*0758*/ 	.word	0x000000ff
        /*075c*/ 	.word	0x00038830
        /*0760*/ 	.short	0x010a
        /*0762*/ 	.byte	0x05
	.zero		1


	//   ....[34]....
        /*0764*/ 	.word	0x00005530
        /*0768*/ 	.word	0x000000ff
        /*076c*/ 	.word	0x00038830
        /*0770*/ 	.short	0x010a
        /*0772*/ 	.byte	0x05
	.zero		1


	//   ....[35]....
        /*0774*/ 	.word	0x00005710
        /*0778*/ 	.word	0x000000ff
        /*077c*/ 	.word	0x00038850
        /*0780*/ 	.short	0x010a
        /*0782*/ 	.byte	0x05
	.zero		1


	//   ....[36]....
        /*0784*/ 	.word	0x00005750
        /*0788*/ 	.word	0x000000ff
        /*078c*/ 	.word	0x00038850
        /*0790*/ 	.short	0x010a
        /*0792*/ 	.byte	0x05
	.zero		1


	//   ....[37]....
        /*0794*/ 	.word	0x00007590
        /*0798*/ 	.word	0x0000009b
        /*079c*/ 	.word	0x00000000
        /*07a0*/ 	.short	0x0101
        /*07a2*/ 	.byte	0x3f
	.zero		1


	//   ....[38]....
        /*07a4*/ 	.word	0x000081d0
        /*07a8*/ 	.word	0x000000c5
        /*07ac*/ 	.word	0x00000000
        /*07b0*/ 	.short	0x0101
        /*07b2*/ 	.byte	0x3f
	.zero		1


	//   ....[39]....
        /*07b4*/ 	.word	0x0000a6c0
        /*07b8*/ 	.word	0x000000ff
        /*07bc*/ 	.word	0x00000000
        /*07c0*/ 	.short	0x0101
        /*07c2*/ 	.byte	0x04
	.zero		1


	//   ....[40]....
        /*07c4*/ 	.word	0x0000b740
        /*07c8*/ 	.word	0x00000000
        /*07cc*/ 	.word	0x00038840
        /*07d0*/ 	.short	0x010a
        /*07d2*/ 	.byte	0x3f
	.zero		1


	//   ....[41]....
        /*07d4*/ 	.word	0x0000c1c0
        /*07d8*/ 	.word	0x000000ff
        /*07dc*/ 	.word	0x00038800
        /*07e0*/ 	.short	0x0107
        /*07e2*/ 	.byte	0x24
	.zero		1


	//   ....[42]....
        /*07e4*/ 	.word	0x0000c230
        /*07e8*/ 	.word	0x000000ff
        /*07ec*/ 	.word	0x00038800
        /*07f0*/ 	.short	0x0101
        /*07f2*/ 	.byte	0x24
	.zero		1


	//   ....[43]....
        /*07f4*/ 	.word	0x0000d0e0
        /*07f8*/ 	.word	0x000000ff
        /*07fc*/ 	.word	0x00038810
        /*0800*/ 	.short	0x0107
        /*0802*/ 	.byte	0x24
	.zero		1


	//   ....[44]....
        /*0804*/ 	.word	0x0000d140
        /*0808*/ 	.word	0x000000ff
        /*080c*/ 	.word	0x00038810
        /*0810*/ 	.short	0x0101
        /*0812*/ 	.byte	0x24
	.zero		1


	//   ....[45]....
        /*0814*/ 	.word	0x0000d160
        /*0818*/ 	.word	0x000000ff
        /*081c*/ 	.word	0x00038820
        /*0820*/ 	.short	0x010a
        /*0822*/ 	.byte	0x24
	.zero		1


	//   ....[46]....
        /*0824*/ 	.word	0x0000d230
        /*0828*/ 	.word	0x00000003
        /*082c*/ 	.word	0x00038860
        /*0830*/ 	.short	0x010a
        /*0832*/ 	.byte	0x3f
	.zero		1


	//   ....[47]....
        /*0834*/ 	.word	0x0000ddf0
        /*0838*/ 	.word	0x00000003
        /*083c*/ 	.word	0x00038840
        /*0840*/ 	.short	0x010a
        /*0842*/ 	.byte	0x3f
	.zero		1


	//   ....[48]....
        /*0844*/ 	.word	0x0000e030
        /*0848*/ 	.word	0x00000003
        /*084c*/ 	.word	0x00038860
        /*0850*/ 	.short	0x010a
        /*0852*/ 	.byte	0x3f
	.zero		1


	//   ....[49]....
        /*0854*/ 	.word	0x0000ebf0
        /*0858*/ 	.word	0x00000004
        /*085c*/ 	.word	0x00038840
        /*0860*/ 	.short	0x010a
        /*0862*/ 	.byte	0x3f
	.zero		1


	//   ....[50]....
        /*0864*/ 	.word	0x0000ee10
        /*0868*/ 	.word	0x00000004
        /*086c*/ 	.word	0x00038860
        /*0870*/ 	.short	0x010a
        /*0872*/ 	.byte	0x3f
	.zero		1


	//   ....[51]....
        /*0874*/ 	.word	0x0000f920
        /*0878*/ 	.word	0x00000004
        /*087c*/ 	.word	0x00038840
        /*0880*/ 	.short	0x010a
        /*0882*/ 	.byte	0x3f
	.zero		1


	//   ....[52]....
        /*0884*/ 	.word	0x0000fb60
        /*0888*/ 	.word	0x00000004
        /*088c*/ 	.word	0x00038860
        /*0890*/ 	.short	0x010a
        /*0892*/ 	.byte	0x3f
	.zero		1


	//   ....[53]....
        /*0894*/ 	.word	0x000105c0
        /*0898*/ 	.word	0x00000009
        /*089c*/ 	.word	0x00038820
        /*08a0*/ 	.short	0x010a
        /*08a2*/ 	.byte	0x3f
	.zero		1


	//   ....[54]....
        /*08a4*/ 	.word	0x00010740
        /*08a8*/ 	.word	0x00000005
        /*08ac*/ 	.word	0x00000000
        /*08b0*/ 	.short	0x010a
        /*08b2*/ 	.byte	0x3f
	.zero		1


	//   ....[55]....
        /*08b4*/ 	.word	0x00010790
        /*08b8*/ 	.word	0x00000007
        /*08bc*/ 	.word	0x00000000
        /*08c0*/ 	.short	0x010a
        /*08c2*/ 	.byte	0x3f
	.zero		1


	//   ....[56]....
        /*08c4*/ 	.word	0x000107d0
        /*08c8*/ 	.word	0x00000013
        /*08cc*/ 	.word	0x00000000
        /*08d0*/ 	.short	0x010a
        /*08d2*/ 	.byte	0x3f
	.zero		1


	//   ....[57]....
        /*08d4*/ 	.word	0x00010800
        /*08d8*/ 	.word	0x00000003
        /*08dc*/ 	.word	0x00000000
        /*08e0*/ 	.short	0x010a
        /*08e2*/ 	.byte	0x3f
	.zero		1


	//   ....[58]....
        /*08e4*/ 	.word	0x00010870
        /*08e8*/ 	.word	0x00000003
        /*08ec*/ 	.word	0x00038800
        /*08f0*/ 	.short	0x010a
        /*08f2*/ 	.byte	0x3f
	.zero		1


	//   ....[59]....
        /*08f4*/ 	.word	0x000108c0
        /*08f8*/ 	.word	0x00000003
        /*08fc*/ 	.word	0x00038830
        /*0900*/ 	.short	0x010a
        /*0902*/ 	.byte	0x3f
	.zero		1


	//   ....[60]....
        /*0904*/ 	.word	0x00010920
        /*0908*/ 	.word	0x00000005
        /*090c*/ 	.word	0x00038810
        /*0910*/ 	.short	0x010a
        /*0912*/ 	.byte	0x3f
	.zero		1


	//   ....[61]....
        /*0914*/ 	.word	0x00010970
        /*0918*/ 	.word	0x00000003
        /*091c*/ 	.word	0x00038850
        /*0920*/ 	.short	0x010a
        /*0922*/ 	.byte	0x3f
	.zero		1


	//   ....[62]....
        /*0924*/ 	.word	0x000109d0
        /*0928*/ 	.word	0x00000005
        /*092c*/ 	.word	0x00038830
        /*0930*/ 	.short	0x010a
        /*0932*/ 	.byte	0x3f
	.zero		1


	//   ....[63]....
        /*0934*/ 	.word	0x00010a30
        /*0938*/ 	.word	0x00000005
        /*093c*/ 	.word	0x00038850
        /*0940*/ 	.short	0x010a
        /*0942*/ 	.byte	0x3f
	.zero		1


	//   ....[64]....
        /*0944*/ 	.word	0x00010bd0
        /*0948*/ 	.word	0x00000000
        /*094c*/ 	.word	0x00038840
        /*0950*/ 	.short	0x010a
        /*0952*/ 	.byte	0x3f
	.zero		1


	//   ....[65]....
        /*0954*/ 	.word	0x00011b10
        /*0958*/ 	.word	0x00000003
        /*095c*/ 	.word	0x00038820
        /*0960*/ 	.short	0x010a
        /*0962*/ 	.byte	0x3f
	.zero		1


	//   ....[66]....
        /*0964*/ 	.word	0x00011b60
        /*0968*/ 	.word	0x00000003
        /*096c*/ 	.word	0x00038860
        /*0970*/ 	.short	0x010a
        /*0972*/ 	.byte	0x3f
	.zero		1


	//   ....[67]....
        /*0974*/ 	.word	0x00011bb0
        /*0978*/ 	.word	0x00000003
        /*097c*/ 	.word	0x00038840
        /*0980*/ 	.short	0x010a
        /*0982*/ 	.byte	0x3f
	.zero		1


	//   ....[68]....
        /*0984*/ 	.word	0x00011c00
        /*0988*/ 	.word	0x00000003
        /*098c*/ 	.word	0x00038860
        /*0990*/ 	.short	0x010a
        /*0992*/ 	.byte	0x3f
	.zero		1


	//   ....[69]....
        /*0994*/ 	.word	0x00011c50
        /*0998*/ 	.word	0x00000004
        /*099c*/ 	.word	0x00038840
        /*09a0*/ 	.short	0x010a
        /*09a2*/ 	.byte	0x3f
	.zero		1


	//   ....[70]....
        /*09a4*/ 	.word	0x00011ca0
        /*09a8*/ 	.word	0x00000004
        /*09ac*/ 	.word	0x00038860
        /*09b0*/ 	.short	0x010a
        /*09b2*/ 	.byte	0x3f
	.zero		1


	//   ....[71]....
        /*09b4*/ 	.word	0x00011cf0
        /*09b8*/ 	.word	0x00000004
        /*09bc*/ 	.word	0x00038840
        /*09c0*/ 	.short	0x010a
        /*09c2*/ 	.byte	0x3f
	.zero		1


	//   ....[72]....
        /*09c4*/ 	.word	0x00011d40
        /*09c8*/ 	.word	0x00000004
        /*09cc*/ 	.word	0x00038860
        /*09d0*/ 	.short	0x010a
        /*09d2*/ 	.byte	0x3f
	.zero		1


	//   ....[73]....
        /*09d4*/ 	.word	0x00011d90
        /*09d8*/ 	.word	0x00000009
        /*09dc*/ 	.word	0x00038820
        /*09e0*/ 	.short	0x010a
        /*09e2*/ 	.byte	0x3f
	.zero		1


	//   ....[74]....
        /*09e4*/ 	.word	0x00011f30
        /*09e8*/ 	.word	0x00000005
        /*09ec*/ 	.word	0x00000000
        /*09f0*/ 	.short	0x010a
        /*09f2*/ 	.byte	0x3f
	.zero		1


	//   ....[75]....
        /*09f4*/ 	.word	0x00011f80
        /*09f8*/ 	.word	0x00000007
        /*09fc*/ 	.word	0x00000000
        /*0a00*/ 	.short	0x010a
        /*0a02*/ 	.byte	0x3f
	.zero		1


	//   ....[76]....
        /*0a04*/ 	.word	0x00011fd0
        /*0a08*/ 	.word	0x00000013
        /*0a0c*/ 	.word	0x00000000
        /*0a10*/ 	.short	0x010a
        /*0a12*/ 	.byte	0x3f
	.zero		1


	//----- nvinfo : EIATTR_NUM_MBARRIERS
	.align		4
.L_178:
        /*0a14*/ 	.byte	0x03, 0x38
        /*0a16*/ 	.short	0x0017


	//----- nvinfo : EIATTR_EXIT_INSTR_OFFSETS
	.align		4
        /*0a18*/ 	.byte	0x04, 0x1c
        /*0a1a*/ 	.short	(.L_180 - .L_179)


	//   ....[0]....
.L_179:
        /*0a1c*/ 	.word	0x000009e0


	//   ....[1]....
        /*0a20*/ 	.word	0x0000ab80


	//   ....[2]....
        /*0a24*/ 	.word	0x00010850


	//----- nvinfo : EIATTR_MAX_THREADS
	.align		4
.L_180:
        /*0a28*/ 	.byte	0x04, 0x05
        /*0a2a*/ 	.short	(.L_182 - .L_181)
.L_181:
        /*0a2c*/ 	.word	0x00000180
        /*0a30*/ 	.word	0x00000001
        /*0a34*/ 	.word	0x00000001


	//----- nvinfo : EIATTR_CRS_STACK_SIZE
	.align		4
.L_182:
        /*0a38*/ 	.byte	0x04, 0x1e
        /*0a3a*/ 	.short	(.L_184 - .L_183)
.L_183:
        /*0a3c*/ 	.word	0x00000000


	//----- nvinfo : EIATTR_CBANK_PARAM_SIZE
	.align		4
.L_184:
        /*0a40*/ 	.byte	0x03, 0x19
        /*0a42*/ 	.short	0x0b70


	//----- nvinfo : EIATTR_PARAM_CBANK
	.align		4
        /*0a44*/ 	.byte	0x04, 0x0a
        /*0a46*/ 	.short	(.L_186 - .L_185)
	.align		4
.L_185:
        /*0a48*/ 	.word	index@(.nv.constant0._ZN7cutlass13device_kernelIN5flash11enable_sm90INS1_16FlashAttnFwdSm90INS1_25CollectiveMainloopFwdSm90ILi2EN4cute5tupleIJNS5_1CILi1EEES8_S8_EEENS6_IJNS7_ILi64EEESA_SA_EEELi512ENS_10bfloat16_tEfNS_4arch4Sm90ELb0ELb0ELb1ELb0ELb0ELb0ELb1ELb0ELb0ELb1ELb0ELb0EEENS1_21CollectiveEpilogueFwdINS6_IJSA_NS7_ILi512EEESA_EEES9_SC_SE_Li256ELb0ELb1ELb0ELb0EEENS1_29StaticPersistentTileSchedulerILb0EEEEEEEEEvNT_6ParamsE)
        /*0a4c*/ 	.short	0x0210
        /*0a4e*/ 	.short	0x0b70


	//----- nvinfo : EIATTR_SW_WAR
	.align		4
.L_186:
        /*0a50*/ 	.byte	0x04, 0x36
        /*0a52*/ 	.short	(.L_188 - .L_187)
.L_187:
        /*0a54*/ 	.word	0x00000008
.L_188:


//--------------------- .nv.info._ZN7cutlass13device_kernelIN5flash11enable_sm90INS1_16FlashAttnFwdSm90INS1_25CollectiveMainloopFwdSm90ILi2EN4cute5tupleIJNS5_1CILi1EEES8_S8_EEENS6_IJNS7_ILi64EEESA_SA_EEELi512ENS_10bfloat16_tEfNS_4arch4Sm90ELb0ELb0ELb1ELb1ELb0ELb0ELb0ELb0ELb0ELb1ELb0ELb0EEENS1_21CollectiveEpilogueFwdINS6_IJSA_NS7_ILi512EEESA_EEES9_SC_SE_Li256ELb1ELb1ELb0ELb0EEENS1_36VarlenDynamicPersistentTileSchedulerILi64ELi64ELi256ELi128ELb0ELb1ELb1ELb0ELb1ELb1EEEEEEEEEvNT_6ParamsE --------------------------
	.section	.nv.info._ZN7cutlass13device_kernelIN5flash11enable_sm90INS1_16FlashAttnFwdSm90INS1_25CollectiveMainloopFwdSm90ILi2EN4cute5tupleIJNS5_1CILi1EEES8_S8_EEENS6_IJNS7_ILi64EEESA_SA_EEELi512ENS_10bfloat16_tEfNS_4arch4Sm90ELb0ELb0ELb1ELb1ELb0ELb0ELb0ELb0ELb0ELb1ELb0ELb0EEENS1_21CollectiveEpilogueFwdINS6_IJSA_NS7_ILi512EEESA_EEES9_SC_SE_Li256ELb1ELb1ELb0ELb0EEENS1_36VarlenDynamicPersistentTileSchedulerILi64ELi64ELi256ELi128ELb0ELb1ELb1ELb0ELb1ELb1EEEEEEEEEvNT_6ParamsE,"",@"SHT_CUDA_INFO"
	.sectionflags	@""
	.align	4


	//----- nvinfo : EIATTR_CUDA_API_VERSION
	.align		4
        /*0000*/ 	.byte	0x04, 0x37
        /*0002*/ 	.short	(.L_190 - .L_189)
.L_189:
        /*0004*/ 	.word	0x00000082


	//----- nvinfo : EIATTR_KPARAM_INFO
	.align		4
.L_190:
        /*0008*/ 	.byte	0x04, 0x17
        /*000a*/ 	.short	(.L_192 - .L_191)
.L_191:
        /*000c*/ 	.word	0x00000000
        /*0010*/ 	.short	0x0000
        /*0012*/ 	.short	0x0070
        /*0014*/ 	.byte	0x00, 0xf0, 0x01, 0x2a


	//----- nvinfo : EIATTR_SPARSE_MMA_MASK
	.align		4
.L_192:
        /*0018*/ 	.byte	0x03, 0x50
        /*001a*/ 	.short	0x0000


	//----- nvinfo : EIATTR_MAXREG_COUNT
	.align		4
        /*001c*/ 	.byte	0x03, 0x1b
        /*001e*/ 	.short	0x00a8


	//----- nvinfo : EIATTR_NUM_BARRIERS
	.align		4
        /*0020*/ 	.byte	0x02, 0x4c
        /*0022*/ 	.byte	0x10
	.zero		1


	//----- nvinfo : EIATTR_EXTERNS
	.align		4
        /*0024*/ 	.byte	0x04, 0x0f
        /*0026*/ 	.short	(.L_194 - .L_193)


	//   ....[0]....
	.align		4
.L_193:
        /*0028*/ 	.word	index@(__assertfail)


	//----- nvinfo : EIATTR_ANNOTATIONS
	.align		4
.L_194:
        /*002c*/ 	.byte	0x04, 0x55
        /*002e*/ 	.short	(.L_196 - .L_195)


	//   ....[0]....
.L_195:
        /* <DEDUP_REMOVED lines=81> */


	//----- nvinfo : EIATTR_MERCURY_ISA_VERSION
	.align		4
.L_196:
        /*0530*/ 	.byte	0x03, 0x5f
        /*0532*/ 	.short	0x0101


	//----- nvinfo : EIATTR_UNUSED_LOAD_BYTE_OFFSET
	.align		4
        /*0534*/ 	.byte	0x04, 0x44
        /*0536*/ 	.short	(.L_198 - .L_197)


	//   ....[0]....
.L_197:
        /*0538*/ 	.word	0x00000a20
        /*053c*/ 	.word	0x0000fff0


	//   ....[1]....
        /*0540*/ 	.word	0x00007360
        /*0544*/ 	.word	0x0000fff0


	//----- nvinfo : EIATTR_INT_WARP_WIDE_INSTR_OFFSETS
	.align		4
.L_198:
        /*0548*/ 	.byte	0x04, 0x31
        /*054a*/ 	.short	(.L_200 - .L_199)


	//   ....[0]....
.L_199:
        /*054c*/ 	.word	0x00000130


	//   ....[1]....
        /*0550*/ 	.word	0x00000170


	//   ....[2]....
        /*0554*/ 	.word	0x000001e0


	//   ....[3]....
        /*0558*/ 	.word	0x0000b360


	//   ....[4]....
        /*055c*/ 	.word	0x0000b3f0


	//   ....[5]....
        /*0560*/ 	.word	0x000100e0


	//   ....[6]....
        /*0564*/ 	.word	0x00010170


	//----- nvinfo : EIATTR_COOP_GROUP_MASK_REGIDS
	.align		4
.L_200:
        /*0568*/ 	.byte	0x04, 0x29
        /*056a*/ 	.short	(.L_202 - .L_201)


	//   ....[0]....
.L_201:
        /*056c*/ 	.word	0xffffffff


	//   ....[1]....
        /*0570*/ 	.word	0xffffffff


	//   ....[2]....
        /*0574*/ 	.word	0xffffffff


	//   ....[3]....
        /*0578*/ 	.word	0xffffffff


	//   ....[4]....
        /*057c*/ 	.word	0xffffffff


	//   ....[5]....
        /*0580*/ 	.word	0xffffffff


	//   ....[6]....
        /*0584*/ 	.word	0xffffffff


	//   ....[7]....
        /*0588*/ 	.word	0xffffffff


	//   ....[8]....
        /*058c*/ 	.word	0xffffffff


	//   ....[9]....
        /*0590*/ 	.word	0xffffffff


	//   ....[10]....
        /*0594*/ 	.word	0xffffffff


	//   ....[11]....
        /*0598*/ 	.word	0xffffffff


	//   ....[12]....
        /*059c*/ 	.word	0xffffffff


	//   ....[13]....
        /*05a0*/ 	.word	0xffffffff


	//   ....[14]....
        /*05a4*/ 	.word	0xffffffff


	//   ....[15]....
        /*05a8*/ 	.word	0xffffffff


	//   ....[16]....
        /*05ac*/ 	.word	0xffffffff


	//   ....[17]....
        /*05b0*/ 	.word	0xffffffff


	//   ....[18]....
        /*05b4*/ 	.word	0xffffffff


	//   ....[19]....
        /*05b8*/ 	.word	0xffffffff


	//   ....[20]....
        /*05bc*/ 	.word	0xffffffff


	//   ....[21]....
        /*05c0*/ 	.word	0xffffffff


	//   ....[22]....
        /*05c4*/ 	.word	0xffffffff


	//   ....[23]....
        /*05c8*/ 	.word	0xffffffff


	//   ....[24]....
        /*05cc*/ 	.word	0xffffffff


	//   ....[25]....
        /*05d0*/ 	.word	0xffffffff


	//   ....[26]....
        /*05d4*/ 	.word	0xffffffff


	//   ....[27]....
        /*05d8*/ 	.word	0xffffffff


	//   ....[28]....
        /*05dc*/ 	.word	0xffffffff


	//   ....[29]....
        /*05e0*/ 	.word	0xffffffff


	//   ....[30]....
        /*05e4*/ 	.word	0xffffffff


	//   ....[31]....
        /*05e8*/ 	.word	0xffffffff


	//   ....[32]....
        /*05ec*/ 	.word	0xffffffff


	//   ....[33]....
        /*05f0*/ 	.word	0xffffffff


	//   ....[34]....
        /*05f4*/ 	.word	0xffffffff


	//   ....[35]....
        /*05f8*/ 	.word	0xffffffff


	//   ....[36]....
        /*05fc*/ 	.word	0xffffffff


	//   ....[37]....
        /*0600*/ 	.word	0xffffffff


	//   ....[38]....
        /*0604*/ 	.word	0xffffffff


	//   ....[39]....
        /*0608*/ 	.word	0xffffffff


	//   ....[40]....
        /*060c*/ 	.word	0xffffffff


	//   ....[41]....
        /*0610*/ 	.word	0xffffffff


	//   ....[42]....
        /*0614*/ 	.word	0xffffffff


	//   ....[43]....
        /*0618*/ 	.word	0xffffffff


	//   ....[44]....
        /*061c*/ 	.word	0xffffffff


	//   ....[45]....
        /*0620*/ 	.word	0xffffffff


	//   ....[46]....
        /*0624*/ 	.word	0xffffffff


	//   ....[47]....
        /*0628*/ 	.word	0xffffffff


	//   ....[48]....
        /*062c*/ 	.word	0xffffffff


	//   ....[49]....
        /*0630*/ 	.word	0xffffffff


	//   ....[50]....
        /*0634*/ 	.word	0xffffffff


	//   ....[51]....
        /*0638*/ 	.word	0xffffffff


	//   ....[52]....
        /*063c*/ 	.word	0xffffffff


	//   ....[53]....
        /*0640*/ 	.word	0xffffffff


	//   ....[54]....
        /*0644*/ 	.word	0xffffffff


	//   ....[55]....
        /*0648*/ 	.word	0xffffffff


	//   ....[56]....
        /*064c*/ 	.word	0xffffffff


	//   ....[57]....
        /*0650*/ 	.word	0xffffffff


	//   ....[58]....
        /*0654*/ 	.word	0xffffffff


	//   ....[59]....
        /*0658*/ 	.word	0xffffffff


	//   ....[60]....
        /*065c*/ 	.word	0xffffffff


	//   ....[61]....
        /*0660*/ 	.word	0xffffffff


	//   ....[62]....
        /*0664*/ 	.word	0xffffffff


	//   ....[63]....
        /*0668*/ 	.word	0xffffffff


	//   ....[64]....
        /*066c*/ 	.word	0xffffffff


	//   ....[65]....
        /*0670*/ 	.word	0xffffffff


	//   ....[66]....
        /*0674*/ 	.word	0xffffffff


	//   ....[67]....
        /*0678*/ 	.word	0xffffffff


	//   ....[68]....
        /*067c*/ 	.word	0xffffffff


	//   ....[69]....
        /*0680*/ 	.word	0xffffffff


	//   ....[70]....
        /*0684*/ 	.word	0xffffffff


	//   ....[71]....
        /*0688*/ 	.word	0xffffffff


	//   ....[72]....
        /*068c*/ 	.word	0xffffffff


	//   ....[73]....
        /*0690*/ 	.word	0xffffffff


	//   ....[74]....
        /*0694*/ 	.word	0xffffffff


	//   ....[75]....
        /*0698*/ 	.word	0xffffffff


	//   ....[76]....
        /*069c*/ 	.word	0xffffffff


	//   ....[77]....
        /*06a0*/ 	.word	0xffffffff


	//   ....[78]....
        /*06a4*/ 	.word	0xffffffff


	//   ....[79]....
        /*06a8*/ 	.word	0x0500000f


	//   ....[80]....
        /*06ac*/ 	.word	0x0500000f


	//   ....[81]....
        /*06b0*/ 	.word	0x0500000f


	//   ....[82]....
        /*06b4*/ 	.word	0x0500000f


	//   ....[83]....
        /*06b8*/ 	.word	0x0500000f


	//   ....[84]....
        /*06bc*/ 	.word	0x0500000f


	//   ....[85]....
        /*06c0*/ 	.word	0x0500000f


	//   ....[86]....
        /*06c4*/ 	.word	0x0500000f


	//   ....[87]....
        /*06c8*/ 	.word	0x0500000f


	//   ....[88]....
        /*06cc*/ 	.word	0x0500000f


	//   ....[89]....
        /*06d0*/ 	.word	0x0500000f


	//   ....[90]....
        /*06d4*/ 	.word	0x0500000f


	//   ....[91]....
        /*06d8*/ 	.word	0x0500000f


	//   ....[92]....
        /*06dc*/ 	.word	0x0500000f


	//   ....[93]....
        /*06e0*/ 	.word	0x0500000f


	//   ....[94]....
        /*06e4*/ 	.word	0x0500000f


	//   ....[95]....
        /*06e8*/ 	.word	0x0500000f


	//   ....[96]....
        /*06ec*/ 	.word	0x0500000f


	//   ....[97]....
        /*06f0*/ 	.word	0x0500000f


	//   ....[98]....
        /*06f4*/ 	.word	0x0500000f


	//   ....[99]....
        /*06f8*/ 	.word	0x0500000f


	//   ....[100]....
        /*06fc*/ 	.word	0x0500000f


	//   ....[101]....
        /*0700*/ 	.word	0x0500000f


	//   ....[102]....
        /*0704*/ 	.word	0x0500000f


	//   ....[103]....
        /*0708*/ 	.word	0x0500000f


	//   ....[104]....
        /*070c*/ 	.word	0x0500000f


	//   ....[105]....
        /*0710*/ 	.word	0x0500000f


	//----- nvinfo : EIATTR_COOP_GROUP_INSTR_OFFSETS
	.align		4
.L_202:
        /*0714*/ 	.byte	0x04, 0x28
        /*0716*/ 	.short	(.L_204 - .L_203)


	//   ....[0]....
.L_203:
        /*0718*/ 	.word	0x00000060


	//   ....[1]....
        /*071c*/ 	.word	0x00000140


	//   ....[2]....
        /*0720*/ 	.word	0x00000190


	//   ....[3]....
        /*0724*/ 	.word	0x00000380


	//   ....[4]....
        /*0728*/ 	.word	0x000004e0


	//   ....[5]....
        /*072c*/ 	.word	0x00000600


	//   ....[6]....
        /*0730*/ 	.word	0x00000760


	//   ....[7]....
        /*0734*/ 	.word	0x00001800


	//   ....[8]....
        /*0738*/ 	.word	0x00003140


	//   ....[9]....
        /*073c*/ 	.word	0x00003ef0


	//   ....[10]....
        /*0740*/ 	.word	0x00003f70


	//   ....[11]....
        /*0744*/ 	.word	0x00004150


	//   ....[12]....
        /*0748*/ 	.word	0x00004220


	//   ....[13]....
        /*074c*/ 	.word	0x00004b10


	//   ....[14]....
        /*0750*/ 	.word	0x00005280


	//   ....[15]....
        /*0754*/ 	.word	0x00005310


	//   ....[16]....
        /*0758*/ 	.word	0x00005620


	//   ....[17]....
        /*075c*/ 	.word	0x00005770


	//   ....[18]....
        /*0760*/ 	.word	0x00006820


	//   ....[19]....
        /*0764*/ 	.word	0x00006860


	//   ....[20]....
        /*0768*/ 	.word	0x000068a0


	//   ....[21]....
        /*076c*/ 	.word	0x00006960


	//   ....[22]....
        /*0770*/ 	.word	0x00006980


	//   ....[23]....
        /*0774*/ 	.word	0x00008290


	//   ....[24]....
        /*0778*/ 	.word	0x000088d0


	//   ....[25]....
        /*077c*/ 	.word	0x00008900


	//   ....[26]....
        /*0780*/ 	.word	0x00008930


	//   ....[27]....
        /*0784*/ 	.word	0x00008950


	//   ....[28]....
        /*0788*/ 	.word	0x00008ff0


	//   ....[29]....
        /*078c*/ 	.word	0x00009010


	//   ....[30]....
        /*0790*/ 	.word	0x00009240


	//   ....[31]....
        /*0794*/ 	.word	0x00009260


	//   ....[32]....
        /*0798*/ 	.word	0x00009e10


	//   ....[33]....
        /*079c*/ 	.word	0x00009e50


	//   ....[34]....
        /*07a0*/ 	.word	0x0000a090


	//   ....[35]....
        /*07a4*/ 	.word	0x0000a0b0


	//   ....[36]....
        /*07a8*/ 	.word	0x0000a340


	//   ....[37]....
        /*07ac*/ 	.word	0x0000a520


	//   ....[38]....
        /*07b0*/ 	.word	0x0000a550


	//   ....[39]....
        /*07b4*/ 	.word	0x0000a580


	//   ....[40]....
        /*07b8*/ 	.word	0x0000a5b0


	//   ....[41]....
        /*07bc*/ 	.word	0x0000a5e0


	//   ....[42]....
        /*07c0*/ 	.word	0x0000a610


	//   ....[43]....
        /*07c4*/ 	.word	0x0000a780


	//   ....[44]....
        /*07c8*/ 	.word	0x0000a7b0


	//   ....[45]....
        /*07cc*/ 	.word	0x0000a7e0


	//   ....[46]....
        /*07d0*/ 	.word	0x0000a810


	//   ....[47]....
        /*07d4*/ 	.word	0x0000a840


	//   ....[48]....
        /*07d8*/ 	.word	0x0000a870


	//   ....[49]....
        /*07dc*/ 	.word	0x0000a910


	//   ....[50]....
        /*07e0*/ 	.word	0x0000a940


	//   ....[51]....
        /*07e4*/ 	.word	0x0000a9d0


	//   ....[52]....
        /*07e8*/ 	.word	0x0000b970


	//   ....[53]....
        /*07ec*/ 	.word	0x0000c4c0


	//   ....[54]....
        /*07f0*/ 	.word	0x0000c4d0


	//   ....[55]....
        /*07f4*/ 	.word	0x0000c4f0


	//   ....[56]....
        /*07f8*/ 	.word	0x0000c590


	//   ....[57]....
        /*07fc*/ 	.word	0x0000c5c0


	//   ....[58]....
        /*0800*/ 	.word	0x0000c630


	//   ....[59]....
        /*0804*/ 	.word	0x0000c640


	//   ....[60]....
        /*0808*/ 	.word	0x0000c6b0


	//   ....[61]....
        /*080c*/ 	.word	0x00010370


	//   ....[62]....
        /*0810*/ 	.word	0x000103a0


	//   ....[63]....
        /*0814*/ 	.word	0x000103e0


	//   ....[64]....
        /*0818*/ 	.word	0x00010410


	//   ....[65]....
        /*081c*/ 	.word	0x00010440


	//   ....[66]....
        /*0820*/ 	.word	0x00010470


	//   ....[67]....
        /*0824*/ 	.word	0x000104a0


	//   ....[68]....
        /*0828*/ 	.word	0x000104d0


	//   ....[69]....
        /*082c*/ 	.word	0x00010650


	//   ....[70]....
        /*0830*/ 	.word	0x00010680


	//   ....[71]....
        /*0834*/ 	.word	0x000106b0


	//   ....[72]....
        /*0838*/ 	.word	0x000106e0


	//   ....[73]....
        /*083c*/ 	.word	0x00010710


	//   ....[74]....
        /*0840*/ 	.word	0x00010740


	//   ....[75]....
        /*0844*/ 	.word	0x00010800


	//   ....[76]....
        /*0848*/ 	.word	0x00010820


	//   ....[77]....
        /*084c*/ 	.word	0x00010890


	//   ....[78]....
        /*0850*/ 	.word	0x00010d20


	//   ....[79]....
        /*0854*/ 	.word	0x000112d0


	//   ....[80]....
        /*0858*/ 	.word	0x00011480


	//   ....[81]....
        /*085c*/ 	.word	0x000114d0


	//   ....[82]....
        /*0860*/ 	.word	0x00011530


	//   ....[83]....
        /*0864*/ 	.word	0x000115d0


	//   ....[84]....
        /*0868*/ 	.word	0x00011680


	//   ....[85]....
        /*086c*/ 	.word	0x00011720


	//   ....[86]....
        /*0870*/ 	.word	0x000117e0


	//   ....[87]....
        /*0874*/ 	.word	0x000118c0


	//   ....[88]....
        /*0878*/ 	.word	0x00011bf0


	//   ....[89]....
        /*087c*/ 	.word	0x00011c90


	//   ....[90]....
        /*0880*/ 	.word	0x00011db0


	//   ....[91]....
        /*0884*/ 	.word	0x00011e20


	//   ....[92]....
        /*0888*/ 	.word	0x00011e90


	//   ....[93]....
        /*088c*/ 	.word	0x00011f00


	//   ....[94]....
        /*0890*/ 	.word	0x00011f70


	//   ....[95]....
        /*0894*/ 	.word	0x00011ff0


	//   ....[96]....
        /*0898*/ 	.word	0x00012080


	//   ....[97]....
        /*089c*/ 	.word	0x00012120


	//   ....[98]....
        /*08a0*/ 	.word	0x00012190


	//   ....[99]....
        /*08a4*/ 	.word	0x00012200


	//   ....[100]....
        /*08a8*/ 	.word	0x00012270


	//   ....[101]....
        /*08ac*/ 	.word	0x000122f0


	//   ....[102]....
        /*08b0*/ 	.word	0x00012360


	//   ....[103]....
        /*08b4*/ 	.word	0x00012400


	//   ....[104]....
        /*08b8*/ 	.word	0x00012490


	//   ....[105]....
        /*08bc*/ 	.word	0x000125b0


	//----- nvinfo : EIATTR_REG_RECONFIG
	.align		4
.L_204:
        /*08c0*/ 	.byte	0x01, 0x54
	.zero		2


	//----- nvinfo : EIATTR_SYSCALL_OFFSETS
	.align		4
        /*08c4*/ 	.byte	0x04, 0x46
        /*08c6*/ 	.short	(.L_206 - .L_205)


	//   ....[0]....
.L_205:
        /*08c8*/ 	.word	0x00003300


	//   ....[1]....
        /*08cc*/ 	.word	0x0000b560


	//   ....[2]....
        /*08d0*/ 	.word	0x0000b6c0


	//   ....[3]....
        /*08d4*/ 	.word	0x0000b7c0


	//   ....[4]....
        /*08d8*/ 	.word	0x0000c0f0


	//----- nvinfo : EIATTR_MBARRIER_INSTR_OFFSETS
	.align		4
.L_206:
        /*08dc*/ 	.byte	0x04, 0x39
        /*08de*/ 	.short	(.L_208 - .L_207)


	//   ....[0]....
.L_207:
        /*08e0*/ 	.word	0x00000270
        /*08e4*/ 	.word	0x000000ff
        /*08e8*/ 	.word	0x00028c00
        /*08ec*/ 	.short	0x0100
        /*08ee*/ 	.byte	0x08
	.zero		1


	//   ....[1]....
        /*08f0*/ 	.word	0x00000280
        /*08f4*/ 	.word	0x000000ff
        /*08f8*/ 	.word	0x00028c20
        /*08fc*/ 	.short	0x0100
        /*08fe*/ 	.byte	0x08
	.zero		1


	//   ....[2]....
        /*0900*/ 	.word	0x00000330
        /*0904*/ 	.word	0x000000ff
        /*0908*/ 	.word	0x00028c30
        /*090c*/ 	.short	0x0100
        /*090e*/ 	.byte	0x06
	.zero		1


	//   ....[3]....
        /*0910*/ 	.word	0x00000340
        /*0914*/ 	.word	0x000000ff
        /*0918*/ 	.word	0x00028c40
        /*091c*/ 	.short	0x0100
        /*091e*/ 	.byte	0x06
	.zero		1


	//   ....[4]....
        /*0920*/ 	.word	0x00000350
        /*0924*/ 	.word	0x000000ff
        /*0928*/ 	.word	0x00028c38
        /*092c*/ 	.short	0x0100
        /*092e*/ 	.byte	0x06
	.zero		1


	//   ....[5]....
        /*0930*/ 	.word	0x00000360
        /*0934*/ 	.word	0x000000ff
        /*0938*/ 	.word	0x00028c48
        /*093c*/ 	.short	0x0100
        /*093e*/ 	.byte	0x06
	.zero		1


	//   ....[6]....
        /*0940*/ 	.word	0x00000490
        /*0944*/ 	.word	0x000000ff
        /*0948*/ 	.word	0x00028c50
        /*094c*/ 	.short	0x0100
        /*094e*/ 	.byte	0x08
	.zero		1


	//   ....[7]....
        /*0950*/ 	.word	0x000004a0
        /*0954*/ 	.word	0x000000ff
        /*0958*/ 	.word	0x00028c60
        /*095c*/ 	.short	0x0100
        /*095e*/ 	.byte	0x08
	.zero		1


	//   ....[8]....
        /*0960*/ 	.word	0x000004b0
        /*0964*/ 	.word	0x000000ff
        /*0968*/ 	.word	0x00028c58
        /*096c*/ 	.short	0x0100
        /*096e*/ 	.byte	0x08
	.zero		1


	//   ....[9]....
        /*0970*/ 	.word	0x000004c0
        /*0974*/ 	.word	0x000000ff
        /*0978*/ 	.word	0x00028c68
        /*097c*/ 	.short	0x0100
        /*097e*/ 	.byte	0x08
	.zero		1


	//   ....[10]....
        /*0980*/ 	.word	0x000005b0
        /*0984*/ 	.word	0x000000ff
        /*0988*/ 	.word	0x00028c70
        /*098c*/ 	.short	0x0100
        /*098e*/ 	.byte	0x06
	.zero		1


	//   ....[11]....
        /*0990*/ 	.word	0x000005c0
        /*0994*/ 	.word	0x000000ff
        /*0998*/ 	.word	0x00028c80
        /*099c*/ 	.short	0x0100
        /*099e*/ 	.byte	0x06
	.zero		1


	//   ....[12]....
        /*09a0*/ 	.word	0x000005d0
        /*09a4*/ 	.word	0x000000ff
        /*09a8*/ 	.word	0x00028c78
        /*09ac*/ 	.short	0x0100
        /*09ae*/ 	.byte	0x06
	.zero		1


	//   ....[13]....
        /*09b0*/ 	.word	0x000005e0
        /*09b4*/ 	.word	0x000000ff
        /*09b8*/ 	.word	0x00028c88
        /*09bc*/ 	.short	0x0100
        /*09be*/ 	.byte	0x06
	.zero		1


	//   ....[14]....
        /*09c0*/ 	.word	0x00000710
        /*09c4*/ 	.word	0x000000ff
        /*09c8*/ 	.word	0x00028c90
        /*09cc*/ 	.short	0x0100
        /*09ce*/ 	.byte	0x08
	.zero		1


	//   ....[15]....
        /*09d0*/ 	.word	0x00000720
        /*09d4*/ 	.word	0x000000ff
        /*09d8*/ 	.word	0x00028ca0
        /*09dc*/ 	.short	0x0100
        /*09de*/ 	.byte	0x08
	.zero		1


	//   ....[16]....
        /*09e0*/ 	.word	0x00000730
        /*09e4*/ 	.word	0x000000ff
        /*09e8*/ 	.word	0x00028c98
        /*09ec*/ 	.short	0x0100
        /*09ee*/ 	.byte	0x08
	.zero		1


	//   ....[17]....
        /*09f0*/ 	.word	0x00000740
        /*09f4*/ 	.word	0x000000ff
        /*09f8*/ 	.word	0x00028ca8
        /*09fc*/ 	.short	0x0100
        /*09fe*/ 	.byte	0x08
	.zero		1


	//   ....[18]....
        /*0a00*/ 	.word	0x00000870
        /*0a04*/ 	.word	0x000000ff
        /*0a08*/ 	.word	0x00028cb0
        /*0a0c*/ 	.short	0x0100
        /*0a0e*/ 	.byte	0x08
	.zero		1


	//   ....[19]....
        /*0a10*/ 	.word	0x00000880
        /*0a14*/ 	.word	0x000000ff
        /*0a18*/ 	.word	0x00028cc0
        /*0a1c*/ 	.short	0x0100
        /*0a1e*/ 	.byte	0x08
	.zero		1


	//   ....[20]....
        /*0a20*/ 	.word	0x00000890
        /*0a24*/ 	.word	0x000000ff
        /*0a28*/ 	.word	0x00028cb8
        /*0a2c*/ 	.short	0x0100
        /*0a2e*/ 	.byte	0x08
	.zero		1


	//   ....[21]....
        /*0a30*/ 	.word	0x000008a0
        /*0a34*/ 	.word	0x000000ff
        /*0a38*/ 	.word	0x00028cc8
        /*0a3c*/ 	.short	0x0100
        /*0a3e*/ 	.byte	0x08
	.zero		1


	//   ....[22]....
        /*0a40*/ 	.word	0x00001910
        /*0a44*/ 	.word	0x000000ff
        /*0a48*/ 	.word	0x00028c50
        /*0a4c*/ 	.short	0x010a
        /*0a4e*/ 	.byte	0x10
	.zero		1


	//   ....[23]....
        /*0a50*/ 	.word	0x00001be0
        /*0a54*/ 	.word	0x00000000
        /*0a58*/ 	.word	0x00000000
        /*0a5c*/ 	.short	0x0101
        /*0a5e*/ 	.byte	0x3f
	.zero		1


	//   ....[24]....
        /*0a60*/ 	.word	0x00002560
        /*0a64*/ 	.word	0x000000ff
        /*0a68*/ 	.word	0x00028c50
        /*0a6c*/ 	.short	0x010a
        /*0a6e*/ 	.byte	0x06
	.zero		1


	//   ....[25]....
        /*0a70*/ 	.word	0x000025a0
        /*0a74*/ 	.word	0x000000ff
        /*0a78*/ 	.word	0x00028c50
        /*0a7c*/ 	.short	0x010a
        /*0a7e*/ 	.byte	0x06
	.zero		1


	//   ....[26]....
        /*0a80*/ 	.word	0x000027f0
        /*0a84*/ 	.word	0x00000000
        /*0a88*/ 	.word	0x00000000
        /*0a8c*/ 	.short	0x0101
        /*0a8e*/ 	.byte	0x3f
	.zero		1


	//   ....[27]....
        /*0a90*/ 	.word	0x00003380
        /*0a94*/ 	.word	0x000000ff
        /*0a98*/ 	.word	0x00028c00
        /*0a9c*/ 	.short	0x010a
        /*0a9e*/ 	.byte	0x2a
	.zero		1


	//   ....[28]....
        /*0aa0*/ 	.word	0x00003400
        /*0aa4*/ 	.word	0x00000007
        /*0aa8*/ 	.word	0x00028c30
        /*0aac*/ 	.short	0x010a
        /*0aae*/ 	.byte	0x3f
	.zero		1


	//   ....[29]....
        /*0ab0*/ 	.word	0x00003440
        /*0ab4*/ 	.word	0x00000007
        /*0ab8*/ 	.word	0x00028c30
        /*0abc*/ 	.short	0x010a
        /*0abe*/ 	.byte	0x3f
	.zero		1


	//   ....[30]....
        /*0ac0*/ 	.word	0x00004410
        /*0ac4*/ 	.word	0x00000005
        /*0ac8*/ 	.word	0x00000000
        /*0acc*/ 	.short	0x0101
        /*0ace*/ 	.byte	0x3f
	.zero		1


	//   ....[31]....
        /*0ad0*/ 	.word	0x00004890
        /*0ad4*/ 	.word	0x00000007
        /*0ad8*/ 	.word	0x00028c50
        /*0adc*/ 	.short	0x010a
        /*0ade*/ 	.byte	0x3f
	.zero		1


	//   ....[32]....
        /*0ae0*/ 	.word	0x000048e0
        /*0ae4*/ 	.word	0x00000007
        /*0ae8*/ 	.word	0x00028c50
        /*0aec*/ 	.short	0x010a
        /*0aee*/ 	.byte	0x3f
	.zero		1


	//   ....[33]....
        /*0af0*/ 	.word	0x00004b30
        /*0af4*/ 	.word	0x00000007
        /*0af8*/ 	.word	0x00000000
        /*0afc*/ 	.short	0x0101
        /*0afe*/ 	.byte	0x3f
	.zero		1


	//   ....[34]....
        /*0b00*/ 	.word	0x00004c70
        /*0b04*/ 	.word	0x000000ff
        /*0b08*/ 	.word	0x00028c30
        /*0b0c*/ 	.short	0x010a
        /*0b0e*/ 	.byte	0x17
	.zero		1


	//   ....[35]....
        /*0b10*/ 	.word	0x00004cb0
        /*0b14*/ 	.word	0x000000ff
        /*0b18*/ 	.word	0x00028c30
        /*0b1c*/ 	.short	0x010a
        /*0b1e*/ 	.byte	0x17
	.zero		1


	//   ....[36]....
        /*0b20*/ 	.word	0x00005ab0
        /*0b24*/ 	.word	0x00000098
        /*0b28*/ 	.word	0x00000000
        /*0b2c*/ 	.short	0x0101
        /*0b2e*/ 	.byte	0x3f
	.zero		1


	//   ....[37]....
        /*0b30*/ 	.word	0x00006590
        /*0b34*/ 	.word	0x000000ff
        /*0b38*/ 	.word	0x00028c50
        /*0b3c*/ 	.short	0x010a
        /*0b3e*/ 	.byte	0x17
	.zero		1


	//   ....[38]....
        /*0b40*/ 	.word	0x000065d0
        /*0b44*/ 	.word	0x000000ff
        /*0b48*/ 	.word	0x00028c50
        /*0b4c*/ 	.short	0x010a
        /*0b4e*/ 	.byte	0x17
	.zero		1


	//   ....[39]....
        /*0b50*/ 	.word	0x00006840
        /*0b54*/ 	.word	0x000000ad
        /*0b58*/ 	.word	0x00000000
        /*0b5c*/ 	.short	0x0101
        /*0b5e*/ 	.byte	0x3f
	.zero		1


	//   ....[40]....
        /*0b60*/ 	.word	0x00009000
        /*0b64*/ 	.word	0x000000ff
        /*0b68*/ 	.word	0x00000000
        /*0b6c*/ 	.short	0x0101
        /*0b6e*/ 	.byte	0x04
	.zero		1


	//   ....[41]....
        /*0b70*/ 	.word	0x0000bbf0
        /*0b74*/ 	.word	0x00000000
        /*0b78*/ 	.word	0x00028c40
        /*0b7c*/ 	.short	0x010a
        /*0b7e*/ 	.byte	0x3f
	.zero		1


	//   ....[42]....
        /*0b80*/ 	.word	0x0000c760
        /*0b84*/ 	.word	0x00000008
        /*0b88*/ 	.word	0x00028c00
        /*0b8c*/ 	.short	0x0107
        /*0b8e*/ 	.byte	0x3f
	.zero		1


	//   ....[43]....
        /*0b90*/ 	.word	0x0000c860
        /*0b94*/ 	.word	0x00000002
        /*0b98*/ 	.word	0x00028c00
        /*0b9c*/ 	.short	0x0101
        /*0b9e*/ 	.byte	0x3f
	.zero		1


	//   ....[44]....
        /*0ba0*/ 	.word	0x0000c880
        /*0ba4*/ 	.word	0x00000002
        /*0ba8*/ 	.word	0x00028c20
        /*0bac*/ 	.short	0x010a
        /*0bae*/ 	.byte	0x3f
	.zero		1


	//   ....[45]....
        /*0bb0*/ 	.word	0x0000c990
        /*0bb4*/ 	.word	0x00000003
        /*0bb8*/ 	.word	0x00028c60
        /*0bbc*/ 	.short	0x010a
        /*0bbe*/ 	.byte	0x3f
	.zero		1


	//   ....[46]....
        /*0bc0*/ 	.word	0x0000d6a0
        /*0bc4*/ 	.word	0x00000003
        /*0bc8*/ 	.word	0x00028c40
        /*0bcc*/ 	.short	0x010a
        /*0bce*/ 	.byte	0x3f
	.zero		1


	//   ....[47]....
        /*0bd0*/ 	.word	0x0000d900
        /*0bd4*/ 	.word	0x00000003
        /*0bd8*/ 	.word	0x00028c60
        /*0bdc*/ 	.short	0x010a
        /*0bde*/ 	.byte	0x3f
	.zero		1


	//   ....[48]....
        /*0be0*/ 	.word	0x0000e5a0
        /*0be4*/ 	.word	0x00000004
        /*0be8*/ 	.word	0x00028c40
        /*0bec*/ 	.short	0x010a
        /*0bee*/ 	.byte	0x3f
	.zero		1


	//   ....[49]....
        /*0bf0*/ 	.word	0x0000e7f0
        /*0bf4*/ 	.word	0x00000004
        /*0bf8*/ 	.word	0x00028c60
        /*0bfc*/ 	.short	0x010a
        /*0bfe*/ 	.byte	0x3f
	.zero		1


	//   ....[50]....
        /*0c00*/ 	.word	0x0000f400
        /*0c04*/ 	.word	0x00000004
        /*0c08*/ 	.word	0x00028c40
        /*0c0c*/ 	.short	0x010a
        /*0c0e*/ 	.byte	0x3f
	.zero		1


	//   ....[51]....
        /*0c10*/ 	.word	0x0000f660
        /*0c14*/ 	.word	0x00000004
        /*0c18*/ 	.word	0x00028c60
        /*0c1c*/ 	.short	0x010a
        /*0c1e*/ 	.byte	0x3f
	.zero		1


	//   ....[52]....
        /*0c20*/ 	.word	0x00010ca0
        /*0c24*/ 	.word	0x00000000
        /*0c28*/ 	.word	0x00028c20
        /*0c2c*/ 	.short	0x010a
        /*0c2e*/ 	.byte	0x3f
	.zero		1


	//   ....[53]....
        /*0c30*/ 	.word	0x00010e60
        /*0c34*/ 	.word	0x00000006
        /*0c38*/ 	.word	0x00000000
        /*0c3c*/ 	.short	0x010a
        /*0c3e*/ 	.byte	0x3f
	.zero		1


	//   ....[54]....
        /*0c40*/ 	.word	0x00010ed0
        /*0c44*/ 	.word	0x00000007
        /*0c48*/ 	.word	0x00000000
        /*0c4c*/ 	.short	0x010a
        /*0c4e*/ 	.byte	0x3f
	.zero		1


	//   ....[55]....
        /*0c50*/ 	.word	0x00010f40
        /*0c54*/ 	.word	0x00000004
        /*0c58*/ 	.word	0x00000000
        /*0c5c*/ 	.short	0x010a
        /*0c5e*/ 	.byte	0x3f
	.zero		1


	//   ....[56]....
        /*0c60*/ 	.word	0x00010f70
        /*0c64*/ 	.word	0x00000003
        /*0c68*/ 	.word	0x00000000
        /*0c6c*/ 	.short	0x010a
        /*0c6e*/ 	.byte	0x3f
	.zero		1


	//   ....[57]....
        /*0c70*/ 	.word	0x00010fe0
        /*0c74*/ 	.word	0x00000003
        /*0c78*/ 	.word	0x00028c50
        /*0c7c*/ 	.short	0x010a
        /*0c7e*/ 	.byte	0x3f
	.zero		1


	//   ....[58]....
        /*0c80*/ 	.word	0x00011040
        /*0c84*/ 	.word	0x00000003
        /*0c88*/ 	.word	0x00028c50
        /*0c8c*/ 	.short	0x010a
        /*0c8e*/ 	.byte	0x3f
	.zero		1


	//   ....[59]....
        /*0c90*/ 	.word	0x000110a0
        /*0c94*/ 	.word	0x00000003
        /*0c98*/ 	.word	0x00028c00
        /*0c9c*/ 	.short	0x010a
        /*0c9e*/ 	.byte	0x3f
	.zero		1


	//   ....[60]....
        /*0ca0*/ 	.word	0x000110f0
        /*0ca4*/ 	.word	0x00000007
        /*0ca8*/ 	.word	0x00028c30
        /*0cac*/ 	.short	0x010a
        /*0cae*/ 	.byte	0x3f
	.zero		1


	//   ....[61]....
        /*0cb0*/ 	.word	0x00011140
        /*0cb4*/ 	.word	0x00000007
        /*0cb8*/ 	.word	0x00028c50
        /*0cbc*/ 	.short	0x010a
        /*0cbe*/ 	.byte	0x3f
	.zero		1


	//   ....[62]....
        /*0cc0*/ 	.word	0x000111a0
        /*0cc4*/ 	.word	0x00000003
        /*0cc8*/ 	.word	0x00028c30
        /*0ccc*/ 	.short	0x010a
        /*0cce*/ 	.byte	0x3f
	.zero		1


	//   ....[63]....
        /*0cd0*/ 	.word	0x000111f0
        /*0cd4*/ 	.word	0x000000ad
        /*0cd8*/ 	.word	0x00028c50
        /*0cdc*/ 	.short	0x010a
        /*0cde*/ 	.byte	0x3f
	.zero		1


	//   ....[64]....
        /*0ce0*/ 	.word	0x00011390
        /*0ce4*/ 	.word	0x00000000
        /*0ce8*/ 	.word	0x00028c40
        /*0cec*/ 	.short	0x010a
        /*0cee*/ 	.byte	0x3f
	.zero		1


	//   ....[65]....
        /*0cf0*/ 	.word	0x00011910
        /*0cf4*/ 	.word	0x00000002
        /*0cf8*/ 	.word	0x00028c20
        /*0cfc*/ 	.short	0x010a
        /*0cfe*/ 	.byte	0x3f
	.zero		1


	//   ....[66]....
        /*0d00*/ 	.word	0x00011960
        /*0d04*/ 	.word	0x00000003
        /*0d08*/ 	.word	0x00028c60
        /*0d0c*/ 	.short	0x010a
        /*0d0e*/ 	.byte	0x3f
	.zero		1


	//   ....[67]....
        /*0d10*/ 	.word	0x000119b0
        /*0d14*/ 	.word	0x00000003
        /*0d18*/ 	.word	0x00028c40
        /*0d1c*/ 	.short	0x010a
        /*0d1e*/ 	.byte	0x3f
	.zero		1


	//   ....[68]....
        /*0d20*/ 	.word	0x00011a00
        /*0d24*/ 	.word	0x00000003
        /*0d28*/ 	.word	0x00028c60
        /*0d2c*/ 	.short	0x010a
        /*0d2e*/ 	.byte	0x3f
	.zero		1


	//   ....[69]....
        /*0d30*/ 	.word	0x00011a50
        /*0d34*/ 	.word	0x00000004
        /*0d38*/ 	.word	0x00028c40
        /*0d3c*/ 	.short	0x010a
        /*0d3e*/ 	.byte	0x3f
	.zero		1


	//   ....[70]....
        /*0d40*/ 	.word	0x00011aa0
        /*0d44*/ 	.word	0x00000004
        /*0d48*/ 	.word	0x00028c60
        /*0d4c*/ 	.short	0x010a
        /*0d4e*/ 	.byte	0x3f
	.zero		1


	//   ....[71]....
        /*0d50*/ 	.word	0x00011af0
        /*0d54*/ 	.word	0x00000004
        /*0d58*/ 	.word	0x00028c40
        /*0d5c*/ 	.short	0x010a
        /*0d5e*/ 	.byte	0x3f
	.zero		1


	//   ....[72]....
        /*0d60*/ 	.word	0x00011b40
        /*0d64*/ 	.word	0x00000004
        /*0d68*/ 	.word	0x00028c60
        /*0d6c*/ 	.short	0x010a
        /*0d6e*/ 	.byte	0x3f
	.zero		1


	//   ....[73]....
        /*0d70*/ 	.word	0x000124d0
        /*0d74*/ 	.word	0x00000000
        /*0d78*/ 	.word	0x00028c20
        /*0d7c*/ 	.short	0x010a
        /*0d7e*/ 	.byte	0x3f
	.zero		1


	//   ....[74]....
        /*0d80*/ 	.word	0x00012670
        /*0d84*/ 	.word	0x00000006
        /*0d88*/ 	.word	0x00000000
        /*0d8c*/ 	.short	0x010a
        /*0d8e*/ 	.byte	0x3f
	.zero		1


	//   ....[75]....
        /*0d90*/ 	.word	0x000126c0
        /*0d94*/ 	.word	0x00000007
        /*0d98*/ 	.word	0x00000000
        /*0d9c*/ 	.short	0x010a
        /*0d9e*/ 	.byte	0x3f
	.zero		1


	//   ....[76]....
        /*0da0*/ 	.word	0x00012710
        /*0da4*/ 	.word	0x00000004
        /*0da8*/ 	.word	0x00000000
        /*0dac*/ 	.short	0x010a
        /*0dae*/ 	.byte	0x3f
	.zero		1


	//----- nvinfo : EIATTR_NUM_MBARRIERS
	.align		4
.L_208:
        /*0db0*/ 	.byte	0x03, 0x38
        /*0db2*/ 	.short	0x0016


	//----- nvinfo : EIATTR_EXIT_INSTR_OFFSETS
	.align		4
        /*0db4*/ 	.byte	0x04, 0x1c
        /*0db6*/ 	.short	(.L_210 - .L_209)


	//   ....[0]....
.L_209:
        /*0db8*/ 	.word	0x00000a50


	//   ....[1]....
        /*0dbc*/ 	.word	0x0000a300


	//   ....[2]....
        /*0dc0*/ 	.word	0x00010fc0


	//----- nvinfo : EIATTR_MAX_THREADS
	.align		4
.L_210:
        /*0dc4*/ 	.byte	0x04, 0x05
        /*0dc6*/ 	.short	(.L_212 - .L_211)
.L_211:
        /*0dc8*/ 	.word	0x00000180
        /*0dcc*/ 	.word	0x00000001
        /*0dd0*/ 	.word	0x00000001


	//----- nvinfo : EIATTR_CRS_STACK_SIZE
	.align		4
.L_212:
        /*0dd4*/ 	.byte	0x04, 0x1e
        /*0dd6*/ 	.short	(.L_214 - .L_213)
.L_213:
        /*0dd8*/ 	.word	0x00000000


	//----- nvinfo : EIATTR_CBANK_PARAM_SIZE
	.align		4
.L_214:
        /*0ddc*/ 	.byte	0x03, 0x19
        /*0dde*/ 	.short	0x0af0


	//----- nvinfo : EIATTR_PARAM_CBANK
	.align		4
        /*0de0*/ 	.byte	0x04, 0x0a
        /*0de2*/ 	.short	(.L_216 - .L_215)
	.align		4
.L_215:
        /*0de4*/ 	.word	index@(.nv.constant0._ZN7cutlass13device_kernelIN5flash11enable_sm90INS1_16FlashAttnFwdSm90INS1_25CollectiveMainloopFwdSm90ILi2EN4cute5tupleIJNS5_1CILi1EEES8_S8_EEENS6_IJNS7_ILi64EEESA_SA_EEELi512ENS_10bfloat16_tEfNS_4arch4Sm90ELb0ELb0ELb1ELb1ELb0ELb0ELb0ELb0ELb0ELb1ELb0ELb0EEENS1_21CollectiveEpilogueFwdINS6_IJSA_NS7_ILi512EEESA_EEES9_SC_SE_Li256ELb1ELb1ELb0ELb0EEENS1_36VarlenDynamicPersistentTileSchedulerILi64ELi64ELi256ELi128ELb0ELb1ELb1ELb0ELb1ELb1EEEEEEEEEvNT_6ParamsE)
        /*0de8*/ 	.short	0x0210
        /*0dea*/ 	.short	0x0af0


	//----- nvinfo : EIATTR_SW_WAR
	.align		4
.L_216:
        /*0dec*/ 	.byte	0x04, 0x36
        /*0dee*/ 	.short	(.L_218 - .L_217)
.L_217:
        /*0df0*/ 	.word	0x00000008
.L_218:


//--------------------- .nv.info._ZN7cutlass13device_kernelIN5flash11enable_sm90INS1_16FlashAttnFwdSm90INS1_25CollectiveMainloopFwdSm90ILi2EN4cute5tupleIJNS5_1CILi1EEES8_S8_EEENS6_IJNS7_ILi64EEESA_SA_EEELi512ENS_10bfloat16_tEfNS_4arch4Sm90ELb0ELb0ELb1ELb1ELb0ELb1ELb0ELb0ELb0ELb1ELb0ELb0EEENS1_21CollectiveEpilogueFwdINS6_IJSA_NS7_ILi512EEESA_EEES9_SC_SE_Li256ELb1ELb1ELb0ELb0EEENS1_36VarlenDynamicPersistentTileSchedulerILi64ELi64ELi256ELi128ELb0ELb1ELb1ELb0ELb1ELb1EEEEEEEEEvNT_6ParamsE --------------------------
	.section	.nv.info._ZN7cutlass13device_kernelIN5flash11enable_sm90INS1_16FlashAttnFwdSm90INS1_25CollectiveMainloopFwdSm90ILi2EN4cute5tupleIJNS5_1CILi1EEES8_S8_EEENS6_IJNS7_ILi64EEESA_SA_EEELi512ENS_10bfloat16_tEfNS_4arch4Sm90ELb0ELb0ELb1ELb1ELb0ELb1ELb0ELb0ELb0ELb1ELb0ELb0EEENS1_21CollectiveEpilogueFwdINS6_IJSA_NS7_ILi512EEESA_EEES9_SC_SE_Li256ELb1ELb1ELb0ELb0EEENS1_36VarlenDynamicPersistentTileSchedulerILi64ELi64ELi256ELi128ELb0ELb1ELb1ELb0ELb1ELb1EEEEEEEEEvNT_6ParamsE,"",@"SHT_CUDA_INFO"
	.sectionflags	@""
	.align	4


	//----- nvinfo : EIATTR_CUDA_API_VERSION
	.align		4
        /*0000*/ 	.byte	0x04, 0x37
        /*0002*/ 	.short	(.L_220 - .L_219)
.L_219:
        /*0004*/ 	.word	0x00000082


	//----- nvinfo : EIATTR_KPARAM_INFO
	.align		4
.L_220:
        /*0008*/ 	.byte	0x04, 0x17
        /*000a*/ 	.short	(.L_222 - .L_221)
.L_221:
        /*000c*/ 	.word	0x00000000
        /*0010*/ 	.short	0x0000
        /*0012*/ 	.short	0x0070
        /*0014*/ 	.byte	0x00, 0xf0, 0x01, 0x2a


	//----- nvinfo : EIATTR_SPARSE_MMA_MASK
	.align		4
.L_222:
        /*0018*/ 	.byte	0x03, 0x50
        /*001a*/ 	.short	0x0000


	//----- nvinfo : EIATTR_MAXREG_COUNT
	.align		4
        /*001c*/ 	.byte	0x03, 0x1b
        /*001e*/ 	.short	0x00a8


	//----- nvinfo : EIATTR_NUM_BARRIERS
	.align		4
        /*0020*/ 	.byte	0x02, 0x4c
        /*0022*/ 	.byte	0x10
	.zero		1


	//----- nvinfo : EIATTR_EXTERNS
	.align		4
        /*0024*/ 	.byte	0x04, 0x0f
        /*0026*/ 	.short	(.L_224 - .L_223)


	//   ....[0]....
	.align		4
.L_223:
        /*0028*/ 	.word	index@(__assertfail)


	//----- nvinfo : EIATTR_ANNOTATIONS
	.align		4
.L_224:
        /*002c*/ 	.byte	0x04, 0x55
        /*002e*/ 	.short	(.L_226 - .L_225)


	//   ....[0]....
.L_225:
        /* <DEDUP_REMOVED lines=99> */


	//----- nvinfo : EIATTR_MERCURY_ISA_VERSION
	.align		4
.L_226:
        /*0650*/ 	.byte	0x03, 0x5f
        /*0652*/ 	.short	0x0101


	//----- nvinfo : EIATTR_UNUSED_LOAD_BYTE_OFFSET
	.align		4
        /*0654*/ 	.byte	0x04, 0x44
        /*0656*/ 	.short	(.L_228 - .L_227)


	//   ....[0]....
.L_227:
        /*0658*/ 	.word	0x00000ab0
        /*065c*/ 	.word	0x0000fff0


	//   ....[1]....
        /*0660*/ 	.word	0x0000ca50
        /*0664*/ 	.word	0x0000fff0


	//----- nvinfo : EIATTR_INT_WARP_WIDE_INSTR_OFFSETS
	.align		4
.L_228:
        /*0668*/ 	.byte	0x04, 0x31
        /*066a*/ 	.short	(.L_230 - .L_229)


	//   ....[0]....
.L_229:
        /*066c*/ 	.word	0x00000190


	//   ....[1]....
        /*0670*/ 	.word	0x000001d0


	//   ....[2]....
        /*0674*/ 	.word	0x000002a0


	//   ....[3]....
        /*0678*/ 	.word	0x00012560


	//   ....[4]....
        /*067c*/ 	.word	0x000125f0


	//   ....[5]....
        /*0680*/ 	.word	0x00017320


	//   ....[6]....
        /*0684*/ 	.word	0x000173b0


	//----- nvinfo : EIATTR_COOP_GROUP_MASK_REGIDS
	.align		4
.L_230:
        /*0688*/ 	.byte	0x04, 0x29
        /*068a*/ 	.short	(.L_232 - .L_231)


	//   ....[0]....
.L_231:
        /*068c*/ 	.word	0xffffffff


	//   ....[1]....
        /*0690*/ 	.word	0xffffffff


	//   ....[2]....
        /*0694*/ 	.word	0xffffffff


	//   ....[3]....
        /*0698*/ 	.word	0xffffffff


	//   ....[4]....
        /*069c*/ 	.word	0xffffffff


	//   ....[5]....
        /*06a0*/ 	.word	0xffffffff


	//   ....[6]....
        /*06a4*/ 	.word	0xffffffff


	//   ....[7]....
        /*06a8*/ 	.word	0xffffffff


	//   ....[8]....
        /*06ac*/ 	.word	0xffffffff


	//   ....[9]....
        /*06b0*/ 	.word	0xffffffff


	//   ....[10]....
        /*06b4*/ 	.word	0xffffffff


	//   ....[11]....
        /*06b8*/ 	.word	0xffffffff


	//   ....[12]....
        /*06bc*/ 	.word	0xffffffff


	//   ....[13]....
        /*06c0*/ 	.word	0xffffffff


	//   ....[14]....
        /*06c4*/ 	.word	0xffffffff


	//   ....[15]....
        /*06c8*/ 	.word	0xffffffff


	//   ....[16]....
        /*06cc*/ 	.word	0xffffffff


	//   ....[17]....
        /*06d0*/ 	.word	0xffffffff


	//   ....[18]....
        /*06d4*/ 	.word	0xffffffff


	//   ....[19]....
        /*06d8*/ 	.word	0xffffffff


	//   ....[20]....
        /*06dc*/ 	.word	0xffffffff


	//   ....[21]....
        /*06e0*/ 	.word	0xffffffff


	//   ....[22]....
        /*06e4*/ 	.word	0xffffffff


	//   ....[23]....
        /*06e8*/ 	.word	0xffffffff


	//   ....[24]....
        /*06ec*/ 	.word	0xffffffff


	//   ....[25]....
        /*06f0*/ 	.word	0xffffffff


	//   ....[26]....
        /*06f4*/ 	.word	0xffffffff


	//   ....[27]....
        /*06f8*/ 	.word	0xffffffff


	//   ....[28]....
        /*06fc*/ 	.word	0xffffffff


	//   ....[29]....
        /*0700*/ 	.word	0xffffffff


	//   ....[30]....
        /*0704*/ 	.word	0xffffffff


	//   ....[31]....
        /*0708*/ 	.word	0xffffffff


	//   ....[32]....
        /*070c*/ 	.word	0xffffffff


	//   ....[33]....
        /*0710*/ 	.word	0xffffffff


	//   ....[34]....
        /*0714*/ 	.word	0xffffffff


	//   ....[35]....
        /*0718*/ 	.word	0xffffffff


	//   ....[36]....
        /*071c*/ 	.word	0xffffffff


	//   ....[37]....
        /*0720*/ 	.word	0xffffffff


	//   ....[38]....
        /*0724*/ 	.word	0xffffffff


	//   ....[39]....
        /*0728*/ 	.word	0xffffffff


	//   ....[40]....
        /*072c*/ 	.word	0xffffffff


	//   ....[41]....
        /*0730*/ 	.word	0xffffffff


	//   ....[42]....
        /*0734*/ 	.word	0xffffffff


	//   ....[43]....
        /*0738*/ 	.word	0xffffffff


	//   ....[44]....
        /*073c*/ 	.word	0xffffffff


	//   ....[45]....
        /*0740*/ 	.word	0xffffffff


	//   ....[46]....
        /*0744*/ 	.word	0xffffffff


	//   ....[47]....
        /*0748*/ 	.word	0xffffffff


	//   ....[48]....
        /*074c*/ 	.word	0xffffffff


	//   ....[49]....
        /*0750*/ 	.word	0xffffffff


	//   ....[50]....
        /*0754*/ 	.word	0xffffffff


	//   ....[51]....
        /*0758*/ 	.word	0xffffffff


	//   ....[52]....
        /*075c*/ 	.word	0xffffffff


	//   ....[53]....
        /*0760*/ 	.word	0xffffffff


	//   ....[54]....
        /*0764*/ 	.word	0xffffffff


	//   ....[55]....
        /*0768*/ 	.word	0xffffffff


	//   ....[56]....
        /*076c*/ 	.word	0xffffffff


	//   ....[57]....
        /*0770*/ 	.word	0xffffffff


	//   ....[58]....
        /*0774*/ 	.word	0xffffffff


	//   ....[59]....
        /*0778*/ 	.word	0xffffffff


	//   ....[60]....
        /*077c*/ 	.word	0xffffffff


	//   ....[61]....
        /*0780*/ 	.word	0xffffffff


	//   ....[62]....
        /*0784*/ 	.word	0xffffffff


	//   ....[63]....
        /*0788*/ 	.word	0xffffffff


	//   ....[64]....
        /*078c*/ 	.word	0xffffffff


	//   ....[65]....
        /*0790*/ 	.word	0xffffffff


	//   ....[66]....
        /*0794*/ 	.word	0xffffffff


	//   ....[67]....
        /*0798*/ 	.word	0xffffffff


	//   ....[68]....
        /*079c*/ 	.word	0xffffffff


	//   ....[69]....
        /*07a0*/ 	.word	0xffffffff


	//   ....[70]....
        /*07a4*/ 	.word	0xffffffff


	//   ....[71]....
        /*07a8*/ 	.word	0xffffffff


	//   ....[72]....
        /*07ac*/ 	.word	0xffffffff


	//   ....[73]....
        /*07b0*/ 	.word	0xffffffff


	//   ....[74]....
        /*07b4*/ 	.word	0xffffffff


	//   ....[75]....
        /*07b8*/ 	.word	0xffffffff


	//   ....[76]....
        /*07bc*/ 	.word	0xffffffff


	//   ....[77]....
        /*07c0*/ 	.word	0xffffffff


	//   ....[78]....
        /*07c4*/ 	.word	0xffffffff


	//   ....[79]....
        /*07c8*/ 	.word	0xffffffff


	//   ....[80]....
        /*07cc*/ 	.word	0xffffffff


	//   ....[81]....
        /*07d0*/ 	.word	0xffffffff


	//   ....[82]....
        /*07d4*/ 	.word	0xffffffff


	//   ....[83]....
        /*07d8*/ 	.word	0xffffffff


	//   ....[84]....
        /*07dc*/ 	.word	0xffffffff


	//   ....[85]....
        /*07e0*/ 	.word	0xffffffff


	//   ....[86]....
        /*07e4*/ 	.word	0xffffffff


	//   ....[87]....
        /*07e8*/ 	.word	0xffffffff


	//   ....[88]....
        /*07ec*/ 	.word	0x0500000f


	//   ....[89]....
        /*07f0*/ 	.word	0x0500000f


	//   ....[90]....
        /*07f4*/ 	.word	0x0500000f


	//   ....[91]....
        /*07f8*/ 	.word	0x0500000f


	//   ....[92]....
        /*07fc*/ 	.word	0x0500000f


	//   ....[93]....
        /*0800*/ 	.word	0x0500000f


	//   ....[94]....
        /*0804*/ 	.word	0x0500000f


	//   ....[95]....
        /*0808*/ 	.word	0x0500000f


	//   ....[96]....
        /*080c*/ 	.word	0x0500000f


	//   ....[97]....
        /*0810*/ 	.word	0x0500000f


	//   ....[98]....
        /*0814*/ 	.word	0x0500000f


	//   ....[99]....
        /*0818*/ 	.word	0x0500000f


	//   ....[100]....
        /*081c*/ 	.word	0x0500000f


	//   ....[101]....
        /*0820*/ 	.word	0x0500000f


	//   ....[102]....
        /*0824*/ 	.word	0x0500000f


	//   ....[103]....
        /*0828*/ 	.word	0x0500000f


	//   ....[104]....
        /*082c*/ 	.word	0x0500000f


	//   ....[105]....
        /*0830*/ 	.word	0x0500000f


	//   ....[106]....
        /*0834*/ 	.word	0x0500000f


	//   ....[107]....
        /*0838*/ 	.word	0x0500000f


	//   ....[108]....
        /*083c*/ 	.word	0x0500000f


	//   ....[109]....
        /*0840*/ 	.word	0x0500000f


	//   ....[110]....
        /*0844*/ 	.word	0x0500000f


	//   ....[111]....
        /*0848*/ 	.word	0x0500000f


	//   ....[112]....
        /*084c*/ 	.word	0x0500000f


	//   ....[113]....
        /*0850*/ 	.word	0x0500000f


	//   ....[114]....
        /*0854*/ 	.word	0x0500000f


	//   ....[115]....
        /*0858*/ 	.word	0x0500000f


	//   ....[116]....
        /*085c*/ 	.word	0x0500000f


	//   ....[117]....
        /*0860*/ 	.word	0x0500000f


	//   ....[118]....
        /*0864*/ 	.word	0x0500000f


	//   ....[119]....
        /*0868*/ 	.word	0x0500000f


	//   ....[120]....
        /*086c*/ 	.word	0x0500000f


	//   ....[121]....
        /*0870*/ 	.word	0x0500000f


	//   ....[122]....
        /*0874*/ 	.word	0x0500000f


	//   ....[123]....
        /*0878*/ 	.word	0x0500000f


	//----- nvinfo : EIATTR_COOP_GROUP_INSTR_OFFSETS
	.align		4
.L_232:
        /*087c*/ 	.byte	0x04, 0x28
        /*087e*/ 	.short	(.L_234 - .L_233)


	//   ....[0]....
.L_233:
        /*0880*/ 	.word	0x00000060


	//   ....[1]....
        /*0884*/ 	.word	0x000001a0


	//   ....[2]....
        /*0888*/ 	.word	0x000001e0


	//   ....[3]....
        /*088c*/ 	.word	0x000003d0


	//   ....[4]....
        /*0890*/ 	.word	0x00000530


	//   ....[5]....
        /*0894*/ 	.word	0x00000650


	//   ....[6]....
        /*0898*/ 	.word	0x000007b0


	//   ....[7]....
        /*089c*/ 	.word	0x00004820


	//   ....[8]....
        /*08a0*/ 	.word	0x00006300


	//   ....[9]....
        /*08a4*/ 	.word	0x000068c0


	//   ....[10]....
        /*08a8*/ 	.word	0x000068d0


	//   ....[11]....
        /*08ac*/ 	.word	0x000068e0


	//   ....[12]....
        /*08b0*/ 	.word	0x000068f0


	//   ....[13]....
        /*08b4*/ 	.word	0x000078a0


	//   ....[14]....
        /*08b8*/ 	.word	0x000078b0


	//   ....[15]....
        /*08bc*/ 	.word	0x000078c0


	//   ....[16]....
        /*08c0*/ 	.word	0x000078d0


	//   ....[17]....
        /*08c4*/ 	.word	0x000093c0


	//   ....[18]....
        /*08c8*/ 	.word	0x00009430


	//   ....[19]....
        /*08cc*/ 	.word	0x000096c0


	//   ....[20]....
        /*08d0*/ 	.word	0x00009740


	//   ....[21]....
        /*08d4*/ 	.word	0x0000a0d0


	//   ....[22]....
        /*08d8*/ 	.word	0x0000a920


	//   ....[23]....
        /*08dc*/ 	.word	0x0000a980


	//   ....[24]....
        /*08e0*/ 	.word	0x0000b1a0


	//   ....[25]....
        /*08e4*/ 	.word	0x0000b240


	//   ....[26]....
        /*08e8*/ 	.word	0x0000bf20


	//   ....[27]....
        /*08ec*/ 	.word	0x0000bf70


	//   ....[28]....
        /*08f0*/ 	.word	0x0000bfa0


	//   ....[29]....
        /*08f4*/ 	.word	0x0000c030


	//   ....[30]....
        /*08f8*/ 	.word	0x0000c050


	//   ....[31]....
        /*08fc*/ 	.word	0x0000da00


	//   ....[32]....
        /*0900*/ 	.word	0x0000dee0


	//   ....[33]....
        /*0904*/ 	.word	0x0000df20


	//   ....[34]....
        /*0908*/ 	.word	0x0000df40


	//   ....[35]....
        /*090c*/ 	.word	0x0000df60


	//   ....[36]....
        /*0910*/ 	.word	0x0000e560


	//   ....[37]....
        /*0914*/ 	.word	0x0000e5c0


	//   ....[38]....
        /*0918*/ 	.word	0x0000e800


	//   ....[39]....
        /*091c*/ 	.word	0x0000e820


	//   ....[40]....
        /*0920*/ 	.word	0x0000f320


	//   ....[41]....
        /*0924*/ 	.word	0x0000f340


	//   ....[42]....
        /*0928*/ 	.word	0x0000f570


	//   ....[43]....
        /*092c*/ 	.word	0x0000f590


	//   ....[44]....
        /*0930*/ 	.word	0x0000f830


	//   ....[45]....
        /*0934*/ 	.word	0x0000fa20


	//   ....[46]....
        /*0938*/ 	.word	0x0000fa50


	//   ....[47]....
        /*093c*/ 	.word	0x0000fa80


	//   ....[48]....
        /*0940*/ 	.word	0x0000fab0


	//   ....[49]....
        /*0944*/ 	.word	0x0000fae0


	//   ....[50]....
        /*0948*/ 	.word	0x0000fb10


	//   ....[51]....
        /*094c*/ 	.word	0x0000fc80


	//   ....[52]....
        /*0950*/ 	.word	0x0000fcb0


	//   ....[53]....
        /*0954*/ 	.word	0x0000fce0


	//   ....[54]....
        /*0958*/ 	.word	0x0000fd10


	//   ....[55]....
        /*095c*/ 	.word	0x0000fd40


	//   ....[56]....
        /*0960*/ 	.word	0x0000fd70


	//   ....[57]....
        /*0964*/ 	.word	0x0000fe10


	//   ....[58]....
        /*0968*/ 	.word	0x0000fe40


	//   ....[59]....
        /*096c*/ 	.word	0x0000fed0


	//   ....[60]....
        /*0970*/ 	.word	0x00010a00


	//   ....[61]....
        /*0974*/ 	.word	0x00012b70


	//   ....[62]....
        /*0978*/ 	.word	0x00013700


	//   ....[63]....
        /*097c*/ 	.word	0x00013710


	//   ....[64]....
        /*0980*/ 	.word	0x00013730


	//   ....[65]....
        /*0984*/ 	.word	0x000137d0


	//   ....[66]....
        /*0988*/ 	.word	0x00013800


	//   ....[67]....
        /*098c*/ 	.word	0x00013870


	//   ....[68]....
        /*0990*/ 	.word	0x00013880


	//   ....[69]....
        /*0994*/ 	.word	0x000138f0


	//   ....[70]....
        /*0998*/ 	.word	0x000175b0


	//   ....[71]....
        /*099c*/ 	.word	0x00017610


	//   ....[72]....
        /*09a0*/ 	.word	0x00017640


	//   ....[73]....
        /*09a4*/ 	.word	0x00017670


	//   ....[74]....
        /*09a8*/ 	.word	0x000176a0


	//   ....[75]....
        /*09ac*/ 	.word	0x000176d0


	//   ....[76]....
        /*09b0*/ 	.word	0x00017700


	//   ....[77]....
        /*09b4*/ 	.word	0x00017710


	//   ....[78]....
        /*09b8*/ 	.word	0x00017890


	//   ....[79]....
        /*09bc*/ 	.word	0x000178c0


	//   ....[80]....
        /*09c0*/ 	.word	0x000178f0


	//   ....[81]....
        /*09c4*/ 	.word	0x00017920


	//   ....[82]....
        /*09c8*/ 	.word	0x00017950


	//   ....[83]....
        /*09cc*/ 	.word	0x00017980


	//   ....[84]....
        /*09d0*/ 	.word	0x00017a40


	//   ....[85]....
        /*09d4*/ 	.word	0x00017a60


	//   ....[86]....
        /*09d8*/ 	.word	0x00017ad0


	//   ....[87]....
        /*09dc*/ 	.word	0x00017f60


	//   ....[88]....
        /*09e0*/ 	.word	0x00018440


	//   ....[89]....
        /*09e4*/ 	.word	0x000184d0


	//   ....[90]....
        /*09e8*/ 	.word	0x00018520


	//   ....[91]....
        /*09ec*/ 	.word	0x00018570


	//   ....[92]....
        /*09f0*/ 	.word	0x00018650


	//   ....[93]....
        /*09f4*/ 	.word	0x000186e0


	//   ....[94]....
        /*09f8*/ 	.word	0x00018730


	//   ....[95]....
        /*09fc*/ 	.word	0x00018780


	//   ....[96]....
        /*0a00*/ 	.word	0x000189f0


	//   ....[97]....
        /*0a04*/ 	.word	0x00018ce0


	//   ....[98]....
        /*0a08*/ 	.word	0x00018e90


	//   ....[99]....
        /*0a0c*/ 	.word	0x00018ee0


	//   ....[100]....
        /*0a10*/ 	.word	0x00018f40


	//   ....[101]....
        /*0a14*/ 	.word	0x00018fe0


	//   ....[102]....
        /*0a18*/ 	.word	0x00019090


	//   ....[103]....
        /*0a1c*/ 	.word	0x00019130


	//   ....[104]....
        /*0a20*/ 	.word	0x000191f0


	//   ....[105]....
        /*0a24*/ 	.word	0x000192d0


	//   ....[106]....
        /*0a28*/ 	.word	0x00019600


	//   ....[107]....
        /*0a2c*/ 	.word	0x000196a0


	//   ....[108]....
        /*0a30*/ 	.word	0x000197c0


	//   ....[109]....
        /*0a34*/ 	.word	0x00019840


	//   ....[110]....
        /*0a38*/ 	.word	0x000198c0


	//   ....[111]....
        /*0a3c*/ 	.word	0x00019940


	//   ....[112]....
        /*0a40*/ 	.word	0x000199c0


	//   ....[113]....
        /*0a44*/ 	.word	0x00019a50


	//   ....[114]....
        /*0a48*/ 	.word	0x00019af0


	//   ....[115]....
        /*0a4c*/ 	.word	0x00019b90


	//   ....[116]....
        /*0a50*/ 	.word	0x00019c10


	//   ....[117]....
        /*0a54*/ 	.word	0x00019c90


	//   ....[118]....
        /*0a58*/ 	.word	0x00019d10


	//   ....[119]....
        /*0a5c*/ 	.word	0x00019da0


	//   ....[120]....
        /*0a60*/ 	.word	0x00019e20


	//   ....[121]....
        /*0a64*/ 	.word	0x00019ec0


	//   ....[122]....
        /*0a68*/ 	.word	0x00019f50


	//   ....[123]....
        /*0a6c*/ 	.word	0x0001a080


	//----- nvinfo : EIATTR_REG_RECONFIG
	.align		4
.L_234:
        /*0a70*/ 	.byte	0x01, 0x54
	.zero		2


	//----- nvinfo : EIATTR_SYSCALL_OFFSETS
	.align		4
        /*0a74*/ 	.byte	0x04, 0x46
        /*0a76*/ 	.short	(.L_236 - .L_235)


	//   ....[0]....
.L_235:
        /*0a78*/ 	.word	0x00001980


	//   ....[1]....
        /*0a7c*/ 	.word	0x00001ad0


	//   ....[2]....
        /*0a80*/ 	.word	0x000064b0


	//   ....[3]....
        /*0a84*/ 	.word	0x00006830


	//   ....[4]....
        /*0a88*/ 	.word	0x00012760


	//   ....[5]....
        /*0a8c*/ 	.word	0x000128c0


	//   ....[6]....
        /*0a90*/ 	.word	0x000129c0


	//   ....[7]....
        /*0a94*/ 	.word	0x00013330


	//----- nvinfo : EIATTR_MBARRIER_INSTR_OFFSETS
	.align		4
.L_236:
        /*0a98*/ 	.byte	0x04, 0x39
        /*0a9a*/ 	.short	(.L_238 - .L_237)


	//   ....[0]....
.L_237:
        /*0a9c*/ 	.word	0x000002c0
        /*0aa0*/ 	.word	0x000000ff
        /*0aa4*/ 	.word	0x00028c00
        /*0aa8*/ 	.short	0x0100
        /*0aaa*/ 	.byte	0x08
	.zero		1


	//   ....[1]....
        /*0aac*/ 	.word	0x000002d0
        /*0ab0*/ 	.word	0x000000ff
        /*0ab4*/ 	.word	0x00028c20
        /*0ab8*/ 	.short	0x0100
        /*0aba*/ 	.byte	0x08
	.zero		1


	//   ....[2]....
        /*0abc*/ 	.word	0x00000380
        /*0ac0*/ 	.word	0x000000ff
        /*0ac4*/ 	.word	0x00028c30
        /*0ac8*/ 	.short	0x0100
        /*0aca*/ 	.byte	0x06
	.zero		1


	//   ....[3]....
        /*0acc*/ 	.word	0x00000390
        /*0ad0*/ 	.word	0x000000ff
        /*0ad4*/ 	.word	0x00028c40
        /*0ad8*/ 	.short	0x0100
        /*0ada*/ 	.byte	0x06
	.zero		1


	//   ....[4]....
        /*0adc*/ 	.word	0x000003a0
        /*0ae0*/ 	.word	0x000000ff
        /*0ae4*/ 	.word	0x00028c38
        /*0ae8*/ 	.short	0x0100
        /*0aea*/ 	.byte	0x06
	.zero		1


	//   ....[5]....
        /*0aec*/ 	.word	0x000003b0
        /*0af0*/ 	.word	0x000000ff
        /*0af4*/ 	.word	0x00028c48
        /*0af8*/ 	.short	0x0100
        /*0afa*/ 	.byte	0x06
	.zero		1


	//   ....[6]....
        /*0afc*/ 	.word	0x000004e0
        /*0b00*/ 	.word	0x000000ff
        /*0b04*/ 	.word	0x00028c50
        /*0b08*/ 	.short	0x0100
        /*0b0a*/ 	.byte	0x08
	.zero		1


	//   ....[7]....
        /*0b0c*/ 	.word	0x000004f0
        /*0b10*/ 	.word	0x000000ff
        /*0b14*/ 	.word	0x00028c60
        /*0b18*/ 	.short	0x0100
        /*0b1a*/ 	.byte	0x08
	.zero		1


	//   ....[8]....
        /*0b1c*/ 	.word	0x00000500
        /*0b20*/ 	.word	0x000000ff
        /*0b24*/ 	.word	0x00028c58
        /*0b28*/ 	.short	0x0100
        /*0b2a*/ 	.byte	0x08
	.zero		1


	//   ....[9]....
        /*0b2c*/ 	.word	0x00000510
        /*0b30*/ 	.word	0x000000ff
        /*0b34*/ 	.word	0x00028c68
        /*0b38*/ 	.short	0x0100
        /*0b3a*/ 	.byte	0x08
	.zero		1


	//   ....[10]....
        /*0b3c*/ 	.word	0x00000600
        /*0b40*/ 	.word	0x000000ff
        /*0b44*/ 	.word	0x00028c70
        /*0b48*/ 	.short	0x0100
        /*0b4a*/ 	.byte	0x06
	.zero		1


	//   ....[11]....
        /*0b4c*/ 	.word	0x00000610
        /*0b50*/ 	.word	0x000000ff
        /*0b54*/ 	.word	0x00028c80
        /*0b58*/ 	.short	0x0100
        /*0b5a*/ 	.byte	0x06
	.zero		1


	//   ....[12]....
        /*0b5c*/ 	.word	0x00000620
        /*0b60*/ 	.word	0x000000ff
        /*0b64*/ 	.word	0x00028c78
        /*0b68*/ 	.short	0x0100
        /*0b6a*/ 	.byte	0x06
	.zero		1


	//   ....[13]....
        /*0b6c*/ 	.word	0x00000630
        /*0b70*/ 	.word	0x000000ff
        /*0b74*/ 	.word	0x00028c88
        /*0b78*/ 	.short	0x0100
        /*0b7a*/ 	.byte	0x06
	.zero		1


	//   ....[14]....
        /*0b7c*/ 	.word	0x00000760
        /*0b80*/ 	.word	0x000000ff
        /*0b84*/ 	.word	0x00028c90
        /*0b88*/ 	.short	0x0100
        /*0b8a*/ 	.byte	0x08
	.zero		1


	//   ....[15]....
        /*0b8c*/ 	.word	0x00000770
        /*0b90*/ 	.word	0x000000ff
        /*0b94*/ 	.word	0x00028ca0
        /*0b98*/ 	.short	0x0100
        /*0b9a*/ 	.byte	0x08
	.zero		1


	//   ....[16]....
        /*0b9c*/ 	.word	0x00000780
        /*0ba0*/ 	.word	0x000000ff
        /*0ba4*/ 	.word	0x00028c98
        /*0ba8*/ 	.short	0x0100
        /*0baa*/ 	.byte	0x08
	.zero		1


	//   ....[17]....
        /*0bac*/ 	.word	0x00000790
        /*0bb0*/ 	.word	0x000000ff
        /*0bb4*/ 	.word	0x00028ca8
        /*0bb8*/ 	.short	0x0100
        /*0bba*/ 	.byte	0x08
	.zero		1


	//   ....[18]....
        /*0bbc*/ 	.word	0x000008c0
        /*0bc0*/ 	.word	0x000000ff
        /*0bc4*/ 	.word	0x00028cb0
        /*0bc8*/ 	.short	0x0100
        /*0bca*/ 	.byte	0x08
	.zero		1


	//   ....[19]....
        /*0bcc*/ 	.word	0x000008d0
        /*0bd0*/ 	.word	0x000000ff
        /*0bd4*/ 	.word	0x00028cc0
        /*0bd8*/ 	.short	0x0100
        /*0bda*/ 	.byte	0x08
	.zero		1


	//   ....[20]....
        /*0bdc*/ 	.word	0x000008e0
        /*0be0*/ 	.word	0x000000ff
        /*0be4*/ 	.word	0x00028cb8
        /*0be8*/ 	.short	0x0100
        /*0bea*/ 	.byte	0x08
	.zero		1


	//   ....[21]....
        /*0bec*/ 	.word	0x000008f0
        /*0bf0*/ 	.word	0x000000ff
        /*0bf4*/ 	.word	0x00028cc8
        /*0bf8*/ 	.short	0x0100
        /*0bfa*/ 	.byte	0x08
	.zero		1


	//   ....[22]....
        /*0bfc*/ 	.word	0x000026d0
        /*0c00*/ 	.word	0x00000042
        /*0c04*/ 	.word	0x00028c90
        /*0c08*/ 	.short	0x010a
        /*0c0a*/ 	.byte	0x3f
	.zero		1


	//   ....[23]....
        /*0c0c*/ 	.word	0x000030f0
        /*0c10*/ 	.word	0x00000042
        /*0c14*/ 	.word	0x00028c90
        /*0c18*/ 	.short	0x010a
        /*0c1a*/ 	.byte	0x3f
	.zero		1


	//   ....[24]....
        /*0c1c*/ 	.word	0x00003a00
        /*0c20*/ 	.word	0x00000042
        /*0c24*/ 	.word	0x00028c90
        /*0c28*/ 	.short	0x010a
        /*0c2a*/ 	.byte	0x3f
	.zero		1


	//   ....[25]....
        /*0c2c*/ 	.word	0x00003c00
        /*0c30*/ 	.word	0x00000004
        /*0c34*/ 	.word	0x00000000
        /*0c38*/ 	.short	0x0101
        /*0c3a*/ 	.byte	0x3f
	.zero		1


	//   ....[26]....
        /*0c3c*/ 	.word	0x00003c40
        /*0c40*/ 	.word	0x00000042
        /*0c44*/ 	.word	0x00028cb0
        /*0c48*/ 	.short	0x010a
        /*0c4a*/ 	.byte	0x3f
	.zero		1


	//   ....[27]....
        /*0c4c*/ 	.word	0x00004260
        /*0c50*/ 	.word	0x00000042
        /*0c54*/ 	.word	0x00000000
        /*0c58*/ 	.short	0x0101
        /*0c5a*/ 	.byte	0x3f
	.zero		1


	//   ....[28]....
        /*0c5c*/ 	.word	0x00004930
        /*0c60*/ 	.word	0x0000000d
        /*0c64*/ 	.word	0x00028c50
        /*0c68*/ 	.short	0x010a
        /*0c6a*/ 	.byte	0x3f
	.zero		1


	//   ....[29]....
        /*0c6c*/ 	.word	0x00004cd0
        /*0c70*/ 	.word	0x00000000
        /*0c74*/ 	.word	0x00000000
        /*0c78*/ 	.short	0x0101
        /*0c7a*/ 	.byte	0x3f
	.zero		1


	//   ....[30]....
        /*0c7c*/ 	.word	0x00005620
        /*0c80*/ 	.word	0x00000000
        /*0c84*/ 	.word	0x00028c50
        /*0c88*/ 	.short	0x010a
        /*0c8a*/ 	.byte	0x3f
	.zero		1


	//   ....[31]....
        /*0c8c*/ 	.word	0x00005670
        /*0c90*/ 	.word	0x00000000
        /*0c94*/ 	.word	0x00028c50
        /*0c98*/ 	.short	0x010a
        /*0c9a*/ 	.byte	0x3f
	.zero		1


	//   ....[32]....
        /*0c9c*/ 	.word	0x000059c0
        /*0ca0*/ 	.word	0x00000000
        /*0ca4*/ 	.word	0x00000000
        /*0ca8*/ 	.short	0x0101
        /*0caa*/ 	.byte	0x3f
	.zero		1


	//   ....[33]....
        /*0cac*/ 	.word	0x00006540
        /*0cb0*/ 	.word	0x00000002
        /*0cb4*/ 	.word	0x00028c00
        /*0cb8*/ 	.short	0x010a
        /*0cba*/ 	.byte	0x3f
	.zero		1


	//   ....[34]....
        /*0cbc*/ 	.word	0x00006590
        /*0cc0*/ 	.word	0x00000002
        /*0cc4*/ 	.word	0x00028c00
        /*0cc8*/ 	.short	0x010a
        /*0cca*/ 	.byte	0x3f
	.zero		1


	//   ....[35]....
        /*0ccc*/ 	.word	0x00006b40
        /*0cd0*/ 	.word	0x00000002
        /*0cd4*/ 	.word	0x00028c00
        /*0cd8*/ 	.short	0x010a
        /*0cda*/ 	.byte	0x3f
	.zero		1


	//   ....[36]....
        /*0cdc*/ 	.word	0x00007a80
        /*0ce0*/ 	.word	0x00000002
        /*0ce4*/ 	.word	0x00028c00
        /*0ce8*/ 	.short	0x010a
        /*0cea*/ 	.byte	0x3f
	.zero		1


	//   ....[37]....
        /*0cec*/ 	.word	0x00008840
        /*0cf0*/ 	.word	0x0000000f
        /*0cf4*/ 	.word	0x00028c30
        /*0cf8*/ 	.short	0x010a
        /*0cfa*/ 	.byte	0x3f
	.zero		1


	//   ....[38]....
        /*0cfc*/ 	.word	0x000088f0
        /*0d00*/ 	.word	0x0000000f
        /*0d04*/ 	.word	0x00028c30
        /*0d08*/ 	.short	0x010a
        /*0d0a*/ 	.byte	0x3f
	.zero		1


	//   ....[39]....
        /*0d0c*/ 	.word	0x00009a40
        /*0d10*/ 	.word	0x00000003
        /*0d14*/ 	.word	0x00000000
        /*0d18*/ 	.short	0x0101
        /*0d1a*/ 	.byte	0x3f
	.zero		1


	//   ....[40]....
        /*0d1c*/ 	.word	0x00009da0
        /*0d20*/ 	.word	0x0000000f
        /*0d24*/ 	.word	0x00028c50
        /*0d28*/ 	.short	0x010a
        /*0d2a*/ 	.byte	0x3f
	.zero		1


	//   ....[41]....
        /*0d2c*/ 	.word	0x00009e40
        /*0d30*/ 	.word	0x0000000f
        /*0d34*/ 	.word	0x00028c50
        /*0d38*/ 	.short	0x010a
        /*0d3a*/ 	.byte	0x3f
	.zero		1


	//   ....[42]....
        /*0d3c*/ 	.word	0x0000a0f0
        /*0d40*/ 	.word	0x0000000f
        /*0d44*/ 	.word	0x00000000
        /*0d48*/ 	.short	0x0101
        /*0d4a*/ 	.byte	0x3f
	.zero		1


	//   ....[43]....
        /*0d4c*/ 	.word	0x0000a200
        /*0d50*/ 	.word	0x000000d8
        /*0d54*/ 	.word	0x00028c30
        /*0d58*/ 	.short	0x010a
        /*0d5a*/ 	.byte	0x3f
	.zero		1


	//   ....[44]....
        /*0d5c*/ 	.word	0x0000a2b0
        /*0d60*/ 	.word	0x000000d8
        /*0d64*/ 	.word	0x00028c30
        /*0d68*/ 	.short	0x010a
        /*0d6a*/ 	.byte	0x3f
	.zero		1


	//   ....[45]....
        /*0d6c*/ 	.word	0x0000ad00
        /*0d70*/ 	.word	0x0000000e
        /*0d74*/ 	.word	0x00000000
        /*0d78*/ 	.short	0x0101
        /*0d7a*/ 	.byte	0x3f
	.zero		1


	//   ....[46]....
        /*0d7c*/ 	.word	0x0000bc10
        /*0d80*/ 	.word	0x000000d8
        /*0d84*/ 	.word	0x00028c50
        /*0d88*/ 	.short	0x010a
        /*0d8a*/ 	.byte	0x3f
	.zero		1


	//   ....[47]....
        /*0d8c*/ 	.word	0x0000bc60
        /*0d90*/ 	.word	0x000000d8
        /*0d94*/ 	.word	0x00028c50
        /*0d98*/ 	.short	0x010a
        /*0d9a*/ 	.byte	0x3f
	.zero		1


	//   ....[48]....
        /*0d9c*/ 	.word	0x0000bf40
        /*0da0*/ 	.word	0x000000d8
        /*0da4*/ 	.word	0x00000000
        /*0da8*/ 	.short	0x0101
        /*0daa*/ 	.byte	0x3f
	.zero		1


	//   ....[49]....
        /*0dac*/ 	.word	0x0000e540
        /*0db0*/ 	.word	0x00000000
        /*0db4*/ 	.word	0x00000000
        /*0db8*/ 	.short	0x0101
        /*0dba*/ 	.byte	0x3f
	.zero		1


	//   ....[50]....
        /*0dbc*/ 	.word	0x00010af0
        /*0dc0*/ 	.word	0x00000006
        /*0dc4*/ 	.word	0x00028c20
        /*0dc8*/ 	.short	0x010a
        /*0dca*/ 	.byte	0x3f
	.zero		1


	//   ....[51]....
        /*0dcc*/ 	.word	0x00010be0
        /*0dd0*/ 	.word	0x00000005
        /*0dd4*/ 	.word	0x00028ca0
        /*0dd8*/ 	.short	0x010a
        /*0dda*/ 	.byte	0x3f
	.zero		1


	//   ....[52]....
        /*0ddc*/ 	.word	0x00010e30
        /*0de0*/ 	.word	0x00000005
        /*0de4*/ 	.word	0x00028cc0
        /*0de8*/ 	.short	0x010a
        /*0dea*/ 	.byte	0x3f
	.zero		1


	//   ....[53]....
        /*0dec*/ 	.word	0x000118b0
        /*0df0*/ 	.word	0x00000005
        /*0df4*/ 	.word	0x00028ca0
        /*0df8*/ 	.short	0x010a
        /*0dfa*/ 	.byte	0x3f
	.zero		1


	//   ....[54]....
        /*0dfc*/ 	.word	0x00011af0
        /*0e00*/ 	.word	0x00000005
        /*0e04*/ 	.word	0x00028cc0
        /*0e08*/ 	.short	0x010a
        /*0e0a*/ 	.byte	0x3f
	.zero		1


	//   ....[55]....
        /*0e0c*/ 	.word	0x00012e10
        /*0e10*/ 	.word	0x00000000
        /*0e14*/ 	.word	0x00028c40
        /*0e18*/ 	.short	0x010a
        /*0e1a*/ 	.byte	0x3f
	.zero		1


	//   ....[56]....
        /*0e1c*/ 	.word	0x000139a0
        /*0e20*/ 	.word	0x00000008
        /*0e24*/ 	.word	0x00028c00
        /*0e28*/ 	.short	0x0107
        /*0e2a*/ 	.byte	0x3f
	.zero		1


	//   ....[57]....
        /*0e2c*/ 	.word	0x00013aa0
        /*0e30*/ 	.word	0x00000002
        /*0e34*/ 	.word	0x00028c00
        /*0e38*/ 	.short	0x0101
        /*0e3a*/ 	.byte	0x3f
	.zero		1


	//   ....[58]....
        /*0e3c*/ 	.word	0x00013ac0
        /*0e40*/ 	.word	0x00000002
        /*0e44*/ 	.word	0x00028c20
        /*0e48*/ 	.short	0x010a
        /*0e4a*/ 	.byte	0x3f
	.zero		1


	//   ....[59]....
        /*0e4c*/ 	.word	0x00013bd0
        /*0e50*/ 	.word	0x00000003
        /*0e54*/ 	.word	0x00028c60
        /*0e58*/ 	.short	0x010a
        /*0e5a*/ 	.byte	0x3f
	.zero		1


	//   ....[60]....
        /*0e5c*/ 	.word	0x000148e0
        /*0e60*/ 	.word	0x00000003
        /*0e64*/ 	.word	0x00028c40
        /*0e68*/ 	.short	0x010a
        /*0e6a*/ 	.byte	0x3f
	.zero		1


	//   ....[61]....
        /*0e6c*/ 	.word	0x00014b40
        /*0e70*/ 	.word	0x00000003
        /*0e74*/ 	.word	0x00028c60
        /*0e78*/ 	.short	0x010a
        /*0e7a*/ 	.byte	0x3f
	.zero		1


	//   ....[62]....
        /*0e7c*/ 	.word	0x000157e0
        /*0e80*/ 	.word	0x00000004
        /*0e84*/ 	.word	0x00028c40
        /*0e88*/ 	.short	0x010a
        /*0e8a*/ 	.byte	0x3f
	.zero		1


	//   ....[63]....
        /*0e8c*/ 	.word	0x00015a30
        /*0e90*/ 	.word	0x00000004
        /*0e94*/ 	.word	0x00028c60
        /*0e98*/ 	.short	0x010a
        /*0e9a*/ 	.byte	0x3f
	.zero		1


	//   ....[64]....
        /*0e9c*/ 	.word	0x00016640
        /*0ea0*/ 	.word	0x00000004
        /*0ea4*/ 	.word	0x00028c40
        /*0ea8*/ 	.short	0x010a
        /*0eaa*/ 	.byte	0x3f
	.zero		1


	//   ....[65]....
        /*0eac*/ 	.word	0x000168a0
        /*0eb0*/ 	.word	0x00000004
        /*0eb4*/ 	.word	0x00028c60
        /*0eb8*/ 	.short	0x010a
        /*0eba*/ 	.byte	0x3f
	.zero		1


	//   ....[66]....
        /*0ebc*/ 	.word	0x00017ee0
        /*0ec0*/ 	.word	0x00000000
        /*0ec4*/ 	.word	0x00028c20
        /*0ec8*/ 	.short	0x010a
        /*0eca*/ 	.byte	0x3f
	.zero		1


	//   ....[67]....
        /*0ecc*/ 	.word	0x00018090
        /*0ed0*/ 	.word	0x00000006
        /*0ed4*/ 	.word	0x00000000
        /*0ed8*/ 	.short	0x010a
        /*0eda*/ 	.byte	0x3f
	.zero		1


	//   ....[68]....
        /*0edc*/ 	.word	0x00018100
        /*0ee0*/ 	.word	0x00000007
        /*0ee4*/ 	.word	0x00000000
        /*0ee8*/ 	.short	0x010a
        /*0eea*/ 	.byte	0x3f
	.zero		1


	//   ....[69]....
        /*0eec*/ 	.word	0x00018170
        /*0ef0*/ 	.word	0x00000004
        /*0ef4*/ 	.word	0x00000000
        /*0ef8*/ 	.short	0x010a
        /*0efa*/ 	.byte	0x3f
	.zero		1


	//   ....[70]....
        /*0efc*/ 	.word	0x000181a0
        /*0f00*/ 	.word	0x00000003
        /*0f04*/ 	.word	0x00000000
        /*0f08*/ 	.short	0x010a
        /*0f0a*/ 	.byte	0x3f
	.zero		1


	//   ....[71]....
        /*0f0c*/ 	.word	0x00018200
        /*0f10*/ 	.word	0x00000042
        /*0f14*/ 	.word	0x00028c90
        /*0f18*/ 	.short	0x010a
        /*0f1a*/ 	.byte	0x3f
	.zero		1


	//   ....[72]....
        /*0f1c*/ 	.word	0x00018250
        /*0f20*/ 	.word	0x00000042
        /*0f24*/ 	.word	0x00028c90
        /*0f28*/ 	.short	0x010a
        /*0f2a*/ 	.byte	0x3f
	.zero		1


	//   ....[73]....
        /*0f2c*/ 	.word	0x000182a0
        /*0f30*/ 	.word	0x00000042
        /*0f34*/ 	.word	0x00028c90
        /*0f38*/ 	.short	0x010a
        /*0f3a*/ 	.byte	0x3f
	.zero		1


	//   ....[74]....
        /*0f3c*/ 	.word	0x000182f0
        /*0f40*/ 	.word	0x00000042
        /*0f44*/ 	.word	0x00028cb0
        /*0f48*/ 	.short	0x010a
        /*0f4a*/ 	.byte	0x3f
	.zero		1


	//   ....[75]....
        /*0f4c*/ 	.word	0x00018340
        /*0f50*/ 	.word	0x0000000d
        /*0f54*/ 	.word	0x00028c50
        /*0f58*/ 	.short	0x010a
        /*0f5a*/ 	.byte	0x3f
	.zero		1


	//   ....[76]....
        /*0f5c*/ 	.word	0x00018390
        /*0f60*/ 	.word	0x00000000
        /*0f64*/ 	.word	0x00028c50
        /*0f68*/ 	.short	0x010a
        /*0f6a*/ 	.byte	0x3f
	.zero		1


	//   ....[77]....
        /*0f6c*/ 	.word	0x000185a0
        /*0f70*/ 	.word	0x00000002
        /*0f74*/ 	.word	0x00028c00
        /*0f78*/ 	.short	0x010a
        /*0f7a*/ 	.byte	0x3f
	.zero		1


	//   ....[78]....
        /*0f7c*/ 	.word	0x000187d0
        /*0f80*/ 	.word	0x00000002
        /*0f84*/ 	.word	0x00028c00
        /*0f88*/ 	.short	0x010a
        /*0f8a*/ 	.byte	0x3f
	.zero		1


	//   ....[79]....
        /*0f8c*/ 	.word	0x00018820
        /*0f90*/ 	.word	0x0000000f
        /*0f94*/ 	.word	0x00028c30
        /*0f98*/ 	.short	0x010a
        /*0f9a*/ 	.byte	0x3f
	.zero		1


	//   ....[80]....
        /*0f9c*/ 	.word	0x00018870
        /*0fa0*/ 	.word	0x0000000f
        /*0fa4*/ 	.word	0x00028c50
        /*0fa8*/ 	.short	0x010a
        /*0faa*/ 	.byte	0x3f
	.zero		1


	//   ....[81]....
        /*0fac*/ 	.word	0x000188c0
        /*0fb0*/ 	.word	0x000000d8
        /*0fb4*/ 	.word	0x00028c30
        /*0fb8*/ 	.short	0x010a
        /*0fba*/ 	.byte	0x3f
	.zero		1


	//   ....[82]....
        /*0fbc*/ 	.word	0x00018910
        /*0fc0*/ 	.word	0x000000d8
        /*0fc4*/ 	.word	0x00028c50
        /*0fc8*/ 	.short	0x010a
        /*0fca*/ 	.byte	0x3f
	.zero		1


	//   ....[83]....
        /*0fcc*/ 	.word	0x00018ac0
        /*0fd0*/ 	.word	0x00000005
        /*0fd4*/ 	.word	0x00028c20
        /*0fd8*/ 	.short	0x010a
        /*0fda*/ 	.byte	0x3f
	.zero		1


	//   ....[84]....
        /*0fdc*/ 	.word	0x00018b10
        /*0fe0*/ 	.word	0x00000005
        /*0fe4*/ 	.word	0x00028ca0
        /*0fe8*/ 	.short	0x010a
        /*0fea*/ 	.byte	0x3f
	.zero		1


	//   ....[85]....
        /*0fec*/ 	.word	0x00018b60
        /*0ff0*/ 	.word	0x00000005
        /*0ff4*/ 	.word	0x00028cc0
        /*0ff8*/ 	.short	0x010a
        /*0ffa*/ 	.byte	0x3f
	.zero		1


	//   ....[86]....
        /*0ffc*/ 	.word	0x00018bb0
        /*1000*/ 	.word	0x00000005
        /*1004*/ 	.word	0x00028ca0
        /*1008*/ 	.short	0x010a
        /*100a*/ 	.byte	0x3f
	.zero		1


	//   ....[87]....
        /*100c*/ 	.word	0x00018c00
        /*1010*/ 	.word	0x00000005
        /*1014*/ 	.word	0x00028cc0
        /*1018*/ 	.short	0x010a
        /*101a*/ 	.byte	0x3f
	.zero		1


	//   ....[88]....
        /*101c*/ 	.word	0x00018da0
        /*1020*/ 	.word	0x00000000
        /*1024*/ 	.word	0x00028c40
        /*1028*/ 	.short	0x010a
        /*102a*/ 	.byte	0x3f
	.zero		1


	//   ....[89]....
        /*102c*/ 	.word	0x00019320
        /*1030*/ 	.word	0x00000002
        /*1034*/ 	.word	0x00028c20
        /*1038*/ 	.short	0x010a
        /*103a*/ 	.byte	0x3f
	.zero		1


	//   ....[90]....
        /*103c*/ 	.word	0x00019370
        /*1040*/ 	.word	0x00000003
        /*1044*/ 	.word	0x00028c60
        /*1048*/ 	.short	0x010a
        /*104a*/ 	.byte	0x3f
	.zero		1


	//   ....[91]....
        /*104c*/ 	.word	0x000193c0
        /*1050*/ 	.word	0x00000003
        /*1054*/ 	.word	0x00028c40
        /*1058*/ 	.short	0x010a
        /*105a*/ 	.byte	0x3f
	.zero		1


	//   ....[92]....
        /*105c*/ 	.word	0x00019410
        /*1060*/ 	.word	0x00000003
        /*1064*/ 	.word	0x00028c60
        /*1068*/ 	.short	0x010a
        /*106a*/ 	.byte	0x3f
	.zero		1


	//   ....[93]....
        /*106c*/ 	.word	0x00019460
        /*1070*/ 	.word	0x00000004
        /*1074*/ 	.word	0x00028c40
        /*1078*/ 	.short	0x010a
        /*107a*/ 	.byte	0x3f
	.zero		1


	//   ....[94]....
        /*107c*/ 	.word	0x000194b0
        /*1080*/ 	.word	0x00000004
        /*1084*/ 	.word	0x00028c60
        /*1088*/ 	.short	0x010a
        /*108a*/ 	.byte	0x3f
	.zero		1


	//   ....[95]....
        /*108c*/ 	.word	0x00019500
        /*1090*/ 	.word	0x00000004
        /*1094*/ 	.word	0x00028c40
        /*1098*/ 	.short	0x010a
        /*109a*/ 	.byte	0x3f
	.zero		1


	//   ....[96]....
        /*109c*/ 	.word	0x00019550
        /*10a0*/ 	.word	0x00000004
        /*10a4*/ 	.word	0x00028c60
        /*10a8*/ 	.short	0x010a
        /*10aa*/ 	.byte	0x3f
	.zero		1


	//   ....[97]....
        /*10ac*/ 	.word	0x00019fa0
        /*10b0*/ 	.word	0x00000000
        /*10b4*/ 	.word	0x00028c20
        /*10b8*/ 	.short	0x010a
        /*10ba*/ 	.byte	0x3f
	.zero		1


	//   ....[98]....
        /*10bc*/ 	.word	0x0001a140
        /*10c0*/ 	.word	0x00000006
        /*10c4*/ 	.word	0x00000000
        /*10c8*/ 	.short	0x010a
        /*10ca*/ 	.byte	0x3f
	.zero		1


	//   ....[99]....
        /*10cc*/ 	.word	0x0001a190
        /*10d0*/ 	.word	0x00000007
        /*10d4*/ 	.word	0x00000000
        /*10d8*/ 	.short	0x010a
        /*10da*/ 	.byte	0x3f
	.zero		1


	//   ....[100]....
        /*10dc*/ 	.word	0x0001a1e0
        /*10e0*/ 	.word	0x00000004
        /*10e4*/ 	.word	0x00000000
        /*10e8*/ 	.short	0x010a
        /*10ea*/ 	.byte	0x3f
	.zero		1


	//----- nvinfo : EIATTR_NUM_MBARRIERS
	.align		4
.L_238:
        /*10ec*/ 	.byte	0x03, 0x38
        /*10ee*/ 	.short	0x0016


	//----- nvinfo : EIATTR_EXIT_INSTR_OFFSETS
	.align		4
        /*10f0*/ 	.byte	0x04, 0x1c
        /*10f2*/ 	.short	(.L_240 - .L_239)


	//   ....[0]....
.L_239:
        /*10f4*/ 	.word	0x000181f0


	//----- nvinfo : EIATTR_MAX_THREADS
	.align		4
.L_240:
        /*10f8*/ 	.byte	0x04, 0x05
        /*10fa*/ 	.short	(.L_242 - .L_241)
.L_241:
        /*10fc*/ 	.word	0x00000180
        /*1100*/ 	.word	0x00000001
        /*1104*/ 	.word	0x00000001


	//----- nvinfo : EIATTR_CRS_STACK_SIZE
	.align		4
.L_242:
        /*1108*/ 	.byte	0x04, 0x1e
        /*110a*/ 	.short	(.L_244 - .L_243)
.L_243:
        /*110c*/ 	.word	0x00000000


	//----- nvinfo : EIATTR_CBANK_PARAM_SIZE
	.align		4
.L_244:
        /*1110*/ 	.byte	0x03, 0x19
        /*1112*/ 	.short	0x0af0


	//----- nvinfo : EIATTR_PARAM_CBANK
	.align		4
        /*1114*/ 	.byte	0x04, 0x0a
        /*1116*/ 	.short	(.L_246 - .L_245)
	.align		4
.L_245:
        /*1118*/ 	.word	index@(.nv.constant0._ZN7cutlass13device_kernelIN5flash11enable_sm90INS1_16FlashAttnFwdSm90INS1_25CollectiveMainloopFwdSm90ILi2EN4cute5tupleIJNS5_1CILi1EEES8_S8_EEENS6_IJNS7_ILi64EEESA_SA_EEELi512ENS_10bfloat16_tEfNS_4arch4Sm90ELb0ELb0ELb1ELb1ELb0ELb1ELb0ELb0ELb0ELb1ELb0ELb0EEENS1_21CollectiveEpilogueFwdINS6_IJSA_NS7_ILi512EEESA_EEES9_SC_SE_Li256ELb1ELb1ELb0ELb0EEENS1_36VarlenDynamicPersistentTileSchedulerILi64ELi64ELi256ELi128ELb0ELb1ELb1ELb0ELb1ELb1EEEEEEEEEvNT_6ParamsE)
        /*111c*/ 	.short	0x0210
        /*111e*/ 	.short	0x0af0


	//----- nvinfo : EIATTR_SW_WAR
	.align		4
.L_246:
        /*1120*/ 	.byte	0x04, 0x36
        /*1122*/ 	.short	(.L_248 - .L_247)
.L_247:
        /*1124*/ 	.word	0x00000008
.L_248:


//--------------------- .nv.info._ZN7cutlass13device_kernelIN5flash11enable_sm90INS1_16FlashAttnFwdSm90INS1_25CollectiveMainloopFwdSm90ILi2EN4cute5tupleIJNS5_1CILi1EEES8_S8_EEENS6_IJNS7_ILi64EEESA_SA_EEELi512ENS_10bfloat16_tEfNS_4arch4Sm90ELb0ELb0ELb1ELb1ELb0ELb0ELb1ELb0ELb0ELb1ELb0ELb0EEENS1_21CollectiveEpilogueFwdINS6_IJSA_NS7_ILi512EEESA_EEES9_SC_SE_Li256ELb1ELb1ELb0ELb0EEENS1_36VarlenDynamicPersistentTileSchedulerILi64ELi64ELi256ELi128ELb0ELb1ELb1ELb0ELb1ELb1EEEEEEEEEvNT_6ParamsE --------------------------
	.section	.nv.info._ZN7cutlass13device_kernelIN5flash11enable_sm90INS1_16FlashAttnFwdSm90INS1_25CollectiveMainloopFwdSm90ILi2EN4cute5tupleIJNS5_1CILi1EEES8_S8_EEENS6_IJNS7_ILi64EEESA_SA_EEELi512ENS_10bfloat16_tEfNS_4arch4Sm90ELb0ELb0ELb1ELb1ELb0ELb0ELb1ELb0ELb0ELb1ELb0ELb0EEENS1_21CollectiveEpilogueFwdINS6_IJSA_NS7_ILi512EEESA_EEES9_SC_SE_Li256ELb1ELb1ELb0ELb0EEENS1_36VarlenDynamicPersistentTileSchedulerILi64ELi64ELi256ELi128ELb0ELb1ELb1ELb0ELb1ELb1EEEEEEEEEvNT_6ParamsE,"",@"SHT_CUDA_INFO"
	.sectionflags	@""
	.align	4


	//----- nvinfo : EIATTR_CUDA_API_VERSION
	.align		4
        /*0000*/ 	.byte	0x04, 0x37
        /*0002*/ 	.short	(.L_250 - .L_249)
.L_249:
        /*0004*/ 	.word	0x00000082


	//----- nvinfo : EIATTR_KPARAM_INFO
	.align		4
.L_250:
        /*0008*/ 	.byte	0x04, 0x17
        /*000a*/ 	.short	(.L_252 - .L_251)
.L_251:
        /*000c*/ 	.word	0x00000000
        /*0010*/ 	.short	0x0000
        /*0012*/ 	.short	0x0070
        /*0014*/ 	.byte	0x00, 0xf0, 0x01, 0x2e


	//----- nvinfo : EIATTR_SPARSE_MMA_MASK
	.align		4
.L_252:
        /*0018*/ 	.byte	0x03, 0x50
        /*001a*/ 	.short	0x0000


	//----- nvinfo : EIATTR_MAXREG_COUNT
	.align		4
        /*001c*/ 	.byte	0x03, 0x1b
        /*001e*/ 	.short	0x00a8


	//----- nvinfo : EIATTR_NUM_BARRIERS
	.align		4
        /*0020*/ 	.byte	0x02, 0x4c
        /*0022*/ 	.byte	0x10
	.zero		1


	//----- nvinfo : EIATTR_EXTERNS
	.align		4
        /*0024*/ 	.byte	0x04, 0x0f
        /*0026*/ 	.short	(.L_254 - .L_253)


	//   ....[0]....
	.align		4
.L_253:
        /*0028*/ 	.word	index@(__assertfail)


	//----- nvinfo : EIATTR_ANNOTATIONS
	.align		4
.L_254:
        /*002c*/ 	.byte	0x04, 0x55
        /*002e*/ 	.short	(.L_256 - .L_255)


	//   ....[0]....
.L_255:
        /* <DEDUP_REMOVED lines=103> */


	//----- nvinfo : EIATTR_MERCURY_ISA_VERSION
	.align		4
.L_256:
        /*0690*/ 	.byte	0x03, 0x5f
        /*0692*/ 	.short	0x0101


	//----- nvinfo : EIATTR_UNUSED_LOAD_BYTE_OFFSET
	.align		4
        /*0694*/ 	.byte	0x04, 0x44
        /*0696*/ 	.short	(.L_258 - .L_257)


	//   ....[0]....
.L_257:
        /*0698*/ 	.word	0x00000a10
        /*069c*/ 	.word	0x0000fff0


	//   ....[1]....
        /*06a0*/ 	.word	0x00009380
        /*06a4*/ 	.word	0x0000fff0


	//----- nvinfo : EIATTR_INT_WARP_WIDE_INSTR_OFFSETS
	.align		4
.L_258:
        /*06a8*/ 	.byte	0x04, 0x31
        /*06aa*/ 	.short	(.L_260 - .L_259)


	//   ....[0]....
.L_259:
        /*06ac*/ 	.word	0x00000130


	//   ....[1]....
        /*06b0*/ 	.word	0x00000170


	//   ....[2]....
        /*06b4*/ 	.word	0x000001e0


	//   ....[3]....
        /*06b8*/ 	.word	0x00000250


	//   ....[4]....
        /*06bc*/ 	.word	0x0000d420


	//   ....[5]....
        /*06c0*/ 	.word	0x0000d480


	//   ....[6]....
        /*06c4*/ 	.word	0x00013260


	//   ....[7]....
        /*06c8*/ 	.word	0x000132c0


	//----- nvinfo : EIATTR_COOP_GROUP_MASK_REGIDS
	.align		4
.L_260:
        /*06cc*/ 	.byte	0x04, 0x29
        /*06ce*/ 	.short	(.L_262 - .L_261)


	//   ....[0]....
.L_261:
        /*06d0*/ 	.word	0xffffffff


	//   ....[1]....
        /*06d4*/ 	.word	0xffffffff


	//   ....[2]....
        /*06d8*/ 	.word	0xffffffff


	//   ....[3]....
        /*06dc*/ 	.word	0xffffffff


	//   ....[4]....
        /*06e0*/ 	.word	0xffffffff


	//   ....[5]....
        /*06e4*/ 	.word	0xffffffff


	//   ....[6]....
        /*06e8*/ 	.word	0xffffffff


	//   ....[7]....
        /*06ec*/ 	.word	0xffffffff


	//   ....[8]....
        /*06f0*/ 	.word	0xffffffff


	//   ....[9]....
        /*06f4*/ 	.word	0xffffffff


	//   ....[10]....
        /*06f8*/ 	.word	0xffffffff


	//   ....[11]....
        /*06fc*/ 	.word	0xffffffff


	//   ....[12]....
        /*0700*/ 	.word	0xffffffff


	//   ....[13]....
        /*0704*/ 	.word	0xffffffff


	//   ....[14]....
        /*0708*/ 	.word	0xffffffff


	//   ....[15]....
        /*070c*/ 	.word	0xffffffff


	//   ....[16]....
        /*0710*/ 	.word	0xffffffff


	//   ....[17]....
        /*0714*/ 	.word	0xffffffff


	//   ....[18]....
        /*0718*/ 	.word	0xffffffff


	//   ....[19]....
        /*071c*/ 	.word	0xffffffff


	//   ....[20]....
        /*0720*/ 	.word	0xffffffff


	//   ....[21]....
        /*0724*/ 	.word	0xffffffff


	//   ....[22]....
        /*0728*/ 	.word	0xffffffff


	//   ....[23]....
        /*072c*/ 	.word	0xffffffff


	//   ....[24]....
        /*0730*/ 	.word	0xffffffff


	//   ....[25]....
        /*0734*/ 	.word	0xffffffff


	//   ....[26]....
        /*0738*/ 	.word	0xffffffff


	//   ....[27]....
        /*073c*/ 	.word	0xffffffff


	//   ....[28]....
        /*0740*/ 	.word	0xffffffff


	//   ....[29]....
        /*0744*/ 	.word	0xffffffff


	//   ....[30]....
        /*0748*/ 	.word	0xffffffff


	//   ....[31]....
        /*074c*/ 	.word	0xffffffff


	//   ....[32]....
        /*0750*/ 	.word	0xffffffff


	//   ....[33]....
        /*0754*/ 	.word	0xffffffff


	//   ....[34]....
        /*0758*/ 	.word	0xffffffff


	//   ....[35]....
        /*075c*/ 	.word	0xffffffff


	//   ....[36]....
        /*0760*/ 	.word	0xffffffff


	//   ....[37]....
        /*0764*/ 	.word	0xffffffff


	//   ....[38]....
        /*0768*/ 	.word	0xffffffff


	//   ....[39]....
        /*076c*/ 	.word	0xffffffff


	//   ....[40]....
        /*0770*/ 	.word	0xffffffff


	//   ....[41]....
        /*0774*/ 	.word	0xffffffff


	//   ....[42]....
        /*0778*/ 	.word	0xffffffff


	//   ....[43]....
        /*077c*/ 	.word	0xffffffff


	//   ....[44]....
        /*0780*/ 	.word	0xffffffff


	//   ....[45]....
        /*0784*/ 	.word	0xffffffff


	//   ....[46]....
        /*0788*/ 	.word	0xffffffff


	//   ....[47]....
        /*078c*/ 	.word	0xffffffff


	//   ....[48]....
        /*0790*/ 	.word	0xffffffff


	//   ....[49]....
        /*0794*/ 	.word	0xffffffff


	//   ....[50]....
        /*0798*/ 	.word	0xffffffff


	//   ....[51]....
        /*079c*/ 	.word	0xffffffff


	//   ....[52]....
        /*07a0*/ 	.word	0xffffffff


	//   ....[53]....
        /*07a4*/ 	.word	0xffffffff


	//   ....[54]....
        /*07a8*/ 	.word	0xffffffff


	//   ....[55]....
        /*07ac*/ 	.word	0xffffffff


	//   ....[56]....
        /*07b0*/ 	.word	0xffffffff


	//   ....[57]....
        /*07b4*/ 	.word	0xffffffff


	//   ....[58]....
        /*07b8*/ 	.word	0xffffffff


	//   ....[59]....
        /*07bc*/ 	.word	0xffffffff


	//   ....[60]....
        /*07c0*/ 	.word	0xffffffff


	//   ....[61]....
        /*07c4*/ 	.word	0xffffffff


	//   ....[62]....
        /*07c8*/ 	.word	0xffffffff


	//   ....[63]....
        /*07cc*/ 	.word	0xffffffff


	//   ....[64]....
        /*07d0*/ 	.word	0xffffffff


	//   ....[65]....
        /*07d4*/ 	.word	0xffffffff


	//   ....[66]....
        /*07d8*/ 	.word	0xffffffff


	//   ....[67]....
        /*07dc*/ 	.word	0xffffffff


	//   ....[68]....
        /*07e0*/ 	.word	0xffffffff


	//   ....[69]....
        /*07e4*/ 	.word	0xffffffff


	//   ....[70]....
        /*07e8*/ 	.word	0xffffffff


	//   ....[71]....
        /*07ec*/ 	.word	0xffffffff


	//   ....[72]....
        /*07f0*/ 	.word	0xffffffff


	//   ....[73]....
        /*07f4*/ 	.word	0xffffffff


	//   ....[74]....
        /*07f8*/ 	.word	0xffffffff


	//   ....[75]....
        /*07fc*/ 	.word	0xffffffff


	//   ....[76]....
        /*0800*/ 	.word	0xffffffff


	//   ....[77]....
        /*0804*/ 	.word	0xffffffff


	//   ....[78]....
        /*0808*/ 	.word	0xffffffff


	//   ....[79]....
        /*080c*/ 	.word	0xffffffff


	//   ....[80]....
        /*0810*/ 	.word	0xffffffff


	//   ....[81]....
        /*0814*/ 	.word	0xffffffff


	//   ....[82]....
        /*0818*/ 	.word	0xffffffff


	//   ....[83]....
        /*081c*/ 	.word	0xffffffff


	//   ....[84]....
        /*0820*/ 	.word	0xffffffff


	//   ....[85]....
        /*0824*/ 	.word	0xffffffff


	//   ....[86]....
        /*0828*/ 	.word	0xffffffff


	//   ....[87]....
        /*082c*/ 	.word	0xffffffff


	//   ....[88]....
        /*0830*/ 	.word	0xffffffff


	//   ....[89]....
        /*0834*/ 	.word	0x0500000f


	//   ....[90]....
        /*0838*/ 	.word	0x0500000f


	//   ....[91]....
        /*083c*/ 	.word	0x0500000f


	//   ....[92]....
        /*0840*/ 	.word	0x0500000f


	//   ....[93]....
        /*0844*/ 	.word	0x0500000f


	//   ....[94]....
        /*0848*/ 	.word	0x0500000f


	//   ....[95]....
        /*084c*/ 	.word	0x0500000f


	//   ....[96]....
        /*0850*/ 	.word	0x0500000f


	//   ....[97]....
        /*0854*/ 	.word	0x0500000f


	//   ....[98]....
        /*0858*/ 	.word	0x0500000f


	//   ....[99]....
        /*085c*/ 	.word	0x0500000f


	//   ....[100]....
        /*0860*/ 	.word	0x0500000f


	//   ....[101]....
        /*0864*/ 	.word	0x0500000f


	//   ....[102]....
        /*0868*/ 	.word	0x0500000f


	//   ....[103]....
        /*086c*/ 	.word	0x0500000f


	//   ....[104]....
        /*0870*/ 	.word	0x0500000f


	//   ....[105]....
        /*0874*/ 	.word	0x0500000f


	//   ....[106]....
        /*0878*/ 	.word	0x0500000f


	//   ....[107]....
        /*087c*/ 	.word	0x0500000f


	//   ....[108]....
        /*0880*/ 	.word	0x0500000f


	//   ....[109]....
        /*0884*/ 	.word	0x0500000f


	//   ....[110]....
        /*0888*/ 	.word	0x0500000f


	//   ....[111]....
        /*088c*/ 	.word	0x0500000f


	//   ....[112]....
        /*0890*/ 	.word	0x0500000f


	//   ....[113]....
        /*0894*/ 	.word	0x0500000f


	//   ....[114]....
        /*0898*/ 	.word	0x0500000f


	//   ....[115]....
        /*089c*/ 	.word	0x0500000f


	//   ....[116]....
        /*08a0*/ 	.word	0x0500000f


	//   ....[117]....
        /*08a4*/ 	.word	0x0500000f


	//   ....[118]....
        /*08a8*/ 	.word	0x0500000f


	//   ....[119]....
        /*08ac*/ 	.word	0x0500000f


	//   ....[120]....
        /*08b0*/ 	.word	0x0500000f


	//   ....[121]....
        /*08b4*/ 	.word	0x0500000f


	//   ....[122]....
        /*08b8*/ 	.word	0x0500000f


	//   ....[123]....
        /*08bc*/ 	.word	0x0500000f


	//----- nvinfo : EIATTR_COOP_GROUP_INSTR_OFFSETS
	.align		4
.L_262:
        /*08c0*/ 	.byte	0x04, 0x28
        /*08c2*/ 	.short	(.L_264 - .L_263)


	//   ....[0]....
.L_263:
        /*08c4*/ 	.word	0x00000060


	//   ....[1]....
        /*08c8*/ 	.word	0x00000140


	//   ....[2]....
        /*08cc*/ 	.word	0x00000180


	//   ....[3]....
        /*08d0*/ 	.word	0x00000390


	//   ....[4]....
        /*08d4*/ 	.word	0x000004f0


	//   ....[5]....
        /*08d8*/ 	.word	0x00000610


	//   ....[6]....
        /*08dc*/ 	.word	0x00000770


	//   ....[7]....
        /*08e0*/ 	.word	0x000017f0


	//   ....[8]....
        /*08e4*/ 	.word	0x00002f40


	//   ....[9]....
        /*08e8*/ 	.word	0x00003750


	//   ....[10]....
        /*08ec*/ 	.word	0x00004e70


	//   ....[11]....
        /*08f0*/ 	.word	0x00004f10


	//   ....[12]....
        /*08f4*/ 	.word	0x00005140


	//   ....[13]....
        /*08f8*/ 	.word	0x000051f0


	//   ....[14]....
        /*08fc*/ 	.word	0x00005a00


	//   ....[15]....
        /*0900*/ 	.word	0x00005f30


	//   ....[16]....
        /*0904*/ 	.word	0x00007320


	//   ....[17]....
        /*0908*/ 	.word	0x00007390


	//   ....[18]....
        /*090c*/ 	.word	0x000076a0


	//   ....[19]....
        /*0910*/ 	.word	0x000077f0


	//   ....[20]....
        /*0914*/ 	.word	0x00008840


	//   ....[21]....
        /*0918*/ 	.word	0x00008880


	//   ....[22]....
        /*091c*/ 	.word	0x000088b0


	//   ....[23]....
        /*0920*/ 	.word	0x00008940


	//   ....[24]....
        /*0924*/ 	.word	0x00008960


	//   ....[25]....
        /*0928*/ 	.word	0x0000a2b0


	//   ....[26]....
        /*092c*/ 	.word	0x0000a8e0


	//   ....[27]....
        /*0930*/ 	.word	0x0000a910


	//   ....[28]....
        /*0934*/ 	.word	0x0000a930


	//   ....[29]....
        /*0938*/ 	.word	0x0000a960


	//   ....[30]....
        /*093c*/ 	.word	0x0000b020


	//   ....[31]....
        /*0940*/ 	.word	0x0000b030


	//   ....[32]....
        /*0944*/ 	.word	0x0000b260


	//   ....[33]....
        /*0948*/ 	.word	0x0000b280


	//   ....[34]....
        /*094c*/ 	.word	0x0000be40


	//   ....[35]....
        /*0950*/ 	.word	0x0000be70


	//   ....[36]....
        /*0954*/ 	.word	0x0000c0b0


	//   ....[37]....
        /*0958*/ 	.word	0x0000c0d0


	//   ....[38]....
        /*095c*/ 	.word	0x0000c370


	//   ....[39]....
        /*0960*/ 	.word	0x0000c560


	//   ....[40]....
        /*0964*/ 	.word	0x0000c590


	//   ....[41]....
        /*0968*/ 	.word	0x0000c5c0


	//   ....[42]....
        /*096c*/ 	.word	0x0000c5f0


	//   ....[43]....
        /*0970*/ 	.word	0x0000c620


	//   ....[44]....
        /*0974*/ 	.word	0x0000c650


	//   ....[45]....
        /*0978*/ 	.word	0x0000c7c0


	//   ....[46]....
        /*097c*/ 	.word	0x0000c7f0


	//   ....[47]....
        /*0980*/ 	.word	0x0000c820


	//   ....[48]....
        /*0984*/ 	.word	0x0000c850


	//   ....[49]....
        /*0988*/ 	.word	0x0000c880


	//   ....[50]....
        /*098c*/ 	.word	0x0000c8b0


	//   ....[51]....
        /*0990*/ 	.word	0x0000c950


	//   ....[52]....
        /*0994*/ 	.word	0x0000c980


	//   ....[53]....
        /*0998*/ 	.word	0x0000ca10


	//   ....[54]....
        /*099c*/ 	.word	0x0000da30


	//   ....[55]....
        /*09a0*/ 	.word	0x0000e5b0


	//   ....[56]....
        /*09a4*/ 	.word	0x0000e5c0


	//   ....[57]....
        /*09a8*/ 	.word	0x0000e5e0


	//   ....[58]....
        /*09ac*/ 	.word	0x0000e6b0


	//   ....[59]....
        /*09b0*/ 	.word	0x0000e6e0


	//   ....[60]....
        /*09b4*/ 	.word	0x0000e740


	//   ....[61]....
        /*09b8*/ 	.word	0x0000e750


	//   ....[62]....
        /*09bc*/ 	.word	0x0000e7c0


	//   ....[63]....
        /*09c0*/ 	.word	0x0000f110


	//   ....[64]....
        /*09c4*/ 	.word	0x0000f120


	//   ....[65]....
        /*09c8*/ 	.word	0x0000f250


	//   ....[66]....
        /*09cc*/ 	.word	0x0000f280


	//   ....[67]....
        /*09d0*/ 	.word	0x0000f500


	//   ....[68]....
        /*09d4*/ 	.word	0x0000f530


	//   ....[69]....
        /*09d8*/ 	.word	0x0000f6a0


	//   ....[70]....
        /*09dc*/ 	.word	0x0000f6b0


	//   ....[71]....
        /*09e0*/ 	.word	0x000134f0


	//   ....[72]....
        /*09e4*/ 	.word	0x00013520


	//   ....[73]....
        /*09e8*/ 	.word	0x00013560


	//   ....[74]....
        /*09ec*/ 	.word	0x00013590


	//   ....[75]....
        /*09f0*/ 	.word	0x000135c0


	//   ....[76]....
        /*09f4*/ 	.word	0x000135f0


	//   ....[77]....
        /*09f8*/ 	.word	0x00013620


	//   ....[78]....
        /*09fc*/ 	.word	0x00013650


	//   ....[79]....
        /*0a00*/ 	.word	0x000137d0


	//   ....[80]....
        /*0a04*/ 	.word	0x00013800


	//   ....[81]....
        /*0a08*/ 	.word	0x00013830


	//   ....[82]....
        /*0a0c*/ 	.word	0x00013860


	//   ....[83]....
        /*0a10*/ 	.word	0x00013890


	//   ....[84]....
        /*0a14*/ 	.word	0x000138c0


	//   ....[85]....
        /*0a18*/ 	.word	0x00013980


	//   ....[86]....
        /*0a1c*/ 	.word	0x000139a0


	//   ....[87]....
        /*0a20*/ 	.word	0x00013a10


	//   ....[88]....
        /*0a24*/ 	.word	0x00013ea0


	//   ....[89]....
        /*0a28*/ 	.word	0x00014390


	//   ....[90]....
        /*0a2c*/ 	.word	0x00014510


	//   ....[91]....
        /*0a30*/ 	.word	0x00014560


	//   ....[92]....
        /*0a34*/ 	.word	0x000145c0


	//   ....[93]....
        /*0a38*/ 	.word	0x00014620


	//   ....[94]....
        /*0a3c*/ 	.word	0x00014770


	//   ....[95]....
        /*0a40*/ 	.word	0x00014810


	//   ....[96]....
        /*0a44*/ 	.word	0x000148c0


	//   ....[97]....
        /*0a48*/ 	.word	0x000149a0


	//   ....[98]....
        /*0a4c*/ 	.word	0x00014b70


	//   ....[99]....
        /*0a50*/ 	.word	0x00014c30


	//   ....[100]....
        /*0a54*/ 	.word	0x00014ee0


	//   ....[101]....
        /*0a58*/ 	.word	0x00015000


	//   ....[102]....
        /*0a5c*/ 	.word	0x000151d0


	//   ....[103]....
        /*0a60*/ 	.word	0x000152a0


	//   ....[104]....
        /*0a64*/ 	.word	0x000154a0


	//   ....[105]....
        /*0a68*/ 	.word	0x00015530


	//   ....[106]....
        /*0a6c*/ 	.word	0x00015860


	//   ....[107]....
        /*0a70*/ 	.word	0x00015900


	//   ....[108]....
        /*0a74*/ 	.word	0x00015a20


	//   ....[109]....
        /*0a78*/ 	.word	0x00015aa0


	//   ....[110]....
        /*0a7c*/ 	.word	0x00015b20


	//   ....[111]....
        /*0a80*/ 	.word	0x00015ba0


	//   ....[112]....
        /*0a84*/ 	.word	0x00015c20


	//   ....[113]....
        /*0a88*/ 	.word	0x00015cb0


	//   ....[114]....
        /*0a8c*/ 	.word	0x00015d50


	//   ....[115]....
        /*0a90*/ 	.word	0x00015e00


	//   ....[116]....
        /*0a94*/ 	.word	0x00015e80


	//   ....[117]....
        /*0a98*/ 	.word	0x00015f00


	//   ....[118]....
        /*0a9c*/ 	.word	0x00015f80


	//   ....[119]....
        /*0aa0*/ 	.word	0x00016010


	//   ....[120]....
        /*0aa4*/ 	.word	0x00016090


	//   ....[121]....
        /*0aa8*/ 	.word	0x00016130


	//   ....[122]....
        /*0aac*/ 	.word	0x000161c0


	//   ....[123]....
        /*0ab0*/ 	.word	0x000162f0


	//----- nvinfo : EIATTR_REG_RECONFIG
	.align		4
.L_264:
        /*0ab4*/ 	.byte	0x01, 0x54
	.zero		2


	//----- nvinfo : EIATTR_SYSCALL_OFFSETS
	.align		4
        /*0ab8*/ 	.byte	0x04, 0x46
        /*0aba*/ 	.short	(.L_266 - .L_265)


	//   ....[0]....
.L_265:
        /*0abc*/ 	.word	0x00003100


	//   ....[1]....
        /*0ac0*/ 	.word	0x0000d620


	//   ....[2]....
        /*0ac4*/ 	.word	0x0000d780


	//   ....[3]....
        /*0ac8*/ 	.word	0x0000d880


	//   ....[4]....
        /*0acc*/ 	.word	0x0000e190


	//   ....[5]....
        /*0ad0*/ 	.word	0x0000eae0


	//----- nvinfo : EIATTR_MBARRIER_INSTR_OFFSETS
	.align		4
.L_266:
        /*0ad4*/ 	.byte	0x04, 0x39
        /*0ad6*/ 	.short	(.L_268 - .L_267)


	//   ....[0]....
.L_267:
        /*0ad8*/ 	.word	0x00000270
        /*0adc*/ 	.word	0x000000ff
        /*0ae0*/ 	.word	0x00038800
        /*0ae4*/ 	.short	0x0100
        /*0ae6*/ 	.byte	0x08
	.zero		1


	//   ....[1]....
        /*0ae8*/ 	.word	0x00000280
        /*0aec*/ 	.word	0x000000ff
        /*0af0*/ 	.word	0x00038810
        /*0af4*/ 	.short	0x0100
        /*0af6*/ 	.byte	0x08
	.zero		1


	//   ....[2]....
        /*0af8*/ 	.word	0x00000290
        /*0afc*/ 	.word	0x000000ff
        /*0b00*/ 	.word	0x00038820
        /*0b04*/ 	.short	0x0100
        /*0b06*/ 	.byte	0x08
	.zero		1


	//   ....[3]....
        /*0b08*/ 	.word	0x00000340
        /*0b0c*/ 	.word	0x000000ff
        /*0b10*/ 	.word	0x00038830
        /*0b14*/ 	.short	0x0100
        /*0b16*/ 	.byte	0x06
	.zero		1


	//   ....[4]....
        /*0b18*/ 	.word	0x00000350
        /*0b1c*/ 	.word	0x000000ff
        /*0b20*/ 	.word	0x00038840
        /*0b24*/ 	.short	0x0100
        /*0b26*/ 	.byte	0x06
	.zero		1


	//   ....[5]....
        /*0b28*/ 	.word	0x00000360
        /*0b2c*/ 	.word	0x000000ff
        /*0b30*/ 	.word	0x00038838
        /*0b34*/ 	.short	0x0100
        /*0b36*/ 	.byte	0x06
	.zero		1


	//   ....[6]....
        /*0b38*/ 	.word	0x00000370
        /*0b3c*/ 	.word	0x000000ff
        /*0b40*/ 	.word	0x00038848
        /*0b44*/ 	.short	0x0100
        /*0b46*/ 	.byte	0x06
	.zero		1


	//   ....[7]....
        /*0b48*/ 	.word	0x000004a0
        /*0b4c*/ 	.word	0x000000ff
        /*0b50*/ 	.word	0x00038850
        /*0b54*/ 	.short	0x0100
        /*0b56*/ 	.byte	0x08
	.zero		1


	//   ....[8]....
        /*0b58*/ 	.word	0x000004b0
        /*0b5c*/ 	.word	0x000000ff
        /*0b60*/ 	.word	0x00038860
        /*0b64*/ 	.short	0x0100
        /*0b66*/ 	.byte	0x08
	.zero		1


	//   ....[9]....
        /*0b68*/ 	.word	0x000004c0
        /*0b6c*/ 	.word	0x000000ff
        /*0b70*/ 	.word	0x00038858
        /*0b74*/ 	.short	0x0100
        /*0b76*/ 	.byte	0x08
	.zero		1


	//   ....[10]....
        /*0b78*/ 	.word	0x000004d0
        /*0b7c*/ 	.word	0x000000ff
        /*0b80*/ 	.word	0x00038868
        /*0b84*/ 	.short	0x0100
        /*0b86*/ 	.byte	0x08
	.zero		1


	//   ....[11]....
        /*0b88*/ 	.word	0x000005c0
        /*0b8c*/ 	.word	0x000000ff
        /*0b90*/ 	.word	0x00038870
        /*0b94*/ 	.short	0x0100
        /*0b96*/ 	.byte	0x06
	.zero		1


	//   ....[12]....
        /*0b98*/ 	.word	0x000005d0
        /*0b9c*/ 	.word	0x000000ff
        /*0ba0*/ 	.word	0x00038880
        /*0ba4*/ 	.short	0x0100
        /*0ba6*/ 	.byte	0x06
	.zero		1


	//   ....[13]....
        /*0ba8*/ 	.word	0x000005e0
        /*0bac*/ 	.word	0x000000ff
        /*0bb0*/ 	.word	0x00038878
        /*0bb4*/ 	.short	0x0100
        /*0bb6*/ 	.byte	0x06
	.zero		1


	//   ....[14]....
        /*0bb8*/ 	.word	0x000005f0
        /*0bbc*/ 	.word	0x000000ff
        /*0bc0*/ 	.word	0x00038888
        /*0bc4*/ 	.short	0x0100
        /*0bc6*/ 	.byte	0x06
	.zero		1


	//   ....[15]....
        /*0bc8*/ 	.word	0x00000720
        /*0bcc*/ 	.word	0x000000ff
        /*0bd0*/ 	.word	0x00038890
        /*0bd4*/ 	.short	0x0100
        /*0bd6*/ 	.byte	0x08
	.zero		1


	//   ....[16]....
        /*0bd8*/ 	.word	0x00000730
        /*0bdc*/ 	.word	0x000000ff
        /*0be0*/ 	.word	0x000388a0
        /*0be4*/ 	.short	0x0100
        /*0be6*/ 	.byte	0x08
	.zero		1


	//   ....[17]....
        /*0be8*/ 	.word	0x00000740
        /*0bec*/ 	.word	0x000000ff
        /*0bf0*/ 	.word	0x00038898
        /*0bf4*/ 	.short	0x0100
        /*0bf6*/ 	.byte	0x08
	.zero		1


	//   ....[18]....
        /*0bf8*/ 	.word	0x00000750
        /*0bfc*/ 	.word	0x000000ff
        /*0c00*/ 	.word	0x000388a8
        /*0c04*/ 	.short	0x0100
        /*0c06*/ 	.byte	0x08
	.zero		1


	//   ....[19]....
        /*0c08*/ 	.word	0x00000880
        /*0c0c*/ 	.word	0x000000ff
        /*0c10*/ 	.word	0x000388b0
        /*0c14*/ 	.short	0x0100
        /*0c16*/ 	.byte	0x08
	.zero		1


	//   ....[20]....
        /*0c18*/ 	.word	0x00000890
        /*0c1c*/ 	.word	0x000000ff
        /*0c20*/ 	.word	0x000388c0
        /*0c24*/ 	.short	0x0100
        /*0c26*/ 	.byte	0x08
	.zero		1


	//   ....[21]....
        /*0c28*/ 	.word	0x000008a0
        /*0c2c*/ 	.word	0x000000ff
        /*0c30*/ 	.word	0x000388b8
        /*0c34*/ 	.short	0x0100
        /*0c36*/ 	.byte	0x08
	.zero		1


	//   ....[22]....
        /*0c38*/ 	.word	0x000008b0
        /*0c3c*/ 	.word	0x000000ff
        /*0c40*/ 	.word	0x000388c8
        /*0c44*/ 	.short	0x0100
        /*0c46*/ 	.byte	0x08
	.zero		1


	//   ....[23]....
        /*0c48*/ 	.word	0x00001b50
        /*0c4c*/ 	.word	0x00000004
        /*0c50*/ 	.word	0x00000000
        /*0c54*/ 	.short	0x0101
        /*0c56*/ 	.byte	0x3f
	.zero		1


	//   ....[24]....
        /*0c58*/ 	.word	0x00002610
        /*0c5c*/ 	.word	0x00000004
        /*0c60*/ 	.word	0x00000000
        /*0c64*/ 	.short	0x0101
        /*0c66*/ 	.byte	0x3f
	.zero		1


	//   ....[25]....
        /*0c68*/ 	.word	0x00003160
        /*0c6c*/ 	.word	0x000000ff
        /*0c70*/ 	.word	0x00038800
        /*0c74*/ 	.short	0x010a
        /*0c76*/ 	.byte	0x25
	.zero		1


	//   ....[26]....
        /*0c78*/ 	.word	0x000031e0
        /*0c7c*/ 	.word	0x00000003
        /*0c80*/ 	.word	0x00038830
        /*0c84*/ 	.short	0x010a
        /*0c86*/ 	.byte	0x3f
	.zero		1


	//   ....[27]....
        /*0c88*/ 	.word	0x00003220
        /*0c8c*/ 	.word	0x00000003
        /*0c90*/ 	.word	0x00038830
        /*0c94*/ 	.short	0x010a
        /*0c96*/ 	.byte	0x3f
	.zero		1


	//   ....[28]....
        /*0c98*/ 	.word	0x000034a0
        /*0c9c*/ 	.word	0x000000ff
        /*0ca0*/ 	.word	0x00038810
        /*0ca4*/ 	.short	0x010a
        /*0ca6*/ 	.byte	0x25
	.zero		1


	//   ....[29]....
        /*0ca8*/ 	.word	0x000034e0
        /*0cac*/ 	.word	0x00000003
        /*0cb0*/ 	.word	0x00038850
        /*0cb4*/ 	.short	0x010a
        /*0cb6*/ 	.byte	0x3f
	.zero		1


	//   ....[30]....
        /*0cb8*/ 	.word	0x00003520
        /*0cbc*/ 	.word	0x00000003
        /*0cc0*/ 	.word	0x00038850
        /*0cc4*/ 	.short	0x010a
        /*0cc6*/ 	.byte	0x3f
	.zero		1


	//   ....[31]....
        /*0cc8*/ 	.word	0x00005430
        /*0ccc*/ 	.word	0x00000018
        /*0cd0*/ 	.word	0x00000000
        /*0cd4*/ 	.short	0x0101
        /*0cd6*/ 	.byte	0x3f
	.zero		1


	//   ....[32]....
        /*0cd8*/ 	.word	0x00005a20
        /*0cdc*/ 	.word	0x00000003
        /*0ce0*/ 	.word	0x00000000
        /*0ce4*/ 	.short	0x0101
        /*0ce6*/ 	.byte	0x3f
	.zero		1


	//   ....[33]....
        /*0ce8*/ 	.word	0x00005b50
        /*0cec*/ 	.word	0x000000ff
        /*0cf0*/ 	.word	0x00038830
        /*0cf4*/ 	.short	0x010a
        /*0cf6*/ 	.byte	0x05
	.zero		1


	//   ....[34]....
        /*0cf8*/ 	.word	0x00005b90
        /*0cfc*/ 	.word	0x000000ff
        /*0d00*/ 	.word	0x00038830
        /*0d04*/ 	.short	0x010a
        /*0d06*/ 	.byte	0x05
	.zero		1


	//   ....[35]....
        /*0d08*/ 	.word	0x00005d70
        /*0d0c*/ 	.word	0x000000ff
        /*0d10*/ 	.word	0x00038850
        /*0d14*/ 	.short	0x010a
        /*0d16*/ 	.byte	0x05
	.zero		1


	//   ....[36]....
        /*0d18*/ 	.word	0x00005db0
        /*0d1c*/ 	.word	0x000000ff
        /*0d20*/ 	.word	0x00038850
        /*0d24*/ 	.short	0x010a
        /*0d26*/ 	.byte	0x05
	.zero		1


	//   ....[37]....
        /*0d28*/ 	.word	0x00007ba0
        /*0d2c*/ 	.word	0x0000009a
        /*0d30*/ 	.word	0x00000000
        /*0d34*/ 	.short	0x0101
        /*0d36*/ 	.byte	0x3f
	.zero		1


	//   ....[38]....
        /*0d38*/ 	.word	0x00008860
        /*0d3c*/ 	.word	0x000000d3
        /*0d40*/ 	.word	0x00000000
        /*0d44*/ 	.short	0x0101
        /*0d46*/ 	.byte	0x3f
	.zero		1


	//   ....[39]....
        /*0d48*/ 	.word	0x0000b000
        /*0d4c*/ 	.word	0x000000ff
        /*0d50*/ 	.word	0x00000000
        /*0d54*/ 	.short	0x0101
        /*0d56*/ 	.byte	0x04
	.zero		1


	//   ....[40]....
        /*0d58*/ 	.word	0x0000dcd0
        /*0d5c*/ 	.word	0x00000000
        /*0d60*/ 	.word	0x00038840
        /*0d64*/ 	.short	0x010a
        /*0d66*/ 	.byte	0x3f
	.zero		1


	//   ....[41]....
        /*0d68*/ 	.word	0x0000e880
        /*0d6c*/ 	.word	0x00000008
        /*0d70*/ 	.word	0x00038800
        /*0d74*/ 	.short	0x0107
        /*0d76*/ 	.byte	0x3f
	.zero		1


	//   ....[42]....
        /*0d78*/ 	.word	0x0000e930
        /*0d7c*/ 	.word	0x00000000
        /*0d80*/ 	.word	0x00038800
        /*0d84*/ 	.short	0x0101
        /*0d86*/ 	.byte	0x3f
	.zero		1


	//   ....[43]....
        /*0d88*/ 	.word	0x0000f8e0
        /*0d8c*/ 	.word	0x00000000
        /*0d90*/ 	.word	0x00038810
        /*0d94*/ 	.short	0x0107
        /*0d96*/ 	.byte	0x3f
	.zero		1


	//   ....[44]....
        /*0d98*/ 	.word	0x0000f9e0
        /*0d9c*/ 	.word	0x00000002
        /*0da0*/ 	.word	0x00038810
        /*0da4*/ 	.short	0x0101
        /*0da6*/ 	.byte	0x3f
	.zero		1


	//   ....[45]....
        /*0da8*/ 	.word	0x0000fa00
        /*0dac*/ 	.word	0x00000002
        /*0db0*/ 	.word	0x00038820
        /*0db4*/ 	.short	0x010a
        /*0db6*/ 	.byte	0x3f
	.zero		1


	//   ....[46]....
        /*0db8*/ 	.word	0x0000fb10
        /*0dbc*/ 	.word	0x00000003
        /*0dc0*/ 	.word	0x00038860
        /*0dc4*/ 	.short	0x010a
        /*0dc6*/ 	.byte	0x3f
	.zero		1


	//   ....[47]....
        /*0dc8*/ 	.word	0x00010820
        /*0dcc*/ 	.word	0x00000003
        /*0dd0*/ 	.word	0x00038840
        /*0dd4*/ 	.short	0x010a
        /*0dd6*/ 	.byte	0x3f
	.zero		1


	//   ....[48]....
        /*0dd8*/ 	.word	0x00010a80
        /*0ddc*/ 	.word	0x00000003
        /*0de0*/ 	.word	0x00038860
        /*0de4*/ 	.short	0x010a
        /*0de6*/ 	.byte	0x3f
	.zero		1


	//   ....[49]....
        /*0de8*/ 	.word	0x00011720
        /*0dec*/ 	.word	0x00000004
        /*0df0*/ 	.word	0x00038840
        /*0df4*/ 	.short	0x010a
        /*0df6*/ 	.byte	0x3f
	.zero		1


	//   ....[50]....
        /*0df8*/ 	.word	0x00011970
        /*0dfc*/ 	.word	0x00000004
        /*0e00*/ 	.word	0x00038860
        /*0e04*/ 	.short	0x010a
        /*0e06*/ 	.byte	0x3f
	.zero		1


	//   ....[51]....
        /*0e08*/ 	.word	0x00012580
        /*0e0c*/ 	.word	0x00000004
        /*0e10*/ 	.word	0x00038840
        /*0e14*/ 	.short	0x010a
        /*0e16*/ 	.byte	0x3f
	.zero		1


	//   ....[52]....
        /*0e18*/ 	.word	0x000127e0
        /*0e1c*/ 	.word	0x00000004
        /*0e20*/ 	.word	0x00038860
        /*0e24*/ 	.short	0x010a
        /*0e26*/ 	.byte	0x3f
	.zero		1


	//   ....[53]....
        /*0e28*/ 	.word	0x00013e20
        /*0e2c*/ 	.word	0x00000009
        /*0e30*/ 	.word	0x00038820
        /*0e34*/ 	.short	0x010a
        /*0e36*/ 	.byte	0x3f
	.zero		1


	//   ....[54]....
        /*0e38*/ 	.word	0x00013f90
        /*0e3c*/ 	.word	0x00000005
        /*0e40*/ 	.word	0x00000000
        /*0e44*/ 	.short	0x010a
        /*0e46*/ 	.byte	0x3f
	.zero		1


	//   ....[55]....
        /*0e48*/ 	.word	0x00014010
        /*0e4c*/ 	.word	0x00000007
        /*0e50*/ 	.word	0x00000000
        /*0e54*/ 	.short	0x010a
        /*0e56*/ 	.byte	0x3f
	.zero		1


	//   ....[56]....
        /*0e58*/ 	.word	0x00014050
        /*0e5c*/ 	.word	0x00000005
        /*0e60*/ 	.word	0x00000000
        /*0e64*/ 	.short	0x010a
        /*0e66*/ 	.byte	0x3f
	.zero		1


	//   ....[57]....
        /*0e68*/ 	.word	0x00014080
        /*0e6c*/ 	.word	0x00000003
        /*0e70*/ 	.word	0x00000000
        /*0e74*/ 	.short	0x010a
        /*0e76*/ 	.byte	0x3f
	.zero		1


	//   ....[58]....
        /*0e78*/ 	.word	0x000140f0
        /*0e7c*/ 	.word	0x00000003
        /*0e80*/ 	.word	0x00038800
        /*0e84*/ 	.short	0x010a
        /*0e86*/ 	.byte	0x3f
	.zero		1


	//   ....[59]....
        /*0e88*/ 	.word	0x00014140
        /*0e8c*/ 	.word	0x00000003
        /*0e90*/ 	.word	0x00038830
        /*0e94*/ 	.short	0x010a
        /*0e96*/ 	.byte	0x3f
	.zero		1


	//   ....[60]....
        /*0e98*/ 	.word	0x000141a0
        /*0e9c*/ 	.word	0x00000005
        /*0ea0*/ 	.word	0x00038810
        /*0ea4*/ 	.short	0x010a
        /*0ea6*/ 	.byte	0x3f
	.zero		1


	//   ....[61]....
        /*0ea8*/ 	.word	0x000141f0
        /*0eac*/ 	.word	0x00000003
        /*0eb0*/ 	.word	0x00038850
        /*0eb4*/ 	.short	0x010a
        /*0eb6*/ 	.byte	0x3f
	.zero		1


	//   ....[62]....
        /*0eb8*/ 	.word	0x00014250
        /*0ebc*/ 	.word	0x00000005
        /*0ec0*/ 	.word	0x00038830
        /*0ec4*/ 	.short	0x010a
        /*0ec6*/ 	.byte	0x3f
	.zero		1


	//   ....[63]....
        /*0ec8*/ 	.word	0x000142b0
        /*0ecc*/ 	.word	0x00000005
        /*0ed0*/ 	.word	0x00038850
        /*0ed4*/ 	.short	0x010a
        /*0ed6*/ 	.byte	0x3f
	.zero		1


	//   ....[64]....
        /*0ed8*/ 	.word	0x00014450
        /*0edc*/ 	.word	0x00000000
        /*0ee0*/ 	.word	0x00038840
        /*0ee4*/ 	.short	0x010a
        /*0ee6*/ 	.byte	0x3f
	.zero		1


	//   ....[65]....
        /*0ee8*/ 	.word	0x00015580
        /*0eec*/ 	.word	0x00000002
        /*0ef0*/ 	.word	0x00038820
        /*0ef4*/ 	.short	0x010a
        /*0ef6*/ 	.byte	0x3f
	.zero		1


	//   ....[66]....
        /*0ef8*/ 	.word	0x000155d0
        /*0efc*/ 	.word	0x00000003
        /*0f00*/ 	.word	0x00038860
        /*0f04*/ 	.short	0x010a
        /*0f06*/ 	.byte	0x3f
	.zero		1


	//   ....[67]....
        /*0f08*/ 	.word	0x00015620
        /*0f0c*/ 	.word	0x00000003
        /*0f10*/ 	.word	0x00038840
        /*0f14*/ 	.short	0x010a
        /*0f16*/ 	.byte	0x3f
	.zero		1


	//   ....[68]....
        /*0f18*/ 	.word	0x00015670
        /*0f1c*/ 	.word	0x00000003
        /*0f20*/ 	.word	0x00038860
        /*0f24*/ 	.short	0x010a
        /*0f26*/ 	.byte	0x3f
	.zero		1


	//   ....[69]....
        /*0f28*/ 	.word	0x000156c0
        /*0f2c*/ 	.word	0x00000004
        /*0f30*/ 	.word	0x00038840
        /*0f34*/ 	.short	0x010a
        /*0f36*/ 	.byte	0x3f
	.zero		1


	//   ....[70]....
        /*0f38*/ 	.word	0x00015710
        /*0f3c*/ 	.word	0x00000004
        /*0f40*/ 	.word	0x00038860
        /*0f44*/ 	.short	0x010a
        /*0f46*/ 	.byte	0x3f
	.zero		1


	//   ....[71]....
        /*0f48*/ 	.word	0x00015760
        /*0f4c*/ 	.word	0x00000004
        /*0f50*/ 	.word	0x00038840
        /*0f54*/ 	.short	0x010a
        /*0f56*/ 	.byte	0x3f
	.zero		1


	//   ....[72]....
        /*0f58*/ 	.word	0x000157b0
        /*0f5c*/ 	.word	0x00000004
        /*0f60*/ 	.word	0x00038860
        /*0f64*/ 	.short	0x010a
        /*0f66*/ 	.byte	0x3f
	.zero		1


	//   ....[73]....
        /*0f68*/ 	.word	0x00016210
        /*0f6c*/ 	.word	0x00000009
        /*0f70*/ 	.word	0x00038820
        /*0f74*/ 	.short	0x010a
        /*0f76*/ 	.byte	0x3f
	.zero		1


	//   ....[74]....
        /*0f78*/ 	.word	0x000163b0
        /*0f7c*/ 	.word	0x00000005
        /*0f80*/ 	.word	0x00000000
        /*0f84*/ 	.short	0x010a
        /*0f86*/ 	.byte	0x3f
	.zero		1


	//   ....[75]....
        /*0f88*/ 	.word	0x00016400
        /*0f8c*/ 	.word	0x00000007
        /*0f90*/ 	.word	0x00000000
        /*0f94*/ 	.short	0x010a
        /*0f96*/ 	.byte	0x3f
	.zero		1


	//   ....[76]....
        /*0f98*/ 	.word	0x00016450
        /*0f9c*/ 	.word	0x00000005
        /*0fa0*/ 	.word	0x00000000
        /*0fa4*/ 	.short	0x010a
        /*0fa6*/ 	.byte	0x3f
	.zero		1


	//----- nvinfo : EIATTR_NUM_MBARRIERS
	.align		4
.L_268:
        /*0fa8*/ 	.byte	0x03, 0x38
        /*0faa*/ 	.short	0x0017


	//----- nvinfo : EIATTR_EXIT_INSTR_OFFSETS
	.align		4
        /*0fac*/ 	.byte	0x04, 0x1c
        /*0fae*/ 	.short	(.L_270 - .L_269)


	//   ....[0]....
.L_269:
        /*0fb0*/ 	.word	0x00000a40


	//   ....[1]....
        /*0fb4*/ 	.word	0x0000c320


	//   ....[2]....
        /*0fb8*/ 	.word	0x000140d0


	//----- nvinfo : EIATTR_MAX_THREADS
	.align		4
.L_270:
        /*0fbc*/ 	.byte	0x04, 0x05
        /*0fbe*/ 	.short	(.L_272 - .L_271)
.L_271:
        /*0fc0*/ 	.word	0x00000180
        /*0fc4*/ 	.word	0x00000001
        /*0fc8*/ 	.word	0x00000001


	//----- nvinfo : EIATTR_CRS_STACK_SIZE
	.align		4
.L_272:
        /*0fcc*/ 	.byte	0x04, 0x1e
        /*0fce*/ 	.short	(.L_274 - .L_273)
.L_273:
        /*0fd0*/ 	.word	0x00000000


	//----- nvinfo : EIATTR_CBANK_PARAM_SIZE
	.align		4
.L_274:
        /*0fd4*/ 	.byte	0x03, 0x19
        /*0fd6*/ 	.short	0x0bf0


	//----- nvinfo : EIATTR_PARAM_CBANK
	.align		4
        /*0fd8*/ 	.byte	0x04, 0x0a
        /*0fda*/ 	.short	(.L_276 - .L_275)
	.align		4
.L_275:
        /*0fdc*/ 	.word	index@(.nv.constant0._ZN7cutlass13device_kernelIN5flash11enable_sm90INS1_16FlashAttnFwdSm90INS1_25CollectiveMainloopFwdSm90ILi2EN4cute5tupleIJNS5_1CILi1EEES8_S8_EEENS6_IJNS7_ILi64EEESA_SA_EEELi512ENS_10bfloat16_tEfNS_4arch4Sm90ELb0ELb0ELb1ELb1ELb0ELb0ELb1ELb0ELb0ELb1ELb0ELb0EEENS1_21CollectiveEpilogueFwdINS6_IJSA_NS7_ILi512EEESA_EEES9_SC_SE_Li256ELb1ELb1ELb0ELb0EEENS1_36VarlenDynamicPersistentTileSchedulerILi64ELi64ELi256ELi128ELb0ELb1ELb1ELb0ELb1ELb1EEEEEEEEEvNT_6ParamsE)
        /*0fe0*/ 	.short	0x0210
        /*0fe2*/ 	.short	0x0bf0


	//----- nvinfo : EIATTR_SW_WAR
	.align		4
.L_276:
        /*0fe4*/ 	.byte	0x04, 0x36
        /*0fe6*/ 	.short	(.L_278 - .L_277)
.L_277:
        /*0fe8*/ 	.word	0x00000008
.L_278:


//--------------------- .nv.info._ZN7cutlass13device_kernelIN5flash11enable_sm90INS1_16FlashAttnFwdSm90INS1_25CollectiveMainloopFwdSm90ILi2EN4cute5tupleIJNS5_1CILi1EEES8_S8_EEENS6_IJNS7_ILi64EEESA_SA_EEELi512ENS_10bfloat16_tEfNS_4arch4Sm90ELb0ELb0ELb1ELb1ELb0ELb1ELb1ELb0ELb0ELb1ELb0ELb0EEENS1_21CollectiveEpilogueFwdINS6_IJSA_NS7_ILi512EEESA_EEES9_SC_SE_Li256ELb1ELb1ELb0ELb0EEENS1_36VarlenDynamicPersistentTileSchedulerILi64ELi64ELi256ELi128ELb0ELb1ELb1ELb0ELb1ELb1EEEEEEEEEvNT_6ParamsE --------------------------
	.section	.nv.info._ZN7cutlass13device_kernelIN5flash11enable_sm90INS1_16FlashAttnFwdSm90INS1_25CollectiveMainloopFwdSm90ILi2EN4cute5tupleIJNS5_1CILi1EEES8_S8_EEENS6_IJNS7_ILi64EEESA_SA_EEELi512ENS_10bfloat16_tEfNS_4arch4Sm90ELb0ELb0ELb1ELb1ELb0ELb1ELb1ELb0ELb0ELb1ELb0ELb0EEENS1_21CollectiveEpilogueFwdINS6_IJSA_NS7_ILi512EEESA_EEES9_SC_SE_Li256ELb1ELb1ELb0ELb0EEENS1_36VarlenDynamicPersistentTileSchedulerILi64ELi64ELi256ELi128ELb0ELb1ELb1ELb0ELb1ELb1EEEEEEEEEvNT_6ParamsE,"",@"SHT_CUDA_INFO"
	.sectionflags	@""
	.align	4


	//----- nvinfo : EIATTR_CUDA_API_VERSION
	.align		4
        /*0000*/ 	.byte	0x04, 0x37
        /*0002*/ 	.short	(.L_280 - .L_279)
.L_279:
        /*0004*/ 	.word	0x00000082


	//----- nvinfo : EIATTR_KPARAM_INFO
	.align		4
.L_280:
        /*0008*/ 	.byte	0x04, 0x17
        /*000a*/ 	.short	(.L_282 - .L_281)
.L_281:
        /*000c*/ 	.word	0x00000000
        /*0010*/ 	.short	0x0000
        /*0012*/ 	.short	0x0070
        /*0014*/ 	.byte	0x00, 0xf0, 0x01, 0x2e


	//----- nvinfo : EIATTR_SPARSE_MMA_MASK
	.align		4
.L_282:
        /*0018*/ 	.byte	0x03, 0x50
        /*001a*/ 	.short	0x0000


	//----- nvinfo : EIATTR_MAXREG_COUNT
	.align		4
        /*001c*/ 	.byte	0x03, 0x1b
        /*001e*/ 	.short	0x00a8


	//----- nvinfo : EIATTR_NUM_BARRIERS
	.align		4
        /*0020*/ 	.byte	0x02, 0x4c
        /*0022*/ 	.byte	0x10
	.zero		1


	//----- nvinfo : EIATTR_EXTERNS
	.align		4
        /*0024*/ 	.byte	0x04, 0x0f
        /*0026*/ 	.short	(.L_284 - .L_283)


	//   ....[0]....
	.align		4
.L_283:
        /*0028*/ 	.word	index@(__assertfail)


	//----- nvinfo : EIATTR_ANNOTATIONS
	.align		4
.L_284:
        /*002c*/ 	.byte	0x04, 0x55
        /*002e*/ 	.short	(.L_286 - .L_285)


	//   ....[0]....
.L_285:
        /* <DEDUP_REMOVED lines=118> */


	//----- nvinfo : EIATTR_MERCURY_ISA_VERSION
	.align		4
.L_286:
        /*0780*/ 	.byte	0x03, 0x5f
        /*0782*/ 	.short	0x0101


	//----- nvinfo : EIATTR_UNUSED_LOAD_BYTE_OFFSET
	.align		4
        /*0784*/ 	.byte	0x04, 0x44
        /*0786*/ 	.short	(.L_288 - .L_287)


	//   ....[0]....
.L_287:
        /*0788*/ 	.word	0x00000ad0
        /*078c*/ 	.word	0x0000fff0


	//   ....[1]....
        /*0790*/ 	.word	0x0000fad0
        /*0794*/ 	.word	0x0000fff0


	//----- nvinfo : EIATTR_INT_WARP_WIDE_INSTR_OFFSETS
	.align		4
.L_288:
        /*0798*/ 	.byte	0x04, 0x31
        /*079a*/ 	.short	(.L_290 - .L_289)


	//   ....[0]....
.L_289:
        /*079c*/ 	.word	0x00000190


	//   ....[1]....
        /*07a0*/ 	.word	0x000001d0


	//   ....[2]....
        /*07a4*/ 	.word	0x00000240


	//   ....[3]....
        /*07a8*/ 	.word	0x000002b0


	//   ....[4]....
        /*07ac*/ 	.word	0x00015700


	//   ....[5]....
        /*07b0*/ 	.word	0x00015760


	//   ....[6]....
        /*07b4*/ 	.word	0x0001b540


	//   ....[7]....
        /*07b8*/ 	.word	0x0001b5a0


	//----- nvinfo : EIATTR_COOP_GROUP_MASK_REGIDS
	.align		4
.L_290:
        /*07bc*/ 	.byte	0x04, 0x29
        /*07be*/ 	.short	(.L_292 - .L_291)


	//   ....[0]....
.L_291:
        /*07c0*/ 	.word	0xffffffff


	//   ....[1]....
        /*07c4*/ 	.word	0xffffffff


	//   ....[2]....
        /*07c8*/ 	.word	0xffffffff


	//   ....[3]....
        /*07cc*/ 	.word	0xffffffff


	//   ....[4]....
        /*07d0*/ 	.word	0xffffffff


	//   ....[5]....
        /*07d4*/ 	.word	0xffffffff


	//   ....[6]....
        /*07d8*/ 	.word	0xffffffff


	//   ....[7]....
        /*07dc*/ 	.word	0xffffffff


	//   ....[8]....
        /*07e0*/ 	.word	0xffffffff


	//   ....[9]....
        /*07e4*/ 	.word	0xffffffff


	//   ....[10]....
        /*07e8*/ 	.word	0xffffffff


	//   ....[11]....
        /*07ec*/ 	.word	0xffffffff


	//   ....[12]....
        /*07f0*/ 	.word	0xffffffff


	//   ....[13]....
        /*07f4*/ 	.word	0xffffffff


	//   ....[14]....
        /*07f8*/ 	.word	0xffffffff


	//   ....[15]....
        /*07fc*/ 	.word	0xffffffff


	//   ....[16]....
        /*0800*/ 	.word	0xffffffff


	//   ....[17]....
        /*0804*/ 	.word	0xffffffff


	//   ....[18]....
        /*0808*/ 	.word	0xffffffff


	//   ....[19]....
        /*080c*/ 	.word	0xffffffff


	//   ....[20]....
        /*0810*/ 	.word	0xffffffff


	//   ....[21]....
        /*0814*/ 	.word	0xffffffff


	//   ....[22]....
        /*0818*/ 	.word	0xffffffff


	//   ....[23]....
        /*081c*/ 	.word	0xffffffff


	//   ....[24]....
        /*0820*/ 	.word	0xffffffff


	//   ....[25]....
        /*0824*/ 	.word	0xffffffff


	//   ....[26]....
        /*0828*/ 	.word	0xffffffff


	//   ....[27]....
        /*082c*/ 	.word	0xffffffff


	//   ....[28]....
        /*0830*/ 	.word	0xffffffff


	//   ....[29]....
        /*0834*/ 	.word	0xffffffff


	//   ....[30]....
        /*0838*/ 	.word	0xffffffff


	//   ....[31]....
        /*083c*/ 	.word	0xffffffff


	//   ....[32]....
        /*0840*/ 	.word	0xffffffff


	//   ....[33]....
        /*0844*/ 	.word	0xffffffff


	//   ....[34]....
        /*0848*/ 	.word	0xffffffff


	//   ....[35]....
        /*084c*/ 	.word	0xffffffff


	//   ....[36]....
        /*0850*/ 	.word	0xffffffff


	//   ....[37]....
        /*0854*/ 	.word	0xffffffff


	//   ....[38]....
        /*0858*/ 	.word	0xffffffff


	//   ....[39]....
        /*085c*/ 	.word	0xffffffff


	//   ....[40]....
        /*0860*/ 	.word	0xffffffff


	//   ....[41]....
        /*0864*/ 	.word	0xffffffff


	//   ....[42]....
        /*0868*/ 	.word	0xffffffff


	//   ....[43]....
        /*086c*/ 	.word	0xffffffff


	//   ....[44]....
        /*0870*/ 	.word	0xffffffff


	//   ....[45]....
        /*0874*/ 	.word	0xffffffff


	//   ....[46]....
        /*0878*/ 	.word	0xffffffff


	//   ....[47]....
        /*087c*/ 	.word	0xffffffff


	//   ....[48]....
        /*0880*/ 	.word	0xffffffff


	//   ....[49]....
        /*0884*/ 	.word	0xffffffff


	//   ....[50]....
        /*0888*/ 	.word	0xffffffff


	//   ....[51]....
        /*088c*/ 	.word	0xffffffff


	//   ....[52]....
        /*0890*/ 	.word	0xffffffff


	//   ....[53]....
        /*0894*/ 	.word	0xffffffff


	//   ....[54]....
        /*0898*/ 	.word	0xffffffff


	//   ....[55]....
        /*089c*/ 	.word	0xffffffff


	//   ....[56]....
        /*08a0*/ 	.word	0xffffffff


	//   ....[57]....
        /*08a4*/ 	.word	0xffffffff


	//   ....[58]....
        /*08a8*/ 	.word	0xffffffff


	//   ....[59]....
        /*08ac*/ 	.word	0xffffffff


	//   ....[60]....
        /*08b0*/ 	.word	0xffffffff


	//   ....[61]....
        /*08b4*/ 	.word	0xffffffff


	//   ....[62]....
        /*08b8*/ 	.word	0xffffffff


	//   ....[63]....
        /*08bc*/ 	.word	0xffffffff


	//   ....[64]....
        /*08c0*/ 	.word	0xffffffff


	//   ....[65]....
        /*08c4*/ 	.word	0xffffffff


	//   ....[66]....
        /*08c8*/ 	.word	0xffffffff


	//   ....[67]....
        /*08cc*/ 	.word	0xffffffff


	//   ....[68]....
        /*08d0*/ 	.word	0xffffffff


	//   ....[69]....
        /*08d4*/ 	.word	0xffffffff


	//   ....[70]....
        /*08d8*/ 	.word	0xffffffff


	//   ....[71]....
        /*08dc*/ 	.word	0xffffffff


	//   ....[72]....
        /*08e0*/ 	.word	0xffffffff


	//   ....[73]....
        /*08e4*/ 	.word	0xffffffff


	//   ....[74]....
        /*08e8*/ 	.word	0xffffffff


	//   ....[75]....
        /*08ec*/ 	.word	0xffffffff


	//   ....[76]....
        /*08f0*/ 	.word	0xffffffff


	//   ....[77]....
        /*08f4*/ 	.word	0xffffffff


	//   ....[78]....
        /*08f8*/ 	.word	0xffffffff


	//   ....[79]....
        /*08fc*/ 	.word	0xffffffff


	//   ....[80]....
        /*0900*/ 	.word	0xffffffff


	//   ....[81]....
        /*0904*/ 	.word	0xffffffff


	//   ....[82]....
        /*0908*/ 	.word	0xffffffff


	//   ....[83]....
        /*090c*/ 	.word	0xffffffff


	//   ....[84]....
        /*0910*/ 	.word	0xffffffff


	//   ....[85]....
        /*0914*/ 	.word	0xffffffff


	//   ....[86]....
        /*0918*/ 	.word	0xffffffff


	//   ....[87]....
        /*091c*/ 	.word	0xffffffff


	//   ....[88]....
        /*0920*/ 	.word	0xffffffff


	//   ....[89]....
        /*0924*/ 	.word	0xffffffff


	//   ....[90]....
        /*0928*/ 	.word	0xffffffff


	//   ....[91]....
        /*092c*/ 	.word	0xffffffff


	//   ....[92]....
        /*0930*/ 	.word	0xffffffff


	//   ....[93]....
        /*0934*/ 	.word	0xffffffff


	//   ....[94]....
        /*0938*/ 	.word	0xffffffff


	//   ....[95]....
        /*093c*/ 	.word	0xffffffff


	//   ....[96]....
        /*0940*/ 	.word	0xffffffff


	//   ....[97]....
        /*0944*/ 	.word	0xffffffff


	//   ....[98]....
        /*0948*/ 	.word	0x0500000f


	//   ....[99]....
        /*094c*/ 	.word	0x0500000f


	//   ....[100]....
        /*0950*/ 	.word	0x0500000f


	//   ....[101]....
        /*0954*/ 	.word	0x0500000f


	//   ....[102]....
        /*0958*/ 	.word	0x0500000f


	//   ....[103]....
        /*095c*/ 	.word	0x0500000f


	//   ....[104]....
        /*0960*/ 	.word	0x0500000f


	//   ....[105]....
        /*0964*/ 	.word	0x0500000f


	//   ....[106]....
        /*0968*/ 	.word	0x0500000f


	//   ....[107]....
        /*096c*/ 	.word	0x0500000f


	//   ....[108]....
        /*0970*/ 	.word	0x0500000f


	//   ....[109]....
        /*0974*/ 	.word	0x0500000f


	//   ....[110]....
        /*0978*/ 	.word	0x0500000f


	//   ....[111]....
        /*097c*/ 	.word	0x0500000f


	//   ....[112]....
        /*0980*/ 	.word	0x0500000f


	//   ....[113]....
        /*0984*/ 	.word	0x0500000f


	//   ....[114]....
        /*0988*/ 	.word	0x0500000f


	//   ....[115]....
        /*098c*/ 	.word	0x0500000f


	//   ....[116]....
        /*0990*/ 	.word	0x0500000f


	//   ....[117]....
        /*0994*/ 	.word	0x0500000f


	//   ....[118]....
        /*0998*/ 	.word	0x0500000f


	//   ....[119]....
        /*099c*/ 	.word	0x0500000f


	//   ....[120]....
        /*09a0*/ 	.word	0x0500000f


	//   ....[121]....
        /*09a4*/ 	.word	0x0500000f


	//   ....[122]....
        /*09a8*/ 	.word	0x0500000f


	//   ....[123]....
        /*09ac*/ 	.word	0x0500000f


	//   ....[124]....
        /*09b0*/ 	.word	0x0500000f


	//   ....[125]....
        /*09b4*/ 	.word	0x0500000f


	//   ....[126]....
        /*09b8*/ 	.word	0x0500000f


	//   ....[127]....
        /*09bc*/ 	.word	0x0500000f


	//   ....[128]....
        /*09c0*/ 	.word	0x0500000f


	//   ....[129]....
        /*09c4*/ 	.word	0x0500000f


	//   ....[130]....
        /*09c8*/ 	.word	0x0500000f


	//   ....[131]....
        /*09cc*/ 	.word	0x0500000f


	//   ....[132]....
        /*09d0*/ 	.word	0x0500000f


	//   ....[133]....
        /*09d4*/ 	.word	0x0500000f


	//   ....[134]....
        /*09d8*/ 	.word	0x0500000f


	//   ....[135]....
        /*09dc*/ 	.word	0x0500000f


	//   ....[136]....
        /*09e0*/ 	.word	0x0500000f


	//   ....[137]....
        /*09e4*/ 	.word	0x0500000f


	//   ....[138]....
        /*09e8*/ 	.word	0x0500000f


	//   ....[139]....
        /*09ec*/ 	.word	0x0500000f


	//   ....[140]....
        /*09f0*/ 	.word	0x0500000f


	//   ....[141]....
        /*09f4*/ 	.word	0x0500000f


	//----- nvinfo : EIATTR_COOP_GROUP_INSTR_OFFSETS
	.align		4
.L_292:
        /*09f8*/ 	.byte	0x04, 0x28
        /*09fa*/ 	.short	(.L_294 - .L_293)


	//   ....[0]....
.L_293:
        /*09fc*/ 	.word	0x00000060


	//   ....[1]....
        /*0a00*/ 	.word	0x000001a0


	//   ....[2]....
        /*0a04*/ 	.word	0x000001e0


	//   ....[3]....
        /*0a08*/ 	.word	0x000003f0


	//   ....[4]....
        /*0a0c*/ 	.word	0x00000550


	//   ....[5]....
        /*0a10*/ 	.word	0x00000670


	//   ....[6]....
        /*0a14*/ 	.word	0x000007d0


	//   ....[7]....
        /*0a18*/ 	.word	0x00004830


	//   ....[8]....
        /*0a1c*/ 	.word	0x00006130


	//   ....[9]....
        /*0a20*/ 	.word	0x000066f0


	//   ....[10]....
        /*0a24*/ 	.word	0x00006700


	//   ....[11]....
        /*0a28*/ 	.word	0x00006710


	//   ....[12]....
        /*0a2c*/ 	.word	0x00006720


	//   ....[13]....
        /*0a30*/ 	.word	0x000076d0


	//   ....[14]....
        /*0a34*/ 	.word	0x000076e0


	//   ....[15]....
        /*0a38*/ 	.word	0x000076f0


	//   ....[16]....
        /*0a3c*/ 	.word	0x00007700


	//   ....[17]....
        /*0a40*/ 	.word	0x00008da0


	//   ....[18]....
        /*0a44*/ 	.word	0x0000ac10


	//   ....[19]....
        /*0a48*/ 	.word	0x0000ac80


	//   ....[20]....
        /*0a4c*/ 	.word	0x0000af10


	//   ....[21]....
        /*0a50*/ 	.word	0x0000af80


	//   ....[22]....
        /*0a54*/ 	.word	0x0000b860


	//   ....[23]....
        /*0a58*/ 	.word	0x0000c8a0


	//   ....[24]....
        /*0a5c*/ 	.word	0x0000db30


	//   ....[25]....
        /*0a60*/ 	.word	0x0000dbd0


	//   ....[26]....
        /*0a64*/ 	.word	0x0000dda0


	//   ....[27]....
        /*0a68*/ 	.word	0x0000de90


	//   ....[28]....
        /*0a6c*/ 	.word	0x0000efa0


	//   ....[29]....
        /*0a70*/ 	.word	0x0000eff0


	//   ....[30]....
        /*0a74*/ 	.word	0x0000f020


	//   ....[31]....
        /*0a78*/ 	.word	0x0000f080


	//   ....[32]....
        /*0a7c*/ 	.word	0x0000f0a0


	//   ....[33]....
        /*0a80*/ 	.word	0x00010a80


	//   ....[34]....
        /*0a84*/ 	.word	0x00010f50


	//   ....[35]....
        /*0a88*/ 	.word	0x00010f90


	//   ....[36]....
        /*0a8c*/ 	.word	0x00010fb0


	//   ....[37]....
        /*0a90*/ 	.word	0x00010fd0


	//   ....[38]....
        /*0a94*/ 	.word	0x000115e0


	//   ....[39]....
        /*0a98*/ 	.word	0x00011640


	//   ....[40]....
        /*0a9c*/ 	.word	0x000118b0


	//   ....[41]....
        /*0aa0*/ 	.word	0x000118d0


	//   ....[42]....
        /*0aa4*/ 	.word	0x00012430


	//   ....[43]....
        /*0aa8*/ 	.word	0x00012450


	//   ....[44]....
        /*0aac*/ 	.word	0x00012680


	//   ....[45]....
        /*0ab0*/ 	.word	0x000126a0


	//   ....[46]....
        /*0ab4*/ 	.word	0x00012940


	//   ....[47]....
        /*0ab8*/ 	.word	0x00012b30


	//   ....[48]....
        /*0abc*/ 	.word	0x00012b60


	//   ....[49]....
        /*0ac0*/ 	.word	0x00012b90


	//   ....[50]....
        /*0ac4*/ 	.word	0x00012bc0


	//   ....[51]....
        /*0ac8*/ 	.word	0x00012bf0


	//   ....[52]....
        /*0acc*/ 	.word	0x00012c20


	//   ....[53]....
        /*0ad0*/ 	.word	0x00012d90


	//   ....[54]....
        /*0ad4*/ 	.word	0x00012dc0


	//   ....[55]....
        /*0ad8*/ 	.word	0x00012df0


	//   ....[56]....
        /*0adc*/ 	.word	0x00012e20


	//   ....[57]....
        /*0ae0*/ 	.word	0x00012e50


	//   ....[58]....
        /*0ae4*/ 	.word	0x00012e80


	//   ....[59]....
        /*0ae8*/ 	.word	0x00012f20


	//   ....[60]....
        /*0aec*/ 	.word	0x00012f50


	//   ....[61]....
        /*0af0*/ 	.word	0x00012fe0


	//   ....[62]....
        /*0af4*/ 	.word	0x00013ba0


	//   ....[63]....
        /*0af8*/ 	.word	0x00015d10


	//   ....[64]....
        /*0afc*/ 	.word	0x00016890


	//   ....[65]....
        /*0b00*/ 	.word	0x000168a0


	//   ....[66]....
        /*0b04*/ 	.word	0x000168c0


	//   ....[67]....
        /*0b08*/ 	.word	0x00016990


	//   ....[68]....
        /*0b0c*/ 	.word	0x000169c0


	//   ....[69]....
        /*0b10*/ 	.word	0x00016a20


	//   ....[70]....
        /*0b14*/ 	.word	0x00016a30


	//   ....[71]....
        /*0b18*/ 	.word	0x00016aa0


	//   ....[72]....
        /*0b1c*/ 	.word	0x000173f0


	//   ....[73]....
        /*0b20*/ 	.word	0x00017400


	//   ....[74]....
        /*0b24*/ 	.word	0x00017540


	//   ....[75]....
        /*0b28*/ 	.word	0x00017550


	//   ....[76]....
        /*0b2c*/ 	.word	0x00017800


	//   ....[77]....
        /*0b30*/ 	.word	0x00017810


	//   ....[78]....
        /*0b34*/ 	.word	0x00017980


	//   ....[79]....
        /*0b38*/ 	.word	0x00017990


	//   ....[80]....
        /*0b3c*/ 	.word	0x0001b7d0


	//   ....[81]....
        /*0b40*/ 	.word	0x0001b800


	//   ....[82]....
        /*0b44*/ 	.word	0x0001b840


	//   ....[83]....
        /*0b48*/ 	.word	0x0001b870


	//   ....[84]....
        /*0b4c*/ 	.word	0x0001b8a0


	//   ....[85]....
        /*0b50*/ 	.word	0x0001b8d0


	//   ....[86]....
        /*0b54*/ 	.word	0x0001b900


	//   ....[87]....
        /*0b58*/ 	.word	0x0001b930


	//   ....[88]....
        /*0b5c*/ 	.word	0x0001bab0


	//   ....[89]....
        /*0b60*/ 	.word	0x0001bae0


	//   ....[90]....
        /*0b64*/ 	.word	0x0001bb10


	//   ....[91]....
        /*0b68*/ 	.word	0x0001bb40


	//   ....[92]....
        /*0b6c*/ 	.word	0x0001bb70


	//   ....[93]....
        /*0b70*/ 	.word	0x0001bba0


	//   ....[94]....
        /*0b74*/ 	.word	0x0001bc60


	//   ....[95]....
        /*0b78*/ 	.word	0x0001bc80


	//   ....[96]....
        /*0b7c*/ 	.word	0x0001bcf0


	//   ....[97]....
        /*0b80*/ 	.word	0x0001c190


	//   ....[98]....
        /*0b84*/ 	.word	0x0001c5d0


	//   ....[99]....
        /*0b88*/ 	.word	0x0001c660


	//   ....[100]....
        /*0b8c*/ 	.word	0x0001c6b0


	//   ....[101]....
        /*0b90*/ 	.word	0x0001c700


	//   ....[102]....
        /*0b94*/ 	.word	0x0001c7e0


	//   ....[103]....
        /*0b98*/ 	.word	0x0001c870


	//   ....[104]....
        /*0b9c*/ 	.word	0x0001c8d0


	//   ....[105]....
        /*0ba0*/ 	.word	0x0001c930


	//   ....[106]....
        /*0ba4*/ 	.word	0x0001cbd0


	//   ....[107]....
        /*0ba8*/ 	.word	0x0001cec0


	//   ....[108]....
        /*0bac*/ 	.word	0x0001d040


	//   ....[109]....
        /*0bb0*/ 	.word	0x0001d090


	//   ....[110]....
        /*0bb4*/ 	.word	0x0001d0f0


	//   ....[111]....
        /*0bb8*/ 	.word	0x0001d150


	//   ....[112]....
        /*0bbc*/ 	.word	0x0001d2a0


	//   ....[113]....
        /*0bc0*/ 	.word	0x0001d340


	//   ....[114]....
        /*0bc4*/ 	.word	0x0001d3f0


	//   ....[115]....
        /*0bc8*/ 	.word	0x0001d4d0


	//   ....[116]....
        /*0bcc*/ 	.word	0x0001d6a0


	//   ....[117]....
        /*0bd0*/ 	.word	0x0001d760


	//   ....[118]....
        /*0bd4*/ 	.word	0x0001da10


	//   ....[119]....
        /*0bd8*/ 	.word	0x0001db30


	//   ....[120]....
        /*0bdc*/ 	.word	0x0001dd00


	//   ....[121]....
        /*0be0*/ 	.word	0x0001ddd0


	//   ....[122]....
        /*0be4*/ 	.word	0x0001dfd0


	//   ....[123]....
        /*0be8*/ 	.word	0x0001e060


	//   ....[124]....
        /*0bec*/ 	.word	0x0001e390


	//   ....[125]....
        /*0bf0*/ 	.word	0x0001e430


	//   ....[126]....
        /*0bf4*/ 	.word	0x0001e550


	//   ....[127]....
        /*0bf8*/ 	.word	0x0001e5d0


	//   ....[128]....
        /*0bfc*/ 	.word	0x0001e650


	//   ....[129]....
        /*0c00*/ 	.word	0x0001e6d0


	//   ....[130]....
        /*0c04*/ 	.word	0x0001e750


	//   ....[131]....
        /*0c08*/ 	.word	0x0001e7e0


	//   ....[132]....
        /*0c0c*/ 	.word	0x0001e880


	//   ....[133]....
        /*0c10*/ 	.word	0x0001e930


	//   ....[134]....
        /*0c14*/ 	.word	0x0001e9b0


	//   ....[135]....
        /*0c18*/ 	.word	0x0001ea30


	//   ....[136]....
        /*0c1c*/ 	.word	0x0001eab0


	//   ....[137]....
        /*0c20*/ 	.word	0x0001eb40


	//   ....[138]....
        /*0c24*/ 	.word	0x0001ebc0


	//   ....[139]....
        /*0c28*/ 	.word	0x0001ec60


	//   ....[140]....
        /*0c2c*/ 	.word	0x0001ecf0


	//   ....[141]....
        /*0c30*/ 	.word	0x0001ee20


	//----- nvinfo : EIATTR_REG_RECONFIG
	.align		4
.L_294:
        /*0c34*/ 	.byte	0x01, 0x54
	.zero		2


	//----- nvinfo : EIATTR_SYSCALL_OFFSETS
	.align		4
        /*0c38*/ 	.byte	0x04, 0x46
        /*0c3a*/ 	.short	(.L_296 - .L_295)


	//   ....[0]....
.L_295:
        /*0c3c*/ 	.word	0x000019a0


	//   ....[1]....
        /*0c40*/ 	.word	0x00001af0


	//   ....[2]....
        /*0c44*/ 	.word	0x000062e0


	//   ....[3]....
        /*0c48*/ 	.word	0x00006660


	//   ....[4]....
        /*0c4c*/ 	.word	0x00015900


	//   ....[5]....
        /*0c50*/ 	.word	0x00015a60


	//   ....[6]....
        /*0c54*/ 	.word	0x00015b60


	//   ....[7]....
        /*0c58*/ 	.word	0x00016470


	//   ....[8]....
        /*0c5c*/ 	.word	0x00016dc0


	//----- nvinfo : EIATTR_MBARRIER_INSTR_OFFSETS
	.align		4
.L_296:
        /*0c60*/ 	.byte	0x04, 0x39
        /*0c62*/ 	.short	(.L_298 - .L_297)


	//   ....[0]....
.L_297:
        /*0c64*/ 	.word	0x000002d0
        /*0c68*/ 	.word	0x000000ff
        /*0c6c*/ 	.word	0x00038800
        /*0c70*/ 	.short	0x0100
        /*0c72*/ 	.byte	0x08
	.zero		1


	//   ....[1]....
        /*0c74*/ 	.word	0x000002e0
        /*0c78*/ 	.word	0x000000ff
        /*0c7c*/ 	.word	0x00038810
        /*0c80*/ 	.short	0x0100
        /*0c82*/ 	.byte	0x08
	.zero		1


	//   ....[2]....
        /*0c84*/ 	.word	0x000002f0
        /*0c88*/ 	.word	0x000000ff
        /*0c8c*/ 	.word	0x00038820
        /*0c90*/ 	.short	0x0100
        /*0c92*/ 	.byte	0x08
	.zero		1


	//   ....[3]....
        /*0c94*/ 	.word	0x000003a0
        /*0c98*/ 	.word	0x000000ff
        /*0c9c*/ 	.word	0x00038830
        /*0ca0*/ 	.short	0x0100
        /*0ca2*/ 	.byte	0x06
	.zero		1


	//   ....[4]....
        /*0ca4*/ 	.word	0x000003b0
        /*0ca8*/ 	.word	0x000000ff
        /*0cac*/ 	.word	0x00038840
        /*0cb0*/ 	.short	0x0100
        /*0cb2*/ 	.byte	0x06
	.zero		1


	//   ....[5]....
        /*0cb4*/ 	.word	0x000003c0
        /*0cb8*/ 	.word	0x000000ff
        /*0cbc*/ 	.word	0x00038838
        /*0cc0*/ 	.short	0x0100
        /*0cc2*/ 	.byte	0x06
	.zero		1


	//   ....[6]....
        /*0cc4*/ 	.word	0x000003d0
        /*0cc8*/ 	.word	0x000000ff
        /*0ccc*/ 	.word	0x00038848
        /*0cd0*/ 	.short	0x0100
        /*0cd2*/ 	.byte	0x06
	.zero		1


	//   ....[7]....
        /*0cd4*/ 	.word	0x00000500
        /*0cd8*/ 	.word	0x000000ff
        /*0cdc*/ 	.word	0x00038850
        /*0ce0*/ 	.short	0x0100
        /*0ce2*/ 	.byte	0x08
	.zero		1


	//   ....[8]....
        /*0ce4*/ 	.word	0x00000510
        /*0ce8*/ 	.word	0x000000ff
        /*0cec*/ 	.word	0x00038860
        /*0cf0*/ 	.short	0x0100
        /*0cf2*/ 	.byte	0x08
	.zero		1


	//   ....[9]....
        /*0cf4*/ 	.word	0x00000520
        /*0cf8*/ 	.word	0x000000ff
        /*0cfc*/ 	.word	0x00038858
        /*0d00*/ 	.short	0x0100
        /*0d02*/ 	.byte	0x08
	.zero		1


	//   ....[10]....
        /*0d04*/ 	.word	0x00000530
        /*0d08*/ 	.word	0x000000ff
        /*0d0c*/ 	.word	0x00038868
        /*0d10*/ 	.short	0x0100
        /*0d12*/ 	.byte	0x08
	.zero		1


	//   ....[11]....
        /*0d14*/ 	.word	0x00000620
        /*0d18*/ 	.word	0x000000ff
        /*0d1c*/ 	.word	0x00038870
        /*0d20*/ 	.short	0x0100
        /*0d22*/ 	.byte	0x06
	.zero		1


	//   ....[12]....
        /*0d24*/ 	.word	0x00000630
        /*0d28*/ 	.word	0x000000ff
        /*0d2c*/ 	.word	0x00038880
        /*0d30*/ 	.short	0x0100
        /*0d32*/ 	.byte	0x06
	.zero		1


	//   ....[13]....
        /*0d34*/ 	.word	0x00000640
        /*0d38*/ 	.word	0x000000ff
        /*0d3c*/ 	.word	0x00038878
        /*0d40*/ 	.short	0x0100
        /*0d42*/ 	.byte	0x06
	.zero		1


	//   ....[14]....
        /*0d44*/ 	.word	0x00000650
        /*0d48*/ 	.word	0x000000ff
        /*0d4c*/ 	.word	0x00038888
        /*0d50*/ 	.short	0x0100
        /*0d52*/ 	.byte	0x06
	.zero		1


	//   ....[15]....
        /*0d54*/ 	.word	0x00000780
        /*0d58*/ 	.word	0x000000ff
        /*0d5c*/ 	.word	0x00038890
        /*0d60*/ 	.short	0x0100
        /*0d62*/ 	.byte	0x08
	.zero		1


	//   ....[16]....
        /*0d64*/ 	.word	0x00000790
        /*0d68*/ 	.word	0x000000ff
        /*0d6c*/ 	.word	0x000388a0
        /*0d70*/ 	.short	0x0100
        /*0d72*/ 	.byte	0x08
	.zero		1


	//   ....[17]....
        /*0d74*/ 	.word	0x000007a0
        /*0d78*/ 	.word	0x000000ff
        /*0d7c*/ 	.word	0x00038898
        /*0d80*/ 	.short	0x0100
        /*0d82*/ 	.byte	0x08
	.zero		1


	//   ....[18]....
        /*0d84*/ 	.word	0x000007b0
        /*0d88*/ 	.word	0x000000ff
        /*0d8c*/ 	.word	0x000388a8
        /*0d90*/ 	.short	0x0100
        /*0d92*/ 	.byte	0x08
	.zero		1


	//   ....[19]....
        /*0d94*/ 	.word	0x000008e0
        /*0d98*/ 	.word	0x000000ff
        /*0d9c*/ 	.word	0x000388b0
        /*0da0*/ 	.short	0x0100
        /*0da2*/ 	.byte	0x08
	.zero		1


	//   ....[20]....
        /*0da4*/ 	.word	0x000008f0
        /*0da8*/ 	.word	0x000000ff
        /*0dac*/ 	.word	0x000388c0
        /*0db0*/ 	.short	0x0100
        /*0db2*/ 	.byte	0x08
	.zero		1


	//   ....[21]....
        /*0db4*/ 	.word	0x00000900
        /*0db8*/ 	.word	0x000000ff
        /*0dbc*/ 	.word	0x000388b8
        /*0dc0*/ 	.short	0x0100
        /*0dc2*/ 	.byte	0x08
	.zero		1


	//   ....[22]....
        /*0dc4*/ 	.word	0x00000910
        /*0dc8*/ 	.word	0x000000ff
        /*0dcc*/ 	.word	0x000388c8
        /*0dd0*/ 	.short	0x0100
        /*0dd2*/ 	.byte	0x08
	.zero		1


	//   ....[23]....
        /*0dd4*/ 	.word	0x000026f0
        /*0dd8*/ 	.word	0x00000042
        /*0ddc*/ 	.word	0x00038890
        /*0de0*/ 	.short	0x010a
        /*0de2*/ 	.byte	0x3f
	.zero		1


	//   ....[24]....
        /*0de4*/ 	.word	0x00003110
        /*0de8*/ 	.word	0x00000042
        /*0dec*/ 	.word	0x00038890
        /*0df0*/ 	.short	0x010a
        /*0df2*/ 	.byte	0x3f
	.zero		1


	//   ....[25]....
        /*0df4*/ 	.word	0x00003a20
        /*0df8*/ 	.word	0x00000042
        /*0dfc*/ 	.word	0x00038890
        /*0e00*/ 	.short	0x010a
        /*0e02*/ 	.byte	0x3f
	.zero		1


	//   ....[26]....
        /*0e04*/ 	.word	0x00003c20
        /*0e08*/ 	.word	0x00000004
        /*0e0c*/ 	.word	0x00000000
        /*0e10*/ 	.short	0x0101
        /*0e12*/ 	.byte	0x3f
	.zero		1


	//   ....[27]....
        /*0e14*/ 	.word	0x00003c60
        /*0e18*/ 	.word	0x00000042
        /*0e1c*/ 	.word	0x000388b0
        /*0e20*/ 	.short	0x010a
        /*0e22*/ 	.byte	0x3f
	.zero		1


	//   ....[28]....
        /*0e24*/ 	.word	0x00004280
        /*0e28*/ 	.word	0x00000042
        /*0e2c*/ 	.word	0x00000000
        /*0e30*/ 	.short	0x0101
        /*0e32*/ 	.byte	0x3f
	.zero		1


	//   ....[29]....
        /*0e34*/ 	.word	0x00004c70
        /*0e38*/ 	.word	0x00000000
        /*0e3c*/ 	.word	0x00000000
        /*0e40*/ 	.short	0x0101
        /*0e42*/ 	.byte	0x3f
	.zero		1


	//   ....[30]....
        /*0e44*/ 	.word	0x000057e0
        /*0e48*/ 	.word	0x00000000
        /*0e4c*/ 	.word	0x00000000
        /*0e50*/ 	.short	0x0101
        /*0e52*/ 	.byte	0x3f
	.zero		1


	//   ....[31]....
        /*0e54*/ 	.word	0x00006370
        /*0e58*/ 	.word	0x00000002
        /*0e5c*/ 	.word	0x00038800
        /*0e60*/ 	.short	0x010a
        /*0e62*/ 	.byte	0x3f
	.zero		1


	//   ....[32]....
        /*0e64*/ 	.word	0x000063c0
        /*0e68*/ 	.word	0x00000002
        /*0e6c*/ 	.word	0x00038800
        /*0e70*/ 	.short	0x010a
        /*0e72*/ 	.byte	0x3f
	.zero		1


	//   ....[33]....
        /*0e74*/ 	.word	0x00006970
        /*0e78*/ 	.word	0x00000002
        /*0e7c*/ 	.word	0x00038800
        /*0e80*/ 	.short	0x010a
        /*0e82*/ 	.byte	0x3f
	.zero		1


	//   ....[34]....
        /*0e84*/ 	.word	0x000078b0
        /*0e88*/ 	.word	0x00000002
        /*0e8c*/ 	.word	0x00038800
        /*0e90*/ 	.short	0x010a
        /*0e92*/ 	.byte	0x3f
	.zero		1


	//   ....[35]....
        /*0e94*/ 	.word	0x00008680
        /*0e98*/ 	.word	0x00000014
        /*0e9c*/ 	.word	0x00038830
        /*0ea0*/ 	.short	0x010a
        /*0ea2*/ 	.byte	0x3f
	.zero		1


	//   ....[36]....
        /*0ea4*/ 	.word	0x00008730
        /*0ea8*/ 	.word	0x00000014
        /*0eac*/ 	.word	0x00038830
        /*0eb0*/ 	.short	0x010a
        /*0eb2*/ 	.byte	0x3f
	.zero		1


	//   ....[37]....
        /*0eb4*/ 	.word	0x00008a40
        /*0eb8*/ 	.word	0x00000002
        /*0ebc*/ 	.word	0x00038810
        /*0ec0*/ 	.short	0x010a
        /*0ec2*/ 	.byte	0x3f
	.zero		1


	//   ....[38]....
        /*0ec4*/ 	.word	0x00008a90
        /*0ec8*/ 	.word	0x00000014
        /*0ecc*/ 	.word	0x00038850
        /*0ed0*/ 	.short	0x010a
        /*0ed2*/ 	.byte	0x3f
	.zero		1


	//   ....[39]....
        /*0ed4*/ 	.word	0x00008b50
        /*0ed8*/ 	.word	0x00000014
        /*0edc*/ 	.word	0x00038850
        /*0ee0*/ 	.short	0x010a
        /*0ee2*/ 	.byte	0x3f
	.zero		1


	//   ....[40]....
        /*0ee4*/ 	.word	0x0000b180
        /*0ee8*/ 	.word	0x0000000c
        /*0eec*/ 	.word	0x00000000
        /*0ef0*/ 	.short	0x0101
        /*0ef2*/ 	.byte	0x3f
	.zero		1


	//   ....[41]....
        /*0ef4*/ 	.word	0x0000b880
        /*0ef8*/ 	.word	0x00000014
        /*0efc*/ 	.word	0x00000000
        /*0f00*/ 	.short	0x0101
        /*0f02*/ 	.byte	0x3f
	.zero		1


	//   ....[42]....
        /*0f04*/ 	.word	0x0000b990
        /*0f08*/ 	.word	0x0000000c
        /*0f0c*/ 	.word	0x00038830
        /*0f10*/ 	.short	0x010a
        /*0f12*/ 	.byte	0x3f
	.zero		1


	//   ....[43]....
        /*0f14*/ 	.word	0x0000ba40
        /*0f18*/ 	.word	0x0000000c
        /*0f1c*/ 	.word	0x00038830
        /*0f20*/ 	.short	0x010a
        /*0f22*/ 	.byte	0x3f
	.zero		1


	//   ....[44]....
        /*0f24*/ 	.word	0x0000bcb0
        /*0f28*/ 	.word	0x0000000c
        /*0f2c*/ 	.word	0x00038850
        /*0f30*/ 	.short	0x010a
        /*0f32*/ 	.byte	0x3f
	.zero		1


	//   ....[45]....
        /*0f34*/ 	.word	0x0000bd00
        /*0f38*/ 	.word	0x0000000c
        /*0f3c*/ 	.word	0x00038850
        /*0f40*/ 	.short	0x010a
        /*0f42*/ 	.byte	0x3f
	.zero		1


	//   ....[46]....
        /*0f44*/ 	.word	0x0000e1e0
        /*0f48*/ 	.word	0x000000a2
        /*0f4c*/ 	.word	0x00000000
        /*0f50*/ 	.short	0x0101
        /*0f52*/ 	.byte	0x3f
	.zero		1


	//   ....[47]....
        /*0f54*/ 	.word	0x0000efc0
        /*0f58*/ 	.word	0x0000000c
        /*0f5c*/ 	.word	0x00000000
        /*0f60*/ 	.short	0x0101
        /*0f62*/ 	.byte	0x3f
	.zero		1


	//   ....[48]....
        /*0f64*/ 	.word	0x000115b0
        /*0f68*/ 	.word	0x00000000
        /*0f6c*/ 	.word	0x00000000
        /*0f70*/ 	.short	0x0101
        /*0f72*/ 	.byte	0x3f
	.zero		1


	//   ....[49]....
        /*0f74*/ 	.word	0x00013c90
        /*0f78*/ 	.word	0x00000005
        /*0f7c*/ 	.word	0x00038820
        /*0f80*/ 	.short	0x010a
        /*0f82*/ 	.byte	0x3f
	.zero		1


	//   ....[50]....
        /*0f84*/ 	.word	0x00013d80
        /*0f88*/ 	.word	0x00000004
        /*0f8c*/ 	.word	0x000388a0
        /*0f90*/ 	.short	0x010a
        /*0f92*/ 	.byte	0x3f
	.zero		1


	//   ....[51]....
        /*0f94*/ 	.word	0x00013fd0
        /*0f98*/ 	.word	0x00000004
        /*0f9c*/ 	.word	0x000388c0
        /*0fa0*/ 	.short	0x010a
        /*0fa2*/ 	.byte	0x3f
	.zero		1


	//   ....[52]....
        /*0fa4*/ 	.word	0x00014a50
        /*0fa8*/ 	.word	0x00000004
        /*0fac*/ 	.word	0x000388a0
        /*0fb0*/ 	.short	0x010a
        /*0fb2*/ 	.byte	0x3f
	.zero		1


	//   ....[53]....
        /*0fb4*/ 	.word	0x00014c90
        /*0fb8*/ 	.word	0x00000004
        /*0fbc*/ 	.word	0x000388c0
        /*0fc0*/ 	.short	0x010a
        /*0fc2*/ 	.byte	0x3f
	.zero		1


	//   ....[54]....
        /*0fc4*/ 	.word	0x00015fb0
        /*0fc8*/ 	.word	0x00000000
        /*0fcc*/ 	.word	0x00038840
        /*0fd0*/ 	.short	0x010a
        /*0fd2*/ 	.byte	0x3f
	.zero		1


	//   ....[55]....
        /*0fd4*/ 	.word	0x00016b60
        /*0fd8*/ 	.word	0x00000008
        /*0fdc*/ 	.word	0x00038800
        /*0fe0*/ 	.short	0x0107
        /*0fe2*/ 	.byte	0x3f
	.zero		1


	//   ....[56]....
        /*0fe4*/ 	.word	0x00016c10
        /*0fe8*/ 	.word	0x00000000
        /*0fec*/ 	.word	0x00038800
        /*0ff0*/ 	.short	0x0101
        /*0ff2*/ 	.byte	0x3f
	.zero		1


	//   ....[57]....
        /*0ff4*/ 	.word	0x00017bc0
        /*0ff8*/ 	.word	0x00000000
        /*0ffc*/ 	.word	0x00038810
        /*1000*/ 	.short	0x0107
        /*1002*/ 	.byte	0x3f
	.zero		1


	//   ....[58]....
        /*1004*/ 	.word	0x00017cc0
        /*1008*/ 	.word	0x00000002
        /*100c*/ 	.word	0x00038810
        /*1010*/ 	.short	0x0101
        /*1012*/ 	.byte	0x3f
	.zero		1


	//   ....[59]....
        /*1014*/ 	.word	0x00017ce0
        /*1018*/ 	.word	0x00000002
        /*101c*/ 	.word	0x00038820
        /*1020*/ 	.short	0x010a
        /*1022*/ 	.byte	0x3f
	.zero		1


	//   ....[60]....
        /*1024*/ 	.word	0x00017df0
        /*1028*/ 	.word	0x00000003
        /*102c*/ 	.word	0x00038860
        /*1030*/ 	.short	0x010a
        /*1032*/ 	.byte	0x3f
	.zero		1


	//   ....[61]....
        /*1034*/ 	.word	0x00018b00
        /*1038*/ 	.word	0x00000002
        /*103c*/ 	.word	0x00038840
        /*1040*/ 	.short	0x010a
        /*1042*/ 	.byte	0x3f
	.zero		1


	//   ....[62]....
        /*1044*/ 	.word	0x00018d60
        /*1048*/ 	.word	0x00000002
        /*104c*/ 	.word	0x00038860
        /*1050*/ 	.short	0x010a
        /*1052*/ 	.byte	0x3f
	.zero		1


	//   ....[63]....
        /*1054*/ 	.word	0x00019a00
        /*1058*/ 	.word	0x00000002
        /*105c*/ 	.word	0x00038840
        /*1060*/ 	.short	0x010a
        /*1062*/ 	.byte	0x3f
	.zero		1


	//   ....[64]....
        /*1064*/ 	.word	0x00019c50
        /*1068*/ 	.word	0x00000002
        /*106c*/ 	.word	0x00038860
        /*1070*/ 	.short	0x010a
        /*1072*/ 	.byte	0x3f
	.zero		1


	//   ....[65]....
        /*1074*/ 	.word	0x0001a860
        /*1078*/ 	.word	0x00000002
        /*107c*/ 	.word	0x00038840
        /*1080*/ 	.short	0x010a
        /*1082*/ 	.byte	0x3f
	.zero		1


	//   ....[66]....
        /*1084*/ 	.word	0x0001aac0
        /*1088*/ 	.word	0x00000002
        /*108c*/ 	.word	0x00038860
        /*1090*/ 	.short	0x010a
        /*1092*/ 	.byte	0x3f
	.zero		1


	//   ....[67]....
        /*1094*/ 	.word	0x0001c110
        /*1098*/ 	.word	0x00000000
        /*109c*/ 	.word	0x00038820
        /*10a0*/ 	.short	0x010a
        /*10a2*/ 	.byte	0x3f
	.zero		1


	//   ....[68]....
        /*10a4*/ 	.word	0x0001c2c0
        /*10a8*/ 	.word	0x00000006
        /*10ac*/ 	.word	0x00000000
        /*10b0*/ 	.short	0x010a
        /*10b2*/ 	.byte	0x3f
	.zero		1


	//   ....[69]....
        /*10b4*/ 	.word	0x0001c330
        /*10b8*/ 	.word	0x00000007
        /*10bc*/ 	.word	0x00000000
        /*10c0*/ 	.short	0x010a
        /*10c2*/ 	.byte	0x3f
	.zero		1


	//   ....[70]....
        /*10c4*/ 	.word	0x0001c3a0
        /*10c8*/ 	.word	0x00000004
        /*10cc*/ 	.word	0x00000000
        /*10d0*/ 	.short	0x010a
        /*10d2*/ 	.byte	0x3f
	.zero		1


	//   ....[71]....
        /*10d4*/ 	.word	0x0001c3d0
        /*10d8*/ 	.word	0x00000003
        /*10dc*/ 	.word	0x00000000
        /*10e0*/ 	.short	0x010a
        /*10e2*/ 	.byte	0x3f
	.zero		1


	//   ....[72]....
        /*10e4*/ 	.word	0x0001c430
        /*10e8*/ 	.word	0x00000042
        /*10ec*/ 	.word	0x00038890
        /*10f0*/ 	.short	0x010a
        /*10f2*/ 	.byte	0x3f
	.zero		1


	//   ....[73]....
        /*10f4*/ 	.word	0x0001c480
        /*10f8*/ 	.word	0x00000042
        /*10fc*/ 	.word	0x00038890
        /*1100*/ 	.short	0x010a
        /*1102*/ 	.byte	0x3f
	.zero		1


	//   ....[74]....
        /*1104*/ 	.word	0x0001c4d0
        /*1108*/ 	.word	0x00000042
        /*110c*/ 	.word	0x00038890
        /*1110*/ 	.short	0x010a
        /*1112*/ 	.byte	0x3f
	.zero		1


	//   ....[75]....
        /*1114*/ 	.word	0x0001c520
        /*1118*/ 	.word	0x00000042
        /*111c*/ 	.word	0x000388b0
        /*1120*/ 	.short	0x010a
        /*1122*/ 	.byte	0x3f
	.zero		1


	//   ....[76]....
        /*1124*/ 	.word	0x0001c730
        /*1128*/ 	.word	0x00000002
        /*112c*/ 	.word	0x00038800
        /*1130*/ 	.short	0x010a
        /*1132*/ 	.byte	0x3f
	.zero		1


	//   ....[77]....
        /*1134*/ 	.word	0x0001c960
        /*1138*/ 	.word	0x00000002
        /*113c*/ 	.word	0x00038800
        /*1140*/ 	.short	0x010a
        /*1142*/ 	.byte	0x3f
	.zero		1


	//   ....[78]....
        /*1144*/ 	.word	0x0001c9b0
        /*1148*/ 	.word	0x00000014
        /*114c*/ 	.word	0x00038830
        /*1150*/ 	.short	0x010a
        /*1152*/ 	.byte	0x3f
	.zero		1


	//   ....[79]....
        /*1154*/ 	.word	0x0001ca00
        /*1158*/ 	.word	0x00000002
        /*115c*/ 	.word	0x00038810
        /*1160*/ 	.short	0x010a
        /*1162*/ 	.byte	0x3f
	.zero		1


	//   ....[80]....
        /*1164*/ 	.word	0x0001ca50
        /*1168*/ 	.word	0x00000014
        /*116c*/ 	.word	0x00038850
        /*1170*/ 	.short	0x010a
        /*1172*/ 	.byte	0x3f
	.zero		1


	//   ....[81]....
        /*1174*/ 	.word	0x0001caa0
        /*1178*/ 	.word	0x0000000c
        /*117c*/ 	.word	0x00038830
        /*1180*/ 	.short	0x010a
        /*1182*/ 	.byte	0x3f
	.zero		1


	//   ....[82]....
        /*1184*/ 	.word	0x0001caf0
        /*1188*/ 	.word	0x0000000c
        /*118c*/ 	.word	0x00038850
        /*1190*/ 	.short	0x010a
        /*1192*/ 	.byte	0x3f
	.zero		1


	//   ....[83]....
        /*1194*/ 	.word	0x0001cca0
        /*1198*/ 	.word	0x00000004
        /*119c*/ 	.word	0x00038820
        /*11a0*/ 	.short	0x010a
        /*11a2*/ 	.byte	0x3f
	.zero		1


	//   ....[84]....
        /*11a4*/ 	.word	0x0001ccf0
        /*11a8*/ 	.word	0x00000004
        /*11ac*/ 	.word	0x000388a0
        /*11b0*/ 	.short	0x010a
        /*11b2*/ 	.byte	0x3f
	.zero		1


	//   ....[85]....
        /*11b4*/ 	.word	0x0001cd40
        /*11b8*/ 	.word	0x00000004
        /*11bc*/ 	.word	0x000388c0
        /*11c0*/ 	.short	0x010a
        /*11c2*/ 	.byte	0x3f
	.zero		1


	//   ....[86]....
        /*11c4*/ 	.word	0x0001cd90
        /*11c8*/ 	.word	0x00000004
        /*11cc*/ 	.word	0x000388a0
        /*11d0*/ 	.short	0x010a
        /*11d2*/ 	.byte	0x3f
	.zero		1


	//   ....[87]....
        /*11d4*/ 	.word	0x0001cde0
        /*11d8*/ 	.word	0x00000004
        /*11dc*/ 	.word	0x000388c0
        /*11e0*/ 	.short	0x010a
        /*11e2*/ 	.byte	0x3f
	.zero		1


	//   ....[88]....
        /*11e4*/ 	.word	0x0001cf80
        /*11e8*/ 	.word	0x00000000
        /*11ec*/ 	.word	0x00038840
        /*11f0*/ 	.short	0x010a
        /*11f2*/ 	.byte	0x3f
	.zero		1


	//   ....[89]....
        /*11f4*/ 	.word	0x0001e0b0
        /*11f8*/ 	.word	0x00000002
        /*11fc*/ 	.word	0x00038820
        /*1200*/ 	.short	0x010a
        /*1202*/ 	.byte	0x3f
	.zero		1


	//   ....[90]....
        /*1204*/ 	.word	0x0001e100
        /*1208*/ 	.word	0x00000003
        /*120c*/ 	.word	0x00038860
        /*1210*/ 	.short	0x010a
        /*1212*/ 	.byte	0x3f
	.zero		1


	//   ....[91]....
        /*1214*/ 	.word	0x0001e150
        /*1218*/ 	.word	0x00000002
        /*121c*/ 	.word	0x00038840
        /*1220*/ 	.short	0x010a
        /*1222*/ 	.byte	0x3f
	.zero		1


	//   ....[92]....
        /*1224*/ 	.word	0x0001e1a0
        /*1228*/ 	.word	0x00000002
        /*122c*/ 	.word	0x00038860
        /*1230*/ 	.short	0x010a
        /*1232*/ 	.byte	0x3f
	.zero		1


	//   ....[93]....
        /*1234*/ 	.word	0x0001e1f0
        /*1238*/ 	.word	0x00000002
        /*123c*/ 	.word	0x00038840
        /*1240*/ 	.short	0x010a
        /*1242*/ 	.byte	0x3f
	.zero		1


	//   ....[94]....
        /*1244*/ 	.word	0x0001e240
        /*1248*/ 	.word	0x00000002
        /*124c*/ 	.word	0x00038860
        /*1250*/ 	.short	0x010a
        /*1252*/ 	.byte	0x3f
	.zero		1


	//   ....[95]....
        /*1254*/ 	.word	0x0001e290
        /*1258*/ 	.word	0x00000002
        /*125c*/ 	.word	0x00038840
        /*1260*/ 	.short	0x010a
        /*1262*/ 	.byte	0x3f
	.zero		1


	//   ....[96]....
        /*1264*/ 	.word	0x0001e2e0
        /*1268*/ 	.word	0x00000002
        /*126c*/ 	.word	0x00038860
        /*1270*/ 	.short	0x010a
        /*1272*/ 	.byte	0x3f
	.zero		1


	//   ....[97]....
        /*1274*/ 	.word	0x0001ed40
        /*1278*/ 	.word	0x00000000
        /*127c*/ 	.word	0x00038820
        /*1280*/ 	.short	0x010a
        /*1282*/ 	.byte	0x3f
	.zero		1


	//   ....[98]....
        /*1284*/ 	.word	0x0001eee0
        /*1288*/ 	.word	0x00000006
        /*128c*/ 	.word	0x00000000
        /*1290*/ 	.short	0x010a
        /*1292*/ 	.byte	0x3f
	.zero		1


	//   ....[99]....
        /*1294*/ 	.word	0x0001ef30
        /*1298*/ 	.word	0x00000007
        /*129c*/ 	.word	0x00000000
        /*12a0*/ 	.short	0x010a
        /*12a2*/ 	.byte	0x3f
	.zero		1


	//   ....[100]....
        /*12a4*/ 	.word	0x0001ef80
        /*12a8*/ 	.word	0x00000004
        /*12ac*/ 	.word	0x00000000
        /*12b0*/ 	.short	0x010a
        /*12b2*/ 	.byte	0x3f
	.zero		1


	//----- nvinfo : EIATTR_NUM_MBARRIERS
	.align		4
.L_298:
        /*12b4*/ 	.byte	0x03, 0x38
        /*12b6*/ 	.short	0x0017


	//----- nvinfo : EIATTR_EXIT_INSTR_OFFSETS
	.align		4
        /*12b8*/ 	.byte	0x04, 0x1c
        /*12ba*/ 	.short	(.L_300 - .L_299)


	//   ....[0]....
.L_299:
        /*12bc*/ 	.word	0x0001c420


	//----- nvinfo : EIATTR_MAX_THREADS
	.align		4
.L_300:
        /*12c0*/ 	.byte	0x04, 0x05
        /*12c2*/ 	.short	(.L_302 - .L_301)
.L_301:
        /*12c4*/ 	.word	0x00000180
        /*12c8*/ 	.word	0x00000001
        /*12cc*/ 	.word	0x00000001


	//----- nvinfo : EIATTR_CRS_STACK_SIZE
	.align		4
.L_302:
        /*12d0*/ 	.byte	0x04, 0x1e
        /*12d2*/ 	.short	(.L_304 - .L_303)
.L_303:
        /*12d4*/ 	.word	0x00000000


	//----- nvinfo : EIATTR_CBANK_PARAM_SIZE
	.align		4
.L_304:
        /*12d8*/ 	.byte	0x03, 0x19
        /*12da*/ 	.short	0x0bf0


	//----- nvinfo : EIATTR_PARAM_CBANK
	.align		4
        /*12dc*/ 	.byte	0x04, 0x0a
        /*12de*/ 	.short	(.L_306 - .L_305)
	.align		4
.L_305:
        /*12e0*/ 	.word	index@(.nv.constant0._ZN7cutlass13device_kernelIN5flash11enable_sm90INS1_16FlashAttnFwdSm90INS1_25CollectiveMainloopFwdSm90ILi2EN4cute5tupleIJNS5_1CILi1EEES8_S8_EEENS6_IJNS7_ILi64EEESA_SA_EEELi512ENS_10bfloat16_tEfNS_4arch4Sm90ELb0ELb0ELb1ELb1ELb0ELb1ELb1ELb0ELb0ELb1ELb0ELb0EEENS1_21CollectiveEpilogueFwdINS6_IJSA_NS7_ILi512EEESA_EEES9_SC_SE_Li256ELb1ELb1ELb0ELb0EEENS1_36VarlenDynamicPersistentTileSchedulerILi64ELi64ELi256ELi128ELb0ELb1ELb1ELb0ELb1ELb1EEEEEEEEEvNT_6ParamsE)
        /*12e4*/ 	.short	0x0210
        /*12e6*/ 	.short	0x0bf0


	//----- nvinfo : EIATTR_SW_WAR
	.align		4
.L_306:
        /*12e8*/ 	.byte	0x04, 0x36
        /*12ea*/ 	.short	(.L_308 - .L_307)
.L_307:
        /*12ec*/ 	.word	0x00000008
.L_308:


//--------------------- .nv.info._ZN7cutlass13device_kernelIN5flash11enable_sm90INS1_16FlashAttnFwdSm90INS1_25CollectiveMainloopFwdSm90ILi2EN4cute5tupleIJNS5_1CILi1EEES8_S8_EEENS6_IJNS7_ILi64EEESA_SA_EEELi512ENS_10bfloat16_tEfNS_4arch4Sm90ELb0ELb1ELb1ELb0ELb0ELb0ELb0ELb0ELb0ELb1ELb0ELb0EEENS1_21CollectiveEpilogueFwdINS6_IJSA_NS7_ILi512EEESA_EEES9_SC_SE_Li256ELb0ELb1ELb0ELb0EEENS1_30DynamicPersistentTileSchedulerILi256ELi128ELb0ELb1ELb1EEEEEEEEEvNT_6ParamsE --------------------------
	.section	.nv.info._ZN7cutlass13device_kernelIN5flash11enable_sm90INS1_16FlashAttnFwdSm90INS1_25CollectiveMainloopFwdSm90ILi2EN4cute5tupleIJNS5_1CILi1EEES8_S8_EEENS6_IJNS7_ILi64EEESA_SA_EEELi512ENS_10bfloat16_tEfNS_4arch4Sm90ELb0ELb1ELb1ELb0ELb0ELb0ELb0ELb0ELb0ELb1ELb0ELb0EEENS1_21CollectiveEpilogueFwdINS6_IJSA_NS7_ILi512EEESA_EEES9_SC_SE_Li256ELb0ELb1ELb0ELb0EEENS1_30DynamicPersistentTileSchedulerILi256ELi128ELb0ELb1ELb1EEEEEEEEEvNT_6ParamsE,"",@"SHT_CUDA_INFO"
	.sectionflags	@""
	.align	4


	//----- nvinfo : EIATTR_CUDA_API_VERSION
	.align		4
        /*0000*/ 	.byte	0x04, 0x37
        /*0002*/ 	.short	(.L_310 - .L_309)
.L_309:
        /*0004*/ 	.word	0x00000082


	//----- nvinfo : EIATTR_KPARAM_INFO
	.align		4
.L_310:
        /*0008*/ 	.byte	0x04, 0x17
        /*000a*/ 	.short	(.L_312 - .L_311)
.L_311:
        /*000c*/ 	.word	0x00000000
        /*0010*/ 	.short	0x0000
        /*0012*/ 	.short	0x0070
        /*0014*/ 	.byte	0x00, 0xf0, 0x01, 0x2a


	//----- nvinfo : EIATTR_SPARSE_MMA_MASK
	.align		4
.L_312:
        /*0018*/ 	.byte	0x03, 0x50
        /*001a*/ 	.short	0x0000


	//----- nvinfo : EIATTR_MAXREG_COUNT
	.align		4
        /*001c*/ 	.byte	0x03, 0x1b
        /*001e*/ 	.short	0x00a8


	//----- nvinfo : EIATTR_NUM_BARRIERS
	.align		4
        /*0020*/ 	.byte	0x02, 0x4c
        /*0022*/ 	.byte	0x10
	.zero		1


	//----- nvinfo : EIATTR_EXTERNS
	.align		4
        /*0024*/ 	.byte	0x04, 0x0f
        /*0026*/ 	.short	(.L_314 - .L_313)


	//   ....[0]....
	.align		4
.L_313:
        /*0028*/ 	.word	index@(__assertfail)


	//----- nvinfo : EIATTR_ANNOTATIONS
	.align		4
.L_314:
        /*002c*/ 	.byte	0x04, 0x55
        /*002e*/ 	.short	(.L_316 - .L_315)


	//   ....[0]....
.L_315:
        /* <DEDUP_REMOVED lines=24> */


	//----- nvinfo : EIATTR_MERCURY_ISA_VERSION
	.align		4
.L_316:
        /*01a0*/ 	.byte	0x03, 0x5f
        /*01a2*/ 	.short	0x0101


	//----- nvinfo : EIATTR_INT_WARP_WIDE_INSTR_OFFSETS
	.align		4
        /*01a4*/ 	.byte	0x04, 0x31
        /*01a6*/ 	.short	(.L_318 - .L_317)


	//   ....[0]....
.L_317:
        /*01a8*/ 	.word	0x00000130


	//   ....[1]....
        /*01ac*/ 	.word	0x00000170


	//   ....[2]....
        /*01b0*/ 	.word	0x000001e0


	//   ....[3]....
        /*01b4*/ 	.word	0x000114f0


	//   ....[4]....
        /*01b8*/ 	.word	0x00011580


	//   ....[5]....
        /*01bc*/ 	.word	0x00015ba0


	//   ....[6]....
        /*01c0*/ 	.word	0x00015c30


	//----- nvinfo : EIATTR_COOP_GROUP_MASK_REGIDS
	.align		4
.L_318:
        /*01c4*/ 	.byte	0x04, 0x29
        /*01c6*/ 	.short	(.L_320 - .L_319)


	//   ....[0]....
.L_319:
        /*01c8*/ 	.word	0xffffffff


	//   ....[1]....
        /*01cc*/ 	.word	0xffffffff


	//   ....[2]....
        /*01d0*/ 	.word	0xffffffff


	//   ....[3]....
        /*01d4*/ 	.word	0xffffffff


	//   ....[4]....
        /*01d8*/ 	.word	0xffffffff


	//   ....[5]....
        /*01dc*/ 	.word	0xffffffff


	//   ....[6]....
        /*01e0*/ 	.word	0xffffffff


	//   ....[7]....
        /*01e4*/ 	.word	0xffffffff


	//   ....[8]....
        /*01e8*/ 	.word	0xffffffff


	//   ....[9]....
        /*01ec*/ 	.word	0xffffffff


	//   ....[10]....
        /*01f0*/ 	.word	0xffffffff


	//   ....[11]....
        /*01f4*/ 	.word	0xffffffff


	//   ....[12]....
        /*01f8*/ 	.word	0xffffffff


	//   ....[13]....
        /*01fc*/ 	.word	0xffffffff


	//   ....[14]....
        /*0200*/ 	.word	0xffffffff


	//   ....[15]....
        /*0204*/ 	.word	0xffffffff


	//   ....[16]....
        /*0208*/ 	.word	0xffffffff


	//   ....[17]....
        /*020c*/ 	.word	0xffffffff


	//   ....[18]....
        /*0210*/ 	.word	0xffffffff


	//   ....[19]....
        /*0214*/ 	.word	0xffffffff


	//   ....[20]....
        /*0218*/ 	.word	0xffffffff


	//   ....[21]....
        /*021c*/ 	.word	0xffffffff


	//   ....[22]....
        /*0220*/ 	.word	0xffffffff


	//   ....[23]....
        /*0224*/ 	.word	0xffffffff


	//   ....[24]....
        /*0228*/ 	.word	0xffffffff


	//   ....[25]....
        /*022c*/ 	.word	0xffffffff


	//   ....[26]....
        /*0230*/ 	.word	0xffffffff


	//   ....[27]....
        /*0234*/ 	.word	0xffffffff


	//   ....[28]....
        /*0238*/ 	.word	0xffffffff


	//   ....[29]....
        /*023c*/ 	.word	0xffffffff


	//   ....[30]....
        /*0240*/ 	.word	0xffffffff


	//   ....[31]....
        /*0244*/ 	.word	0xffffffff


	//   ....[32]....
        /*0248*/ 	.word	0xffffffff


	//   ....[33]....
        /*024c*/ 	.word	0xffffffff


	//   ....[34]....
        /*0250*/ 	.word	0xffffffff


	//   ....[35]....
        /*0254*/ 	.word	0xffffffff


	//   ....[36]....
        /*0258*/ 	.word	0xffffffff


	//   ....[37]....
        /*025c*/ 	.word	0xffffffff


	//   ....[38]....
        /*0260*/ 	.word	0xffffffff


	//   ....[39]....
        /*0264*/ 	.word	0xffffffff


	//   ....[40]....
        /*0268*/ 	.word	0xffffffff


	//   ....[41]....
        /*026c*/ 	.word	0xffffffff


	//   ....[42]....
        /*0270*/ 	.word	0xffffffff


	//   ....[43]....
        /*0274*/ 	.word	0xffffffff


	//   ....[44]....
        /*0278*/ 	.word	0xffffffff


	//   ....[45]....
        /*027c*/ 	.word	0xffffffff


	//   ....[46]....
        /*0280*/ 	.word	0xffffffff


	//   ....[47]....
        /*0284*/ 	.word	0xffffffff


	//   ....[48]....
        /*0288*/ 	.word	0xffffffff


	//   ....[49]....
        /*028c*/ 	.word	0xffffffff


	//   ....[50]....
        /*0290*/ 	.word	0xffffffff


	//   ....[51]....
        /*0294*/ 	.word	0xffffffff


	//   ....[52]....
        /*0298*/ 	.word	0xffffffff


	//   ....[53]....
        /*029c*/ 	.word	0xffffffff


	//   ....[54]....
        /*02a0*/ 	.word	0xffffffff


	//   ....[55]....
        /*02a4*/ 	.word	0xffffffff


	//   ....[56]....
        /*02a8*/ 	.word	0xffffffff


	//   ....[57]....
        /*02ac*/ 	.word	0xffffffff


	//   ....[58]....
        /*02b0*/ 	.word	0xffffffff


	//   ....[59]....
        /*02b4*/ 	.word	0xffffffff


	//   ....[60]....
        /*02b8*/ 	.word	0xffffffff


	//   ....[61]....
        /*02bc*/ 	.word	0xffffffff


	//   ....[62]....
        /*02c0*/ 	.word	0xffffffff


	//   ....[63]....
        /*02c4*/ 	.word	0xffffffff


	//   ....[64]....
        /*02c8*/ 	.word	0x0500000f


	//   ....[65]....
        /*02cc*/ 	.word	0x0500000f


	//   ....[66]....
        /*02d0*/ 	.word	0x0500000f


	//   ....[67]....
        /*02d4*/ 	.word	0x0500000f


	//   ....[68]....
        /*02d8*/ 	.word	0x0500000f


	//   ....[69]....
        /*02dc*/ 	.word	0x0500000f


	//   ....[70]....
        /*02e0*/ 	.word	0x0500000f


	//   ....[71]....
        /*02e4*/ 	.word	0x0500000f


	//   ....[72]....
        /*02e8*/ 	.word	0x0500000f


	//   ....[73]....
        /*02ec*/ 	.word	0x0500000f


	//   ....[74]....
        /*02f0*/ 	.word	0x0500000f


	//----- nvinfo : EIATTR_COOP_GROUP_INSTR_OFFSETS
	.align		4
.L_320:
        /*02f4*/ 	.byte	0x04, 0x28
        /*02f6*/ 	.short	(.L_322 - .L_321)


	//   ....[0]....
.L_321:
        /*02f8*/ 	.word	0x00000060


	//   ....[1]....
        /*02fc*/ 	.word	0x00000140


	//   ....[2]....
        /*0300*/ 	.word	0x00000190


	//   ....[3]....
        /*0304*/ 	.word	0x00000380


	//   ....[4]....
        /*0308*/ 	.word	0x000004e0


	//   ....[5]....
        /*030c*/ 	.word	0x00000600


	//   ....[6]....
        /*0310*/ 	.word	0x00000760


	//   ....[7]....
        /*0314*/ 	.word	0x00001c10


	//   ....[8]....
        /*0318*/ 	.word	0x00003d20


	//   ....[9]....
        /*031c*/ 	.word	0x00004320


	//   ....[10]....
        /*0320*/ 	.word	0x00004a60


	//   ....[11]....
        /*0324*/ 	.word	0x000053b0


	//   ....[12]....
        /*0328*/ 	.word	0x000053d0


	//   ....[13]....
        /*032c*/ 	.word	0x00005b10


	//   ....[14]....
        /*0330*/ 	.word	0x00005b50


	//   ....[15]....
        /*0334*/ 	.word	0x00006380


	//   ....[16]....
        /*0338*/ 	.word	0x00006970


	//   ....[17]....
        /*033c*/ 	.word	0x00006f00


	//   ....[18]....
        /*0340*/ 	.word	0x000075f0


	//   ....[19]....
        /*0344*/ 	.word	0x000076b0


	//   ....[20]....
        /*0348*/ 	.word	0x00007ac0


	//   ....[21]....
        /*034c*/ 	.word	0x00007b50


	//   ....[22]....
        /*0350*/ 	.word	0x00008cc0


	//   ....[23]....
        /*0354*/ 	.word	0x00009690


	//   ....[24]....
        /*0358*/ 	.word	0x00009720


	//   ....[25]....
        /*035c*/ 	.word	0x00009a10


	//   ....[26]....
        /*0360*/ 	.word	0x00009b60


	//   ....[27]....
        /*0364*/ 	.word	0x0000ac30


	//   ....[28]....
        /*0368*/ 	.word	0x0000b0e0


	//   ....[29]....
        /*036c*/ 	.word	0x0000b640


	//   ....[30]....
        /*0370*/ 	.word	0x0000bd30


	//   ....[31]....
        /*0374*/ 	.word	0x0000be30


	//   ....[32]....
        /*0378*/ 	.word	0x0000c180


	//   ....[33]....
        /*037c*/ 	.word	0x0000c230


	//   ....[34]....
        /*0380*/ 	.word	0x0000d400


	//   ....[35]....
        /*0384*/ 	.word	0x0000d440


	//   ....[36]....
        /*0388*/ 	.word	0x0000d480


	//   ....[37]....
        /*038c*/ 	.word	0x0000d4f0


	//   ....[38]....
        /*0390*/ 	.word	0x0000d520


	//   ....[39]....
        /*0394*/ 	.word	0x0000dfa0


	//   ....[40]....
        /*0398*/ 	.word	0x0000f260


	//   ....[41]....
        /*039c*/ 	.word	0x0000f290


	//   ....[42]....
        /*03a0*/ 	.word	0x0000f2c0


	//   ....[43]....
        /*03a4*/ 	.word	0x0000f2e0


	//   ....[44]....
        /*03a8*/ 	.word	0x0000f930


	//   ....[45]....
        /*03ac*/ 	.word	0x0000f940


	//   ....[46]....
        /*03b0*/ 	.word	0x0000fb70


	//   ....[47]....
        /*03b4*/ 	.word	0x0000fb90


	//   ....[48]....
        /*03b8*/ 	.word	0x00010520


	//   ....[49]....
        /*03bc*/ 	.word	0x00010540


	//   ....[50]....
        /*03c0*/ 	.word	0x00010770


	//   ....[51]....
        /*03c4*/ 	.word	0x00010790


	//   ....[52]....
        /*03c8*/ 	.word	0x00010a50


	//   ....[53]....
        /*03cc*/ 	.word	0x00011ae0


	//   ....[54]....
        /*03d0*/ 	.word	0x00012420


	//   ....[55]....
        /*03d4*/ 	.word	0x00012430


	//   ....[56]....
        /*03d8*/ 	.word	0x000124f0


	//   ....[57]....
        /*03dc*/ 	.word	0x00012500


	//   ....[58]....
        /*03e0*/ 	.word	0x00012570


	//   ....[59]....
        /*03e4*/ 	.word	0x00012580


	//   ....[60]....
        /*03e8*/ 	.word	0x00012590


	//   ....[61]....
        /*03ec*/ 	.word	0x000125d0


	//   ....[62]....
        /*03f0*/ 	.word	0x00015d90


	//   ....[63]....
        /*03f4*/ 	.word	0x00015f80


	//   ....[64]....
        /*03f8*/ 	.word	0x00016630


	//   ....[65]....
        /*03fc*/ 	.word	0x00016790


	//   ....[66]....
        /*0400*/ 	.word	0x000167f0


	//   ....[67]....
        /*0404*/ 	.word	0x000168b0


	//   ....[68]....
        /*0408*/ 	.word	0x00016980


	//   ....[69]....
        /*040c*/ 	.word	0x000169e0


	//   ....[70]....
        /*0410*/ 	.word	0x00016ac0


	//   ....[71]....
        /*0414*/ 	.word	0x00016b20


	//   ....[72]....
        /*0418*/ 	.word	0x00016be0


	//   ....[73]....
        /*041c*/ 	.word	0x00016f00


	//   ....[74]....
        /*0420*/ 	.word	0x00017020


	//----- nvinfo : EIATTR_REG_RECONFIG
	.align		4
.L_322:
        /*0424*/ 	.byte	0x01, 0x54
	.zero		2


	//----- nvinfo : EIATTR_SYSCALL_OFFSETS
	.align		4
        /*0428*/ 	.byte	0x04, 0x46
        /*042a*/ 	.short	(.L_324 - .L_323)


	//   ....[0]....
.L_323:
        /*042c*/ 	.word	0x00003ef0


	//   ....[1]....
        /*0430*/ 	.word	0x000116f0


	//   ....[2]....
        /*0434*/ 	.word	0x00011840


	//   ....[3]....
        /*0438*/ 	.word	0x00011930


	//   ....[4]....
        /*043c*/ 	.word	0x00012060


	//----- nvinfo : EIATTR_MBARRIER_INSTR_OFFSETS
	.align		4
.L_324:
        /*0440*/ 	.byte	0x04, 0x39
        /*0442*/ 	.short	(.L_326 - .L_325)


	//   ....[0]....
.L_325:
        /*0444*/ 	.word	0x00000270
        /*0448*/ 	.word	0x000000ff
        /*044c*/ 	.word	0x00028c00
        /*0450*/ 	.short	0x0100
        /*0452*/ 	.byte	0x08
	.zero		1


	//   ....[1]....
        /*0454*/ 	.word	0x00000280
        /*0458*/ 	.word	0x000000ff
        /*045c*/ 	.word	0x00028c20
        /*0460*/ 	.short	0x0100
        /*0462*/ 	.byte	0x08
	.zero		1


	//   ....[2]....
        /*0464*/ 	.word	0x00000330
        /*0468*/ 	.word	0x000000ff
        /*046c*/ 	.word	0x00028c30
        /*0470*/ 	.short	0x0100
        /*0472*/ 	.byte	0x06
	.zero		1


	//   ....[3]....
        /*0474*/ 	.word	0x00000340
        /*0478*/ 	.word	0x000000ff
        /*047c*/ 	.word	0x00028c40
        /*0480*/ 	.short	0x0100
        /*0482*/ 	.byte	0x06
	.zero		1


	//   ....[4]....
        /*0484*/ 	.word	0x00000350
        /*0488*/ 	.word	0x000000ff
        /*048c*/ 	.word	0x00028c38
        /*0490*/ 	.short	0x0100
        /*0492*/ 	.byte	0x06
	.zero		1


	//   ....[5]....
        /*0494*/ 	.word	0x00000360
        /*0498*/ 	.word	0x000000ff
        /*049c*/ 	.word	0x00028c48
        /*04a0*/ 	.short	0x0100
        /*04a2*/ 	.byte	0x06
	.zero		1


	//   ....[6]....
        /*04a4*/ 	.word	0x00000490
        /*04a8*/ 	.word	0x000000ff
        /*04ac*/ 	.word	0x00028c50
        /*04b0*/ 	.short	0x0100
        /*04b2*/ 	.byte	0x08
	.zero		1


	//   ....[7]....
        /*04b4*/ 	.word	0x000004a0
        /*04b8*/ 	.word	0x000000ff
        /*04bc*/ 	.word	0x00028c60
        /*04c0*/ 	.short	0x0100
        /*04c2*/ 	.byte	0x08
	.zero		1


	//   ....[8]....
        /*04c4*/ 	.word	0x000004b0
        /*04c8*/ 	.word	0x000000ff
        /*04cc*/ 	.word	0x00028c58
        /*04d0*/ 	.short	0x0100
        /*04d2*/ 	.byte	0x08
	.zero		1


	//   ....[9]....
        /*04d4*/ 	.word	0x000004c0
        /*04d8*/ 	.word	0x000000ff
        /*04dc*/ 	.word	0x00028c68
        /*04e0*/ 	.short	0x0100
        /*04e2*/ 	.byte	0x08
	.zero		1


	//   ....[10]....
        /*04e4*/ 	.word	0x000005b0
        /*04e8*/ 	.word	0x000000ff
        /*04ec*/ 	.word	0x00028c70
        /*04f0*/ 	.short	0x0100
        /*04f2*/ 	.byte	0x06
	.zero		1


	//   ....[11]....
        /*04f4*/ 	.word	0x000005c0
        /*04f8*/ 	.word	0x000000ff
        /*04fc*/ 	.word	0x00028c80
        /*0500*/ 	.short	0x0100
        /*0502*/ 	.byte	0x06
	.zero		1


	//   ....[12]....
        /*0504*/ 	.word	0x000005d0
        /*0508*/ 	.word	0x000000ff
        /*050c*/ 	.word	0x00028c78
        /*0510*/ 	.short	0x0100
        /*0512*/ 	.byte	0x06
	.zero		1


	//   ....[13]....
        /*0514*/ 	.word	0x000005e0
        /*0518*/ 	.word	0x000000ff
        /*051c*/ 	.word	0x00028c88
        /*0520*/ 	.short	0x0100
        /*0522*/ 	.byte	0x06
	.zero		1


	//   ....[14]....
        /*0524*/ 	.word	0x00000710
        /*0528*/ 	.word	0x000000ff
        /*052c*/ 	.word	0x00028c90
        /*0530*/ 	.short	0x0100
        /*0532*/ 	.byte	0x08
	.zero		1


	//   ....[15]....
        /*0534*/ 	.word	0x00000720
        /*0538*/ 	.word	0x000000ff
        /*053c*/ 	.word	0x00028ca0
        /*0540*/ 	.short	0x0100
        /*0542*/ 	.byte	0x08
	.zero		1


	//   ....[16]....
        /*0544*/ 	.word	0x00000730
        /*0548*/ 	.word	0x000000ff
        /*054c*/ 	.word	0x00028c98
        /*0550*/ 	.short	0x0100
        /*0552*/ 	.byte	0x08
	.zero		1


	//   ....[17]....
        /*0554*/ 	.word	0x00000740
        /*0558*/ 	.word	0x000000ff
        /*055c*/ 	.word	0x00028ca8
        /*0560*/ 	.short	0x0100
        /*0562*/ 	.byte	0x08
	.zero		1


	//   ....[18]....
        /*0564*/ 	.word	0x00000870
        /*0568*/ 	.word	0x000000ff
        /*056c*/ 	.word	0x00028cb0
        /*0570*/ 	.short	0x0100
        /*0572*/ 	.byte	0x08
	.zero		1


	//   ....[19]....
        /*0574*/ 	.word	0x00000880
        /*0578*/ 	.word	0x000000ff
        /*057c*/ 	.word	0x00028cc0
        /*0580*/ 	.short	0x0100
        /*0582*/ 	.byte	0x08
	.zero		1


	//   ....[20]....
        /*0584*/ 	.word	0x00000890
        /*0588*/ 	.word	0x000000ff
        /*058c*/ 	.word	0x00028cb8
        /*0590*/ 	.short	0x0100
        /*0592*/ 	.byte	0x08
	.zero		1


	//   ....[21]....
        /*0594*/ 	.word	0x000008a0
        /*0598*/ 	.word	0x000000ff
        /*059c*/ 	.word	0x00028cc8
        /*05a0*/ 	.short	0x0100
        /*05a2*/ 	.byte	0x08
	.zero		1


	//   ....[22]....
        /*05a4*/ 	.word	0x00001d20
        /*05a8*/ 	.word	0x000000ff
        /*05ac*/ 	.word	0x00028c50
        /*05b0*/ 	.short	0x010a
        /*05b2*/ 	.byte	0x15
	.zero		1


	//   ....[23]....
        /*05b4*/ 	.word	0x00001ff0
        /*05b8*/ 	.word	0x00000000
        /*05bc*/ 	.word	0x00000000
        /*05c0*/ 	.short	0x0101
        /*05c2*/ 	.byte	0x3f
	.zero		1


	//   ....[24]....
        /*05c4*/ 	.word	0x00002930
        /*05c8*/ 	.word	0x000000ff
        /*05cc*/ 	.word	0x00028c50
        /*05d0*/ 	.short	0x010a
        /*05d2*/ 	.byte	0x15
	.zero		1


	//   ....[25]....
        /*05d4*/ 	.word	0x00002970
        /*05d8*/ 	.word	0x000000ff
        /*05dc*/ 	.word	0x00028c50
        /*05e0*/ 	.short	0x010a
        /*05e2*/ 	.byte	0x15
	.zero		1


	//   ....[26]....
        /*05e4*/ 	.word	0x00002b40
        /*05e8*/ 	.word	0x00000000
        /*05ec*/ 	.word	0x00000000
        /*05f0*/ 	.short	0x0101
        /*05f2*/ 	.byte	0x3f
	.zero		1


	//   ....[27]....
        /*05f4*/ 	.word	0x00003f70
        /*05f8*/ 	.word	0x000000ff
        /*05fc*/ 	.word	0x00028c00
        /*0600*/ 	.short	0x010a
        /*0602*/ 	.byte	0x2b
	.zero		1


	//   ....[28]....
        /*0604*/ 	.word	0x00003ff0
        /*0608*/ 	.word	0x00000007
        /*060c*/ 	.word	0x00028c30
        /*0610*/ 	.short	0x010a
        /*0612*/ 	.byte	0x3f
	.zero		1


	//   ....[29]....
        /*0614*/ 	.word	0x00004030
        /*0618*/ 	.word	0x00000007
        /*061c*/ 	.word	0x00028c30
        /*0620*/ 	.short	0x010a
        /*0622*/ 	.byte	0x3f
	.zero		1


	//   ....[30]....
        /*0624*/ 	.word	0x00004620
        /*0628*/ 	.word	0x00000003
        /*062c*/ 	.word	0x00000000
        /*0630*/ 	.short	0x0101
        /*0632*/ 	.byte	0x3f
	.zero		1


	//   ....[31]....
        /*0634*/ 	.word	0x000060d0
        /*0638*/ 	.word	0x00000007
        /*063c*/ 	.word	0x00028c50
        /*0640*/ 	.short	0x010a
        /*0642*/ 	.byte	0x3f
	.zero		1


	//   ....[32]....
        /*0644*/ 	.word	0x00006110
        /*0648*/ 	.word	0x00000007
        /*064c*/ 	.word	0x00028c50
        /*0650*/ 	.short	0x010a
        /*0652*/ 	.byte	0x3f
	.zero		1


	//   ....[33]....
        /*0654*/ 	.word	0x000063a0
        /*0658*/ 	.word	0x00000007
        /*065c*/ 	.word	0x00000000
        /*0660*/ 	.short	0x0101
        /*0662*/ 	.byte	0x3f
	.zero		1


	//   ....[34]....
        /*0664*/ 	.word	0x00006660
        /*0668*/ 	.word	0x000000ff
        /*066c*/ 	.word	0x00028c30
        /*0670*/ 	.short	0x010a
        /*0672*/ 	.byte	0x1c
	.zero		1


	//   ....[35]....
        /*0674*/ 	.word	0x000066a0
        /*0678*/ 	.word	0x000000ff
        /*067c*/ 	.word	0x00028c30
        /*0680*/ 	.short	0x010a
        /*0682*/ 	.byte	0x1c
	.zero		1


	//   ....[36]....
        /*0684*/ 	.word	0x00006b50
        /*0688*/ 	.word	0x0000000a
        /*068c*/ 	.word	0x00000000
        /*0690*/ 	.short	0x0101
        /*0692*/ 	.byte	0x3f
	.zero		1


	//   ....[37]....
        /*0694*/ 	.word	0x00008a10
        /*0698*/ 	.word	0x000000ff
        /*069c*/ 	.word	0x00028c50
        /*06a0*/ 	.short	0x010a
        /*06a2*/ 	.byte	0x1c
	.zero		1


	//   ....[38]....
        /*06a4*/ 	.word	0x00008a50
        /*06a8*/ 	.word	0x000000ff
        /*06ac*/ 	.word	0x00028c50
        /*06b0*/ 	.short	0x010a
        /*06b2*/ 	.byte	0x1c
	.zero		1


	//   ....[39]....
        /*06b4*/ 	.word	0x00008ce0
        /*06b8*/ 	.word	0x000000a8
        /*06bc*/ 	.word	0x00000000
        /*06c0*/ 	.short	0x0101
        /*06c2*/ 	.byte	0x3f
	.zero		1


	//   ....[40]....
        /*06c4*/ 	.word	0x000090c0
        /*06c8*/ 	.word	0x000000ff
        /*06cc*/ 	.word	0x00028c30
        /*06d0*/ 	.short	0x010a
        /*06d2*/ 	.byte	0x19
	.zero		1


	//   ....[41]....
        /*06d4*/ 	.word	0x00009100
        /*06d8*/ 	.word	0x000000ff
        /*06dc*/ 	.word	0x00028c30
        /*06e0*/ 	.short	0x010a
        /*06e2*/ 	.byte	0x19
	.zero		1


	//   ....[42]....
        /*06e4*/ 	.word	0x00009ee0
        /*06e8*/ 	.word	0x00000098
        /*06ec*/ 	.word	0x00000000
        /*06f0*/ 	.short	0x0101
        /*06f2*/ 	.byte	0x3f
	.zero		1


	//   ....[43]....
        /*06f4*/ 	.word	0x0000a9a0
        /*06f8*/ 	.word	0x000000ff
        /*06fc*/ 	.word	0x00028c50
        /*0700*/ 	.short	0x010a
        /*0702*/ 	.byte	0x19
	.zero		1


	//   ....[44]....
        /*0704*/ 	.word	0x0000a9e0
        /*0708*/ 	.word	0x000000ff
        /*070c*/ 	.word	0x00028c50
        /*0710*/ 	.short	0x010a
        /*0712*/ 	.byte	0x19
	.zero		1


	//   ....[45]....
        /*0714*/ 	.word	0x0000ac50
        /*0718*/ 	.word	0x000000ad
        /*071c*/ 	.word	0x00000000
        /*0720*/ 	.short	0x0101
        /*0722*/ 	.byte	0x3f
	.zero		1


	//   ....[46]....
        /*0724*/ 	.word	0x0000adc0
        /*0728*/ 	.word	0x000000ff
        /*072c*/ 	.word	0x00028c30
        /*0730*/ 	.short	0x010a
        /*0732*/ 	.byte	0x1b
	.zero		1


	//   ....[47]....
        /*0734*/ 	.word	0x0000ae00
        /*0738*/ 	.word	0x000000ff
        /*073c*/ 	.word	0x00028c30
        /*0740*/ 	.short	0x010a
        /*0742*/ 	.byte	0x1b
	.zero		1


	//   ....[48]....
        /*0744*/ 	.word	0x0000b280
        /*0748*/ 	.word	0x00000008
        /*074c*/ 	.word	0x00000000
        /*0750*/ 	.short	0x0101
        /*0752*/ 	.byte	0x3f
	.zero		1


	//   ....[49]....
        /*0754*/ 	.word	0x0000d150
        /*0758*/ 	.word	0x000000ff
        /*075c*/ 	.word	0x00028c50
        /*0760*/ 	.short	0x010a
        /*0762*/ 	.byte	0x1b
	.zero		1


	//   ....[50]....
        /*0764*/ 	.word	0x0000d190
        /*0768*/ 	.word	0x000000ff
        /*076c*/ 	.word	0x00028c50
        /*0770*/ 	.short	0x010a
        /*0772*/ 	.byte	0x1b
	.zero		1


	//   ....[51]....
        /*0774*/ 	.word	0x0000d420
        /*0778*/ 	.word	0x00000014
        /*077c*/ 	.word	0x00000000
        /*0780*/ 	.short	0x0101
        /*0782*/ 	.byte	0x3f
	.zero		1


	//   ....[52]....
        /*0784*/ 	.word	0x0000f8e0
        /*0788*/ 	.word	0x000000ff
        /*078c*/ 	.word	0x00000000
        /*0790*/ 	.short	0x0101
        /*0792*/ 	.byte	0x05
	.zero		1


	//   ....[53]....
        /*0794*/ 	.word	0x00011d40
        /*0798*/ 	.word	0x00000003
        /*079c*/ 	.word	0x00028c40
        /*07a0*/ 	.short	0x010a
        /*07a2*/ 	.byte	0x3f
	.zero		1


	//   ....[54]....
        /*07a4*/ 	.word	0x00012680
        /*07a8*/ 	.word	0x00000011
        /*07ac*/ 	.word	0x00028c00
        /*07b0*/ 	.short	0x0107
        /*07b2*/ 	.byte	0x3f
	.zero		1


	//   ....[55]....
        /*07b4*/ 	.word	0x00012770
        /*07b8*/ 	.word	0x00000011
        /*07bc*/ 	.word	0x00028c00
        /*07c0*/ 	.short	0x0101
        /*07c2*/ 	.byte	0x3f
	.zero		1


	//   ....[56]....
        /*07c4*/ 	.word	0x00012790
        /*07c8*/ 	.word	0x00000011
        /*07cc*/ 	.word	0x00028c20
        /*07d0*/ 	.short	0x010a
        /*07d2*/ 	.byte	0x3f
	.zero		1


	//   ....[57]....
        /*07d4*/ 	.word	0x00012870
        /*07d8*/ 	.word	0x00000000
        /*07dc*/ 	.word	0x00028c60
        /*07e0*/ 	.short	0x010a
        /*07e2*/ 	.byte	0x3f
	.zero		1


	//   ....[58]....
        /*07e4*/ 	.word	0x00013440
        /*07e8*/ 	.word	0x00000002
        /*07ec*/ 	.word	0x00028c40
        /*07f0*/ 	.short	0x010a
        /*07f2*/ 	.byte	0x3f
	.zero		1


	//   ....[59]....
        /*07f4*/ 	.word	0x00013680
        /*07f8*/ 	.word	0x00000002
        /*07fc*/ 	.word	0x00028c60
        /*0800*/ 	.short	0x010a
        /*0802*/ 	.byte	0x3f
	.zero		1


	//   ....[60]....
        /*0804*/ 	.word	0x00014220
        /*0808*/ 	.word	0x00000004
        /*080c*/ 	.word	0x00028c40
        /*0810*/ 	.short	0x010a
        /*0812*/ 	.byte	0x3f
	.zero		1


	//   ....[61]....
        /*0814*/ 	.word	0x00014460
        /*0818*/ 	.word	0x00000004
        /*081c*/ 	.word	0x00028c60
        /*0820*/ 	.short	0x010a
        /*0822*/ 	.byte	0x3f
	.zero		1


	//   ....[62]....
        /*0824*/ 	.word	0x00014f90
        /*0828*/ 	.word	0x00000004
        /*082c*/ 	.word	0x00028c40
        /*0830*/ 	.short	0x010a
        /*0832*/ 	.byte	0x3f
	.zero		1


	//   ....[63]....
        /*0834*/ 	.word	0x000151d0
        /*0838*/ 	.word	0x00000004
        /*083c*/ 	.word	0x00028c60
        /*0840*/ 	.short	0x010a
        /*0842*/ 	.byte	0x3f
	.zero		1


	//   ....[64]....
        /*0844*/ 	.word	0x00015f00
        /*0848*/ 	.word	0x00000000
        /*084c*/ 	.word	0x00028c20
        /*0850*/ 	.short	0x010a
        /*0852*/ 	.byte	0x3f
	.zero		1


	//   ....[65]....
        /*0854*/ 	.word	0x000160d0
        /*0858*/ 	.word	0x00000006
        /*085c*/ 	.word	0x00000000
        /*0860*/ 	.short	0x010a
        /*0862*/ 	.byte	0x3f
	.zero		1


	//   ....[66]....
        /*0864*/ 	.word	0x00016120
        /*0868*/ 	.word	0x00000003
        /*086c*/ 	.word	0x00000000
        /*0870*/ 	.short	0x010a
        /*0872*/ 	.byte	0x3f
	.zero		1


	//   ....[67]....
        /*0874*/ 	.word	0x00016180
        /*0878*/ 	.word	0x00000012
        /*087c*/ 	.word	0x00000000
        /*0880*/ 	.short	0x010a
        /*0882*/ 	.byte	0x3f
	.zero		1


	//   ....[68]....
        /*0884*/ 	.word	0x000161b0
        /*0888*/ 	.word	0x00000003
        /*088c*/ 	.word	0x00000000
        /*0890*/ 	.short	0x010a
        /*0892*/ 	.byte	0x3f
	.zero		1


	//   ....[69]....
        /*0894*/ 	.word	0x00016220
        /*0898*/ 	.word	0x00000003
        /*089c*/ 	.word	0x00028c50
        /*08a0*/ 	.short	0x010a
        /*08a2*/ 	.byte	0x3f
	.zero		1


	//   ....[70]....
        /*08a4*/ 	.word	0x00016280
        /*08a8*/ 	.word	0x00000003
        /*08ac*/ 	.word	0x00028c50
        /*08b0*/ 	.short	0x010a
        /*08b2*/ 	.byte	0x3f
	.zero		1


	//   ....[71]....
        /*08b4*/ 	.word	0x000162e0
        /*08b8*/ 	.word	0x00000003
        /*08bc*/ 	.word	0x00028c00
        /*08c0*/ 	.short	0x010a
        /*08c2*/ 	.byte	0x3f
	.zero		1


	//   ....[72]....
        /*08c4*/ 	.word	0x00016330
        /*08c8*/ 	.word	0x00000007
        /*08cc*/ 	.word	0x00028c30
        /*08d0*/ 	.short	0x010a
        /*08d2*/ 	.byte	0x3f
	.zero		1


	//   ....[73]....
        /*08d4*/ 	.word	0x00016380
        /*08d8*/ 	.word	0x00000007
        /*08dc*/ 	.word	0x00028c50
        /*08e0*/ 	.short	0x010a
        /*08e2*/ 	.byte	0x3f
	.zero		1


	//   ....[74]....
        /*08e4*/ 	.word	0x000163e0
        /*08e8*/ 	.word	0x0000000a
        /*08ec*/ 	.word	0x00028c30
        /*08f0*/ 	.short	0x010a
        /*08f2*/ 	.byte	0x3f
	.zero		1


	//   ....[75]....
        /*08f4*/ 	.word	0x00016430
        /*08f8*/ 	.word	0x000000a8
        /*08fc*/ 	.word	0x00028c50
        /*0900*/ 	.short	0x010a
        /*0902*/ 	.byte	0x3f
	.zero		1


	//   ....[76]....
        /*0904*/ 	.word	0x00016490
        /*0908*/ 	.word	0x00000005
        /*090c*/ 	.word	0x00028c30
        /*0910*/ 	.short	0x010a
        /*0912*/ 	.byte	0x3f
	.zero		1


	//   ....[77]....
        /*0914*/ 	.word	0x000164e0
        /*0918*/ 	.word	0x000000ad
        /*091c*/ 	.word	0x00028c50
        /*0920*/ 	.short	0x010a
        /*0922*/ 	.byte	0x3f
	.zero		1


	//   ....[78]....
        /*0924*/ 	.word	0x00016540
        /*0928*/ 	.word	0x00000006
        /*092c*/ 	.word	0x00028c30
        /*0930*/ 	.short	0x010a
        /*0932*/ 	.byte	0x3f
	.zero		1


	//   ....[79]....
        /*0934*/ 	.word	0x00016590
        /*0938*/ 	.word	0x00000014
        /*093c*/ 	.word	0x00028c50
        /*0940*/ 	.short	0x010a
        /*0942*/ 	.byte	0x3f
	.zero		1


	//   ....[80]....
        /*0944*/ 	.word	0x000166e0
        /*0948*/ 	.word	0x00000003
        /*094c*/ 	.word	0x00028c40
        /*0950*/ 	.short	0x010a
        /*0952*/ 	.byte	0x3f
	.zero		1


	//   ....[81]....
        /*0954*/ 	.word	0x00016c20
        /*0958*/ 	.word	0x00000011
        /*095c*/ 	.word	0x00028c20
        /*0960*/ 	.short	0x010a
        /*0962*/ 	.byte	0x3f
	.zero		1


	//   ....[82]....
        /*0964*/ 	.word	0x00016c70
        /*0968*/ 	.word	0x00000000
        /*096c*/ 	.word	0x00028c60
        /*0970*/ 	.short	0x010a
        /*0972*/ 	.byte	0x3f
	.zero		1


	//   ....[83]....
        /*0974*/ 	.word	0x00016cc0
        /*0978*/ 	.word	0x00000002
        /*097c*/ 	.word	0x00028c40
        /*0980*/ 	.short	0x010a
        /*0982*/ 	.byte	0x3f
	.zero		1


	//   ....[84]....
        /*0984*/ 	.word	0x00016d10
        /*0988*/ 	.word	0x00000002
        /*098c*/ 	.word	0x00028c60
        /*0990*/ 	.short	0x010a
        /*0992*/ 	.byte	0x3f
	.zero		1


	//   ....[85]....
        /*0994*/ 	.word	0x00016d60
        /*0998*/ 	.word	0x00000004
        /*099c*/ 	.word	0x00028c40
        /*09a0*/ 	.short	0x010a
        /*09a2*/ 	.byte	0x3f
	.zero		1


	//   ....[86]....
        /*09a4*/ 	.word	0x00016db0
        /*09a8*/ 	.word	0x00000004
        /*09ac*/ 	.word	0x00028c60
        /*09b0*/ 	.short	0x010a
        /*09b2*/ 	.byte	0x3f
	.zero		1


	//   ....[87]....
        /*09b4*/ 	.word	0x00016e00
        /*09b8*/ 	.word	0x00000004
        /*09bc*/ 	.word	0x00028c40
        /*09c0*/ 	.short	0x010a
        /*09c2*/ 	.byte	0x3f
	.zero		1


	//   ....[88]....
        /*09c4*/ 	.word	0x00016e50
        /*09c8*/ 	.word	0x00000004
        /*09cc*/ 	.word	0x00028c60
        /*09d0*/ 	.short	0x010a
        /*09d2*/ 	.byte	0x3f
	.zero		1


	//   ....[89]....
        /*09d4*/ 	.word	0x00016f40
        /*09d8*/ 	.word	0x00000000
        /*09dc*/ 	.word	0x00028c20
        /*09e0*/ 	.short	0x010a
        /*09e2*/ 	.byte	0x3f
	.zero		1


	//   ....[90]....
        /*09e4*/ 	.word	0x000170e0
        /*09e8*/ 	.word	0x00000006
        /*09ec*/ 	.word	0x00000000
        /*09f0*/ 	.short	0x010a
        /*09f2*/ 	.byte	0x3f
	.zero		1


	//   ....[91]....
        /*09f4*/ 	.word	0x00017130
        /*09f8*/ 	.word	0x00000003
        /*09fc*/ 	.word	0x00000000
        /*0a00*/ 	.short	0x010a
        /*0a02*/ 	.byte	0x3f
	.zero		1


	//   ....[92]....
        /*0a04*/ 	.word	0x00017180
        /*0a08*/ 	.word	0x00000012
        /*0a0c*/ 	.word	0x00000000
        /*0a10*/ 	.short	0x010a
        /*0a12*/ 	.byte	0x3f
	.zero		1


	//----- nvinfo : EIATTR_NUM_MBARRIERS
	.align		4
.L_326:
        /*0a14*/ 	.byte	0x03, 0x38
        /*0a16*/ 	.short	0x0016


	//----- nvinfo : EIATTR_EXIT_INSTR_OFFSETS
	.align		4
        /*0a18*/ 	.byte	0x04, 0x1c
        /*0a1a*/ 	.short	(.L_328 - .L_327)


	//   ....[0]....
.L_327:
        /*0a1c*/ 	.word	0x00000a00


	//   ....[1]....
        /*0a20*/ 	.word	0x000109f0


	//   ....[2]....
        /*0a24*/ 	.word	0x00016200


	//----- nvinfo : EIATTR_MAX_THREADS
	.align		4
.L_328:
        /*0a28*/ 	.byte	0x04, 0x05
        /*0a2a*/ 	.short	(.L_330 - .L_329)
.L_329:
        /*0a2c*/ 	.word	0x00000180
        /*0a30*/ 	.word	0x00000001
        /*0a34*/ 	.word	0x00000001


	//----- nvinfo : EIATTR_CRS_STACK_SIZE
	.align		4
.L_330:
        /*0a38*/ 	.byte	0x04, 0x1e
        /*0a3a*/ 	.short	(.L_332 - .L_331)
.L_331:
        /*0a3c*/ 	.word	0x00000000


	//----- nvinfo : EIATTR_CBANK_PARAM_SIZE
	.align		4
.L_332:
        /*0a40*/ 	.byte	0x03, 0x19
        /*0a42*/ 	.short	0x0af0


	//----- nvinfo : EIATTR_PARAM_CBANK
	.align		4
        /*0a44*/ 	.byte	0x04, 0x0a
        /*0a46*/ 	.short	(.L_334 - .L_333)
	.align		4
.L_333:
        /*0a48*/ 	.word	index@(.nv.constant0._ZN7cutlass13device_kernelIN5flash11enable_sm90INS1_16FlashAttnFwdSm90INS1_25CollectiveMainloopFwdSm90ILi2EN4cute5tupleIJNS5_1CILi1EEES8_S8_EEENS6_IJNS7_ILi64EEESA_SA_EEELi512ENS_10bfloat16_tEfNS_4arch4Sm90ELb0ELb1ELb1ELb0ELb0ELb0ELb0ELb0ELb0ELb1ELb0ELb0EEENS1_21CollectiveEpilogueFwdINS6_IJSA_NS7_ILi512EEESA_EEES9_SC_SE_Li256ELb0ELb1ELb0ELb0EEENS1_30DynamicPersistentTileSchedulerILi256ELi128ELb0ELb1ELb1EEEEEEEEEvNT_6ParamsE)
        /*0a4c*/ 	.short	0x0210
        /*0a4e*/ 	.short	0x0af0


	//----- nvinfo : EIATTR_SW_WAR
	.align		4
.L_334:
        /*0a50*/ 	.byte	0x04, 0x36
        /*0a52*/ 	.short	(.L_336 - .L_335)
.L_335:
        /*0a54*/ 	.word	0x00000008
.L_336:


//--------------------- .nv.info._ZN7cutlass13device_kernelIN5flash11enable_sm90INS1_16FlashAttnFwdSm90INS1_25CollectiveMainloopFwdSm90ILi2EN4cute5tupleIJNS5_1CILi1EEES8_S8_EEENS6_IJNS7_ILi64EEESA_SA_EEELi512ENS_10bfloat16_tEfNS_4arch4Sm90ELb0ELb1ELb1ELb0ELb0ELb0ELb1ELb0ELb0ELb1ELb0ELb0EEENS1_21CollectiveEpilogueFwdINS6_IJSA_NS7_ILi512EEESA_EEES9_SC_SE_Li256ELb0ELb1ELb0ELb0EEENS1_30DynamicPersistentTileSchedulerILi256ELi128ELb0ELb1ELb1EEEEEEEEEvNT_6ParamsE --------------------------
	.section	.nv.info._ZN7cutlass13device_kernelIN5flash11enable_sm90INS1_16FlashAttnFwdSm90INS1_25CollectiveMainloopFwdSm90ILi2EN4cute5tupleIJNS5_1CILi1EEES8_S8_EEENS6_IJNS7_ILi64EEESA_SA_EEELi512ENS_10bfloat16_tEfNS_4arch4Sm90ELb0ELb1ELb1ELb0ELb0ELb0ELb1ELb0ELb0ELb1ELb0ELb0EEENS1_21CollectiveEpilogueFwdINS6_IJSA_NS7_ILi512EEESA_EEES9_SC_SE_Li256ELb0ELb1ELb0ELb0EEENS1_30DynamicPersistentTileSchedulerILi256ELi128ELb0ELb1ELb1EEEEEEEEEvNT_6ParamsE,"",@"SHT_CUDA_INFO"
	.sectionflags	@""
	.align	4


	//----- nvinfo : EIATTR_CUDA_API_VERSION
	.align		4
        /*0000*/ 	.byte	0x04, 0x37
        /*0002*/ 	.short	(.L_338 - .L_337)
.L_337:
        /*0004*/ 	.word	0x00000082


	//----- nvinfo : EIATTR_KPARAM_INFO
	.align		4
.L_338:
        /*0008*/ 	.byte	0x04, 0x17
        /*000a*/ 	.short	(.L_340 - .L_339)
.L_339:
        /*000c*/ 	.word	0x00000000
        /*0010*/ 	.short	0x0000
        /*0012*/ 	.short	0x0070
        /*0014*/ 	.byte	0x00, 0xf0, 0x01, 0x2e


	//----- nvinfo : EIATTR_SPARSE_MMA_MASK
	.align		4
.L_340:
        /*0018*/ 	.byte	0x03, 0x50
        /*001a*/ 	.short	0x0000


	//----- nvinfo : EIATTR_MAXREG_COUNT
	.align		4
        /*001c*/ 	.byte	0x03, 0x1b
        /*001e*/ 	.short	0x00a8


	//----- nvinfo : EIATTR_NUM_BARRIERS
	.align		4
        /*0020*/ 	.byte	0x02, 0x4c
        /*0022*/ 	.byte	0x10
	.zero		1


	//----- nvinfo : EIATTR_EXTERNS
	.align		4
        /*0024*/ 	.byte	0x04, 0x0f
        /*0026*/ 	.short	(.L_342 - .L_341)


	//   ....[0]....
	.align		4
.L_341:
        /*0028*/ 	.word	index@(__assertfail)


	//----- nvinfo : EIATTR_ANNOTATIONS
	.align		4
.L_342:
        /*002c*/ 	.byte	0x04, 0x55
        /*002e*/ 	.short	(.L_344 - .L_343)


	//   ....[0]....
.L_343:
        /* <DEDUP_REMOVED lines=33> */


	//----- nvinfo : EIATTR_MERCURY_ISA_VERSION
	.align		4
.L_344:
        /*0230*/ 	.byte	0x03, 0x5f
        /*0232*/ 	.short	0x0101


	//----- nvinfo : EIATTR_INT_WARP_WIDE_INSTR_OFFSETS
	.align		4
        /*0234*/ 	.byte	0x04, 0x31
        /*0236*/ 	.short	(.L_346 - .L_345)


	//   ....[0]....
.L_345:
        /*0238*/ 	.word	0x00000160


	//   ....[1]....
        /*023c*/ 	.word	0x00000200


	//   ....[2]....
        /*0240*/ 	.word	0x00000210


	//   ....[3]....
        /*0244*/ 	.word	0x00000280


	//   ....[4]....
        /*0248*/ 	.word	0x0002eb80


	//   ....[5]....
        /*024c*/ 	.word	0x0002ec10


	//   ....[6]....
        /*0250*/ 	.word	0x00034280


	//   ....[7]....
        /*0254*/ 	.word	0x00034310


	//----- nvinfo : EIATTR_COOP_GROUP_MASK_REGIDS
	.align		4
.L_346:
        /*0258*/ 	.byte	0x04, 0x29
        /*025a*/ 	.short	(.L_348 - .L_347)


	//   ....[0]....
.L_347:
        /*025c*/ 	.word	0xffffffff


	//   ....[1]....
        /*0260*/ 	.word	0xffffffff


	//   ....[2]....
        /*0264*/ 	.word	0xffffffff


	//   ....[3]....
        /*0268*/ 	.word	0xffffffff


	//   ....[4]....
        /*026c*/ 	.word	0xffffffff


	//   ....[5]....
        /*0270*/ 	.word	0xffffffff


	//   ....[6]....
        /*0274*/ 	.word	0xffffffff


	//   ....[7]....
        /*0278*/ 	.word	0xffffffff


	//   ....[8]....
        /*027c*/ 	.word	0xffffffff


	//   ....[9]....
        /*0280*/ 	.word	0xffffffff


	//   ....[10]....
        /*0284*/ 	.word	0xffffffff


	//   ....[11]....
        /*0288*/ 	.word	0xffffffff


	//   ....[12]....
        /*028c*/ 	.word	0xffffffff


	//   ....[13]....
        /*0290*/ 	.word	0xffffffff


	//   ....[14]....
        /*0294*/ 	.word	0xffffffff


	//   ....[15]....
        /*0298*/ 	.word	0xffffffff


	//   ....[16]....
        /*029c*/ 	.word	0xffffffff


	//   ....[17]....
        /*02a0*/ 	.word	0xffffffff


	//   ....[18]....
        /*02a4*/ 	.word	0xffffffff


	//   ....[19]....
        /*02a8*/ 	.word	0xffffffff


	//   ....[20]....
        /*02ac*/ 	.word	0xffffffff


	//   ....[21]....
        /*02b0*/ 	.word	0xffffffff


	//   ....[22]....
        /*02b4*/ 	.word	0xffffffff


	//   ....[23]....
        /*02b8*/ 	.word	0xffffffff


	//   ....[24]....
        /*02bc*/ 	.word	0xffffffff


	//   ....[25]....
        /*02c0*/ 	.word	0xffffffff


	//   ....[26]....
        /*02c4*/ 	.word	0xffffffff


	//   ....[27]....
        /*02c8*/ 	.word	0xffffffff


	//   ....[28]....
        /*02cc*/ 	.word	0xffffffff


	//   ....[29]....
        /*02d0*/ 	.word	0xffffffff


	//   ....[30]....
        /*02d4*/ 	.word	0xffffffff


	//   ....[31]....
        /*02d8*/ 	.word	0xffffffff


	//   ....[32]....
        /*02dc*/ 	.word	0xffffffff


	//   ....[33]....
        /*02e0*/ 	.word	0xffffffff


	//   ....[34]....
        /*02e4*/ 	.word	0xffffffff


	//   ....[35]....
        /*02e8*/ 	.word	0xffffffff


	//   ....[36]....
        /*02ec*/ 	.word	0xffffffff


	//   ....[37]....
        /*02f0*/ 	.word	0xffffffff


	//   ....[38]....
        /*02f4*/ 	.word	0xffffffff


	//   ....[39]....
        /*02f8*/ 	.word	0xffffffff


	//   ....[40]....
        /*02fc*/ 	.word	0xffffffff


	//   ....[41]....
        /*0300*/ 	.word	0xffffffff


	//   ....[42]....
        /*0304*/ 	.word	0xffffffff


	//   ....[43]....
        /*0308*/ 	.word	0xffffffff


	//   ....[44]....
        /*030c*/ 	.word	0xffffffff


	//   ....[45]....
        /*0310*/ 	.word	0xffffffff


	//   ....[46]....
        /*0314*/ 	.word	0xffffffff


	//   ....[47]....
        /*0318*/ 	.word	0xffffffff


	//   ....[48]....
        /*031c*/ 	.word	0xffffffff


	//   ....[49]....
        /*0320*/ 	.word	0xffffffff


	//   ....[50]....
        /*0324*/ 	.word	0xffffffff


	//   ....[51]....
        /*0328*/ 	.word	0xffffffff


	//   ....[52]....
        /*032c*/ 	.word	0xffffffff


	//   ....[53]....
        /*0330*/ 	.word	0xffffffff


	//   ....[54]....
        /*0334*/ 	.word	0xffffffff


	//   ....[55]....
        /*0338*/ 	.word	0xffffffff


	//   ....[56]....
        /*033c*/ 	.word	0xffffffff


	//   ....[57]....
        /*0340*/ 	.word	0xffffffff


	//   ....[58]....
        /*0344*/ 	.word	0xffffffff


	//   ....[59]....
        /*0348*/ 	.word	0xffffffff


	//   ....[60]....
        /*034c*/ 	.word	0xffffffff


	//   ....[61]....
        /*0350*/ 	.word	0xffffffff


	//   ....[62]....
        /*0354*/ 	.word	0xffffffff


	//   ....[63]....
        /*0358*/ 	.word	0xffffffff


	//   ....[64]....
        /*035c*/ 	.word	0xffffffff


	//   ....[65]....
        /*0360*/ 	.word	0xffffffff


	//   ....[66]....
        /*0364*/ 	.word	0xffffffff


	//   ....[67]....
        /*0368*/ 	.word	0xffffffff


	//   ....[68]....
        /*036c*/ 	.word	0x0500000f


	//   ....[69]....
        /*0370*/ 	.word	0x0500000f


	//   ....[70]....
        /*0374*/ 	.word	0x0500000f


	//   ....[71]....
        /*0378*/ 	.word	0x0500000f


	//   ....[72]....
        /*037c*/ 	.word	0x0500000f


	//   ....[73]....
        /*0380*/ 	.word	0x0500000f


	//   ....[74]....
        /*0384*/ 	.word	0x0500000f


	//   ....[75]....
        /*0388*/ 	.word	0x0500000f


	//   ....[76]....
        /*038c*/ 	.word	0x0500000f


	//   ....[77]....
        /*0390*/ 	.word	0x0500000f


	//   ....[78]....
        /*0394*/ 	.word	0x0500000f


	//   ....[79]....
        /*0398*/ 	.word	0x0500000f


	//   ....[80]....
        /*039c*/ 	.word	0x0500000f


	//   ....[81]....
        /*03a0*/ 	.word	0x0500000f


	//   ....[82]....
        /*03a4*/ 	.word	0x0500000f


	//   ....[83]....
        /*03a8*/ 	.word	0x0500000f


	//   ....[84]....
        /*03ac*/ 	.word	0x0500000f


	//   ....[85]....
        /*03b0*/ 	.word	0x0500000f


	//   ....[86]....
        /*03b4*/ 	.word	0x0500000f


	//   ....[87]....
        /*03b8*/ 	.word	0xffffffff


	//   ....[88]....
        /*03bc*/ 	.word	0xffffffff


	//   ....[89]....
        /*03c0*/ 	.word	0xffffffff


	//   ....[90]....
        /*03c4*/ 	.word	0xffffffff


	//   ....[91]....
        /*03c8*/ 	.word	0xffffffff


	//   ....[92]....
        /*03cc*/ 	.word	0xffffffff


	//   ....[93]....
        /*03d0*/ 	.word	0xffffffff


	//   ....[94]....
        /*03d4*/ 	.word	0xffffffff


	//----- nvinfo : EIATTR_COOP_GROUP_INSTR_OFFSETS
	.align		4
.L_348:
        /*03d8*/ 	.byte	0x04, 0x28
        /*03da*/ 	.short	(.L_350 - .L_349)


	//   ....[0]....
.L_349:
        /*03dc*/ 	.word	0x00000070


	//   ....[1]....
        /*03e0*/ 	.word	0x00000170


	//   ....[2]....
        /*03e4*/ 	.word	0x00000220


	//   ....[3]....
        /*03e8*/ 	.word	0x000003c0


	//   ....[4]....
        /*03ec*/ 	.word	0x00000520


	//   ....[5]....
        /*03f0*/ 	.word	0x00000640


	//   ....[6]....
        /*03f4*/ 	.word	0x000007a0


	//   ....[7]....
        /*03f8*/ 	.word	0x00002520


	//   ....[8]....
        /*03fc*/ 	.word	0x0000a050


	//   ....[9]....
        /*0400*/ 	.word	0x0000c710


	//   ....[10]....
        /*0404*/ 	.word	0x0000da00


	//   ....[11]....
        /*0408*/ 	.word	0x0000df10


	//   ....[12]....
        /*040c*/ 	.word	0x0000ea30


	//   ....[13]....
        /*0410*/ 	.word	0x0000eac0


	//   ....[14]....
        /*0414*/ 	.word	0x0000ebb0


	//   ....[15]....
        /*0418*/ 	.word	0x0000ebd0


	//   ....[16]....
        /*041c*/ 	.word	0x00015990


	//   ....[17]....
        /*0420*/ 	.word	0x000172c0


	//   ....[18]....
        /*0424*/ 	.word	0x00018670


	//   ....[19]....
        /*0428*/ 	.word	0x000187f0


	//   ....[20]....
        /*042c*/ 	.word	0x00018920


	//   ....[21]....
        /*0430*/ 	.word	0x00018940


	//   ....[22]....
        /*0434*/ 	.word	0x0001f690


	//   ....[23]....
        /*0438*/ 	.word	0x00020cd0


	//   ....[24]....
        /*043c*/ 	.word	0x00021fb0


	//   ....[25]....
        /*0440*/ 	.word	0x000227b0


	//   ....[26]....
        /*0444*/ 	.word	0x00023020


	//   ....[27]....
        /*0448*/ 	.word	0x000230b0


	//   ....[28]....
        /*044c*/ 	.word	0x00023170


	//   ....[29]....
        /*0450*/ 	.word	0x00023190


	//   ....[30]....
        /*0454*/ 	.word	0x00029f60


	//   ....[31]....
        /*0458*/ 	.word	0x0002a0a0


	//   ....[32]....
        /*045c*/ 	.word	0x0002a0c0


	//   ....[33]....
        /*0460*/ 	.word	0x0002a100


	//   ....[34]....
        /*0464*/ 	.word	0x0002a120


	//   ....[35]....
        /*0468*/ 	.word	0x0002bba0


	//   ....[36]....
        /*046c*/ 	.word	0x0002c7d0


	//   ....[37]....
        /*0470*/ 	.word	0x0002c800


	//   ....[38]....
        /*0474*/ 	.word	0x0002c840


	//   ....[39]....
        /*0478*/ 	.word	0x0002c850


	//   ....[40]....
        /*047c*/ 	.word	0x0002ce80


	//   ....[41]....
        /*0480*/ 	.word	0x0002ceb0


	//   ....[42]....
        /*0484*/ 	.word	0x0002d100


	//   ....[43]....
        /*0488*/ 	.word	0x0002d120


	//   ....[44]....
        /*048c*/ 	.word	0x0002dac0


	//   ....[45]....
        /*0490*/ 	.word	0x0002db00


	//   ....[46]....
        /*0494*/ 	.word	0x0002dd50


	//   ....[47]....
        /*0498*/ 	.word	0x0002dd70


	//   ....[48]....
        /*049c*/ 	.word	0x0002e060


	//   ....[49]....
        /*04a0*/ 	.word	0x0002f180


	//   ....[50]....
        /*04a4*/ 	.word	0x0002fac0


	//   ....[51]....
        /*04a8*/ 	.word	0x0002faf0


	//   ....[52]....
        /*04ac*/ 	.word	0x0002fbf0


	//   ....[53]....
        /*04b0*/ 	.word	0x0002fc00


	//   ....[54]....
        /*04b4*/ 	.word	0x0002fc80


	//   ....[55]....
        /*04b8*/ 	.word	0x0002fc90


	//   ....[56]....
        /*04bc*/ 	.word	0x0002fca0


	//   ....[57]....
        /*04c0*/ 	.word	0x0002fcb0


	//   ....[58]....
        /*04c4*/ 	.word	0x000306a0


	//   ....[59]....
        /*04c8*/ 	.word	0x000306e0


	//   ....[60]....
        /*04cc*/ 	.word	0x00030700


	//   ....[61]....
        /*04d0*/ 	.word	0x00030840


	//   ....[62]....
        /*04d4*/ 	.word	0x00030a00


	//   ....[63]....
        /*04d8*/ 	.word	0x00030a10


	//   ....[64]....
        /*04dc*/ 	.word	0x00030b60


	//   ....[65]....
        /*04e0*/ 	.word	0x00030b70


	//   ....[66]....
        /*04e4*/ 	.word	0x00034460


	//   ....[67]....
        /*04e8*/ 	.word	0x00034650


	//   ....[68]....
        /*04ec*/ 	.word	0x00034b00


	//   ....[69]....
        /*04f0*/ 	.word	0x00034c60


	//   ....[70]....
        /*04f4*/ 	.word	0x00034ce0


	//   ....[71]....
        /*04f8*/ 	.word	0x00034d90


	//   ....[72]....
        /*04fc*/ 	.word	0x00034e80


	//   ....[73]....
        /*0500*/ 	.word	0x00034ee0


	//   ....[74]....
        /*0504*/ 	.word	0x00034fd0


	//   ....[75]....
        /*0508*/ 	.word	0x00035030


	//   ....[76]....
        /*050c*/ 	.word	0x000350d0


	//   ....[77]....
        /*0510*/ 	.word	0x000351b0


	//   ....[78]....
        /*0514*/ 	.word	0x00035260


	//   ....[79]....
        /*0518*/ 	.word	0x00035540


	//   ....[80]....
        /*051c*/ 	.word	0x00035590


	//   ....[81]....
        /*0520*/ 	.word	0x000356d0


	//   ....[82]....
        /*0524*/ 	.word	0x000357e0


	//   ....[83]....
        /*0528*/ 	.word	0x00035a10


	//   ....[84]....
        /*052c*/ 	.word	0x00035a60


	//   ....[85]....
        /*0530*/ 	.word	0x00035d80


	//   ....[86]....
        /*0534*/ 	.word	0x00035ea0


	//   ....[87]....
        /*0538*/ 	.word	0x00037da0


	//   ....[88]....
        /*053c*/ 	.word	0x00039570


	//   ....[89]....
        /*0540*/ 	.word	0x00039ba0


	//   ....[90]....
        /*0544*/ 	.word	0x0003a8d0


	//   ....[91]....
        /*0548*/ 	.word	0x0003a920


	//   ....[92]....
        /*054c*/ 	.word	0x0003a940


	//   ....[93]....
        /*0550*/ 	.word	0x0003a950


	//   ....[94]....
        /*0554*/ 	.word	0x000455a0


	//----- nvinfo : EIATTR_REG_RECONFIG
	.align		4
.L_350:
        /*0558*/ 	.byte	0x01, 0x54
	.zero		2


	//----- nvinfo : EIATTR_SYSCALL_OFFSETS
	.align		4
        /*055c*/ 	.byte	0x04, 0x46
        /*055e*/ 	.short	(.L_352 - .L_351)


	//   ....[0]....
.L_351:
        /*0560*/ 	.word	0x0000a5a0


	//   ....[1]....
        /*0564*/ 	.word	0x0002ed80


	//   ....[2]....
        /*0568*/ 	.word	0x0002eed0


	//   ....[3]....
        /*056c*/ 	.word	0x0002efc0


	//   ....[4]....
        /*0570*/ 	.word	0x0002f720


	//   ....[5]....
        /*0574*/ 	.word	0x00030000


	//----- nvinfo : EIATTR_MBARRIER_INSTR_OFFSETS
	.align		4
.L_352:
        /*0578*/ 	.byte	0x04, 0x39
        /*057a*/ 	.short	(.L_354 - .L_353)


	//   ....[0]....
.L_353:
        /*057c*/ 	.word	0x000002a0
        /*0580*/ 	.word	0x000000ff
        /*0584*/ 	.word	0x00038800
        /*0588*/ 	.short	0x0100
        /*058a*/ 	.byte	0x08
	.zero		1


	//   ....[1]....
        /*058c*/ 	.word	0x000002b0
        /*0590*/ 	.word	0x000000ff
        /*0594*/ 	.word	0x00038810
        /*0598*/ 	.short	0x0100
        /*059a*/ 	.byte	0x08
	.zero		1


	//   ....[2]....
        /*059c*/ 	.word	0x000002c0
        /*05a0*/ 	.word	0x000000ff
        /*05a4*/ 	.word	0x00038820
        /*05a8*/ 	.short	0x0100
        /*05aa*/ 	.byte	0x08
	.zero		1


	//   ....[3]....
        /*05ac*/ 	.word	0x00000370
        /*05b0*/ 	.word	0x000000ff
        /*05b4*/ 	.word	0x00038830
        /*05b8*/ 	.short	0x0100
        /*05ba*/ 	.byte	0x06
	.zero		1


	//   ....[4]....
        /*05bc*/ 	.word	0x00000380
        /*05c0*/ 	.word	0x000000ff
        /*05c4*/ 	.word	0x00038840
        /*05c8*/ 	.short	0x0100
        /*05ca*/ 	.byte	0x06
	.zero		1


	//   ....[5]....
        /*05cc*/ 	.word	0x00000390
        /*05d0*/ 	.word	0x000000ff
        /*05d4*/ 	.word	0x00038838
        /*05d8*/ 	.short	0x0100
        /*05da*/ 	.byte	0x06
	.zero		1


	//   ....[6]....
        /*05dc*/ 	.word	0x000003a0
        /*05e0*/ 	.word	0x000000ff
        /*05e4*/ 	.word	0x00038848
        /*05e8*/ 	.short	0x0100
        /*05ea*/ 	.byte	0x06
	.zero		1


	//   ....[7]....
        /*05ec*/ 	.word	0x000004d0
        /*05f0*/ 	.word	0x000000ff
        /*05f4*/ 	.word	0x00038850
        /*05f8*/ 	.short	0x0100
        /*05fa*/ 	.byte	0x08
	.zero		1


	//   ....[8]....
        /*05fc*/ 	.word	0x000004e0
        /*0600*/ 	.word	0x000000ff
        /*0604*/ 	.word	0x00038860
        /*0608*/ 	.short	0x0100
        /*060a*/ 	.byte	0x08
	.zero		1


	//   ....[9]....
        /*060c*/ 	.word	0x000004f0
        /*0610*/ 	.word	0x000000ff
        /*0614*/ 	.word	0x00038858
        /*0618*/ 	.short	0x0100
        /*061a*/ 	.byte	0x08
	.zero		1


	//   ....[10]....
        /*061c*/ 	.word	0x00000500
        /*0620*/ 	.word	0x000000ff
        /*0624*/ 	.word	0x00038868
        /*0628*/ 	.short	0x0100
        /*062a*/ 	.byte	0x08
	.zero		1


	//   ....[11]....
        /*062c*/ 	.word	0x000005f0
        /*0630*/ 	.word	0x000000ff
        /*0634*/ 	.word	0x00038870
        /*0638*/ 	.short	0x0100
        /*063a*/ 	.byte	0x06
	.zero		1


	//   ....[12]....
        /*063c*/ 	.word	0x00000600
        /*0640*/ 	.word	0x000000ff
        /*0644*/ 	.word	0x00038880
        /*0648*/ 	.short	0x0100
        /*064a*/ 	.byte	0x06
	.zero		1


	//   ....[13]....
        /*064c*/ 	.word	0x00000610
        /*0650*/ 	.word	0x000000ff
        /*0654*/ 	.word	0x00038878
        /*0658*/ 	.short	0x0100
        /*065a*/ 	.byte	0x06
	.zero		1


	//   ....[14]....
        /*065c*/ 	.word	0x00000620
        /*0660*/ 	.word	0x000000ff
        /*0664*/ 	.word	0x00038888
        /*0668*/ 	.short	0x0100
        /*066a*/ 	.byte	0x06
	.zero		1


	//   ....[15]....
        /*066c*/ 	.word	0x00000750
        /*0670*/ 	.word	0x000000ff
        /*0674*/ 	.word	0x00038890
        /*0678*/ 	.short	0x0100
        /*067a*/ 	.byte	0x08
	.zero		1


	//   ....[16]....
        /*067c*/ 	.word	0x00000760
        /*0680*/ 	.word	0x000000ff
        /*0684*/ 	.word	0x000388a0
        /*0688*/ 	.short	0x0100
        /*068a*/ 	.byte	0x08
	.zero		1


	//   ....[17]....
        /*068c*/ 	.word	0x00000770
        /*0690*/ 	.word	0x000000ff
        /*0694*/ 	.word	0x00038898
        /*0698*/ 	.short	0x0100
        /*069a*/ 	.byte	0x08
	.zero		1


	//   ....[18]....
        /*069c*/ 	.word	0x00000780
        /*06a0*/ 	.word	0x000000ff
        /*06a4*/ 	.word	0x000388a8
        /*06a8*/ 	.short	0x0100
        /*06aa*/ 	.byte	0x08
	.zero		1


	//   ....[19]....
        /*06ac*/ 	.word	0x000008c0
        /*06b0*/ 	.word	0x000000ff
        /*06b4*/ 	.word	0x000388b0
        /*06b8*/ 	.short	0x0100
        /*06ba*/ 	.byte	0x08
	.zero		1


	//   ....[20]....
        /*06bc*/ 	.word	0x000008d0
        /*06c0*/ 	.word	0x000000ff
        /*06c4*/ 	.word	0x000388c0
        /*06c8*/ 	.short	0x0100
        /*06ca*/ 	.byte	0x08
	.zero		1


	//   ....[21]....
        /*06cc*/ 	.word	0x000008e0
        /*06d0*/ 	.word	0x000000ff
        /*06d4*/ 	.word	0x000388b8
        /*06d8*/ 	.short	0x0100
        /*06da*/ 	.byte	0x08
	.zero		1


	//   ....[22]....
        /*06dc*/ 	.word	0x000008f0
        /*06e0*/ 	.word	0x000000ff
        /*06e4*/ 	.word	0x000388c8
        /*06e8*/ 	.short	0x0100
        /*06ea*/ 	.byte	0x08
	.zero		1


	//   ....[23]....
        /*06ec*/ 	.word	0x000048e0
        /*06f0*/ 	.word	0x00000000
        /*06f4*/ 	.word	0x00000000
        /*06f8*/ 	.short	0x0101
        /*06fa*/ 	.byte	0x3f
	.zero		1


	//   ....[24]....
        /*06fc*/ 	.word	0x000086a0
        /*0700*/ 	.word	0x00000000
        /*0704*/ 	.word	0x00000000
        /*0708*/ 	.short	0x0101
        /*070a*/ 	.byte	0x3f
	.zero		1


	//   ....[25]....
        /*070c*/ 	.word	0x0000ab10
        /*0710*/ 	.word	0x000000ff
        /*0714*/ 	.word	0x00038800
        /*0718*/ 	.short	0x010a
        /*071a*/ 	.byte	0x27
	.zero		1


	//   ....[26]....
        /*071c*/ 	.word	0x0000b330
        /*0720*/ 	.word	0x00000009
        /*0724*/ 	.word	0x00000000
        /*0728*/ 	.short	0x010a
        /*072a*/ 	.byte	0x3f
	.zero		1


	//   ....[27]....
        /*072c*/ 	.word	0x0000b430
        /*0730*/ 	.word	0x00000005
        /*0734*/ 	.word	0x00000000
        /*0738*/ 	.short	0x010a
        /*073a*/ 	.byte	0x3f
	.zero		1


	//   ....[28]....
        /*073c*/ 	.word	0x0000b870
        /*0740*/ 	.word	0x00000014
        /*0744*/ 	.word	0x00000000
        /*0748*/ 	.short	0x010a
        /*074a*/ 	.byte	0x3f
	.zero		1


	//   ....[29]....
        /*074c*/ 	.word	0x0000b970
        /*0750*/ 	.word	0x00000008
        /*0754*/ 	.word	0x00000000
        /*0758*/ 	.short	0x010a
        /*075a*/ 	.byte	0x3f
	.zero		1


	//   ....[30]....
        /*075c*/ 	.word	0x0000d6b0
        /*0760*/ 	.word	0x00000014
        /*0764*/ 	.word	0x00000000
        /*0768*/ 	.short	0x0101
        /*076a*/ 	.byte	0x3f
	.zero		1


	//   ....[31]....
        /*076c*/ 	.word	0x00015a10
        /*0770*/ 	.word	0x00000005
        /*0774*/ 	.word	0x00000000
        /*0778*/ 	.short	0x0101
        /*077a*/ 	.byte	0x3f
	.zero		1


	//   ....[32]....
        /*077c*/ 	.word	0x00015e90
        /*0780*/ 	.word	0x00000009
        /*0784*/ 	.word	0x00000000
        /*0788*/ 	.short	0x010a
        /*078a*/ 	.byte	0x3f
	.zero		1


	//   ....[33]....
        /*078c*/ 	.word	0x00015f90
        /*0790*/ 	.word	0x00000008
        /*0794*/ 	.word	0x00000000
        /*0798*/ 	.short	0x010a
        /*079a*/ 	.byte	0x3f
	.zero		1


	//   ....[34]....
        /*079c*/ 	.word	0x000163f0
        /*07a0*/ 	.word	0x00000014
        /*07a4*/ 	.word	0x00000000
        /*07a8*/ 	.short	0x010a
        /*07aa*/ 	.byte	0x3f
	.zero		1


	//   ....[35]....
        /*07ac*/ 	.word	0x000164f0
        /*07b0*/ 	.word	0x00000008
        /*07b4*/ 	.word	0x00000000
        /*07b8*/ 	.short	0x010a
        /*07ba*/ 	.byte	0x3f
	.zero		1


	//   ....[36]....
        /*07bc*/ 	.word	0x00018230
        /*07c0*/ 	.word	0x00000014
        /*07c4*/ 	.word	0x00000000
        /*07c8*/ 	.short	0x0101
        /*07ca*/ 	.byte	0x3f
	.zero		1


	//   ....[37]....
        /*07cc*/ 	.word	0x0001f710
        /*07d0*/ 	.word	0x00000005
        /*07d4*/ 	.word	0x00000000
        /*07d8*/ 	.short	0x0101
        /*07da*/ 	.byte	0x3f
	.zero		1


	//   ....[38]....
        /*07dc*/ 	.word	0x0001f8f0
        /*07e0*/ 	.word	0x00000007
        /*07e4*/ 	.word	0x00000000
        /*07e8*/ 	.short	0x010a
        /*07ea*/ 	.byte	0x3f
	.zero		1


	//   ....[39]....
        /*07ec*/ 	.word	0x0001f9f0
        /*07f0*/ 	.word	0x00000006
        /*07f4*/ 	.word	0x00000000
        /*07f8*/ 	.short	0x010a
        /*07fa*/ 	.byte	0x3f
	.zero		1


	//   ....[40]....
        /*07fc*/ 	.word	0x0001fe30
        /*0800*/ 	.word	0x0000000e
        /*0804*/ 	.word	0x00000000
        /*0808*/ 	.short	0x010a
        /*080a*/ 	.byte	0x3f
	.zero		1


	//   ....[41]....
        /*080c*/ 	.word	0x0001ff30
        /*0810*/ 	.word	0x00000006
        /*0814*/ 	.word	0x00000000
        /*0818*/ 	.short	0x010a
        /*081a*/ 	.byte	0x3f
	.zero		1


	//   ....[42]....
        /*081c*/ 	.word	0x00021c70
        /*0820*/ 	.word	0x0000000e
        /*0824*/ 	.word	0x00000000
        /*0828*/ 	.short	0x0101
        /*082a*/ 	.byte	0x3f
	.zero		1


	//   ....[43]....
        /*082c*/ 	.word	0x00029fe0
        /*0830*/ 	.word	0x00000006
        /*0834*/ 	.word	0x00000000
        /*0838*/ 	.short	0x0101
        /*083a*/ 	.byte	0x3f
	.zero		1


	//   ....[44]....
        /*083c*/ 	.word	0x0002cea0
        /*0840*/ 	.word	0x000000ff
        /*0844*/ 	.word	0x00000000
        /*0848*/ 	.short	0x0101
        /*084a*/ 	.byte	0x05
	.zero		1


	//   ....[45]....
        /*084c*/ 	.word	0x0002f3b0
        /*0850*/ 	.word	0x00000000
        /*0854*/ 	.word	0x00038840
        /*0858*/ 	.short	0x010a
        /*085a*/ 	.byte	0x3f
	.zero		1


	//   ....[46]....
        /*085c*/ 	.word	0x0002fdd0
        /*0860*/ 	.word	0x00000011
        /*0864*/ 	.word	0x00038800
        /*0868*/ 	.short	0x0107
        /*086a*/ 	.byte	0x3f
	.zero		1


	//   ....[47]....
        /*086c*/ 	.word	0x0002fe70
        /*0870*/ 	.word	0x00000011
        /*0874*/ 	.word	0x00038800
        /*0878*/ 	.short	0x0101
        /*087a*/ 	.byte	0x3f
	.zero		1


	//   ....[48]....
        /*087c*/ 	.word	0x00030d90
        /*0880*/ 	.word	0x00000011
        /*0884*/ 	.word	0x00038810
        /*0888*/ 	.short	0x0107
        /*088a*/ 	.byte	0x3f
	.zero		1


	//   ....[49]....
        /*088c*/ 	.word	0x00030e90
        /*0890*/ 	.word	0x00000011
        /*0894*/ 	.word	0x00038810
        /*0898*/ 	.short	0x0101
        /*089a*/ 	.byte	0x3f
	.zero		1


	//   ....[50]....
        /*089c*/ 	.word	0x00030eb0
        /*08a0*/ 	.word	0x00000011
        /*08a4*/ 	.word	0x00038820
        /*08a8*/ 	.short	0x010a
        /*08aa*/ 	.byte	0x3f
	.zero		1


	//   ....[51]....
        /*08ac*/ 	.word	0x00030f80
        /*08b0*/ 	.word	0x00000000
        /*08b4*/ 	.word	0x00038860
        /*08b8*/ 	.short	0x010a
        /*08ba*/ 	.byte	0x3f
	.zero		1


	//   ....[52]....
        /*08bc*/ 	.word	0x00031b60
        /*08c0*/ 	.word	0x00000003
        /*08c4*/ 	.word	0x00038840
        /*08c8*/ 	.short	0x010a
        /*08ca*/ 	.byte	0x3f
	.zero		1


	//   ....[53]....
        /*08cc*/ 	.word	0x00031d80
        /*08d0*/ 	.word	0x00000003
        /*08d4*/ 	.word	0x00038860
        /*08d8*/ 	.short	0x010a
        /*08da*/ 	.byte	0x3f
	.zero		1


	//   ....[54]....
        /*08dc*/ 	.word	0x00032930
        /*08e0*/ 	.word	0x00000004
        /*08e4*/ 	.word	0x00038840
        /*08e8*/ 	.short	0x010a
        /*08ea*/ 	.byte	0x3f
	.zero		1


	//   ....[55]....
        /*08ec*/ 	.word	0x00032b50
        /*08f0*/ 	.word	0x00000004
        /*08f4*/ 	.word	0x00038860
        /*08f8*/ 	.short	0x010a
        /*08fa*/ 	.byte	0x3f
	.zero		1


	//   ....[56]....
        /*08fc*/ 	.word	0x00033690
        /*0900*/ 	.word	0x00000004
        /*0904*/ 	.word	0x00038840
        /*0908*/ 	.short	0x010a
        /*090a*/ 	.byte	0x3f
	.zero		1


	//   ....[57]....
        /*090c*/ 	.word	0x000338b0
        /*0910*/ 	.word	0x00000004
        /*0914*/ 	.word	0x00038860
        /*0918*/ 	.short	0x010a
        /*091a*/ 	.byte	0x3f
	.zero		1


	//   ....[58]....
        /*091c*/ 	.word	0x000345d0
        /*0920*/ 	.word	0x00000009
        /*0924*/ 	.word	0x00038820
        /*0928*/ 	.short	0x010a
        /*092a*/ 	.byte	0x3f
	.zero		1


	//   ....[59]....
        /*092c*/ 	.word	0x00034750
        /*0930*/ 	.word	0x00000005
        /*0934*/ 	.word	0x00000000
        /*0938*/ 	.short	0x010a
        /*093a*/ 	.byte	0x3f
	.zero		1


	//   ....[60]....
        /*093c*/ 	.word	0x000347a0
        /*0940*/ 	.word	0x00000007
        /*0944*/ 	.word	0x00000000
        /*0948*/ 	.short	0x010a
        /*094a*/ 	.byte	0x3f
	.zero		1


	//   ....[61]....
        /*094c*/ 	.word	0x000347e0
        /*0950*/ 	.word	0x00000013
        /*0954*/ 	.word	0x00000000
        /*0958*/ 	.short	0x010a
        /*095a*/ 	.byte	0x3f
	.zero		1


	//   ....[62]....
        /*095c*/ 	.word	0x00034810
        /*0960*/ 	.word	0x00000003
        /*0964*/ 	.word	0x00000000
        /*0968*/ 	.short	0x010a
        /*096a*/ 	.byte	0x3f
	.zero		1


	//   ....[63]....
        /*096c*/ 	.word	0x00034880
        /*0970*/ 	.word	0x00000005
        /*0974*/ 	.word	0x00038800
        /*0978*/ 	.short	0x010a
        /*097a*/ 	.byte	0x3f
	.zero		1


	//   ....[64]....
        /*097c*/ 	.word	0x000348d0
        /*0980*/ 	.word	0x00000005
        /*0984*/ 	.word	0x00000000
        /*0988*/ 	.short	0x010a
        /*098a*/ 	.byte	0x3f
	.zero		1


	//   ....[65]....
        /*098c*/ 	.word	0x00034920
        /*0990*/ 	.word	0x00000008
        /*0994*/ 	.word	0x00000000
        /*0998*/ 	.short	0x010a
        /*099a*/ 	.byte	0x3f
	.zero		1


	//   ....[66]....
        /*099c*/ 	.word	0x00034970
        /*09a0*/ 	.word	0x00000008
        /*09a4*/ 	.word	0x00000000
        /*09a8*/ 	.short	0x010a
        /*09aa*/ 	.byte	0x3f
	.zero		1


	//   ....[67]....
        /*09ac*/ 	.word	0x000349c0
        /*09b0*/ 	.word	0x00000008
        /*09b4*/ 	.word	0x00000000
        /*09b8*/ 	.short	0x010a
        /*09ba*/ 	.byte	0x3f
	.zero		1


	//   ....[68]....
        /*09bc*/ 	.word	0x00034a10
        /*09c0*/ 	.word	0x00000006
        /*09c4*/ 	.word	0x00000000
        /*09c8*/ 	.short	0x010a
        /*09ca*/ 	.byte	0x3f
	.zero		1


	//   ....[69]....
        /*09cc*/ 	.word	0x00034a60
        /*09d0*/ 	.word	0x00000006
        /*09d4*/ 	.word	0x00000000
        /*09d8*/ 	.short	0x010a
        /*09da*/ 	.byte	0x3f
	.zero		1


	//   ....[70]....
        /*09dc*/ 	.word	0x00034bb0
        /*09e0*/ 	.word	0x00000000
        /*09e4*/ 	.word	0x00038840
        /*09e8*/ 	.short	0x010a
        /*09ea*/ 	.byte	0x3f
	.zero		1


	//   ....[71]....
        /*09ec*/ 	.word	0x00035aa0
        /*09f0*/ 	.word	0x00000011
        /*09f4*/ 	.word	0x00038820
        /*09f8*/ 	.short	0x010a
        /*09fa*/ 	.byte	0x3f
	.zero		1


	//   ....[72]....
        /*09fc*/ 	.word	0x00035af0
        /*0a00*/ 	.word	0x00000000
        /*0a04*/ 	.word	0x00038860
        /*0a08*/ 	.short	0x010a
        /*0a0a*/ 	.byte	0x3f
	.zero		1


	//   ....[73]....
        /*0a0c*/ 	.word	0x00035b40
        /*0a10*/ 	.word	0x00000003
        /*0a14*/ 	.word	0x00038840
        /*0a18*/ 	.short	0x010a
        /*0a1a*/ 	.byte	0x3f
	.zero		1


	//   ....[74]....
        /*0a1c*/ 	.word	0x00035b90
        /*0a20*/ 	.word	0x00000003
        /*0a24*/ 	.word	0x00038860
        /*0a28*/ 	.short	0x010a
        /*0a2a*/ 	.byte	0x3f
	.zero		1


	//   ....[75]....
        /*0a2c*/ 	.word	0x00035be0
        /*0a30*/ 	.word	0x00000004
        /*0a34*/ 	.word	0x00038840
        /*0a38*/ 	.short	0x010a
        /*0a3a*/ 	.byte	0x3f
	.zero		1


	//   ....[76]....
        /*0a3c*/ 	.word	0x00035c30
        /*0a40*/ 	.word	0x00000004
        /*0a44*/ 	.word	0x00038860
        /*0a48*/ 	.short	0x010a
        /*0a4a*/ 	.byte	0x3f
	.zero		1


	//   ....[77]....
        /*0a4c*/ 	.word	0x00035c80
        /*0a50*/ 	.word	0x00000004
        /*0a54*/ 	.word	0x00038840
        /*0a58*/ 	.short	0x010a
        /*0a5a*/ 	.byte	0x3f
	.zero		1


	//   ....[78]....
        /*0a5c*/ 	.word	0x00035cd0
        /*0a60*/ 	.word	0x00000004
        /*0a64*/ 	.word	0x00038860
        /*0a68*/ 	.short	0x010a
        /*0a6a*/ 	.byte	0x3f
	.zero		1


	//   ....[79]....
        /*0a6c*/ 	.word	0x00035dc0
        /*0a70*/ 	.word	0x00000009
        /*0a74*/ 	.word	0x00038820
        /*0a78*/ 	.short	0x010a
        /*0a7a*/ 	.byte	0x3f
	.zero		1


	//   ....[80]....
        /*0a7c*/ 	.word	0x00035f60
        /*0a80*/ 	.word	0x00000005
        /*0a84*/ 	.word	0x00000000
        /*0a88*/ 	.short	0x010a
        /*0a8a*/ 	.byte	0x3f
	.zero		1


	//   ....[81]....
        /*0a8c*/ 	.word	0x00035fb0
        /*0a90*/ 	.word	0x00000007
        /*0a94*/ 	.word	0x00000000
        /*0a98*/ 	.short	0x010a
        /*0a9a*/ 	.byte	0x3f
	.zero		1


	//   ....[82]....
        /*0a9c*/ 	.word	0x00036000
        /*0aa0*/ 	.word	0x00000013
        /*0aa4*/ 	.word	0x00000000
        /*0aa8*/ 	.short	0x010a
        /*0aaa*/ 	.byte	0x3f
	.zero		1


	//   ....[83]....
        /*0aac*/ 	.word	0x00036200
        /*0ab0*/ 	.word	0x00000009
        /*0ab4*/ 	.word	0x00000000
        /*0ab8*/ 	.short	0x010a
        /*0aba*/ 	.byte	0x3f
	.zero		1


	//   ....[84]....
        /*0abc*/ 	.word	0x00036340
        /*0ac0*/ 	.word	0x0000000d
        /*0ac4*/ 	.word	0x00000000
        /*0ac8*/ 	.short	0x010a
        /*0aca*/ 	.byte	0x3f
	.zero		1


	//   ....[85]....
        /*0acc*/ 	.word	0x000368e0
        /*0ad0*/ 	.word	0x0000000e
        /*0ad4*/ 	.word	0x00038810
        /*0ad8*/ 	.short	0x010a
        /*0ada*/ 	.byte	0x3f
	.zero		1


	//   ....[86]....
        /*0adc*/ 	.word	0x00036a60
        /*0ae0*/ 	.word	0x0000000d
        /*0ae4*/ 	.word	0x00000000
        /*0ae8*/ 	.short	0x010a
        /*0aea*/ 	.byte	0x3f
	.zero		1


	//   ....[87]....
        /*0aec*/ 	.word	0x00036ba0
        /*0af0*/ 	.word	0x00000038
        /*0af4*/ 	.word	0x00000000
        /*0af8*/ 	.short	0x010a
        /*0afa*/ 	.byte	0x3f
	.zero		1


	//   ....[88]....
        /*0afc*/ 	.word	0x00039010
        /*0b00*/ 	.word	0x0000000d
        /*0b04*/ 	.word	0x00000000
        /*0b08*/ 	.short	0x0101
        /*0b0a*/ 	.byte	0x3f
	.zero		1


	//   ....[89]....
        /*0b0c*/ 	.word	0x00045680
        /*0b10*/ 	.word	0x00000004
        /*0b14*/ 	.word	0x00000000
        /*0b18*/ 	.short	0x0101
        /*0b1a*/ 	.byte	0x3f
	.zero		1


	//   ....[90]....
        /*0b1c*/ 	.word	0x000456b0
        /*0b20*/ 	.word	0x0000000d
        /*0b24*/ 	.word	0x00000000
        /*0b28*/ 	.short	0x010a
        /*0b2a*/ 	.byte	0x3f
	.zero		1


	//   ....[91]....
        /*0b2c*/ 	.word	0x00045700
        /*0b30*/ 	.word	0x0000000e
        /*0b34*/ 	.word	0x00038810
        /*0b38*/ 	.short	0x010a
        /*0b3a*/ 	.byte	0x3f
	.zero		1


	//   ....[92]....
        /*0b3c*/ 	.word	0x00045750
        /*0b40*/ 	.word	0x00000038
        /*0b44*/ 	.word	0x00000000
        /*0b48*/ 	.short	0x010a
        /*0b4a*/ 	.byte	0x3f
	.zero		1


	//----- nvinfo : EIATTR_NUM_MBARRIERS
	.align		4
.L_354:
        /*0b4c*/ 	.byte	0x03, 0x38
        /*0b4e*/ 	.short	0x0017


	//----- nvinfo : EIATTR_EXIT_INSTR_OFFSETS
	.align		4
        /*0b50*/ 	.byte	0x04, 0x1c
        /*0b52*/ 	.short	(.L_356 - .L_355)


	//   ....[0]....
.L_355:
        /*0b54*/ 	.word	0x00000b10


	//   ....[1]....
        /*0b58*/ 	.word	0x0002dfe0


	//   ....[2]....
        /*0b5c*/ 	.word	0x00034860


	//----- nvinfo : EIATTR_MAX_THREADS
	.align		4
.L_356:
        /*0b60*/ 	.byte	0x04, 0x05
        /*0b62*/ 	.short	(.L_358 - .L_357)
.L_357:
        /*0b64*/ 	.word	0x00000180
        /*0b68*/ 	.word	0x00000001
        /*0b6c*/ 	.word	0x00000001


	//----- nvinfo : EIATTR_CRS_STACK_SIZE
	.align		4
.L_358:
        /*0b70*/ 	.byte	0x04, 0x1e
        /*0b72*/ 	.short	(.L_360 - .L_359)
.L_359:
        /*0b74*/ 	.word	0x00000000


	//----- nvinfo : EIATTR_CBANK_PARAM_SIZE
	.align		4
.L_360:
        /*0b78*/ 	.byte	0x03, 0x19
        /*0b7a*/ 	.short	0x0bf0


	//----- nvinfo : EIATTR_PARAM_CBANK
	.align		4
        /*0b7c*/ 	.byte	0x04, 0x0a
        /*0b7e*/ 	.short	(.L_362 - .L_361)
	.align		4
.L_361:
        /*0b80*/ 	.word	index@(.nv.constant0._ZN7cutlass13device_kernelIN5flash11enable_sm90INS1_16FlashAttnFwdSm90INS1_25CollectiveMainloopFwdSm90ILi2EN4cute5tupleIJNS5_1CILi1EEES8_S8_EEENS6_IJNS7_ILi64EEESA_SA_EEELi512ENS_10bfloat16_tEfNS_4arch4Sm90ELb0ELb1ELb1ELb0ELb0ELb0ELb1ELb0ELb0ELb1ELb0ELb0EEENS1_21CollectiveEpilogueFwdINS6_IJSA_NS7_ILi512EEESA_EEES9_SC_SE_Li256ELb0ELb1ELb0ELb0EEENS1_30DynamicPersistentTileSchedulerILi256ELi128ELb0ELb1ELb1EEEEEEEEEvNT_6ParamsE)
        /*0b84*/ 	.short	0x0210
        /*0b86*/ 	.short	0x0bf0


	//----- nvinfo : EIATTR_SW_WAR
	.align		4
.L_362:
        /*0b88*/ 	.byte	0x04, 0x36
        /*0b8a*/ 	.short	(.L_364 - .L_363)
.L_363:
        /*0b8c*/ 	.word	0x00000008
.L_364:


//--------------------- .nv.info._ZN7cutlass13device_kernelIN5flash11enable_sm90INS1_16FlashAttnFwdSm90INS1_25CollectiveMainloopFwdSm90ILi2EN4cute5tupleIJNS5_1CILi1EEES8_S8_EEENS6_IJNS7_ILi64EEESA_SA_EEELi512ENS_10bfloat16_tEfNS_4arch4Sm90ELb0ELb1ELb1ELb1ELb0ELb0ELb0ELb0ELb0ELb1ELb0ELb0EEENS1_21CollectiveEpilogueFwdINS6_IJSA_NS7_ILi512EEESA_EEES9_SC_SE_Li256ELb1ELb1ELb0ELb0EEENS1_36VarlenDynamicPersistentTileSchedulerILi64ELi64ELi256ELi128ELb0ELb1ELb1ELb1ELb0ELb1EEEEEEEEEvNT_6ParamsE --------------------------
	.section	.nv.info._ZN7cutlass13device_kernelIN5flash11enable_sm90INS1_16FlashAttnFwdSm90INS1_25CollectiveMainloopFwdSm90ILi2EN4cute5tupleIJNS5_1CILi1EEES8_S8_EEENS6_IJNS7_ILi64EEESA_SA_EEELi512ENS_10bfloat16_tEfNS_4arch4Sm90ELb0ELb1ELb1ELb1ELb0ELb0ELb0ELb0ELb0ELb1ELb0ELb0EEENS1_21CollectiveEpilogueFwdINS6_IJSA_NS7_ILi512EEESA_EEES9_SC_SE_Li256ELb1ELb1ELb0ELb0EEENS1_36VarlenDynamicPersistentTileSchedulerILi64ELi64ELi256ELi128ELb0ELb1ELb1ELb1ELb0ELb1EEEEEEEEEvNT_6ParamsE,"",@"SHT_CUDA_INFO"
	.sectionflags	@""
	.align	4


	//----- nvinfo : EIATTR_CUDA_API_VERSION
	.align		4
        /*0000*/ 	.byte	0x04, 0x37
        /*0002*/ 	.short	(.L_366 - .L_365)
.L_365:
        /*0004*/ 	.word	0x00000082


	//----- nvinfo : EIATTR_KPARAM_INFO
	.align		4
.L_366:
        /*0008*/ 	.byte	0x04, 0x17
        /*000a*/ 	.short	(.L_368 - .L_367)
.L_367:
        /*000c*/ 	.word	0x00000000
        /*0010*/ 	.short	0x0000
        /*0012*/ 	.short	0x0070
        /*0014*/ 	.byte	0x00, 0xf0, 0x01, 0x2a


	//----- nvinfo : EIATTR_SPARSE_MMA_MASK
	.align		4
.L_368:
        /*0018*/ 	.byte	0x03, 0x50
        /*001a*/ 	.short	0x0000


	//----- nvinfo : EIATTR_MAXREG_COUNT
	.align		4
        /*001c*/ 	.byte	0x03, 0x1b
        /*001e*/ 	.short	0x00a8


	//----- nvinfo : EIATTR_NUM_BARRIERS
	.align		4
        /*0020*/ 	.byte	0x02, 0x4c
        /*0022*/ 	.byte	0x10
	.zero		1


	//----- nvinfo : EIATTR_EXTERNS
	.align		4
        /*0024*/ 	.byte	0x04, 0x0f
        /*0026*/ 	.short	(.L_370 - .L_369)


	//   ....[0]....
	.align		4
.L_369:
        /*0028*/ 	.word	index@(__assertfail)


	//----- nvinfo : EIATTR_ANNOTATIONS
	.align		4
.L_370:
        /*002c*/ 	.byte	0x04, 0x55
        /*002e*/ 	.short	(.L_372 - .L_371)


	//   ....[0]....
.L_371:
        /* <DEDUP_REMOVED lines=55> */


	//----- nvinfo : EIATTR_MERCURY_ISA_VERSION
	.align		4
.L_372:
        /*0390*/ 	.byte	0x03, 0x5f
        /*0392*/ 	.short	0x0101


	//----- nvinfo : EIATTR_UNUSED_LOAD_BYTE_OFFSET
	.align		4
        /*0394*/ 	.byte	0x04, 0x44
        /*0396*/ 	.short	(.L_374 - .L_373)


	//   ....[0]....
.L_373:
        /*0398*/ 	.word	0x00000a10
        /*039c*/ 	.word	0x0000fff0


	//   ....[1]....
        /*03a0*/ 	.word	0x0000de80
        /*03a4*/ 	.word	0x0000fff0


	//----- nvinfo : EIATTR_INT_WARP_WIDE_INSTR_OFFSETS
	.align		4
.L_374:
        /*03a8*/ 	.byte	0x04, 0x31
        /*03aa*/ 	.short	(.L_376 - .L_375)


	//   ....[0]....
.L_375:
        /*03ac*/ 	.word	0x00000130


	//   ....[1]....
        /*03b0*/ 	.word	0x00000170


	//   ....[2]....
        /*03b4*/ 	.word	0x000001e0


	//   ....[3]....
        /*03b8*/ 	.word	0x000123e0


	//   ....[4]....
        /*03bc*/ 	.word	0x00012470


	//   ....[5]....
        /*03c0*/ 	.word	0x00016ea0


	//   ....[6]....
        /*03c4*/ 	.word	0x00016f30


	//----- nvinfo : EIATTR_COOP_GROUP_MASK_REGIDS
	.align		4
.L_376:
        /*03c8*/ 	.byte	0x04, 0x29
        /*03ca*/ 	.short	(.L_378 - .L_377)


	//   ....[0]....
.L_377:
        /*03cc*/ 	.word	0xffffffff


	//   ....[1]....
        /*03d0*/ 	.word	0xffffffff


	//   ....[2]....
        /*03d4*/ 	.word	0xffffffff


	//   ....[3]....
        /*03d8*/ 	.word	0xffffffff


	//   ....[4]....
        /*03dc*/ 	.word	0xffffffff


	//   ....[5]....
        /*03e0*/ 	.word	0xffffffff


	//   ....[6]....
        /*03e4*/ 	.word	0xffffffff


	//   ....[7]....
        /*03e8*/ 	.word	0xffffffff


	//   ....[8]....
        /*03ec*/ 	.word	0xffffffff


	//   ....[9]....
        /*03f0*/ 	.word	0xffffffff


	//   ....[10]....
        /*03f4*/ 	.word	0xffffffff


	//   ....[11]....
        /*03f8*/ 	.word	0xffffffff


	//   ....[12]....
        /*03fc*/ 	.word	0xffffffff


	//   ....[13]....
        /*0400*/ 	.word	0xffffffff


	//   ....[14]....
        /*0404*/ 	.word	0xffffffff


	//   ....[15]....
        /*0408*/ 	.word	0xffffffff


	//   ....[16]....
        /*040c*/ 	.word	0xffffffff


	//   ....[17]....
        /*0410*/ 	.word	0xffffffff


	//   ....[18]....
        /*0414*/ 	.word	0xffffffff


	//   ....[19]....
        /*0418*/ 	.word	0xffffffff


	//   ....[20]....
        /*041c*/ 	.word	0xffffffff


	//   ....[21]....
        /*0420*/ 	.word	0xffffffff


	//   ....[22]....
        /*0424*/ 	.word	0xffffffff


	//   ....[23]....
        /*0428*/ 	.word	0xffffffff


	//   ....[24]....
        /*042c*/ 	.word	0xffffffff


	//   ....[25]....
        /*0430*/ 	.word	0xffffffff


	//   ....[26]....
        /*0434*/ 	.word	0xffffffff


	//   ....[27]....
        /*0438*/ 	.word	0xffffffff


	//   ....[28]....
        /*043c*/ 	.word	0xffffffff


	//   ....[29]....
        /*0440*/ 	.word	0xffffffff


	//   ....[30]....
        /*0444*/ 	.word	0xffffffff


	//   ....[31]....
        /*0448*/ 	.word	0xffffffff


	//   ....[32]....
        /*044c*/ 	.word	0xffffffff


	//   ....[33]....
        /*0450*/ 	.word	0xffffffff


	//   ....[34]....
        /*0454*/ 	.word	0xffffffff


	//   ....[35]....
        /*0458*/ 	.word	0xffffffff


	//   ....[36]....
        /*045c*/ 	.word	0xffffffff


	//   ....[37]....
        /*0460*/ 	.word	0xffffffff


	//   ....[38]....
        /*0464*/ 	.word	0xffffffff


	//   ....[39]....
        /*0468*/ 	.word	0xffffffff


	//   ....[40]....
        /*046c*/ 	.word	0xffffffff


	//   ....[41]....
        /*0470*/ 	.word	0xffffffff


	//   ....[42]....
        /*0474*/ 	.word	0xffffffff


	//   ....[43]....
        /*0478*/ 	.word	0xffffffff


	//   ....[44]....
        /*047c*/ 	.word	0xffffffff


	//   ....[45]....
        /*0480*/ 	.word	0xffffffff


	//   ....[46]....
        /*0484*/ 	.word	0xffffffff


	//   ....[47]....
        /*0488*/ 	.word	0xffffffff


	//   ....[48]....
        /*048c*/ 	.word	0xffffffff


	//   ....[49]....
        /*0490*/ 	.word	0xffffffff


	//   ....[50]....
        /*0494*/ 	.word	0xffffffff


	//   ....[51]....
        /*0498*/ 	.word	0xffffffff


	//   ....[52]....
        /*049c*/ 	.word	0xffffffff


	//   ....[53]....
        /*04a0*/ 	.word	0xffffffff


	//   ....[54]....
        /*04a4*/ 	.word	0xffffffff


	//   ....[55]....
        /*04a8*/ 	.word	0xffffffff


	//   ....[56]....
        /*04ac*/ 	.word	0xffffffff


	//   ....[57]....
        /*04b0*/ 	.word	0xffffffff


	//   ....[58]....
        /*04b4*/ 	.word	0xffffffff


	//   ....[59]....
        /*04b8*/ 	.word	0xffffffff


	//   ....[60]....
        /*04bc*/ 	.word	0xffffffff


	//   ....[61]....
        /*04c0*/ 	.word	0xffffffff


	//   ....[62]....
        /*04c4*/ 	.word	0xffffffff


	//   ....[63]....
        /*04c8*/ 	.word	0xffffffff


	//   ....[64]....
        /*04cc*/ 	.word	0xffffffff


	//   ....[65]....
        /*04d0*/ 	.word	0xffffffff


	//   ....[66]....
        /*04d4*/ 	.word	0xffffffff


	//   ....[67]....
        /*04d8*/ 	.word	0xffffffff


	//   ....[68]....
        /*04dc*/ 	.word	0xffffffff


	//   ....[69]....
        /*04e0*/ 	.word	0xffffffff


	//   ....[70]....
        /*04e4*/ 	.word	0xffffffff


	//   ....[71]....
        /*04e8*/ 	.word	0xffffffff


	//   ....[72]....
        /*04ec*/ 	.word	0xffffffff


	//   ....[73]....
        /*04f0*/ 	.word	0xffffffff


	//   ....[74]....
        /*04f4*/ 	.word	0xffffffff


	//   ....[75]....
        /*04f8*/ 	.word	0xffffffff


	//   ....[76]....
        /*04fc*/ 	.word	0xffffffff


	//   ....[77]....
        /*0500*/ 	.word	0xffffffff


	//   ....[78]....
        /*0504*/ 	.word	0xffffffff


	//   ....[79]....
        /*0508*/ 	.word	0xffffffff


	//   ....[80]....
        /*050c*/ 	.word	0xffffffff


	//   ....[81]....
        /*0510*/ 	.word	0xffffffff


	//   ....[82]....
        /*0514*/ 	.word	0xffffffff


	//   ....[83]....
        /*0518*/ 	.word	0xffffffff


	//   ....[84]....
        /*051c*/ 	.word	0xffffffff


	//   ....[85]....
        /*0520*/ 	.word	0xffffffff


	//   ....[86]....
        /*0524*/ 	.word	0xffffffff


	//   ....[87]....
        /*0528*/ 	.word	0xffffffff


	//   ....[88]....
        /*052c*/ 	.word	0xffffffff


	//   ....[89]....
        /*0530*/ 	.word	0xffffffff


	//   ....[90]....
        /*0534*/ 	.word	0xffffffff


	//   ....[91]....
        /*0538*/ 	.word	0xffffffff


	//   ....[92]....
        /*053c*/ 	.word	0xffffffff


	//   ....[93]....
        /*0540*/ 	.word	0xffffffff


	//   ....[94]....
        /*0544*/ 	.word	0xffffffff


	//   ....[95]....
        /*0548*/ 	.word	0x0500000f


	//   ....[96]....
        /*054c*/ 	.word	0x0500000f


	//   ....[97]....
        /*0550*/ 	.word	0x0500000f


	//   ....[98]....
        /*0554*/ 	.word	0x0500000f


	//   ....[99]....
        /*0558*/ 	.word	0x0500000f


	//   ....[100]....
        /*055c*/ 	.word	0x0500000f


	//   ....[101]....
        /*0560*/ 	.word	0x0500000f


	//   ....[102]....
        /*0564*/ 	.word	0x0500000f


	//   ....[103]....
        /*0568*/ 	.word	0x0500000f


	//   ....[104]....
        /*056c*/ 	.word	0x0500000f


	//   ....[105]....
        /*0570*/ 	.word	0x0500000f


	//   ....[106]....
        /*0574*/ 	.word	0x0500000f


	//   ....[107]....
        /*0578*/ 	.word	0x0500000f


	//   ....[108]....
        /*057c*/ 	.word	0x0500000f


	//   ....[109]....
        /*0580*/ 	.word	0x0500000f


	//   ....[110]....
        /*0584*/ 	.word	0x0500000f


	//   ....[111]....
        /*0588*/ 	.word	0x0500000f


	//   ....[112]....
        /*058c*/ 	.word	0x0500000f


	//   ....[113]....
        /*0590*/ 	.word	0x0500000f


	//   ....[114]....
        /*0594*/ 	.word	0x0500000f


	//   ....[115]....
        /*0598*/ 	.word	0x0500000f


	//   ....[116]....
        /*059c*/ 	.word	0x0500000f


	//   ....[117]....
        /*05a0*/ 	.word	0x0500000f


	//   ....[118]....
        /*05a4*/ 	.word	0x0500000f


	//   ....[119]....
        /*05a8*/ 	.word	0x0500000f


	//   ....[120]....
        /*05ac*/ 	.word	0x0500000f


	//   ....[121]....
        /*05b0*/ 	.word	0x0500000f


	//----- nvinfo : EIATTR_COOP_GROUP_INSTR_OFFSETS
	.align		4
.L_378:
        /*05b4*/ 	.byte	0x04, 0x28
        /*05b6*/ 	.short	(.L_380 - .L_379)


	//   ....[0]....
.L_379:
        /*05b8*/ 	.word	0x00000060


	//   ....[1]....
        /*05bc*/ 	.word	0x00000140


	//   ....[2]....
        /*05c0*/ 	.word	0x00000190


	//   ....[3]....
        /*05c4*/ 	.word	0x00000380


	//   ....[4]....
        /*05c8*/ 	.word	0x000004e0


	//   ....[5]....
        /*05cc*/ 	.word	0x00000600


	//   ....[6]....
        /*05d0*/ 	.word	0x00000760


	//   ....[7]....
        /*05d4*/ 	.word	0x00001da0


	//   ....[8]....
        /*05d8*/ 	.word	0x00003e90


	//   ....[9]....
        /*05dc*/ 	.word	0x000044e0


	//   ....[10]....
        /*05e0*/ 	.word	0x00005060


	//   ....[11]....
        /*05e4*/ 	.word	0x00005680


	//   ....[12]....
        /*05e8*/ 	.word	0x00005700


	//   ....[13]....
        /*05ec*/ 	.word	0x00005970


	//   ....[14]....
        /*05f0*/ 	.word	0x000059e0


	//   ....[15]....
        /*05f4*/ 	.word	0x00006320


	//   ....[16]....
        /*05f8*/ 	.word	0x000068e0


	//   ....[17]....
        /*05fc*/ 	.word	0x00006e60


	//   ....[18]....
        /*0600*/ 	.word	0x00007550


	//   ....[19]....
        /*0604*/ 	.word	0x00007650


	//   ....[20]....
        /*0608*/ 	.word	0x00007a60


	//   ....[21]....
        /*060c*/ 	.word	0x00007c30


	//   ....[22]....
        /*0610*/ 	.word	0x00008c20


	//   ....[23]....
        /*0614*/ 	.word	0x00009600


	//   ....[24]....
        /*0618*/ 	.word	0x00009690


	//   ....[25]....
        /*061c*/ 	.word	0x00009980


	//   ....[26]....
        /*0620*/ 	.word	0x00009ad0


	//   ....[27]....
        /*0624*/ 	.word	0x0000aba0


	//   ....[28]....
        /*0628*/ 	.word	0x0000b040


	//   ....[29]....
        /*062c*/ 	.word	0x0000b5f0


	//   ....[30]....
        /*0630*/ 	.word	0x0000bc70


	//   ....[31]....
        /*0634*/ 	.word	0x0000bd40


	//   ....[32]....
        /*0638*/ 	.word	0x0000c0f0


	//   ....[33]....
        /*063c*/ 	.word	0x0000c1d0


	//   ....[34]....
        /*0640*/ 	.word	0x0000d340


	//   ....[35]....
        /*0644*/ 	.word	0x0000d380


	//   ....[36]....
        /*0648*/ 	.word	0x0000d3b0


	//   ....[37]....
        /*064c*/ 	.word	0x0000d420


	//   ....[38]....
        /*0650*/ 	.word	0x0000d450


	//   ....[39]....
        /*0654*/ 	.word	0x0000eda0


	//   ....[40]....
        /*0658*/ 	.word	0x0000f3e0


	//   ....[41]....
        /*065c*/ 	.word	0x0000f410


	//   ....[42]....
        /*0660*/ 	.word	0x0000f430


	//   ....[43]....
        /*0664*/ 	.word	0x0000f450


	//   ....[44]....
        /*0668*/ 	.word	0x0000fae0


	//   ....[45]....
        /*066c*/ 	.word	0x0000faf0


	//   ....[46]....
        /*0670*/ 	.word	0x0000fd20


	//   ....[47]....
        /*0674*/ 	.word	0x0000fd40


	//   ....[48]....
        /*0678*/ 	.word	0x000108e0


	//   ....[49]....
        /*067c*/ 	.word	0x00010910


	//   ....[50]....
        /*0680*/ 	.word	0x00010b50


	//   ....[51]....
        /*0684*/ 	.word	0x00010b70


	//   ....[52]....
        /*0688*/ 	.word	0x00010e30


	//   ....[53]....
        /*068c*/ 	.word	0x00011000


	//   ....[54]....
        /*0690*/ 	.word	0x00011030


	//   ....[55]....
        /*0694*/ 	.word	0x00011060


	//   ....[56]....
        /*0698*/ 	.word	0x00011090


	//   ....[57]....
        /*069c*/ 	.word	0x000110c0


	//   ....[58]....
        /*06a0*/ 	.word	0x000110f0


	//   ....[59]....
        /*06a4*/ 	.word	0x00011260


	//   ....[60]....
        /*06a8*/ 	.word	0x00011290


	//   ....[61]....
        /*06ac*/ 	.word	0x000112c0


	//   ....[62]....
        /*06b0*/ 	.word	0x000112f0


	//   ....[63]....
        /*06b4*/ 	.word	0x00011320


	//   ....[64]....
        /*06b8*/ 	.word	0x00011350


	//   ....[65]....
        /*06bc*/ 	.word	0x000113f0


	//   ....[66]....
        /*06c0*/ 	.word	0x00011450


	//   ....[67]....
        /*06c4*/ 	.word	0x000114e0


	//   ....[68]....
        /*06c8*/ 	.word	0x000129a0


	//   ....[69]....
        /*06cc*/ 	.word	0x000134d0


	//   ....[70]....
        /*06d0*/ 	.word	0x000134f0


	//   ....[71]....
        /*06d4*/ 	.word	0x000135a0


	//   ....[72]....
        /*06d8*/ 	.word	0x000135b0


	//   ....[73]....
        /*06dc*/ 	.word	0x00013630


	//   ....[74]....
        /*06e0*/ 	.word	0x00013640


	//   ....[75]....
        /*06e4*/ 	.word	0x00013650


	//   ....[76]....
        /*06e8*/ 	.word	0x00013660


	//   ....[77]....
        /*06ec*/ 	.word	0x00017130


	//   ....[78]....
        /*06f0*/ 	.word	0x00017160


	//   ....[79]....
        /*06f4*/ 	.word	0x000171a0


	//   ....[80]....
        /*06f8*/ 	.word	0x000171d0


	//   ....[81]....
        /*06fc*/ 	.word	0x00017200


	//   ....[82]....
        /*0700*/ 	.word	0x00017230


	//   ....[83]....
        /*0704*/ 	.word	0x00017260


	//   ....[84]....
        /*0708*/ 	.word	0x00017290


	//   ....[85]....
        /*070c*/ 	.word	0x00017410


	//   ....[86]....
        /*0710*/ 	.word	0x00017440


	//   ....[87]....
        /*0714*/ 	.word	0x00017470


	//   ....[88]....
        /*0718*/ 	.word	0x000174a0


	//   ....[89]....
        /*071c*/ 	.word	0x000174d0


	//   ....[90]....
        /*0720*/ 	.word	0x00017500


	//   ....[91]....
        /*0724*/ 	.word	0x000175c0


	//   ....[92]....
        /*0728*/ 	.word	0x000175e0


	//   ....[93]....
        /*072c*/ 	.word	0x00017650


	//   ....[94]....
        /*0730*/ 	.word	0x00017d10


	//   ....[95]....
        /*0734*/ 	.word	0x00018420


	//   ....[96]....
        /*0738*/ 	.word	0x000185e0


	//   ....[97]....
        /*073c*/ 	.word	0x00018630


	//   ....[98]....
        /*0740*/ 	.word	0x00018690


	//   ....[99]....
        /*0744*/ 	.word	0x00018780


	//   ....[100]....
        /*0748*/ 	.word	0x000187e0


	//   ....[101]....
        /*074c*/ 	.word	0x000188d0


	//   ....[102]....
        /*0750*/ 	.word	0x00018930


	//   ....[103]....
        /*0754*/ 	.word	0x00018a00


	//   ....[104]....
        /*0758*/ 	.word	0x00018d30


	//   ....[105]....
        /*075c*/ 	.word	0x00018dd0


	//   ....[106]....
        /*0760*/ 	.word	0x00018ef0


	//   ....[107]....
        /*0764*/ 	.word	0x00018f60


	//   ....[108]....
        /*0768*/ 	.word	0x00018fd0


	//   ....[109]....
        /*076c*/ 	.word	0x00019040


	//   ....[110]....
        /*0770*/ 	.word	0x000190b0


	//   ....[111]....
        /*0774*/ 	.word	0x00019130


	//   ....[112]....
        /*0778*/ 	.word	0x000191c0


	//   ....[113]....
        /*077c*/ 	.word	0x00019250


	//   ....[114]....
        /*0780*/ 	.word	0x000192c0


	//   ....[115]....
        /*0784*/ 	.word	0x00019330


	//   ....[116]....
        /*0788*/ 	.word	0x000193a0


	//   ....[117]....
        /*078c*/ 	.word	0x00019420


	//   ....[118]....
        /*0790*/ 	.word	0x00019490


	//   ....[119]....
        /*0794*/ 	.word	0x00019530


	//   ....[120]....
        /*0798*/ 	.word	0x000195c0


	//   ....[121]....
        /*079c*/ 	.word	0x000196f0


	//----- nvinfo : EIATTR_REG_RECONFIG
	.align		4
.L_380:
        /*07a0*/ 	.byte	0x01, 0x54
	.zero		2


	//----- nvinfo : EIATTR_SYSCALL_OFFSETS
	.align		4
        /*07a4*/ 	.byte	0x04, 0x46
        /*07a6*/ 	.short	(.L_382 - .L_381)


	//   ....[0]....
.L_381:
        /*07a8*/ 	.word	0x00004060


	//   ....[1]....
        /*07ac*/ 	.word	0x000125e0


	//   ....[2]....
        /*07b0*/ 	.word	0x00012730


	//   ....[3]....
        /*07b4*/ 	.word	0x00012820


	//   ....[4]....
        /*07b8*/ 	.word	0x00013090


	//----- nvinfo : EIATTR_MBARRIER_INSTR_OFFSETS
	.align		4
.L_382:
        /*07bc*/ 	.byte	0x04, 0x39
        /*07be*/ 	.short	(.L_384 - .L_383)


	//   ....[0]....
.L_383:
        /*07c0*/ 	.word	0x00000270
        /*07c4*/ 	.word	0x000000ff
        /*07c8*/ 	.word	0x00028c00
        /*07cc*/ 	.short	0x0100
        /*07ce*/ 	.byte	0x08
	.zero		1


	//   ....[1]....
        /*07d0*/ 	.word	0x00000280
        /*07d4*/ 	.word	0x000000ff
        /*07d8*/ 	.word	0x00028c20
        /*07dc*/ 	.short	0x0100
        /*07de*/ 	.byte	0x08
	.zero		1


	//   ....[2]....
        /*07e0*/ 	.word	0x00000330
        /*07e4*/ 	.word	0x000000ff
        /*07e8*/ 	.word	0x00028c30
        /*07ec*/ 	.short	0x0100
        /*07ee*/ 	.byte	0x06
	.zero		1


	//   ....[3]....
        /*07f0*/ 	.word	0x00000340
        /*07f4*/ 	.word	0x000000ff
        /*07f8*/ 	.word	0x00028c40
        /*07fc*/ 	.short	0x0100
        /*07fe*/ 	.byte	0x06
	.zero		1


	//   ....[4]....
        /*0800*/ 	.word	0x00000350
        /*0804*/ 	.word	0x000000ff
        /*0808*/ 	.word	0x00028c38
        /*080c*/ 	.short	0x0100
        /*080e*/ 	.byte	0x06
	.zero		1


	//   ....[5]....
        /*0810*/ 	.word	0x00000360
        /*0814*/ 	.word	0x000000ff
        /*0818*/ 	.word	0x00028c48
        /*081c*/ 	.short	0x0100
        /*081e*/ 	.byte	0x06
	.zero		1


	//   ....[6]....
        /*0820*/ 	.word	0x00000490
        /*0824*/ 	.word	0x000000ff
        /*0828*/ 	.word	0x00028c50
        /*082c*/ 	.short	0x0100
        /*082e*/ 	.byte	0x08
	.zero		1


	//   ....[7]....
        /*0830*/ 	.word	0x000004a0
        /*0834*/ 	.word	0x000000ff
        /*0838*/ 	.word	0x00028c60
        /*083c*/ 	.short	0x0100
        /*083e*/ 	.byte	0x08
	.zero		1


	//   ....[8]....
        /*0840*/ 	.word	0x000004b0
        /*0844*/ 	.word	0x000000ff
        /*0848*/ 	.word	0x00028c58
        /*084c*/ 	.short	0x0100
        /*084e*/ 	.byte	0x08
	.zero		1


	//   ....[9]....
        /*0850*/ 	.word	0x000004c0
        /*0854*/ 	.word	0x000000ff
        /*0858*/ 	.word	0x00028c68
        /*085c*/ 	.short	0x0100
        /*085e*/ 	.byte	0x08
	.zero		1


	//   ....[10]....
        /*0860*/ 	.word	0x000005b0
        /*0864*/ 	.word	0x000000ff
        /*0868*/ 	.word	0x00028c70
        /*086c*/ 	.short	0x0100
        /*086e*/ 	.byte	0x06
	.zero		1


	//   ....[11]....
        /*0870*/ 	.word	0x000005c0
        /*0874*/ 	.word	0x000000ff
        /*0878*/ 	.word	0x00028c80
        /*087c*/ 	.short	0x0100
        /*087e*/ 	.byte	0x06
	.zero		1


	//   ....[12]....
        /*0880*/ 	.word	0x000005d0
        /*0884*/ 	.word	0x000000ff
        /*0888*/ 	.word	0x00028c78
        /*088c*/ 	.short	0x0100
        /*088e*/ 	.byte	0x06
	.zero		1


	//   ....[13]....
        /*0890*/ 	.word	0x000005e0
        /*0894*/ 	.word	0x000000ff
        /*0898*/ 	.word	0x00028c88
        /*089c*/ 	.short	0x0100
        /*089e*/ 	.byte	0x06
	.zero		1


	//   ....[14]....
        /*08a0*/ 	.word	0x00000710
        /*08a4*/ 	.word	0x000000ff
        /*08a8*/ 	.word	0x00028c90
        /*08ac*/ 	.short	0x0100
        /*08ae*/ 	.byte	0x08
	.zero		1


	//   ....[15]....
        /*08b0*/ 	.word	0x00000720
        /*08b4*/ 	.word	0x000000ff
        /*08b8*/ 	.word	0x00028ca0
        /*08bc*/ 	.short	0x0100
        /*08be*/ 	.byte	0x08
	.zero		1


	//   ....[16]....
        /*08c0*/ 	.word	0x00000730
        /*08c4*/ 	.word	0x000000ff
        /*08c8*/ 	.word	0x00028c98
        /*08cc*/ 	.short	0x0100
        /*08ce*/ 	.byte	0x08
	.zero		1


	//   ....[17]....
        /*08d0*/ 	.word	0x00000740
        /*08d4*/ 	.word	0x000000ff
        /*08d8*/ 	.word	0x00028ca8
        /*08dc*/ 	.short	0x0100
        /*08de*/ 	.byte	0x08
	.zero		1


	//   ....[18]....
        /*08e0*/ 	.word	0x00000870
        /*08e4*/ 	.word	0x000000ff
        /*08e8*/ 	.word	0x00028cb0
        /*08ec*/ 	.short	0x0100
        /*08ee*/ 	.byte	0x08
	.zero		1


	//   ....[19]....
        /*08f0*/ 	.word	0x00000880
        /*08f4*/ 	.word	0x000000ff
        /*08f8*/ 	.word	0x00028cc0
        /*08fc*/ 	.short	0x0100
        /*08fe*/ 	.byte	0x08
	.zero		1


	//   ....[20]....
        /*0900*/ 	.word	0x00000890
        /*0904*/ 	.word	0x000000ff
        /*0908*/ 	.word	0x00028cb8
        /*090c*/ 	.short	0x0100
        /*090e*/ 	.byte	0x08
	.zero		1


	//   ....[21]....
        /*0910*/ 	.word	0x000008a0
        /*0914*/ 	.word	0x000000ff
        /*0918*/ 	.word	0x00028cc8
        /*091c*/ 	.short	0x0100
        /*091e*/ 	.byte	0x08
	.zero		1


	//   ....[22]....
        /*0920*/ 	.word	0x00001eb0
        /*0924*/ 	.word	0x000000ff
        /*0928*/ 	.word	0x00028c50
        /*092c*/ 	.short	0x010a
        /*092e*/ 	.byte	0x15
	.zero		1


	//   ....[23]....
        /*0930*/ 	.word	0x00002180
        /*0934*/ 	.word	0x00000000
        /*0938*/ 	.word	0x00000000
        /*093c*/ 	.short	0x0101
        /*093e*/ 	.byte	0x3f
	.zero		1


	//   ....[24]....
        /*0940*/ 	.word	0x00002ac0
        /*0944*/ 	.word	0x000000ff
        /*0948*/ 	.word	0x00028c50
        /*094c*/ 	.short	0x010a
        /*094e*/ 	.byte	0x15
	.zero		1


	//   ....[25]....
        /*0950*/ 	.word	0x00002b00
        /*0954*/ 	.word	0x000000ff
        /*0958*/ 	.word	0x00028c50
        /*095c*/ 	.short	0x010a
        /*095e*/ 	.byte	0x15
	.zero		1


	//   ....[26]....
        /*0960*/ 	.word	0x00002cd0
        /*0964*/ 	.word	0x00000000
        /*0968*/ 	.word	0x00000000
        /*096c*/ 	.short	0x0101
        /*096e*/ 	.byte	0x3f
	.zero		1


	//   ....[27]....
        /*0970*/ 	.word	0x000040e0
        /*0974*/ 	.word	0x000000ff
        /*0978*/ 	.word	0x00028c00
        /*097c*/ 	.short	0x010a
        /*097e*/ 	.byte	0x2e
	.zero		1


	//   ....[28]....
        /*0980*/ 	.word	0x00004160
        /*0984*/ 	.word	0x00000007
        /*0988*/ 	.word	0x00028c30
        /*098c*/ 	.short	0x010a
        /*098e*/ 	.byte	0x3f
	.zero		1


	//   ....[29]....
        /*0990*/ 	.word	0x000041a0
        /*0994*/ 	.word	0x00000007
        /*0998*/ 	.word	0x00028c30
        /*099c*/ 	.short	0x010a
        /*099e*/ 	.byte	0x3f
	.zero		1


	//   ....[30]....
        /*09a0*/ 	.word	0x00004590
        /*09a4*/ 	.word	0x00000003
        /*09a8*/ 	.word	0x00000000
        /*09ac*/ 	.short	0x0101
        /*09ae*/ 	.byte	0x3f
	.zero		1


	//   ....[31]....
        /*09b0*/ 	.word	0x00006040
        /*09b4*/ 	.word	0x00000007
        /*09b8*/ 	.word	0x00028c50
        /*09bc*/ 	.short	0x010a
        /*09be*/ 	.byte	0x3f
	.zero		1


	//   ....[32]....
        /*09c0*/ 	.word	0x00006080
        /*09c4*/ 	.word	0x00000007
        /*09c8*/ 	.word	0x00028c50
        /*09cc*/ 	.short	0x010a
        /*09ce*/ 	.byte	0x3f
	.zero		1


	//   ....[33]....
        /*09d0*/ 	.word	0x00006340
        /*09d4*/ 	.word	0x00000007
        /*09d8*/ 	.word	0x00000000
        /*09dc*/ 	.short	0x0101
        /*09de*/ 	.byte	0x3f
	.zero		1


	//   ....[34]....
        /*09e0*/ 	.word	0x000065d0
        /*09e4*/ 	.word	0x000000ff
        /*09e8*/ 	.word	0x00028c30
        /*09ec*/ 	.short	0x010a
        /*09ee*/ 	.byte	0x1b
	.zero		1


	//   ....[35]....
        /*09f0*/ 	.word	0x00006610
        /*09f4*/ 	.word	0x000000ff
        /*09f8*/ 	.word	0x00028c30
        /*09fc*/ 	.short	0x010a
        /*09fe*/ 	.byte	0x1b
	.zero		1


	//   ....[36]....
        /*0a00*/ 	.word	0x00006a60
        /*0a04*/ 	.word	0x0000000a
        /*0a08*/ 	.word	0x00000000
        /*0a0c*/ 	.short	0x0101
        /*0a0e*/ 	.byte	0x3f
	.zero		1


	//   ....[37]....
        /*0a10*/ 	.word	0x00008970
        /*0a14*/ 	.word	0x000000ff
        /*0a18*/ 	.word	0x00028c50
        /*0a1c*/ 	.short	0x010a
        /*0a1e*/ 	.byte	0x1b
	.zero		1


	//   ....[38]....
        /*0a20*/ 	.word	0x000089b0
        /*0a24*/ 	.word	0x000000ff
        /*0a28*/ 	.word	0x00028c50
        /*0a2c*/ 	.short	0x010a
        /*0a2e*/ 	.byte	0x1b
	.zero		1


	//   ....[39]....
        /*0a30*/ 	.word	0x00008c40
        /*0a34*/ 	.word	0x00000015
        /*0a38*/ 	.word	0x00000000
        /*0a3c*/ 	.short	0x0101
        /*0a3e*/ 	.byte	0x3f
	.zero		1


	//   ....[40]....
        /*0a40*/ 	.word	0x00009030
        /*0a44*/ 	.word	0x000000ff
        /*0a48*/ 	.word	0x00028c30
        /*0a4c*/ 	.short	0x010a
        /*0a4e*/ 	.byte	0x19
	.zero		1


	//   ....[41]....
        /*0a50*/ 	.word	0x00009070
        /*0a54*/ 	.word	0x000000ff
        /*0a58*/ 	.word	0x00028c30
        /*0a5c*/ 	.short	0x010a
        /*0a5e*/ 	.byte	0x19
	.zero		1


	//   ....[42]....
        /*0a60*/ 	.word	0x00009e20
        /*0a64*/ 	.word	0x00000098
        /*0a68*/ 	.word	0x00000000
        /*0a6c*/ 	.short	0x0101
        /*0a6e*/ 	.byte	0x3f
	.zero		1


	//   ....[43]....
        /*0a70*/ 	.word	0x0000a910
        /*0a74*/ 	.word	0x000000ff
        /*0a78*/ 	.word	0x00028c50
        /*0a7c*/ 	.short	0x010a
        /*0a7e*/ 	.byte	0x19
	.zero		1


	//   ....[44]....
        /*0a80*/ 	.word	0x0000a950
        /*0a84*/ 	.word	0x000000ff
        /*0a88*/ 	.word	0x00028c50
        /*0a8c*/ 	.short	0x010a
        /*0a8e*/ 	.byte	0x19
	.zero		1


	//   ....[45]....
        /*0a90*/ 	.word	0x0000abc0
        /*0a94*/ 	.word	0x000000aa
        /*0a98*/ 	.word	0x00000000
        /*0a9c*/ 	.short	0x0101
        /*0a9e*/ 	.byte	0x3f
	.zero		1


	//   ....[46]....
        /*0aa0*/ 	.word	0x0000ad20
        /*0aa4*/ 	.word	0x000000ff
        /*0aa8*/ 	.word	0x00028c30
        /*0aac*/ 	.short	0x010a
        /*0aae*/ 	.byte	0x1a
	.zero		1


	//   ....[47]....
        /*0ab0*/ 	.word	0x0000ad60
        /*0ab4*/ 	.word	0x000000ff
        /*0ab8*/ 	.word	0x00028c30
        /*0abc*/ 	.short	0x010a
        /*0abe*/ 	.byte	0x1a
	.zero		1


	//   ....[48]....
        /*0ac0*/ 	.word	0x0000b190
        /*0ac4*/ 	.word	0x0000000a
        /*0ac8*/ 	.word	0x00000000
        /*0acc*/ 	.short	0x0101
        /*0ace*/ 	.byte	0x3f
	.zero		1


	//   ....[49]....
        /*0ad0*/ 	.word	0x0000d090
        /*0ad4*/ 	.word	0x000000ff
        /*0ad8*/ 	.word	0x00028c50
        /*0adc*/ 	.short	0x010a
        /*0ade*/ 	.byte	0x1a
	.zero		1


	//   ....[50]....
        /*0ae0*/ 	.word	0x0000d0d0
        /*0ae4*/ 	.word	0x000000ff
        /*0ae8*/ 	.word	0x00028c50
        /*0aec*/ 	.short	0x010a
        /*0aee*/ 	.byte	0x1a
	.zero		1


	//   ....[51]....
        /*0af0*/ 	.word	0x0000d360
        /*0af4*/ 	.word	0x00000015
        /*0af8*/ 	.word	0x00000000
        /*0afc*/ 	.short	0x0101
        /*0afe*/ 	.byte	0x3f
	.zero		1


	//   ....[52]....
        /*0b00*/ 	.word	0x0000fac0
        /*0b04*/ 	.word	0x000000ff
        /*0b08*/ 	.word	0x00000000
        /*0b0c*/ 	.short	0x0101
        /*0b0e*/ 	.byte	0x04
	.zero		1


	//   ....[53]....
        /*0b10*/ 	.word	0x00012c30
        /*0b14*/ 	.word	0x00000000
        /*0b18*/ 	.word	0x00028c40
        /*0b1c*/ 	.short	0x010a
        /*0b1e*/ 	.byte	0x3f
	.zero		1


	//   ....[54]....
        /*0b20*/ 	.word	0x00013760
        /*0b24*/ 	.word	0x00000008
        /*0b28*/ 	.word	0x00028c00
        /*0b2c*/ 	.short	0x0107
        /*0b2e*/ 	.byte	0x3f
	.zero		1


	//   ....[55]....
        /*0b30*/ 	.word	0x00013860
        /*0b34*/ 	.word	0x00000002
        /*0b38*/ 	.word	0x00028c00
        /*0b3c*/ 	.short	0x0101
        /*0b3e*/ 	.byte	0x3f
	.zero		1


	//   ....[56]....
        /*0b40*/ 	.word	0x00013880
        /*0b44*/ 	.word	0x00000002
        /*0b48*/ 	.word	0x00028c20
        /*0b4c*/ 	.short	0x010a
        /*0b4e*/ 	.byte	0x3f
	.zero		1


	//   ....[57]....
        /*0b50*/ 	.word	0x00013980
        /*0b54*/ 	.word	0x00000000
        /*0b58*/ 	.word	0x00028c60
        /*0b5c*/ 	.short	0x010a
        /*0b5e*/ 	.byte	0x3f
	.zero		1


	//   ....[58]....
        /*0b60*/ 	.word	0x00014600
        /*0b64*/ 	.word	0x00000003
        /*0b68*/ 	.word	0x00028c40
        /*0b6c*/ 	.short	0x010a
        /*0b6e*/ 	.byte	0x3f
	.zero		1


	//   ....[59]....
        /*0b70*/ 	.word	0x00014850
        /*0b74*/ 	.word	0x00000003
        /*0b78*/ 	.word	0x00028c60
        /*0b7c*/ 	.short	0x010a
        /*0b7e*/ 	.byte	0x3f
	.zero		1


	//   ....[60]....
        /*0b80*/ 	.word	0x00015470
        /*0b84*/ 	.word	0x00000004
        /*0b88*/ 	.word	0x00028c40
        /*0b8c*/ 	.short	0x010a
        /*0b8e*/ 	.byte	0x3f
	.zero		1


	//   ....[61]....
        /*0b90*/ 	.word	0x000156b0
        /*0b94*/ 	.word	0x00000004
        /*0b98*/ 	.word	0x00028c60
        /*0b9c*/ 	.short	0x010a
        /*0b9e*/ 	.byte	0x3f
	.zero		1


	//   ....[62]....
        /*0ba0*/ 	.word	0x00016240
        /*0ba4*/ 	.word	0x00000004
        /*0ba8*/ 	.word	0x00028c40
        /*0bac*/ 	.short	0x010a
        /*0bae*/ 	.byte	0x3f
	.zero		1


	//   ....[63]....
        /*0bb0*/ 	.word	0x00016490
        /*0bb4*/ 	.word	0x00000004
        /*0bb8*/ 	.word	0x00028c60
        /*0bbc*/ 	.short	0x010a
        /*0bbe*/ 	.byte	0x3f
	.zero		1


	//   ....[64]....
        /*0bc0*/ 	.word	0x00017c90
        /*0bc4*/ 	.word	0x00000000
        /*0bc8*/ 	.word	0x00028c20
        /*0bcc*/ 	.short	0x010a
        /*0bce*/ 	.byte	0x3f
	.zero		1


	//   ....[65]....
        /*0bd0*/ 	.word	0x00017e50
        /*0bd4*/ 	.word	0x00000006
        /*0bd8*/ 	.word	0x00000000
        /*0bdc*/ 	.short	0x010a
        /*0bde*/ 	.byte	0x3f
	.zero		1


	//   ....[66]....
        /*0be0*/ 	.word	0x00017ec0
        /*0be4*/ 	.word	0x00000007
        /*0be8*/ 	.word	0x00000000
        /*0bec*/ 	.short	0x010a
        /*0bee*/ 	.byte	0x3f
	.zero		1


	//   ....[67]....
        /*0bf0*/ 	.word	0x00017f30
        /*0bf4*/ 	.word	0x00000004
        /*0bf8*/ 	.word	0x00000000
        /*0bfc*/ 	.short	0x010a
        /*0bfe*/ 	.byte	0x3f
	.zero		1


	//   ....[68]....
        /*0c00*/ 	.word	0x00017f60
        /*0c04*/ 	.word	0x00000003
        /*0c08*/ 	.word	0x00000000
        /*0c0c*/ 	.short	0x010a
        /*0c0e*/ 	.byte	0x3f
	.zero		1


	//   ....[69]....
        /*0c10*/ 	.word	0x00017fd0
        /*0c14*/ 	.word	0x00000003
        /*0c18*/ 	.word	0x00028c50
        /*0c1c*/ 	.short	0x010a
        /*0c1e*/ 	.byte	0x3f
	.zero		1


	//   ....[70]....
        /*0c20*/ 	.word	0x00018030
        /*0c24*/ 	.word	0x00000003
        /*0c28*/ 	.word	0x00028c50
        /*0c2c*/ 	.short	0x010a
        /*0c2e*/ 	.byte	0x3f
	.zero		1


	//   ....[71]....
        /*0c30*/ 	.word	0x00018090
        /*0c34*/ 	.word	0x00000003
        /*0c38*/ 	.word	0x00028c00
        /*0c3c*/ 	.short	0x010a
        /*0c3e*/ 	.byte	0x3f
	.zero		1


	//   ....[72]....
        /*0c40*/ 	.word	0x000180e0
        /*0c44*/ 	.word	0x00000007
        /*0c48*/ 	.word	0x00028c30
        /*0c4c*/ 	.short	0x010a
        /*0c4e*/ 	.byte	0x3f
	.zero		1


	//   ....[73]....
        /*0c50*/ 	.word	0x00018130
        /*0c54*/ 	.word	0x00000007
        /*0c58*/ 	.word	0x00028c50
        /*0c5c*/ 	.short	0x010a
        /*0c5e*/ 	.byte	0x3f
	.zero		1


	//   ....[74]....
        /*0c60*/ 	.word	0x00018190
        /*0c64*/ 	.word	0x00000009
        /*0c68*/ 	.word	0x00028c30
        /*0c6c*/ 	.short	0x010a
        /*0c6e*/ 	.byte	0x3f
	.zero		1


	//   ....[75]....
        /*0c70*/ 	.word	0x000181e0
        /*0c74*/ 	.word	0x00000015
        /*0c78*/ 	.word	0x00028c50
        /*0c7c*/ 	.short	0x010a
        /*0c7e*/ 	.byte	0x3f
	.zero		1


	//   ....[76]....
        /*0c80*/ 	.word	0x00018240
        /*0c84*/ 	.word	0x00000006
        /*0c88*/ 	.word	0x00028c30
        /*0c8c*/ 	.short	0x010a
        /*0c8e*/ 	.byte	0x3f
	.zero		1


	//   ....[77]....
        /*0c90*/ 	.word	0x00018290
        /*0c94*/ 	.word	0x000000aa
        /*0c98*/ 	.word	0x00028c50
        /*0c9c*/ 	.short	0x010a
        /*0c9e*/ 	.byte	0x3f
	.zero		1


	//   ....[78]....
        /*0ca0*/ 	.word	0x000182f0
        /*0ca4*/ 	.word	0x00000005
        /*0ca8*/ 	.word	0x00028c30
        /*0cac*/ 	.short	0x010a
        /*0cae*/ 	.byte	0x3f
	.zero		1


	//   ....[79]....
        /*0cb0*/ 	.word	0x00018340
        /*0cb4*/ 	.word	0x00000015
        /*0cb8*/ 	.word	0x00028c50
        /*0cbc*/ 	.short	0x010a
        /*0cbe*/ 	.byte	0x3f
	.zero		1


	//   ....[80]....
        /*0cc0*/ 	.word	0x000184e0
        /*0cc4*/ 	.word	0x00000000
        /*0cc8*/ 	.word	0x00028c40
        /*0ccc*/ 	.short	0x010a
        /*0cce*/ 	.byte	0x3f
	.zero		1


	//   ....[81]....
        /*0cd0*/ 	.word	0x00018a50
        /*0cd4*/ 	.word	0x00000002
        /*0cd8*/ 	.word	0x00028c20
        /*0cdc*/ 	.short	0x010a
        /*0cde*/ 	.byte	0x3f
	.zero		1


	//   ....[82]....
        /*0ce0*/ 	.word	0x00018aa0
        /*0ce4*/ 	.word	0x00000000
        /*0ce8*/ 	.word	0x00028c60
        /*0cec*/ 	.short	0x010a
        /*0cee*/ 	.byte	0x3f
	.zero		1


	//   ....[83]....
        /*0cf0*/ 	.word	0x00018af0
        /*0cf4*/ 	.word	0x00000003
        /*0cf8*/ 	.word	0x00028c40
        /*0cfc*/ 	.short	0x010a
        /*0cfe*/ 	.byte	0x3f
	.zero		1


	//   ....[84]....
        /*0d00*/ 	.word	0x00018b40
        /*0d04*/ 	.word	0x00000003
        /*0d08*/ 	.word	0x00028c60
        /*0d0c*/ 	.short	0x010a
        /*0d0e*/ 	.byte	0x3f
	.zero		1


	//   ....[85]....
        /*0d10*/ 	.word	0x00018b90
        /*0d14*/ 	.word	0x00000004
        /*0d18*/ 	.word	0x00028c40
        /*0d1c*/ 	.short	0x010a
        /*0d1e*/ 	.byte	0x3f
	.zero		1


	//   ....[86]....
        /*0d20*/ 	.word	0x00018be0
        /*0d24*/ 	.word	0x00000004
        /*0d28*/ 	.word	0x00028c60
        /*0d2c*/ 	.short	0x010a
        /*0d2e*/ 	.byte	0x3f
	.zero		1


	//   ....[87]....
        /*0d30*/ 	.word	0x00018c30
        /*0d34*/ 	.word	0x00000004
        /*0d38*/ 	.word	0x00028c40
        /*0d3c*/ 	.short	0x010a
        /*0d3e*/ 	.byte	0x3f
	.zero		1


	//   ....[88]....
        /*0d40*/ 	.word	0x00018c80
        /*0d44*/ 	.word	0x00000004
        /*0d48*/ 	.word	0x00028c60
        /*0d4c*/ 	.short	0x010a
        /*0d4e*/ 	.byte	0x3f
	.zero		1


	//   ....[89]....
        /*0d50*/ 	.word	0x00019610
        /*0d54*/ 	.word	0x00000000
        /*0d58*/ 	.word	0x00028c20
        /*0d5c*/ 	.short	0x010a
        /*0d5e*/ 	.byte	0x3f
	.zero		1


	//   ....[90]....
        /*0d60*/ 	.word	0x000197b0
        /*0d64*/ 	.word	0x00000006
        /*0d68*/ 	.word	0x00000000
        /*0d6c*/ 	.short	0x010a
        /*0d6e*/ 	.byte	0x3f
	.zero		1


	//   ....[91]....
        /*0d70*/ 	.word	0x00019800
        /*0d74*/ 	.word	0x00000007
        /*0d78*/ 	.word	0x00000000
        /*0d7c*/ 	.short	0x010a
        /*0d7e*/ 	.byte	0x3f
	.zero		1


	//   ....[92]....
        /*0d80*/ 	.word	0x00019850
        /*0d84*/ 	.word	0x00000004
        /*0d88*/ 	.word	0x00000000
        /*0d8c*/ 	.short	0x010a
        /*0d8e*/ 	.byte	0x3f
	.zero		1


	//----- nvinfo : EIATTR_NUM_MBARRIERS
	.align		4
.L_384:
        /*0d90*/ 	.byte	0x03, 0x38
        /*0d92*/ 	.short	0x0016


	//----- nvinfo : EIATTR_EXIT_INSTR_OFFSETS
	.align		4
        /*0d94*/ 	.byte	0x04, 0x1c
        /*0d96*/ 	.short	(.L_386 - .L_385)


	//   ....[0]....
.L_385:
        /*0d98*/ 	.word	0x00000a40


	//   ....[1]....
        /*0d9c*/ 	.word	0x00010dd0


	//   ....[2]....
        /*0da0*/ 	.word	0x00017fb0


	//----- nvinfo : EIATTR_MAX_THREADS
	.align		4
.L_386:
        /*0da4*/ 	.byte	0x04, 0x05
        /*0da6*/ 	.short	(.L_388 - .L_387)
.L_387:
        /*0da8*/ 	.word	0x00000180
        /*0dac*/ 	.word	0x00000001
        /*0db0*/ 	.word	0x00000001


	//----- nvinfo : EIATTR_CRS_STACK_SIZE
	.align		4
.L_388:
        /*0db4*/ 	.byte	0x04, 0x1e
        /*0db6*/ 	.short	(.L_390 - .L_389)
.L_389:
        /*0db8*/ 	.word	0x00000000


	//----- nvinfo : EIATTR_CBANK_PARAM_SIZE
	.align		4
.L_390:
        /*0dbc*/ 	.byte	0x03, 0x19
        /*0dbe*/ 	.short	0x0af0


	//----- nvinfo : EIATTR_PARAM_CBANK
	.align		4
        /*0dc0*/ 	.byte	0x04, 0x0a
        /*0dc2*/ 	.short	(.L_392 - .L_391)
	.align		4
.L_391:
        /*0dc4*/ 	.word	index@(.nv.constant0._ZN7cutlass13device_kernelIN5flash11enable_sm90INS1_16FlashAttnFwdSm90INS1_25CollectiveMainloopFwdSm90ILi2EN4cute5tupleIJNS5_1CILi1EEES8_S8_EEENS6_IJNS7_ILi64EEESA_SA_EEELi512ENS_10bfloat16_tEfNS_4arch4Sm90ELb0ELb1ELb1ELb1ELb0ELb0ELb0ELb0ELb0ELb1ELb0ELb0EEENS1_21CollectiveEpilogueFwdINS6_IJSA_NS7_ILi512EEESA_EEES9_SC_SE_Li256ELb1ELb1ELb0ELb0EEENS1_36VarlenDynamicPersistentTileSchedulerILi64ELi64ELi256ELi128ELb0ELb1ELb1ELb1ELb0ELb1EEEEEEEEEvNT_6ParamsE)
        /*0dc8*/ 	.short	0x0210
        /*0dca*/ 	.short	0x0af0


	//----- nvinfo : EIATTR_SW_WAR
	.align		4
.L_392:
        /*0dcc*/ 	.byte	0x04, 0x36
        /*0dce*/ 	.short	(.L_394 - .L_393)
.L_393:
        /*0dd0*/ 	.word	0x00000008
.L_394:


//--------------------- .nv.info._ZN7cutlass13device_kernelIN5flash11enable_sm90INS1_16FlashAttnFwdSm90INS1_25CollectiveMainloopFwdSm90ILi2EN4cute5tupleIJNS5_1CILi1EEES8_S8_EEENS6_IJNS7_ILi64EEESA_SA_EEELi512ENS_10bfloat16_tEfNS_4arch4Sm90ELb0ELb1ELb1ELb1ELb0ELb1ELb0ELb0ELb0ELb1ELb0ELb0EEENS1_21CollectiveEpilogueFwdINS6_IJSA_NS7_ILi512EEESA_EEES9_SC_SE_Li256ELb1ELb1ELb0ELb0EEENS1_36VarlenDynamicPersistentTileSchedulerILi64ELi64ELi256ELi128ELb0ELb1ELb1ELb1ELb0ELb1EEEEEEEEEvNT_6ParamsE --------------------------
	.section	.nv.info._ZN7cutlass13device_kernelIN5flash11enable_sm90INS1_16FlashAttnFwdSm90INS1_25CollectiveMainloopFwdSm90ILi2EN4cute5tupleIJNS5_1CILi1EEES8_S8_EEENS6_IJNS7_ILi64EEESA_SA_EEELi512ENS_10bfloat16_tEfNS_4arch4Sm90ELb0ELb1ELb1ELb1ELb0ELb1ELb0ELb0ELb0ELb1ELb0ELb0EEENS1_21CollectiveEpilogueFwdINS6_IJSA_NS7_ILi512EEESA_EEES9_SC_SE_Li256ELb1ELb1ELb0ELb0EEENS1_36VarlenDynamicPersistentTileSchedulerILi64ELi64ELi256ELi128ELb0ELb1ELb1ELb1ELb0ELb1EEEEEEEEEvNT_6ParamsE,"",@"SHT_CUDA_INFO"
	.sectionflags	@""
	.align	4


	//----- nvinfo : EIATTR_CUDA_API_VERSION
	.align		4
        /*0000*/ 	.byte	0x04, 0x37
        /*0002*/ 	.short	(.L_396 - .L_395)
.L_395:
        /*0004*/ 	.word	0x00000082


	//----- nvinfo : EIATTR_KPARAM_INFO
	.align		4
.L_396:
        /*0008*/ 	.byte	0x04, 0x17
        /*000a*/ 	.short	(.L_398 - .L_397)
.L_397:
        /*000c*/ 	.word	0x00000000
        /*0010*/ 	.short	0x0000
        /*0012*/ 	.short	0x0070
        /*0014*/ 	.byte	0x00, 0xf0, 0x01, 0x2a


	//----- nvinfo : EIATTR_SPARSE_MMA_MASK
	.align		4
.L_398:
        /*0018*/ 	.byte	0x03, 0x50
        /*001a*/ 	.short	0x0000


	//----- nvinfo : EIATTR_MAXREG_COUNT
	.align		4
        /*001c*/ 	.byte	0x03, 0x1b
        /*001e*/ 	.short	0x00a8


	//----- nvinfo : EIATTR_NUM_BARRIERS
	.align		4
        /*0020*/ 	.byte	0x02, 0x4c
        /*0022*/ 	.byte	0x10
	.zero		1


	//----- nvinfo : EIATTR_EXTERNS
	.align		4
        /*0024*/ 	.byte	0x04, 0x0f
        /*0026*/ 	.short	(.L_400 - .L_399)


	//   ....[0]....
	.align		4
.L_399:
        /*0028*/ 	.word	index@(__assertfail)


	//----- nvinfo : EIATTR_ANNOTATIONS
	.align		4
.L_400:
        /*002c*/ 	.byte	0x04, 0x55
        /*002e*/ 	.short	(.L_402 - .L_401)


	//   ....[0]....
.L_401:
        /* <DEDUP_REMOVED lines=69> */


	//----- nvinfo : EIATTR_MERCURY_ISA_VERSION
	.align		4
.L_402:
        /*0470*/ 	.byte	0x03, 0x5f
        /*0472*/ 	.short	0x0101


	//----- nvinfo : EIATTR_UNUSED_LOAD_BYTE_OFFSET
	.align		4
        /*0474*/ 	.byte	0x04, 0x44
        /*0476*/ 	.short	(.L_404 - .L_403)


	//   ....[0]....
.L_403:
        /*0478*/ 	.word	0x00000a80
        /*047c*/ 	.word	0x0000fff0


	//   ....[1]....
        /*0480*/ 	.word	0x00014640
        /*0484*/ 	.word	0x0000fff0


	//----- nvinfo : EIATTR_INT_WARP_WIDE_INSTR_OFFSETS
	.align		4
.L_404:
        /*0488*/ 	.byte	0x04, 0x31
        /*048a*/ 	.short	(.L_406 - .L_405)


	//   ....[0]....
.L_405:
        /*048c*/ 	.word	0x00000190


	//   ....[1]....
        /*0490*/ 	.word	0x000001d0


	//   ....[2]....
        /*0494*/ 	.word	0x00000240


	//   ....[3]....
        /*0498*/ 	.word	0x0001abd0


	//   ....[4]....
        /*049c*/ 	.word	0x0001ac60


	//   ....[5]....
        /*04a0*/ 	.word	0x0001f690


	//   ....[6]....
        /*04a4*/ 	.word	0x0001f720


	//----- nvinfo : EIATTR_COOP_GROUP_MASK_REGIDS
	.align		4
.L_406:
        /*04a8*/ 	.byte	0x04, 0x29
        /*04aa*/ 	.short	(.L_408 - .L_407)


	//   ....[0]....
.L_407:
        /*04ac*/ 	.word	0xffffffff


	//   ....[1]....
        /*04b0*/ 	.word	0xffffffff


	//   ....[2]....
        /*04b4*/ 	.word	0xffffffff


	//   ....[3]....
        /*04b8*/ 	.word	0xffffffff


	//   ....[4]....
        /*04bc*/ 	.word	0xffffffff


	//   ....[5]....
        /*04c0*/ 	.word	0xffffffff


	//   ....[6]....
        /*04c4*/ 	.word	0xffffffff


	//   ....[7]....
        /*04c8*/ 	.word	0xffffffff


	//   ....[8]....
        /*04cc*/ 	.word	0xffffffff


	//   ....[9]....
        /*04d0*/ 	.word	0xffffffff


	//   ....[10]....
        /*04d4*/ 	.word	0xffffffff


	//   ....[11]....
        /*04d8*/ 	.word	0xffffffff


	//   ....[12]....
        /*04dc*/ 	.word	0xffffffff


	//   ....[13]....
        /*04e0*/ 	.word	0xffffffff


	//   ....[14]....
        /*04e4*/ 	.word	0xffffffff


	//   ....[15]....
        /*04e8*/ 	.word	0xffffffff


	//   ....[16]....
        /*04ec*/ 	.word	0xffffffff


	//   ....[17]....
        /*04f0*/ 	.word	0xffffffff


	//   ....[18]....
        /*04f4*/ 	.word	0xffffffff


	//   ....[19]....
        /*04f8*/ 	.word	0xffffffff


	//   ....[20]....
        /*04fc*/ 	.word	0xffffffff


	//   ....[21]....
        /*0500*/ 	.word	0xffffffff


	//   ....[22]....
        /*0504*/ 	.word	0xffffffff


	//   ....[23]....
        /*0508*/ 	.word	0xffffffff


	//   ....[24]....
        /*050c*/ 	.word	0xffffffff


	//   ....[25]....
        /*0510*/ 	.word	0xffffffff


	//   ....[26]....
        /*0514*/ 	.word	0xffffffff


	//   ....[27]....
        /*0518*/ 	.word	0xffffffff


	//   ....[28]....
        /*051c*/ 	.word	0xffffffff


	//   ....[29]....
        /*0520*/ 	.word	0xffffffff


	//   ....[30]....
        /*0524*/ 	.word	0xffffffff


	//   ....[31]....
        /*0528*/ 	.word	0xffffffff


	//   ....[32]....
        /*052c*/ 	.word	0xffffffff


	//   ....[33]....
        /*0530*/ 	.word	0xffffffff


	//   ....[34]....
        /*0534*/ 	.word	0xffffffff


	//   ....[35]....
        /*0538*/ 	.word	0xffffffff


	//   ....[36]....
        /*053c*/ 	.word	0xffffffff


	//   ....[37]....
        /*0540*/ 	.word	0xffffffff


	//   ....[38]....
        /*0544*/ 	.word	0xffffffff


	//   ....[39]....
        /*0548*/ 	.word	0xffffffff


	//   ....[40]....
        /*054c*/ 	.word	0xffffffff


	//   ....[41]....
        /*0550*/ 	.word	0xffffffff


	//   ....[42]....
        /*0554*/ 	.word	0xffffffff


	//   ....[43]....
        /*0558*/ 	.word	0xffffffff


	//   ....[44]....
        /*055c*/ 	.word	0xffffffff


	//   ....[45]....
        /*0560*/ 	.word	0xffffffff


	//   ....[46]....
        /*0564*/ 	.word	0xffffffff


	//   ....[47]....
        /*0568*/ 	.word	0xffffffff


	//   ....[48]....
        /*056c*/ 	.word	0xffffffff


	//   ....[49]....
        /*0570*/ 	.word	0xffffffff


	//   ....[50]....
        /*0574*/ 	.word	0xffffffff


	//   ....[51]....
        /*0578*/ 	.word	0xffffffff


	//   ....[52]....
        /*057c*/ 	.word	0xffffffff


	//   ....[53]....
        /*0580*/ 	.word	0xffffffff


	//   ....[54]....
        /*0584*/ 	.word	0xffffffff


	//   ....[55]....
        /*0588*/ 	.word	0xffffffff


	//   ....[56]....
        /*058c*/ 	.word	0xffffffff


	//   ....[57]....
        /*0590*/ 	.word	0xffffffff


	//   ....[58]....
        /*0594*/ 	.word	0xffffffff


	//   ....[59]....
        /*0598*/ 	.word	0xffffffff


	//   ....[60]....
        /*059c*/ 	.word	0xffffffff


	//   ....[61]....
        /*05a0*/ 	.word	0xffffffff


	//   ....[62]....
        /*05a4*/ 	.word	0xffffffff


	//   ....[63]....
        /*05a8*/ 	.word	0xffffffff


	//   ....[64]....
        /*05ac*/ 	.word	0xffffffff


	//   ....[65]....
        /*05b0*/ 	.word	0xffffffff


	//   ....[66]....
        /*05b4*/ 	.word	0xffffffff


	//   ....[67]....
        /*05b8*/ 	.word	0xffffffff


	//   ....[68]....
        /*05bc*/ 	.word	0xffffffff


	//   ....[69]....
        /*05c0*/ 	.word	0xffffffff


	//   ....[70]....
        /*05c4*/ 	.word	0xffffffff


	//   ....[71]....
        /*05c8*/ 	.word	0xffffffff


	//   ....[72]....
        /*05cc*/ 	.word	0xffffffff


	//   ....[73]....
        /*05d0*/ 	.word	0xffffffff


	//   ....[74]....
        /*05d4*/ 	.word	0xffffffff


	//   ....[75]....
        /*05d8*/ 	.word	0xffffffff


	//   ....[76]....
        /*05dc*/ 	.word	0xffffffff


	//   ....[77]....
        /*05e0*/ 	.word	0xffffffff


	//   ....[78]....
        /*05e4*/ 	.word	0xffffffff


	//   ....[79]....
        /*05e8*/ 	.word	0xffffffff


	//   ....[80]....
        /*05ec*/ 	.word	0xffffffff


	//   ....[81]....
        /*05f0*/ 	.word	0xffffffff


	//   ....[82]....
        /*05f4*/ 	.word	0xffffffff


	//   ....[83]....
        /*05f8*/ 	.word	0xffffffff


	//   ....[84]....
        /*05fc*/ 	.word	0xffffffff


	//   ....[85]....
        /*0600*/ 	.word	0xffffffff


	//   ....[86]....
        /*0604*/ 	.word	0xffffffff


	//   ....[87]....
        /*0608*/ 	.word	0xffffffff


	//   ....[88]....
        /*060c*/ 	.word	0xffffffff


	//   ....[89]....
        /*0610*/ 	.word	0xffffffff


	//   ....[90]....
        /*0614*/ 	.word	0xffffffff


	//   ....[91]....
        /*0618*/ 	.word	0xffffffff


	//   ....[92]....
        /*061c*/ 	.word	0xffffffff


	//   ....[93]....
        /*0620*/ 	.word	0xffffffff


	//   ....[94]....
        /*0624*/ 	.word	0xffffffff


	//   ....[95]....
        /*0628*/ 	.word	0xffffffff


	//   ....[96]....
        /*062c*/ 	.word	0xffffffff


	//   ....[97]....
        /*0630*/ 	.word	0xffffffff


	//   ....[98]....
        /*0634*/ 	.word	0xffffffff


	//   ....[99]....
        /*0638*/ 	.word	0xffffffff


	//   ....[100]....
        /*063c*/ 	.word	0xffffffff


	//   ....[101]....
        /*0640*/ 	.word	0xffffffff


	//   ....[102]....
        /*0644*/ 	.word	0xffffffff


	//   ....[103]....
        /*0648*/ 	.word	0xffffffff


	//   ....[104]....
        /*064c*/ 	.word	0xffffffff


	//   ....[105]....
        /*0650*/ 	.word	0xffffffff


	//   ....[106]....
        /*0654*/ 	.word	0xffffffff


	//   ....[107]....
        /*0658*/ 	.word	0xffffffff


	//   ....[108]....
        /*065c*/ 	.word	0xffffffff


	//   ....[109]....
        /*0660*/ 	.word	0xffffffff


	//   ....[110]....
        /*0664*/ 	.word	0xffffffff


	//   ....[111]....
        /*0668*/ 	.word	0xffffffff


	//   ....[112]....
        /*066c*/ 	.word	0x0500000f


	//   ....[113]....
        /*0670*/ 	.word	0x0500000f


	//   ....[114]....
        /*0674*/ 	.word	0x0500000f


	//   ....[115]....
        /*0678*/ 	.word	0x0500000f


	//   ....[116]....
        /*067c*/ 	.word	0x0500000f


	//   ....[117]....
        /*0680*/ 	.word	0x0500000f


	//   ....[118]....
        /*0684*/ 	.word	0x0500000f


	//   ....[119]....
        /*0688*/ 	.word	0x0500000f


	//   ....[120]....
        /*068c*/ 	.word	0x0500000f


	//   ....[121]....
        /*0690*/ 	.word	0x0500000f


	//   ....[122]....
        /*0694*/ 	.word	0x0500000f


	//   ....[123]....
        /*0698*/ 	.word	0x0500000f


	//   ....[124]....
        /*069c*/ 	.word	0x0500000f


	//   ....[125]....
        /*06a0*/ 	.word	0x0500000f


	//   ....[126]....
        /*06a4*/ 	.word	0x0500000f


	//   ....[127]....
        /*06a8*/ 	.word	0x0500000f


	//   ....[128]....
        /*06ac*/ 	.word	0x0500000f


	//   ....[129]....
        /*06b0*/ 	.word	0x0500000f


	//   ....[130]....
        /*06b4*/ 	.word	0x0500000f


	//   ....[131]....
        /*06b8*/ 	.word	0x0500000f


	//   ....[132]....
        /*06bc*/ 	.word	0x0500000f


	//   ....[133]....
        /*06c0*/ 	.word	0x0500000f


	//   ....[134]....
        /*06c4*/ 	.word	0x0500000f


	//   ....[135]....
        /*06c8*/ 	.word	0x0500000f


	//   ....[136]....
        /*06cc*/ 	.word	0x0500000f


	//   ....[137]....
        /*06d0*/ 	.word	0x0500000f


	//   ....[138]....
        /*06d4*/ 	.word	0x0500000f


	//   ....[139]....
        /*06d8*/ 	.word	0x0500000f


	//   ....[140]....
        /*06dc*/ 	.word	0x0500000f


	//   ....[141]....
        /*06e0*/ 	.word	0x0500000f


	//   ....[142]....
        /*06e4*/ 	.word	0x0500000f


	//   ....[143]....
        /*06e8*/ 	.word	0x0500000f


	//   ....[144]....
        /*06ec*/ 	.word	0x0500000f


	//   ....[145]....
        /*06f0*/ 	.word	0x0500000f


	//   ....[146]....
        /*06f4*/ 	.word	0x0500000f


	//   ....[147]....
        /*06f8*/ 	.word	0x0500000f


	//   ....[148]....
        /*06fc*/ 	.word	0x0500000f


	//   ....[149]....
        /*0700*/ 	.word	0x0500000f


	//   ....[150]....
        /*0704*/ 	.word	0x0500000f


	//   ....[151]....
        /*0708*/ 	.word	0x0500000f


	//   ....[152]....
        /*070c*/ 	.word	0x0500000f


	//   ....[153]....
        /*0710*/ 	.word	0x0500000f


	//   ....[154]....
        /*0714*/ 	.word	0x0500000f


	//   ....[155]....
        /*0718*/ 	.word	0x0500000f


	//----- nvinfo : EIATTR_COOP_GROUP_INSTR_OFFSETS
	.align		4
.L_408:
        /*071c*/ 	.byte	0x04, 0x28
        /*071e*/ 	.short	(.L_410 - .L_409)


	//   ....[0]....
.L_409:
        /*0720*/ 	.word	0x00000060


	//   ....[1]....
        /*0724*/ 	.word	0x000001a0


	//   ....[2]....
        /*0728*/ 	.word	0x000001f0


	//   ....[3]....
        /*072c*/ 	.word	0x000003e0


	//   ....[4]....
        /*0730*/ 	.word	0x00000540


	//   ....[5]....
        /*0734*/ 	.word	0x00000660


	//   ....[6]....
        /*0738*/ 	.word	0x000007c0


	//   ....[7]....
        /*073c*/ 	.word	0x00004f40


	//   ....[8]....
        /*0740*/ 	.word	0x00007200


	//   ....[9]....
        /*0744*/ 	.word	0x00007930


	//   ....[10]....
        /*0748*/ 	.word	0x00007940


	//   ....[11]....
        /*074c*/ 	.word	0x00007950


	//   ....[12]....
        /*0750*/ 	.word	0x00007960


	//   ....[13]....
        /*0754*/ 	.word	0x00007c60


	//   ....[14]....
        /*0758*/ 	.word	0x00007c70


	//   ....[15]....
        /*075c*/ 	.word	0x00007c80


	//   ....[16]....
        /*0760*/ 	.word	0x00007c90


	//   ....[17]....
        /*0764*/ 	.word	0x00008f60


	//   ....[18]....
        /*0768*/ 	.word	0x00008f70


	//   ....[19]....
        /*076c*/ 	.word	0x00008f80


	//   ....[20]....
        /*0770*/ 	.word	0x00008f90


	//   ....[21]....
        /*0774*/ 	.word	0x000091d0


	//   ....[22]....
        /*0778*/ 	.word	0x000091e0


	//   ....[23]....
        /*077c*/ 	.word	0x000091f0


	//   ....[24]....
        /*0780*/ 	.word	0x00009200


	//   ....[25]....
        /*0784*/ 	.word	0x0000a7c0


	//   ....[26]....
        /*0788*/ 	.word	0x0000b2e0


	//   ....[27]....
        /*078c*/ 	.word	0x0000b8b0


	//   ....[28]....
        /*0790*/ 	.word	0x0000b9a0


	//   ....[29]....
        /*0794*/ 	.word	0x0000bc40


	//   ....[30]....
        /*0798*/ 	.word	0x0000bcd0


	//   ....[31]....
        /*079c*/ 	.word	0x0000c650


	//   ....[32]....
        /*07a0*/ 	.word	0x0000cc40


	//   ....[33]....
        /*07a4*/ 	.word	0x0000d2a0


	//   ....[34]....
        /*07a8*/ 	.word	0x0000d970


	//   ....[35]....
        /*07ac*/ 	.word	0x0000da50


	//   ....[36]....
        /*07b0*/ 	.word	0x0000e070


	//   ....[37]....
        /*07b4*/ 	.word	0x0000e240


	//   ....[38]....
        /*07b8*/ 	.word	0x0000f0d0


	//   ....[39]....
        /*07bc*/ 	.word	0x0000fbd0


	//   ....[40]....
        /*07c0*/ 	.word	0x0000fc30


	//   ....[41]....
        /*07c4*/ 	.word	0x000104a0


	//   ....[42]....
        /*07c8*/ 	.word	0x000104f0


	//   ....[43]....
        /*07cc*/ 	.word	0x000111e0


	//   ....[44]....
        /*07d0*/ 	.word	0x00011620


	//   ....[45]....
        /*07d4*/ 	.word	0x00011cc0


	//   ....[46]....
        /*07d8*/ 	.word	0x000122a0


	//   ....[47]....
        /*07dc*/ 	.word	0x000122c0


	//   ....[48]....
        /*07e0*/ 	.word	0x00012b20


	//   ....[49]....
        /*07e4*/ 	.word	0x00012cf0


	//   ....[50]....
        /*07e8*/ 	.word	0x00013b00


	//   ....[51]....
        /*07ec*/ 	.word	0x00013b50


	//   ....[52]....
        /*07f0*/ 	.word	0x00013b80


	//   ....[53]....
        /*07f4*/ 	.word	0x00013be0


	//   ....[54]....
        /*07f8*/ 	.word	0x00013c00


	//   ....[55]....
        /*07fc*/ 	.word	0x000155d0


	//   ....[56]....
        /*0800*/ 	.word	0x00015af0


	//   ....[57]....
        /*0804*/ 	.word	0x00015b10


	//   ....[58]....
        /*0808*/ 	.word	0x00015b40


	//   ....[59]....
        /*080c*/ 	.word	0x00015b50


	//   ....[60]....
        /*0810*/ 	.word	0x00016160


	//   ....[61]....
        /*0814*/ 	.word	0x000161c0


	//   ....[62]....
        /*0818*/ 	.word	0x00016440


	//   ....[63]....
        /*081c*/ 	.word	0x00016460


	//   ....[64]....
        /*0820*/ 	.word	0x00016fd0


	//   ....[65]....
        /*0824*/ 	.word	0x00016ff0


	//   ....[66]....
        /*0828*/ 	.word	0x00017220


	//   ....[67]....
        /*082c*/ 	.word	0x00017240


	//   ....[68]....
        /*0830*/ 	.word	0x000174f0


	//   ....[69]....
        /*0834*/ 	.word	0x000176c0


	//   ....[70]....
        /*0838*/ 	.word	0x000176f0


	//   ....[71]....
        /*083c*/ 	.word	0x00017720


	//   ....[72]....
        /*0840*/ 	.word	0x00017750


	//   ....[73]....
        /*0844*/ 	.word	0x00017780


	//   ....[74]....
        /*0848*/ 	.word	0x000177b0


	//   ....[75]....
        /*084c*/ 	.word	0x00017920


	//   ....[76]....
        /*0850*/ 	.word	0x00017950


	//   ....[77]....
        /*0854*/ 	.word	0x00017980


	//   ....[78]....
        /*0858*/ 	.word	0x000179b0


	//   ....[79]....
        /*085c*/ 	.word	0x000179e0


	//   ....[80]....
        /*0860*/ 	.word	0x00017a10


	//   ....[81]....
        /*0864*/ 	.word	0x00017ab0


	//   ....[82]....
        /*0868*/ 	.word	0x00017b10


	//   ....[83]....
        /*086c*/ 	.word	0x00017ba0


	//   ....[84]....
        /*0870*/ 	.word	0x00018c50


	//   ....[85]....
        /*0874*/ 	.word	0x0001b190


	//   ....[86]....
        /*0878*/ 	.word	0x0001bcc0


	//   ....[87]....
        /*087c*/ 	.word	0x0001bce0


	//   ....[88]....
        /*0880*/ 	.word	0x0001bd90


	//   ....[89]....
        /*0884*/ 	.word	0x0001bda0


	//   ....[90]....
        /*0888*/ 	.word	0x0001be20


	//   ....[91]....
        /*088c*/ 	.word	0x0001be30


	//   ....[92]....
        /*0890*/ 	.word	0x0001be80


	//   ....[93]....
        /*0894*/ 	.word	0x0001bea0


	//   ....[94]....
        /*0898*/ 	.word	0x0001f920


	//   ....[95]....
        /*089c*/ 	.word	0x0001f950


	//   ....[96]....
        /*08a0*/ 	.word	0x0001f990


	//   ....[97]....
        /*08a4*/ 	.word	0x0001f9c0


	//   ....[98]....
        /*08a8*/ 	.word	0x0001f9f0


	//   ....[99]....
        /*08ac*/ 	.word	0x0001fa20


	//   ....[100]....
        /*08b0*/ 	.word	0x0001fa50


	//   ....[101]....
        /*08b4*/ 	.word	0x0001fa80


	//   ....[102]....
        /*08b8*/ 	.word	0x0001fc00


	//   ....[103]....
        /*08bc*/ 	.word	0x0001fc30


	//   ....[104]....
        /*08c0*/ 	.word	0x0001fc60


	//   ....[105]....
        /*08c4*/ 	.word	0x0001fc90


	//   ....[106]....
        /*08c8*/ 	.word	0x0001fcc0


	//   ....[107]....
        /*08cc*/ 	.word	0x0001fcf0


	//   ....[108]....
        /*08d0*/ 	.word	0x0001fdb0


	//   ....[109]....
        /*08d4*/ 	.word	0x0001fdd0


	//   ....[110]....
        /*08d8*/ 	.word	0x0001fe40


	//   ....[111]....
        /*08dc*/ 	.word	0x00020500


	//   ....[112]....
        /*08e0*/ 	.word	0x000209e0


	//   ....[113]....
        /*08e4*/ 	.word	0x00020a70


	//   ....[114]....
        /*08e8*/ 	.word	0x00020ac0


	//   ....[115]....
        /*08ec*/ 	.word	0x00020b10


	//   ....[116]....
        /*08f0*/ 	.word	0x00020ba0


	//   ....[117]....
        /*08f4*/ 	.word	0x00020c30


	//   ....[118]....
        /*08f8*/ 	.word	0x00020c80


	//   ....[119]....
        /*08fc*/ 	.word	0x00020cd0


	//   ....[120]....
        /*0900*/ 	.word	0x00020db0


	//   ....[121]....
        /*0904*/ 	.word	0x00020e40


	//   ....[122]....
        /*0908*/ 	.word	0x00020e90


	//   ....[123]....
        /*090c*/ 	.word	0x00020ef0


	//   ....[124]....
        /*0910*/ 	.word	0x00020f90


	//   ....[125]....
        /*0914*/ 	.word	0x00021020


	//   ....[126]....
        /*0918*/ 	.word	0x00021070


	//   ....[127]....
        /*091c*/ 	.word	0x000210c0


	//   ....[128]....
        /*0920*/ 	.word	0x00021470


	//   ....[129]....
        /*0924*/ 	.word	0x00021760


	//   ....[130]....
        /*0928*/ 	.word	0x00021920


	//   ....[131]....
        /*092c*/ 	.word	0x00021970


	//   ....[132]....
        /*0930*/ 	.word	0x000219d0


	//   ....[133]....
        /*0934*/ 	.word	0x00021ac0


	//   ....[134]....
        /*0938*/ 	.word	0x00021b20


	//   ....[135]....
        /*093c*/ 	.word	0x00021c10


	//   ....[136]....
        /*0940*/ 	.word	0x00021c70


	//   ....[137]....
        /*0944*/ 	.word	0x00021d40


	//   ....[138]....
        /*0948*/ 	.word	0x00022070


	//   ....[139]....
        /*094c*/ 	.word	0x00022110


	//   ....[140]....
        /*0950*/ 	.word	0x00022230


	//   ....[141]....
        /*0954*/ 	.word	0x000222a0


	//   ....[142]....
        /*0958*/ 	.word	0x00022310


	//   ....[143]....
        /*095c*/ 	.word	0x00022380


	//   ....[144]....
        /*0960*/ 	.word	0x000223f0


	//   ....[145]....
        /*0964*/ 	.word	0x00022470


	//   ....[146]....
        /*0968*/ 	.word	0x00022500


	//   ....[147]....
        /*096c*/ 	.word	0x000225a0


	//   ....[148]....
        /*0970*/ 	.word	0x00022610


	//   ....[149]....
        /*0974*/ 	.word	0x00022680


	//   ....[150]....
        /*0978*/ 	.word	0x000226f0


	//   ....[151]....
        /*097c*/ 	.word	0x00022770


	//   ....[152]....
        /*0980*/ 	.word	0x000227e0


	//   ....[153]....
        /*0984*/ 	.word	0x00022880


	//   ....[154]....
        /*0988*/ 	.word	0x00022910


	//   ....[155]....
        /*098c*/ 	.word	0x00022a40


	//----- nvinfo : EIATTR_REG_RECONFIG
	.align		4
.L_410:
        /*0990*/ 	.byte	0x01, 0x54
	.zero		2


	//----- nvinfo : EIATTR_SYSCALL_OFFSETS
	.align		4
        /*0994*/ 	.byte	0x04, 0x46
        /*0996*/ 	.short	(.L_412 - .L_411)


	//   ....[0]....
.L_411:
        /*0998*/ 	.word	0x00001ce0


	//   ....[1]....
        /*099c*/ 	.word	0x00001e30


	//   ....[2]....
        /*09a0*/ 	.word	0x000073c0


	//   ....[3]....
        /*09a4*/ 	.word	0x000076e0


	//   ....[4]....
        /*09a8*/ 	.word	0x0001add0


	//   ....[5]....
        /*09ac*/ 	.word	0x0001af20


	//   ....[6]....
        /*09b0*/ 	.word	0x0001b010


	//   ....[7]....
        /*09b4*/ 	.word	0x0001b880


	//----- nvinfo : EIATTR_MBARRIER_INSTR_OFFSETS
	.align		4
.L_412:
        /*09b8*/ 	.byte	0x04, 0x39
        /*09ba*/ 	.short	(.L_414 - .L_413)


	//   ....[0]....
.L_413:
        /*09bc*/ 	.word	0x000002d0
        /*09c0*/ 	.word	0x000000ff
        /*09c4*/ 	.word	0x00028c00
        /*09c8*/ 	.short	0x0100
        /*09ca*/ 	.byte	0x08
	.zero		1


	//   ....[1]....
        /*09cc*/ 	.word	0x000002e0
        /*09d0*/ 	.word	0x000000ff
        /*09d4*/ 	.word	0x00028c20
        /*09d8*/ 	.short	0x0100
        /*09da*/ 	.byte	0x08
	.zero		1


	//   ....[2]....
        /*09dc*/ 	.word	0x00000390
        /*09e0*/ 	.word	0x000000ff
        /*09e4*/ 	.word	0x00028c30
        /*09e8*/ 	.short	0x0100
        /*09ea*/ 	.byte	0x06
	.zero		1


	//   ....[3]....
        /*09ec*/ 	.word	0x000003a0
        /*09f0*/ 	.word	0x000000ff
        /*09f4*/ 	.word	0x00028c40
        /*09f8*/ 	.short	0x0100
        /*09fa*/ 	.byte	0x06
	.zero		1


	//   ....[4]....
        /*09fc*/ 	.word	0x000003b0
        /*0a00*/ 	.word	0x000000ff
        /*0a04*/ 	.word	0x00028c38
        /*0a08*/ 	.short	0x0100
        /*0a0a*/ 	.byte	0x06
	.zero		1


	//   ....[5]....
        /*0a0c*/ 	.word	0x000003c0
        /*0a10*/ 	.word	0x000000ff
        /*0a14*/ 	.word	0x00028c48
        /*0a18*/ 	.short	0x0100
        /*0a1a*/ 	.byte	0x06
	.zero		1


	//   ....[6]....
        /*0a1c*/ 	.word	0x000004f0
        /*0a20*/ 	.word	0x000000ff
        /*0a24*/ 	.word	0x00028c50
        /*0a28*/ 	.short	0x0100
        /*0a2a*/ 	.byte	0x08
	.zero		1


	//   ....[7]....
        /*0a2c*/ 	.word	0x00000500
        /*0a30*/ 	.word	0x000000ff
        /*0a34*/ 	.word	0x00028c60
        /*0a38*/ 	.short	0x0100
        /*0a3a*/ 	.byte	0x08
	.zero		1


	//   ....[8]....
        /*0a3c*/ 	.word	0x00000510
        /*0a40*/ 	.word	0x000000ff
        /*0a44*/ 	.word	0x00028c58
        /*0a48*/ 	.short	0x0100
        /*0a4a*/ 	.byte	0x08
	.zero		1


	//   ....[9]....
        /*0a4c*/ 	.word	0x00000520
        /*0a50*/ 	.word	0x000000ff
        /*0a54*/ 	.word	0x00028c68
        /*0a58*/ 	.short	0x0100
        /*0a5a*/ 	.byte	0x08
	.zero		1


	//   ....[10]....
        /*0a5c*/ 	.word	0x00000610
        /*0a60*/ 	.word	0x000000ff
        /*0a64*/ 	.word	0x00028c70
        /*0a68*/ 	.short	0x0100
        /*0a6a*/ 	.byte	0x06
	.zero		1


	//   ....[11]....
        /*0a6c*/ 	.word	0x00000620
        /*0a70*/ 	.word	0x000000ff
        /*0a74*/ 	.word	0x00028c80
        /*0a78*/ 	.short	0x0100
        /*0a7a*/ 	.byte	0x06
	.zero		1


	//   ....[12]....
        /*0a7c*/ 	.word	0x00000630
        /*0a80*/ 	.word	0x000000ff
        /*0a84*/ 	.word	0x00028c78
        /*0a88*/ 	.short	0x0100
        /*0a8a*/ 	.byte	0x06
	.zero		1


	//   ....[13]....
        /*0a8c*/ 	.word	0x00000640
        /*0a90*/ 	.word	0x000000ff
        /*0a94*/ 	.word	0x00028c88
        /*0a98*/ 	.short	0x0100
        /*0a9a*/ 	.byte	0x06
	.zero		1


	//   ....[14]....
        /*0a9c*/ 	.word	0x00000770
        /*0aa0*/ 	.word	0x000000ff
        /*0aa4*/ 	.word	0x00028c90
        /*0aa8*/ 	.short	0x0100
        /*0aaa*/ 	.byte	0x08
	.zero		1


	//   ....[15]....
        /*0aac*/ 	.word	0x00000780
        /*0ab0*/ 	.word	0x000000ff
        /*0ab4*/ 	.word	0x00028ca0
        /*0ab8*/ 	.short	0x0100
        /*0aba*/ 	.byte	0x08
	.zero		1


	//   ....[16]....
        /*0abc*/ 	.word	0x00000790
        /*0ac0*/ 	.word	0x000000ff
        /*0ac4*/ 	.word	0x00028c98
        /*0ac8*/ 	.short	0x0100
        /*0aca*/ 	.byte	0x08
	.zero		1


	//   ....[17]....
        /*0acc*/ 	.word	0x000007a0
        /*0ad0*/ 	.word	0x000000ff
        /*0ad4*/ 	.word	0x00028ca8
        /*0ad8*/ 	.short	0x0100
        /*0ada*/ 	.byte	0x08
	.zero		1


	//   ....[18]....
        /*0adc*/ 	.word	0x000008d0
        /*0ae0*/ 	.word	0x000000ff
        /*0ae4*/ 	.word	0x00028cb0
        /*0ae8*/ 	.short	0x0100
        /*0aea*/ 	.byte	0x08
	.zero		1


	//   ....[19]....
        /*0aec*/ 	.word	0x000008e0
        /*0af0*/ 	.word	0x000000ff
        /*0af4*/ 	.word	0x00028cc0
        /*0af8*/ 	.short	0x0100
        /*0afa*/ 	.byte	0x08
	.zero		1


	//   ....[20]....
        /*0afc*/ 	.word	0x000008f0
        /*0b00*/ 	.word	0x000000ff
        /*0b04*/ 	.word	0x00028cb8
        /*0b08*/ 	.short	0x0100
        /*0b0a*/ 	.byte	0x08
	.zero		1


	//   ....[21]....
        /*0b0c*/ 	.word	0x00000900
        /*0b10*/ 	.word	0x000000ff
        /*0b14*/ 	.word	0x00028cc8
        /*0b18*/ 	.short	0x0100
        /*0b1a*/ 	.byte	0x08
	.zero		1


	//   ....[22]....
        /*0b1c*/ 	.word	0x00002a20
        /*0b20*/ 	.word	0x00000040
        /*0b24*/ 	.word	0x00028c90
        /*0b28*/ 	.short	0x010a
        /*0b2a*/ 	.byte	0x3f
	.zero		1


	//   ....[23]....
        /*0b2c*/ 	.word	0x00003450
        /*0b30*/ 	.word	0x00000040
        /*0b34*/ 	.word	0x00028c90
        /*0b38*/ 	.short	0x010a
        /*0b3a*/ 	.byte	0x3f
	.zero		1


	//   ....[24]....
        /*0b3c*/ 	.word	0x00003d60
        /*0b40*/ 	.word	0x00000040
        /*0b44*/ 	.word	0x00028c90
        /*0b48*/ 	.short	0x010a
        /*0b4a*/ 	.byte	0x3f
	.zero		1


	//   ....[25]....
        /*0b4c*/ 	.word	0x00003f60
        /*0b50*/ 	.word	0x00000004
        /*0b54*/ 	.word	0x00000000
        /*0b58*/ 	.short	0x0101
        /*0b5a*/ 	.byte	0x3f
	.zero		1


	//   ....[26]....
        /*0b5c*/ 	.word	0x00003fa0
        /*0b60*/ 	.word	0x00000040
        /*0b64*/ 	.word	0x00028cb0
        /*0b68*/ 	.short	0x010a
        /*0b6a*/ 	.byte	0x3f
	.zero		1


	//   ....[27]....
        /*0b6c*/ 	.word	0x000045c0
        /*0b70*/ 	.word	0x00000040
        /*0b74*/ 	.word	0x00000000
        /*0b78*/ 	.short	0x0101
        /*0b7a*/ 	.byte	0x3f
	.zero		1


	//   ....[28]....
        /*0b7c*/ 	.word	0x00005060
        /*0b80*/ 	.word	0x00000016
        /*0b84*/ 	.word	0x00028c50
        /*0b88*/ 	.short	0x010a
        /*0b8a*/ 	.byte	0x3f
	.zero		1


	//   ....[29]....
        /*0b8c*/ 	.word	0x00005420
        /*0b90*/ 	.word	0x00000000
        /*0b94*/ 	.word	0x00000000
        /*0b98*/ 	.short	0x0101
        /*0b9a*/ 	.byte	0x3f
	.zero		1


	//   ....[30]....
        /*0b9c*/ 	.word	0x00005d40
        /*0ba0*/ 	.word	0x00000000
        /*0ba4*/ 	.word	0x00028c50
        /*0ba8*/ 	.short	0x010a
        /*0baa*/ 	.byte	0x3f
	.zero		1


	//   ....[31]....
        /*0bac*/ 	.word	0x00005d90
        /*0bb0*/ 	.word	0x00000000
        /*0bb4*/ 	.word	0x00028c50
        /*0bb8*/ 	.short	0x010a
        /*0bba*/ 	.byte	0x3f
	.zero		1


	//   ....[32]....
        /*0bbc*/ 	.word	0x00006050
        /*0bc0*/ 	.word	0x00000000
        /*0bc4*/ 	.word	0x00000000
        /*0bc8*/ 	.short	0x0101
        /*0bca*/ 	.byte	0x3f
	.zero		1


	//   ....[33]....
        /*0bcc*/ 	.word	0x00007450
        /*0bd0*/ 	.word	0x00000002
        /*0bd4*/ 	.word	0x00028c00
        /*0bd8*/ 	.short	0x010a
        /*0bda*/ 	.byte	0x3f
	.zero		1


	//   ....[34]....
        /*0bdc*/ 	.word	0x000074a0
        /*0be0*/ 	.word	0x00000002
        /*0be4*/ 	.word	0x00028c00
        /*0be8*/ 	.short	0x010a
        /*0bea*/ 	.byte	0x3f
	.zero		1


	//   ....[35]....
        /*0bec*/ 	.word	0x00007ed0
        /*0bf0*/ 	.word	0x00000002
        /*0bf4*/ 	.word	0x00028c00
        /*0bf8*/ 	.short	0x010a
        /*0bfa*/ 	.byte	0x3f
	.zero		1


	//   ....[36]....
        /*0bfc*/ 	.word	0x000093b0
        /*0c00*/ 	.word	0x00000002
        /*0c04*/ 	.word	0x00028c00
        /*0c08*/ 	.short	0x010a
        /*0c0a*/ 	.byte	0x3f
	.zero		1


	//   ....[37]....
        /*0c0c*/ 	.word	0x0000a300
        /*0c10*/ 	.word	0x0000000c
        /*0c14*/ 	.word	0x00028c30
        /*0c18*/ 	.short	0x010a
        /*0c1a*/ 	.byte	0x3f
	.zero		1


	//   ....[38]....
        /*0c1c*/ 	.word	0x0000a390
        /*0c20*/ 	.word	0x0000000c
        /*0c24*/ 	.word	0x00028c30
        /*0c28*/ 	.short	0x010a
        /*0c2a*/ 	.byte	0x3f
	.zero		1


	//   ....[39]....
        /*0c2c*/ 	.word	0x0000a820
        /*0c30*/ 	.word	0x00000000
        /*0c34*/ 	.word	0x00000000
        /*0c38*/ 	.short	0x0101
        /*0c3a*/ 	.byte	0x3f
	.zero		1


	//   ....[40]....
        /*0c3c*/ 	.word	0x0000c2d0
        /*0c40*/ 	.word	0x0000000c
        /*0c44*/ 	.word	0x00028c50
        /*0c48*/ 	.short	0x010a
        /*0c4a*/ 	.byte	0x3f
	.zero		1


	//   ....[41]....
        /*0c4c*/ 	.word	0x0000c380
        /*0c50*/ 	.word	0x0000000c
        /*0c54*/ 	.word	0x00028c50
        /*0c58*/ 	.short	0x010a
        /*0c5a*/ 	.byte	0x3f
	.zero		1


	//   ....[42]....
        /*0c5c*/ 	.word	0x0000c670
        /*0c60*/ 	.word	0x0000000c
        /*0c64*/ 	.word	0x00000000
        /*0c68*/ 	.short	0x0101
        /*0c6a*/ 	.byte	0x3f
	.zero		1


	//   ....[43]....
        /*0c6c*/ 	.word	0x0000c940
        /*0c70*/ 	.word	0x000000d7
        /*0c74*/ 	.word	0x00028c30
        /*0c78*/ 	.short	0x010a
        /*0c7a*/ 	.byte	0x3f
	.zero		1


	//   ....[44]....
        /*0c7c*/ 	.word	0x0000c9b0
        /*0c80*/ 	.word	0x000000d7
        /*0c84*/ 	.word	0x00028c30
        /*0c88*/ 	.short	0x010a
        /*0c8a*/ 	.byte	0x3f
	.zero		1


	//   ....[45]....
        /*0c8c*/ 	.word	0x0000ced0
        /*0c90*/ 	.word	0x00000014
        /*0c94*/ 	.word	0x00000000
        /*0c98*/ 	.short	0x0101
        /*0c9a*/ 	.byte	0x3f
	.zero		1


	//   ....[46]....
        /*0c9c*/ 	.word	0x0000eda0
        /*0ca0*/ 	.word	0x000000d7
        /*0ca4*/ 	.word	0x00028c50
        /*0ca8*/ 	.short	0x010a
        /*0caa*/ 	.byte	0x3f
	.zero		1


	//   ....[47]....
        /*0cac*/ 	.word	0x0000edf0
        /*0cb0*/ 	.word	0x000000d7
        /*0cb4*/ 	.word	0x00028c50
        /*0cb8*/ 	.short	0x010a
        /*0cba*/ 	.byte	0x3f
	.zero		1


	//   ....[48]....
        /*0cbc*/ 	.word	0x0000f0f0
        /*0cc0*/ 	.word	0x000000d7
        /*0cc4*/ 	.word	0x00000000
        /*0cc8*/ 	.short	0x0101
        /*0cca*/ 	.byte	0x3f
	.zero		1


	//   ....[49]....
        /*0ccc*/ 	.word	0x0000f4e0
        /*0cd0*/ 	.word	0x0000000c
        /*0cd4*/ 	.word	0x00028c30
        /*0cd8*/ 	.short	0x010a
        /*0cda*/ 	.byte	0x3f
	.zero		1


	//   ....[50]....
        /*0cdc*/ 	.word	0x0000f550
        /*0ce0*/ 	.word	0x0000000c
        /*0ce4*/ 	.word	0x00028c30
        /*0ce8*/ 	.short	0x010a
        /*0cea*/ 	.byte	0x3f
	.zero		1


	//   ....[51]....
        /*0cec*/ 	.word	0x0000ffd0
        /*0cf0*/ 	.word	0x0000000f
        /*0cf4*/ 	.word	0x00000000
        /*0cf8*/ 	.short	0x0101
        /*0cfa*/ 	.byte	0x3f
	.zero		1


	//   ....[52]....
        /*0cfc*/ 	.word	0x00010ed0
        /*0d00*/ 	.word	0x0000000c
        /*0d04*/ 	.word	0x00028c50
        /*0d08*/ 	.short	0x010a
        /*0d0a*/ 	.byte	0x3f
	.zero		1


	//   ....[53]....
        /*0d0c*/ 	.word	0x00010f20
        /*0d10*/ 	.word	0x0000000c
        /*0d14*/ 	.word	0x00028c50
        /*0d18*/ 	.short	0x010a
        /*0d1a*/ 	.byte	0x3f
	.zero		1


	//   ....[54]....
        /*0d1c*/ 	.word	0x00011200
        /*0d20*/ 	.word	0x0000000c
        /*0d24*/ 	.word	0x00000000
        /*0d28*/ 	.short	0x0101
        /*0d2a*/ 	.byte	0x3f
	.zero		1


	//   ....[55]....
        /*0d2c*/ 	.word	0x00011340
        /*0d30*/ 	.word	0x000000ce
        /*0d34*/ 	.word	0x00028c30
        /*0d38*/ 	.short	0x010a
        /*0d3a*/ 	.byte	0x3f
	.zero		1


	//   ....[56]....
        /*0d3c*/ 	.word	0x000113b0
        /*0d40*/ 	.word	0x000000ce
        /*0d44*/ 	.word	0x00028c30
        /*0d48*/ 	.short	0x010a
        /*0d4a*/ 	.byte	0x3f
	.zero		1


	//   ....[57]....
        /*0d4c*/ 	.word	0x000118d0
        /*0d50*/ 	.word	0x0000000e
        /*0d54*/ 	.word	0x00000000
        /*0d58*/ 	.short	0x0101
        /*0d5a*/ 	.byte	0x3f
	.zero		1


	//   ....[58]....
        /*0d5c*/ 	.word	0x000137d0
        /*0d60*/ 	.word	0x000000ce
        /*0d64*/ 	.word	0x00028c50
        /*0d68*/ 	.short	0x010a
        /*0d6a*/ 	.byte	0x3f
	.zero		1


	//   ....[59]....
        /*0d6c*/ 	.word	0x00013820
        /*0d70*/ 	.word	0x000000ce
        /*0d74*/ 	.word	0x00028c50
        /*0d78*/ 	.short	0x010a
        /*0d7a*/ 	.byte	0x3f
	.zero		1


	//   ....[60]....
        /*0d7c*/ 	.word	0x00013b20
        /*0d80*/ 	.word	0x000000ce
        /*0d84*/ 	.word	0x00000000
        /*0d88*/ 	.short	0x0101
        /*0d8a*/ 	.byte	0x3f
	.zero		1


	//   ....[61]....
        /*0d8c*/ 	.word	0x000161e0
        /*0d90*/ 	.word	0x00000000
        /*0d94*/ 	.word	0x00000000
        /*0d98*/ 	.short	0x0101
        /*0d9a*/ 	.byte	0x3f
	.zero		1


	//   ....[62]....
        /*0d9c*/ 	.word	0x00018d40
        /*0da0*/ 	.word	0x00000007
        /*0da4*/ 	.word	0x00028c20
        /*0da8*/ 	.short	0x010a
        /*0daa*/ 	.byte	0x3f
	.zero		1


	//   ....[63]....
        /*0dac*/ 	.word	0x00018e20
        /*0db0*/ 	.word	0x00000006
        /*0db4*/ 	.word	0x00028ca0
        /*0db8*/ 	.short	0x010a
        /*0dba*/ 	.byte	0x3f
	.zero		1


	//   ....[64]....
        /*0dbc*/ 	.word	0x00019070
        /*0dc0*/ 	.word	0x00000006
        /*0dc4*/ 	.word	0x00028cc0
        /*0dc8*/ 	.short	0x010a
        /*0dca*/ 	.byte	0x3f
	.zero		1


	//   ....[65]....
        /*0dcc*/ 	.word	0x00019af0
        /*0dd0*/ 	.word	0x00000005
        /*0dd4*/ 	.word	0x00028ca0
        /*0dd8*/ 	.short	0x010a
        /*0dda*/ 	.byte	0x3f
	.zero		1


	//   ....[66]....
        /*0ddc*/ 	.word	0x00019d30
        /*0de0*/ 	.word	0x00000005
        /*0de4*/ 	.word	0x00028cc0
        /*0de8*/ 	.short	0x010a
        /*0dea*/ 	.byte	0x3f
	.zero		1


	//   ....[67]....
        /*0dec*/ 	.word	0x0001b420
        /*0df0*/ 	.word	0x00000000
        /*0df4*/ 	.word	0x00028c40
        /*0df8*/ 	.short	0x010a
        /*0dfa*/ 	.byte	0x3f
	.zero		1


	//   ....[68]....
        /*0dfc*/ 	.word	0x0001bf50
        /*0e00*/ 	.word	0x00000008
        /*0e04*/ 	.word	0x00028c00
        /*0e08*/ 	.short	0x0107
        /*0e0a*/ 	.byte	0x3f
	.zero		1


	//   ....[69]....
        /*0e0c*/ 	.word	0x0001c050
        /*0e10*/ 	.word	0x00000002
        /*0e14*/ 	.word	0x00028c00
        /*0e18*/ 	.short	0x0101
        /*0e1a*/ 	.byte	0x3f
	.zero		1


	//   ....[70]....
        /*0e1c*/ 	.word	0x0001c070
        /*0e20*/ 	.word	0x00000002
        /*0e24*/ 	.word	0x00028c20
        /*0e28*/ 	.short	0x010a
        /*0e2a*/ 	.byte	0x3f
	.zero		1


	//   ....[71]....
        /*0e2c*/ 	.word	0x0001c170
        /*0e30*/ 	.word	0x00000000
        /*0e34*/ 	.word	0x00028c60
        /*0e38*/ 	.short	0x010a
        /*0e3a*/ 	.byte	0x3f
	.zero		1


	//   ....[72]....
        /*0e3c*/ 	.word	0x0001cdf0
        /*0e40*/ 	.word	0x00000003
        /*0e44*/ 	.word	0x00028c40
        /*0e48*/ 	.short	0x010a
        /*0e4a*/ 	.byte	0x3f
	.zero		1


	//   ....[73]....
        /*0e4c*/ 	.word	0x0001d040
        /*0e50*/ 	.word	0x00000003
        /*0e54*/ 	.word	0x00028c60
        /*0e58*/ 	.short	0x010a
        /*0e5a*/ 	.byte	0x3f
	.zero		1


	//   ....[74]....
        /*0e5c*/ 	.word	0x0001dc60
        /*0e60*/ 	.word	0x00000002
        /*0e64*/ 	.word	0x00028c40
        /*0e68*/ 	.short	0x010a
        /*0e6a*/ 	.byte	0x3f
	.zero		1


	//   ....[75]....
        /*0e6c*/ 	.word	0x0001dea0
        /*0e70*/ 	.word	0x00000002
        /*0e74*/ 	.word	0x00028c60
        /*0e78*/ 	.short	0x010a
        /*0e7a*/ 	.byte	0x3f
	.zero		1


	//   ....[76]....
        /*0e7c*/ 	.word	0x0001ea30
        /*0e80*/ 	.word	0x00000003
        /*0e84*/ 	.word	0x00028c40
        /*0e88*/ 	.short	0x010a
        /*0e8a*/ 	.byte	0x3f
	.zero		1


	//   ....[77]....
        /*0e8c*/ 	.word	0x0001ec80
        /*0e90*/ 	.word	0x00000003
        /*0e94*/ 	.word	0x00028c60
        /*0e98*/ 	.short	0x010a
        /*0e9a*/ 	.byte	0x3f
	.zero		1


	//   ....[78]....
        /*0e9c*/ 	.word	0x00020480
        /*0ea0*/ 	.word	0x00000000
        /*0ea4*/ 	.word	0x00028c20
        /*0ea8*/ 	.short	0x010a
        /*0eaa*/ 	.byte	0x3f
	.zero		1


	//   ....[79]....
        /*0eac*/ 	.word	0x00020630
        /*0eb0*/ 	.word	0x00000006
        /*0eb4*/ 	.word	0x00000000
        /*0eb8*/ 	.short	0x010a
        /*0eba*/ 	.byte	0x3f
	.zero		1


	//   ....[80]....
        /*0ebc*/ 	.word	0x000206a0
        /*0ec0*/ 	.word	0x00000007
        /*0ec4*/ 	.word	0x00000000
        /*0ec8*/ 	.short	0x010a
        /*0eca*/ 	.byte	0x3f
	.zero		1


	//   ....[81]....
        /*0ecc*/ 	.word	0x00020710
        /*0ed0*/ 	.word	0x00000004
        /*0ed4*/ 	.word	0x00000000
        /*0ed8*/ 	.short	0x010a
        /*0eda*/ 	.byte	0x3f
	.zero		1


	//   ....[82]....
        /*0edc*/ 	.word	0x00020740
        /*0ee0*/ 	.word	0x00000003
        /*0ee4*/ 	.word	0x00000000
        /*0ee8*/ 	.short	0x010a
        /*0eea*/ 	.byte	0x3f
	.zero		1


	//   ....[83]....
        /*0eec*/ 	.word	0x000207a0
        /*0ef0*/ 	.word	0x00000040
        /*0ef4*/ 	.word	0x00028c90
        /*0ef8*/ 	.short	0x010a
        /*0efa*/ 	.byte	0x3f
	.zero		1


	//   ....[84]....
        /*0efc*/ 	.word	0x000207f0
        /*0f00*/ 	.word	0x00000040
        /*0f04*/ 	.word	0x00028c90
        /*0f08*/ 	.short	0x010a
        /*0f0a*/ 	.byte	0x3f
	.zero		1


	//   ....[85]....
        /*0f0c*/ 	.word	0x00020840
        /*0f10*/ 	.word	0x00000040
        /*0f14*/ 	.word	0x00028c90
        /*0f18*/ 	.short	0x010a
        /*0f1a*/ 	.byte	0x3f
	.zero		1


	//   ....[86]....
        /*0f1c*/ 	.word	0x00020890
        /*0f20*/ 	.word	0x00000040
        /*0f24*/ 	.word	0x00028cb0
        /*0f28*/ 	.short	0x010a
        /*0f2a*/ 	.byte	0x3f
	.zero		1


	//   ....[87]....
        /*0f2c*/ 	.word	0x000208e0
        /*0f30*/ 	.word	0x00000016
        /*0f34*/ 	.word	0x00028c50
        /*0f38*/ 	.short	0x010a
        /*0f3a*/ 	.byte	0x3f
	.zero		1


	//   ....[88]....
        /*0f3c*/ 	.word	0x00020930
        /*0f40*/ 	.word	0x00000000
        /*0f44*/ 	.word	0x00028c50
        /*0f48*/ 	.short	0x010a
        /*0f4a*/ 	.byte	0x3f
	.zero		1


	//   ....[89]....
        /*0f4c*/ 	.word	0x00020d00
        /*0f50*/ 	.word	0x00000002
        /*0f54*/ 	.word	0x00028c00
        /*0f58*/ 	.short	0x010a
        /*0f5a*/ 	.byte	0x3f
	.zero		1


	//   ....[90]....
        /*0f5c*/ 	.word	0x00021110
        /*0f60*/ 	.word	0x00000002
        /*0f64*/ 	.word	0x00028c00
        /*0f68*/ 	.short	0x010a
        /*0f6a*/ 	.byte	0x3f
	.zero		1


	//   ....[91]....
        /*0f6c*/ 	.word	0x00021160
        /*0f70*/ 	.word	0x0000000c
        /*0f74*/ 	.word	0x00028c30
        /*0f78*/ 	.short	0x010a
        /*0f7a*/ 	.byte	0x3f
	.zero		1


	//   ....[92]....
        /*0f7c*/ 	.word	0x000211b0
        /*0f80*/ 	.word	0x0000000c
        /*0f84*/ 	.word	0x00028c50
        /*0f88*/ 	.short	0x010a
        /*0f8a*/ 	.byte	0x3f
	.zero		1


	//   ....[93]....
        /*0f8c*/ 	.word	0x00021200
        /*0f90*/ 	.word	0x000000d7
        /*0f94*/ 	.word	0x00028c30
        /*0f98*/ 	.short	0x010a
        /*0f9a*/ 	.byte	0x3f
	.zero		1


	//   ....[94]....
        /*0f9c*/ 	.word	0x00021250
        /*0fa0*/ 	.word	0x000000d7
        /*0fa4*/ 	.word	0x00028c50
        /*0fa8*/ 	.short	0x010a
        /*0faa*/ 	.byte	0x3f
	.zero		1


	//   ....[95]....
        /*0fac*/ 	.word	0x000212a0
        /*0fb0*/ 	.word	0x0000000c
        /*0fb4*/ 	.word	0x00028c30
        /*0fb8*/ 	.short	0x010a
        /*0fba*/ 	.byte	0x3f
	.zero		1


	//   ....[96]....
        /*0fbc*/ 	.word	0x000212f0
        /*0fc0*/ 	.word	0x0000000c
        /*0fc4*/ 	.word	0x00028c50
        /*0fc8*/ 	.short	0x010a
        /*0fca*/ 	.byte	0x3f
	.zero		1


	//   ....[97]....
        /*0fcc*/ 	.word	0x00021340
        /*0fd0*/ 	.word	0x000000ce
        /*0fd4*/ 	.word	0x00028c30
        /*0fd8*/ 	.short	0x010a
        /*0fda*/ 	.byte	0x3f
	.zero		1


	//   ....[98]....
        /*0fdc*/ 	.word	0x00021390
        /*0fe0*/ 	.word	0x000000ce
        /*0fe4*/ 	.word	0x00028c50
        /*0fe8*/ 	.short	0x010a
        /*0fea*/ 	.byte	0x3f
	.zero		1


	//   ....[99]....
        /*0fec*/ 	.word	0x00021540
        /*0ff0*/ 	.word	0x00000006
        /*0ff4*/ 	.word	0x00028c20
        /*0ff8*/ 	.short	0x010a
        /*0ffa*/ 	.byte	0x3f
	.zero		1


	//   ....[100]....
        /*0ffc*/ 	.word	0x00021590
        /*1000*/ 	.word	0x00000006
        /*1004*/ 	.word	0x00028ca0
        /*1008*/ 	.short	0x010a
        /*100a*/ 	.byte	0x3f
	.zero		1


	//   ....[101]....
        /*100c*/ 	.word	0x000215e0
        /*1010*/ 	.word	0x00000006
        /*1014*/ 	.word	0x00028cc0
        /*1018*/ 	.short	0x010a
        /*101a*/ 	.byte	0x3f
	.zero		1


	//   ....[102]....
        /*101c*/ 	.word	0x00021630
        /*1020*/ 	.word	0x00000005
        /*1024*/ 	.word	0x00028ca0
        /*1028*/ 	.short	0x010a
        /*102a*/ 	.byte	0x3f
	.zero		1


	//   ....[103]....
        /*102c*/ 	.word	0x00021680
        /*1030*/ 	.word	0x00000005
        /*1034*/ 	.word	0x00028cc0
        /*1038*/ 	.short	0x010a
        /*103a*/ 	.byte	0x3f
	.zero		1


	//   ....[104]....
        /*103c*/ 	.word	0x00021820
        /*1040*/ 	.word	0x00000000
        /*1044*/ 	.word	0x00028c40
        /*1048*/ 	.short	0x010a
        /*104a*/ 	.byte	0x3f
	.zero		1


	//   ....[105]....
        /*104c*/ 	.word	0x00021d90
        /*1050*/ 	.word	0x00000002
        /*1054*/ 	.word	0x00028c20
        /*1058*/ 	.short	0x010a
        /*105a*/ 	.byte	0x3f
	.zero		1


	//   ....[106]....
        /*105c*/ 	.word	0x00021de0
        /*1060*/ 	.word	0x00000000
        /*1064*/ 	.word	0x00028c60
        /*1068*/ 	.short	0x010a
        /*106a*/ 	.byte	0x3f
	.zero		1


	//   ....[107]....
        /*106c*/ 	.word	0x00021e30
        /*1070*/ 	.word	0x00000003
        /*1074*/ 	.word	0x00028c40
        /*1078*/ 	.short	0x010a
        /*107a*/ 	.byte	0x3f
	.zero		1


	//   ....[108]....
        /*107c*/ 	.word	0x00021e80
        /*1080*/ 	.word	0x00000003
        /*1084*/ 	.word	0x00028c60
        /*1088*/ 	.short	0x010a
        /*108a*/ 	.byte	0x3f
	.zero		1


	//   ....[109]....
        /*108c*/ 	.word	0x00021ed0
        /*1090*/ 	.word	0x00000002
        /*1094*/ 	.word	0x00028c40
        /*1098*/ 	.short	0x010a
        /*109a*/ 	.byte	0x3f
	.zero		1


	//   ....[110]....
        /*109c*/ 	.word	0x00021f20
        /*10a0*/ 	.word	0x00000002
        /*10a4*/ 	.word	0x00028c60
        /*10a8*/ 	.short	0x010a
        /*10aa*/ 	.byte	0x3f
	.zero		1


	//   ....[111]....
        /*10ac*/ 	.word	0x00021f70
        /*10b0*/ 	.word	0x00000003
        /*10b4*/ 	.word	0x00028c40
        /*10b8*/ 	.short	0x010a
        /*10ba*/ 	.byte	0x3f
	.zero		1


	//   ....[112]....
        /*10bc*/ 	.word	0x00021fc0
        /*10c0*/ 	.word	0x00000003
        /*10c4*/ 	.word	0x00028c60
        /*10c8*/ 	.short	0x010a
        /*10ca*/ 	.byte	0x3f
	.zero		1


	//   ....[113]....
        /*10cc*/ 	.word	0x00022960
        /*10d0*/ 	.word	0x00000000
        /*10d4*/ 	.word	0x00028c20
        /*10d8*/ 	.short	0x010a
        /*10da*/ 	.byte	0x3f
	.zero		1


	//   ....[114]....
        /*10dc*/ 	.word	0x00022b00
        /*10e0*/ 	.word	0x00000006
        /*10e4*/ 	.word	0x00000000
        /*10e8*/ 	.short	0x010a
        /*10ea*/ 	.byte	0x3f
	.zero		1


	//   ....[115]....
        /*10ec*/ 	.word	0x00022b50
        /*10f0*/ 	.word	0x00000007
        /*10f4*/ 	.word	0x00000000
        /*10f8*/ 	.short	0x010a
        /*10fa*/ 	.byte	0x3f
	.zero		1


	//   ....[116]....
        /*10fc*/ 	.word	0x00022ba0
        /*1100*/ 	.word	0x00000004
        /*1104*/ 	.word	0x00000000
        /*1108*/ 	.short	0x010a
        /*110a*/ 	.byte	0x3f
	.zero		1


	//----- nvinfo : EIATTR_NUM_MBARRIERS
	.align		4
.L_414:
        /*110c*/ 	.byte	0x03, 0x38
        /*110e*/ 	.short	0x0016


	//----- nvinfo : EIATTR_EXIT_INSTR_OFFSETS
	.align		4
        /*1110*/ 	.byte	0x04, 0x1c
        /*1112*/ 	.short	(.L_416 - .L_415)


	//   ....[0]....
.L_415:
        /*1114*/ 	.word	0x00020790


	//----- nvinfo : EIATTR_MAX_THREADS
	.align		4
.L_416:
        /*1118*/ 	.byte	0x04, 0x05
        /*111a*/ 	.short	(.L_418 - .L_417)
.L_417:
        /*111c*/ 	.word	0x00000180
        /*1120*/ 	.word	0x00000001
        /*1124*/ 	.word	0x00000001


	//----- nvinfo : EIATTR_CRS_STACK_SIZE
	.align		4
.L_418:
        /*1128*/ 	.byte	0x04, 0x1e
        /*112a*/ 	.short	(.L_420 - .L_419)
.L_419:
        /*112c*/ 	.word	0x00000000


	//----- nvinfo : EIATTR_CBANK_PARAM_SIZE
	.align		4
.L_420:
        /*1130*/ 	.byte	0x03, 0x19
        /*1132*/ 	.short	0x0af0


	//----- nvinfo : EIATTR_PARAM_CBANK
	.align		4
        /*1134*/ 	.byte	0x04, 0x0a
        /*1136*/ 	.short	(.L_422 - .L_421)
	.align		4
.L_421:
        /*1138*/ 	.word	index@(.nv.constant0._ZN7cutlass13device_kernelIN5flash11enable_sm90INS1_16FlashAttnFwdSm90INS1_25CollectiveMainloopFwdSm90ILi2EN4cute5tupleIJNS5_1CILi1EEES8_S8_EEENS6_IJNS7_ILi64EEESA_SA_EEELi512ENS_10bfloat16_tEfNS_4arch4Sm90ELb0ELb1ELb1ELb1ELb0ELb1ELb0ELb0ELb0ELb1ELb0ELb0EEENS1_21CollectiveEpilogueFwdINS6_IJSA_NS7_ILi512EEESA_EEES9_SC_SE_Li256ELb1ELb1ELb0ELb0EEENS1_36VarlenDynamicPersistentTileSchedulerILi64ELi64ELi256ELi128ELb0ELb1ELb1ELb1ELb0ELb1EEEEEEEEEvNT_6ParamsE)
        /*113c*/ 	.short	0x0210
        /*113e*/ 	.short	0x0af0


	//----- nvinfo : EIATTR_SW_WAR
	.align		4
.L_422:
        /*1140*/ 	.byte	0x04, 0x36
        /*1142*/ 	.short	(.L_424 - .L_423)
.L_423:
        /*1144*/ 	.word	0x00000008
.L_424:


//--------------------- .nv.info._ZN7cutlass13device_kernelIN5flash11enable_sm90INS1_16FlashAttnFwdSm90INS1_25CollectiveMainloopFwdSm90ILi2EN4cute5tupleIJNS5_1CILi1EEES8_S8_EEENS6_IJNS7_ILi64EEESA_SA_EEELi512ENS_10bfloat16_tEfNS_4arch4Sm90ELb0ELb1ELb1ELb1ELb0ELb0ELb1ELb0ELb0ELb1ELb0ELb0EEENS1_21CollectiveEpilogueFwdINS6_IJSA_NS7_ILi512EEESA_EEES9_SC_SE_Li256ELb1ELb1ELb0ELb0EEENS1_36VarlenDynamicPersistentTileSchedulerILi64ELi64ELi256ELi128ELb0ELb1ELb1ELb1ELb0ELb1EEEEEEEEEvNT_6ParamsE --------------------------
	.section	.nv.info._ZN7cutlass13device_kernelIN5flash11enable_sm90INS1_16FlashAttnFwdSm90INS1_25CollectiveMainloopFwdSm90ILi2EN4cute5tupleIJNS5_1CILi1EEES8_S8_EEENS6_IJNS7_ILi64EEESA_SA_EEELi512ENS_10bfloat16_tEfNS_4arch4Sm90ELb0ELb1ELb1ELb1ELb0ELb0ELb1ELb0ELb0ELb1ELb0ELb0EEENS1_21CollectiveEpilogueFwdINS6_IJSA_NS7_ILi512EEESA_EEES9_SC_SE_Li256ELb1ELb1ELb0ELb0EEENS1_36VarlenDynamicPersistentTileSchedulerILi64ELi64ELi256ELi128ELb0ELb1ELb1ELb1ELb0ELb1EEEEEEEEEvNT_6ParamsE,"",@"SHT_CUDA_INFO"
	.sectionflags	@""
	.align	4


	//----- nvinfo : EIATTR_CUDA_API_VERSION
	.align		4
        /*0000*/ 	.byte	0x04, 0x37
        /*0002*/ 	.short	(.L_426 - .L_425)
.L_425:
        /*0004*/ 	.word	0x00000082


	//----- nvinfo : EIATTR_KPARAM_INFO
	.align		4
.L_426:
        /*0008*/ 	.byte	0x04, 0x17
        /*000a*/ 	.short	(.L_428 - .L_427)
.L_427:
        /*000c*/ 	.word	0x00000000
        /*0010*/ 	.short	0x0000
        /*0012*/ 	.short	0x0070
        /*0014*/ 	.byte	0x00, 0xf0, 0x01, 0x2e


	//----- nvinfo : EIATTR_SPARSE_MMA_MASK
	.align		4
.L_428:
        /*0018*/ 	.byte	0x03, 0x50
        /*001a*/ 	.short	0x0000


	//----- nvinfo : EIATTR_MAXREG_COUNT
	.align		4
        /*001c*/ 	.byte	0x03, 0x1b
        /*001e*/ 	.short	0x00a8


	//----- nvinfo : EIATTR_NUM_BARRIERS
	.align		4
        /*0020*/ 	.byte	0x02, 0x4c
        /*0022*/ 	.byte	0x10
	.zero		1


	//----- nvinfo : EIATTR_EXTERNS
	.align		4
        /*0024*/ 	.byte	0x04, 0x0f
        /*0026*/ 	.short	(.L_430 - .L_429)


	//   ....[0]....
	.align		4
.L_429:
        /*0028*/ 	.word	index@(__assertfail)


	//----- nvinfo : EIATTR_ANNOTATIONS
	.align		4
.L_430:
        /*002c*/ 	.byte	0x04, 0x55
        /*002e*/ 	.short	(.L_432 - .L_431)


	//   ....[0]....
.L_431:
        /* <DEDUP_REMOVED lines=83> */


	//----- nvinfo : EIATTR_MERCURY_ISA_VERSION
	.align		4
.L_432:
        /*0548*/ 	.byte	0x03, 0x5f
        /*054a*/ 	.short	0x0101


	//----- nvinfo : EIATTR_UNUSED_LOAD_BYTE_OFFSET
	.align		4
        /*054c*/ 	.byte	0x04, 0x44
        /*054e*/ 	.short	(.L_434 - .L_433)


	//   ....[0]....
.L_433:
        /*0550*/ 	.word	0x00000b60
        /*0554*/ 	.word	0x0000fff0


	//   ....[1]....
        /*0558*/ 	.word	0x0002b830
        /*055c*/ 	.word	0x0000fff0


	//----- nvinfo : EIATTR_INT_WARP_WIDE_INSTR_OFFSETS
	.align		4
.L_434:
        /*0560*/ 	.byte	0x04, 0x31
        /*0562*/ 	.short	(.L_436 - .L_435)


	//   ....[0]....
.L_435:
        /*0564*/ 	.word	0x00000160


	//   ....[1]....
        /*0568*/ 	.word	0x00000200


	//   ....[2]....
        /*056c*/ 	.word	0x00000210


	//   ....[3]....
        /*0570*/ 	.word	0x00000280


	//   ....[4]....
        /*0574*/ 	.word	0x0002fd50


	//   ....[5]....
        /*0578*/ 	.word	0x0002fdb0


	//   ....[6]....
        /*057c*/ 	.word	0x00035920


	//   ....[7]....
        /*0580*/ 	.word	0x000359b0


	//----- nvinfo : EIATTR_COOP_GROUP_MASK_REGIDS
	.align		4
.L_436:
        /*0584*/ 	.byte	0x04, 0x29
        /*0586*/ 	.short	(.L_438 - .L_437)


	//   ....[0]....
.L_437:
        /*0588*/ 	.word	0xffffffff


	//   ....[1]....
        /*058c*/ 	.word	0xffffffff


	//   ....[2]....
        /*0590*/ 	.word	0xffffffff


	//   ....[3]....
        /*0594*/ 	.word	0xffffffff


	//   ....[4]....
        /*0598*/ 	.word	0xffffffff


	//   ....[5]....
        /*059c*/ 	.word	0xffffffff


	//   ....[6]....
        /*05a0*/ 	.word	0xffffffff


	//   ....[7]....
        /*05a4*/ 	.word	0xffffffff


	//   ....[8]....
        /*05a8*/ 	.word	0xffffffff


	//   ....[9]....
        /*05ac*/ 	.word	0xffffffff


	//   ....[10]....
        /*05b0*/ 	.word	0xffffffff


	//   ....[11]....
        /*05b4*/ 	.word	0xffffffff


	//   ....[12]....
        /*05b8*/ 	.word	0xffffffff


	//   ....[13]....
        /*05bc*/ 	.word	0xffffffff


	//   ....[14]....
        /*05c0*/ 	.word	0xffffffff


	//   ....[15]....
        /*05c4*/ 	.word	0xffffffff


	//   ....[16]....
        /*05c8*/ 	.word	0xffffffff


	//   ....[17]....
        /*05cc*/ 	.word	0xffffffff


	//   ....[18]....
        /*05d0*/ 	.word	0xffffffff


	//   ....[19]....
        /*05d4*/ 	.word	0xffffffff


	//   ....[20]....
        /*05d8*/ 	.word	0xffffffff


	//   ....[21]....
        /*05dc*/ 	.word	0xffffffff


	//   ....[22]....
        /*05e0*/ 	.word	0xffffffff


	//   ....[23]....
        /*05e4*/ 	.word	0xffffffff


	//   ....[24]....
        /*05e8*/ 	.word	0xffffffff


	//   ....[25]....
        /*05ec*/ 	.word	0xffffffff


	//   ....[26]....
        /*05f0*/ 	.word	0xffffffff


	//   ....[27]....
        /*05f4*/ 	.word	0xffffffff


	//   ....[28]....
        /*05f8*/ 	.word	0xffffffff


	//   ....[29]....
        /*05fc*/ 	.word	0xffffffff


	//   ....[30]....
        /*0600*/ 	.word	0xffffffff


	//   ....[31]....
        /*0604*/ 	.word	0xffffffff


	//   ....[32]....
        /*0608*/ 	.word	0xffffffff


	//   ....[33]....
        /*060c*/ 	.word	0xffffffff


	//   ....[34]....
        /*0610*/ 	.word	0xffffffff


	//   ....[35]....
        /*0614*/ 	.word	0xffffffff


	//   ....[36]....
        /*0618*/ 	.word	0xffffffff


	//   ....[37]....
        /*061c*/ 	.word	0xffffffff


	//   ....[38]....
        /*0620*/ 	.word	0xffffffff


	//   ....[39]....
        /*0624*/ 	.word	0xffffffff


	//   ....[40]....
        /*0628*/ 	.word	0xffffffff


	//   ....[41]....
        /*062c*/ 	.word	0xffffffff


	//   ....[42]....
        /*0630*/ 	.word	0xffffffff


	//   ....[43]....
        /*0634*/ 	.word	0xffffffff


	//   ....[44]....
        /*0638*/ 	.word	0xffffffff


	//   ....[45]....
        /*063c*/ 	.word	0xffffffff


	//   ....[46]....
        /*0640*/ 	.word	0xffffffff


	//   ....[47]....
        /*0644*/ 	.word	0xffffffff


	//   ....[48]....
        /*0648*/ 	.word	0xffffffff


	//   ....[49]....
        /*064c*/ 	.word	0xffffffff


	//   ....[50]....
        /*0650*/ 	.word	0xffffffff


	//   ....[51]....
        /*0654*/ 	.word	0xffffffff


	//   ....[52]....
        /*0658*/ 	.word	0xffffffff


	//   ....[53]....
        /*065c*/ 	.word	0xffffffff


	//   ....[54]....
        /*0660*/ 	.word	0xffffffff


	//   ....[55]....
        /*0664*/ 	.word	0xffffffff


	//   ....[56]....
        /*0668*/ 	.word	0xffffffff


	//   ....[57]....
        /*066c*/ 	.word	0xffffffff


	//   ....[58]....
        /*0670*/ 	.word	0xffffffff


	//   ....[59]....
        /*0674*/ 	.word	0xffffffff


	//   ....[60]....
        /*0678*/ 	.word	0xffffffff


	//   ....[61]....
        /*067c*/ 	.word	0xffffffff


	//   ....[62]....
        /*0680*/ 	.word	0xffffffff


	//   ....[63]....
        /*0684*/ 	.word	0xffffffff


	//   ....[64]....
        /*0688*/ 	.word	0xffffffff


	//   ....[65]....
        /*068c*/ 	.word	0xffffffff


	//   ....[66]....
        /*0690*/ 	.word	0xffffffff


	//   ....[67]....
        /*0694*/ 	.word	0xffffffff


	//   ....[68]....
        /*0698*/ 	.word	0xffffffff


	//   ....[69]....
        /*069c*/ 	.word	0xffffffff


	//   ....[70]....
        /*06a0*/ 	.word	0xffffffff


	//   ....[71]....
        /*06a4*/ 	.word	0xffffffff


	//   ....[72]....
        /*06a8*/ 	.word	0xffffffff


	//   ....[73]....
        /*06ac*/ 	.word	0xffffffff


	//   ....[74]....
        /*06b0*/ 	.word	0xffffffff


	//   ....[75]....
        /*06b4*/ 	.word	0xffffffff


	//   ....[76]....
        /*06b8*/ 	.word	0xffffffff


	//   ....[77]....
        /*06bc*/ 	.word	0xffffffff


	//   ....[78]....
        /*06c0*/ 	.word	0xffffffff


	//   ....[79]....
        /*06c4*/ 	.word	0xffffffff


	//   ....[80]....
        /*06c8*/ 	.word	0xffffffff


	//   ....[81]....
        /*06cc*/ 	.word	0xffffffff


	//   ....[82]....
        /*06d0*/ 	.word	0xffffffff


	//   ....[83]....
        /*06d4*/ 	.word	0xffffffff


	//   ....[84]....
        /*06d8*/ 	.word	0xffffffff


	//   ....[85]....
        /*06dc*/ 	.word	0xffffffff


	//   ....[86]....
        /*06e0*/ 	.word	0xffffffff


	//   ....[87]....
        /*06e4*/ 	.word	0xffffffff


	//   ....[88]....
        /*06e8*/ 	.word	0xffffffff


	//   ....[89]....
        /*06ec*/ 	.word	0xffffffff


	//   ....[90]....
        /*06f0*/ 	.word	0xffffffff


	//   ....[91]....
        /*06f4*/ 	.word	0xffffffff


	//   ....[92]....
        /*06f8*/ 	.word	0xffffffff


	//   ....[93]....
        /*06fc*/ 	.word	0xffffffff


	//   ....[94]....
        /*0700*/ 	.word	0xffffffff


	//   ....[95]....
        /*0704*/ 	.word	0xffffffff


	//   ....[96]....
        /*0708*/ 	.word	0xffffffff


	//   ....[97]....
        /*070c*/ 	.word	0xffffffff


	//   ....[98]....
        /*0710*/ 	.word	0xffffffff


	//   ....[99]....
        /*0714*/ 	.word	0x0500000f


	//   ....[100]....
        /*0718*/ 	.word	0x0500000f


	//   ....[101]....
        /*071c*/ 	.word	0x0500000f


	//   ....[102]....
        /*0720*/ 	.word	0x0500000f


	//   ....[103]....
        /*0724*/ 	.word	0x0500000f


	//   ....[104]....
        /*0728*/ 	.word	0x0500000f


	//   ....[105]....
        /*072c*/ 	.word	0x0500000f


	//   ....[106]....
        /*0730*/ 	.word	0x0500000f


	//   ....[107]....
        /*0734*/ 	.word	0x0500000f


	//   ....[108]....
        /*0738*/ 	.word	0x0500000f


	//   ....[109]....
        /*073c*/ 	.word	0x0500000f


	//   ....[110]....
        /*0740*/ 	.word	0x0500000f


	//   ....[111]....
        /*0744*/ 	.word	0x0500000f


	//   ....[112]....
        /*0748*/ 	.word	0x0500000f


	//   ....[113]....
        /*074c*/ 	.word	0x0500000f


	//   ....[114]....
        /*0750*/ 	.word	0x0500000f


	//   ....[115]....
        /*0754*/ 	.word	0x0500000f


	//   ....[116]....
        /*0758*/ 	.word	0x0500000f


	//   ....[117]....
        /*075c*/ 	.word	0x0500000f


	//   ....[118]....
        /*0760*/ 	.word	0x0500000f


	//   ....[119]....
        /*0764*/ 	.word	0x0500000f


	//   ....[120]....
        /*0768*/ 	.word	0x0500000f


	//   ....[121]....
        /*076c*/ 	.word	0x0500000f


	//   ....[122]....
        /*0770*/ 	.word	0x0500000f


	//   ....[123]....
        /*0774*/ 	.word	0x0500000f


	//   ....[124]....
        /*0778*/ 	.word	0x0500000f


	//   ....[125]....
        /*077c*/ 	.word	0x0500000f


	//   ....[126]....
        /*0780*/ 	.word	0x0500000f


	//   ....[127]....
        /*0784*/ 	.word	0x0500000f


	//   ....[128]....
        /*0788*/ 	.word	0x0500000f


	//   ....[129]....
        /*078c*/ 	.word	0x0500000f


	//   ....[130]....
        /*0790*/ 	.word	0x0500000f


	//   ....[131]....
        /*0794*/ 	.word	0x0500000f


	//   ....[132]....
        /*0798*/ 	.word	0x0500000f


	//   ....[133]....
        /*079c*/ 	.word	0x0500000f


	//   ....[134]....
        /*07a0*/ 	.word	0xffffffff


	//   ....[135]....
        /*07a4*/ 	.word	0xffffffff


	//   ....[136]....
        /*07a8*/ 	.word	0xffffffff


	//   ....[137]....
        /*07ac*/ 	.word	0xffffffff


	//   ....[138]....
        /*07b0*/ 	.word	0xffffffff


	//   ....[139]....
        /*07b4*/ 	.word	0xffffffff


	//   ....[140]....
        /*07b8*/ 	.word	0xffffffff


	//   ....[141]....
        /*07bc*/ 	.word	0xffffffff


	//----- nvinfo : EIATTR_COOP_GROUP_INSTR_OFFSETS
	.align		4
.L_438:
        /*07c0*/ 	.byte	0x04, 0x28
        /*07c2*/ 	.short	(.L_440 - .L_439)


	//   ....[0]....
.L_439:
        /*07c4*/ 	.word	0x00000070


	//   ....[1]....
        /*07c8*/ 	.word	0x00000170


	//   ....[2]....
        /*07cc*/ 	.word	0x00000220


	//   ....[3]....
        /*07d0*/ 	.word	0x000003c0


	//   ....[4]....
        /*07d4*/ 	.word	0x00000520


	//   ....[5]....
        /*07d8*/ 	.word	0x00000640


	//   ....[6]....
        /*07dc*/ 	.word	0x000007a0


	//   ....[7]....
        /*07e0*/ 	.word	0x00002790


	//   ....[8]....
        /*07e4*/ 	.word	0x0000a2e0


	//   ....[9]....
        /*07e8*/ 	.word	0x0000c9c0


	//   ....[10]....
        /*07ec*/ 	.word	0x0000dc90


	//   ....[11]....
        /*07f0*/ 	.word	0x0000e630


	//   ....[12]....
        /*07f4*/ 	.word	0x0000ecd0


	//   ....[13]....
        /*07f8*/ 	.word	0x0000ed60


	//   ....[14]....
        /*07fc*/ 	.word	0x0000ee60


	//   ....[15]....
        /*0800*/ 	.word	0x0000ee80


	//   ....[16]....
        /*0804*/ 	.word	0x00015c40


	//   ....[17]....
        /*0808*/ 	.word	0x00017570


	//   ....[18]....
        /*080c*/ 	.word	0x00018920


	//   ....[19]....
        /*0810*/ 	.word	0x00018aa0


	//   ....[20]....
        /*0814*/ 	.word	0x00018bd0


	//   ....[21]....
        /*0818*/ 	.word	0x00018bf0


	//   ....[22]....
        /*081c*/ 	.word	0x0001f940


	//   ....[23]....
        /*0820*/ 	.word	0x00020fa0


	//   ....[24]....
        /*0824*/ 	.word	0x000222d0


	//   ....[25]....
        /*0828*/ 	.word	0x00022b90


	//   ....[26]....
        /*082c*/ 	.word	0x000232e0


	//   ....[27]....
        /*0830*/ 	.word	0x00023370


	//   ....[28]....
        /*0834*/ 	.word	0x00023440


	//   ....[29]....
        /*0838*/ 	.word	0x00023460


	//   ....[30]....
        /*083c*/ 	.word	0x0002a230


	//   ....[31]....
        /*0840*/ 	.word	0x0002a380


	//   ....[32]....
        /*0844*/ 	.word	0x0002a3a0


	//   ....[33]....
        /*0848*/ 	.word	0x0002a3e0


	//   ....[34]....
        /*084c*/ 	.word	0x0002a400


	//   ....[35]....
        /*0850*/ 	.word	0x0002c770


	//   ....[36]....
        /*0854*/ 	.word	0x0002cc50


	//   ....[37]....
        /*0858*/ 	.word	0x0002cc70


	//   ....[38]....
        /*085c*/ 	.word	0x0002cca0


	//   ....[39]....
        /*0860*/ 	.word	0x0002ccb0


	//   ....[40]....
        /*0864*/ 	.word	0x0002d350


	//   ....[41]....
        /*0868*/ 	.word	0x0002d360


	//   ....[42]....
        /*086c*/ 	.word	0x0002d5a0


	//   ....[43]....
        /*0870*/ 	.word	0x0002d5c0


	//   ....[44]....
        /*0874*/ 	.word	0x0002e1b0


	//   ....[45]....
        /*0878*/ 	.word	0x0002e1d0


	//   ....[46]....
        /*087c*/ 	.word	0x0002e420


	//   ....[47]....
        /*0880*/ 	.word	0x0002e440


	//   ....[48]....
        /*0884*/ 	.word	0x0002e710


	//   ....[49]....
        /*0888*/ 	.word	0x0002e8f0


	//   ....[50]....
        /*088c*/ 	.word	0x0002e920


	//   ....[51]....
        /*0890*/ 	.word	0x0002e950


	//   ....[52]....
        /*0894*/ 	.word	0x0002e980


	//   ....[53]....
        /*0898*/ 	.word	0x0002e9b0


	//   ....[54]....
        /*089c*/ 	.word	0x0002e9e0


	//   ....[55]....
        /*08a0*/ 	.word	0x0002eb50


	//   ....[56]....
        /*08a4*/ 	.word	0x0002eb80


	//   ....[57]....
        /*08a8*/ 	.word	0x0002ebb0


	//   ....[58]....
        /*08ac*/ 	.word	0x0002ebe0


	//   ....[59]....
        /*08b0*/ 	.word	0x0002ec10


	//   ....[60]....
        /*08b4*/ 	.word	0x0002ec40


	//   ....[61]....
        /*08b8*/ 	.word	0x0002ece0


	//   ....[62]....
        /*08bc*/ 	.word	0x0002ed40


	//   ....[63]....
        /*08c0*/ 	.word	0x0002edd0


	//   ....[64]....
        /*08c4*/ 	.word	0x00030310


	//   ....[65]....
        /*08c8*/ 	.word	0x00030e70


	//   ....[66]....
        /*08cc*/ 	.word	0x00030e80


	//   ....[67]....
        /*08d0*/ 	.word	0x00030eb0


	//   ....[68]....
        /*08d4*/ 	.word	0x00030f90


	//   ....[69]....
        /*08d8*/ 	.word	0x00030fc0


	//   ....[70]....
        /*08dc*/ 	.word	0x00031020


	//   ....[71]....
        /*08e0*/ 	.word	0x00031030


	//   ....[72]....
        /*08e4*/ 	.word	0x000310a0


	//   ....[73]....
        /*08e8*/ 	.word	0x00031a10


	//   ....[74]....
        /*08ec*/ 	.word	0x00031a20


	//   ....[75]....
        /*08f0*/ 	.word	0x00031b30


	//   ....[76]....
        /*08f4*/ 	.word	0x00031b70


	//   ....[77]....
        /*08f8*/ 	.word	0x00031e10


	//   ....[78]....
        /*08fc*/ 	.word	0x00031e20


	//   ....[79]....
        /*0900*/ 	.word	0x00031f90


	//   ....[80]....
        /*0904*/ 	.word	0x00031fa0


	//   ....[81]....
        /*0908*/ 	.word	0x00035bb0


	//   ....[82]....
        /*090c*/ 	.word	0x00035be0


	//   ....[83]....
        /*0910*/ 	.word	0x00035c20


	//   ....[84]....
        /*0914*/ 	.word	0x00035c50


	//   ....[85]....
        /*0918*/ 	.word	0x00035c80


	//   ....[86]....
        /*091c*/ 	.word	0x00035cb0


	//   ....[87]....
        /*0920*/ 	.word	0x00035ce0


	//   ....[88]....
        /*0924*/ 	.word	0x00035d10


	//   ....[89]....
        /*0928*/ 	.word	0x00035e90


	//   ....[90]....
        /*092c*/ 	.word	0x00035ec0


	//   ....[91]....
        /*0930*/ 	.word	0x00035ef0


	//   ....[92]....
        /*0934*/ 	.word	0x00035f20


	//   ....[93]....
        /*0938*/ 	.word	0x00035f50


	//   ....[94]....
        /*093c*/ 	.word	0x00035f80


	//   ....[95]....
        /*0940*/ 	.word	0x00036040


	//   ....[96]....
        /*0944*/ 	.word	0x00036060


	//   ....[97]....
        /*0948*/ 	.word	0x000360d0


	//   ....[98]....
        /*094c*/ 	.word	0x000367a0


	//   ....[99]....
        /*0950*/ 	.word	0x00036cb0


	//   ....[100]....
        /*0954*/ 	.word	0x00036e40


	//   ....[101]....
        /*0958*/ 	.word	0x00036ea0


	//   ....[102]....
        /*095c*/ 	.word	0x00036f00


	//   ....[103]....
        /*0960*/ 	.word	0x00036f50


	//   ....[104]....
        /*0964*/ 	.word	0x000370b0


	//   ....[105]....
        /*0968*/ 	.word	0x00037150


	//   ....[106]....
        /*096c*/ 	.word	0x00037200


	//   ....[107]....
        /*0970*/ 	.word	0x000372e0


	//   ....[108]....
        /*0974*/ 	.word	0x000374c0


	//   ....[109]....
        /*0978*/ 	.word	0x00037590


	//   ....[110]....
        /*097c*/ 	.word	0x00037840


	//   ....[111]....
        /*0980*/ 	.word	0x00037960


	//   ....[112]....
        /*0984*/ 	.word	0x00037b30


	//   ....[113]....
        /*0988*/ 	.word	0x00037c00


	//   ....[114]....
        /*098c*/ 	.word	0x00037e20


	//   ....[115]....
        /*0990*/ 	.word	0x00037e70


	//   ....[116]....
        /*0994*/ 	.word	0x000381a0


	//   ....[117]....
        /*0998*/ 	.word	0x00038240


	//   ....[118]....
        /*099c*/ 	.word	0x00038360


	//   ....[119]....
        /*09a0*/ 	.word	0x000383e0


	//   ....[120]....
        /*09a4*/ 	.word	0x00038460


	//   ....[121]....
        /*09a8*/ 	.word	0x000384e0


	//   ....[122]....
        /*09ac*/ 	.word	0x00038560


	//   ....[123]....
        /*09b0*/ 	.word	0x000385f0


	//   ....[124]....
        /*09b4*/ 	.word	0x00038690


	//   ....[125]....
        /*09b8*/ 	.word	0x00038740


	//   ....[126]....
        /*09bc*/ 	.word	0x000387c0


	//   ....[127]....
        /*09c0*/ 	.word	0x00038840


	//   ....[128]....
        /*09c4*/ 	.word	0x000388c0


	//   ....[129]....
        /*09c8*/ 	.word	0x00038950


	//   ....[130]....
        /*09cc*/ 	.word	0x000389d0


	//   ....[131]....
        /*09d0*/ 	.word	0x00038a70


	//   ....[132]....
        /*09d4*/ 	.word	0x00038b00


	//   ....[133]....
        /*09d8*/ 	.word	0x00038c30


	//   ....[134]....
        /*09dc*/ 	.word	0x0003aab0


	//   ....[135]....
        /*09e0*/ 	.word	0x0003c350


	//   ....[136]....
        /*09e4*/ 	.word	0x0003ce00


	//   ....[137]....
        /*09e8*/ 	.word	0x0003d690


	//   ....[138]....
        /*09ec*/ 	.word	0x0003d6e0


	//   ....[139]....
        /*09f0*/ 	.word	0x0003d700


	//   ....[140]....
        /*09f4*/ 	.word	0x0003d710


	//   ....[141]....
        /*09f8*/ 	.word	0x00048360


	//----- nvinfo : EIATTR_REG_RECONFIG
	.align		4
.L_440:
        /*09fc*/ 	.byte	0x01, 0x54
	.zero		2


	//----- nvinfo : EIATTR_SYSCALL_OFFSETS
	.align		4
        /*0a00*/ 	.byte	0x04, 0x46
        /*0a02*/ 	.short	(.L_442 - .L_441)


	//   ....[0]....
.L_441:
        /*0a04*/ 	.word	0x0000a890


	//   ....[1]....
        /*0a08*/ 	.word	0x0002ff50


	//   ....[2]....
        /*0a0c*/ 	.word	0x000300a0


	//   ....[3]....
        /*0a10*/ 	.word	0x00030190


	//   ....[4]....
        /*0a14*/ 	.word	0x00030a40


	//   ....[5]....
        /*0a18*/ 	.word	0x000313d0


	//----- nvinfo : EIATTR_MBARRIER_INSTR_OFFSETS
	.align		4
.L_442:
        /*0a1c*/ 	.byte	0x04, 0x39
        /*0a1e*/ 	.short	(.L_444 - .L_443)


	//   ....[0]....
.L_443:
        /*0a20*/ 	.word	0x000002a0
        /*0a24*/ 	.word	0x000000ff
        /*0a28*/ 	.word	0x00038800
        /*0a2c*/ 	.short	0x0100
        /*0a2e*/ 	.byte	0x08
	.zero		1


	//   ....[1]....
        /*0a30*/ 	.word	0x000002b0
        /*0a34*/ 	.word	0x000000ff
        /*0a38*/ 	.word	0x00038810
        /*0a3c*/ 	.short	0x0100
        /*0a3e*/ 	.byte	0x08
	.zero		1


	//   ....[2]....
        /*0a40*/ 	.word	0x000002c0
        /*0a44*/ 	.word	0x000000ff
        /*0a48*/ 	.word	0x00038820
        /*0a4c*/ 	.short	0x0100
        /*0a4e*/ 	.byte	0x08
	.zero		1


	//   ....[3]....
        /*0a50*/ 	.word	0x00000370
        /*0a54*/ 	.word	0x000000ff
        /*0a58*/ 	.word	0x00038830
        /*0a5c*/ 	.short	0x0100
        /*0a5e*/ 	.byte	0x06
	.zero		1


	//   ....[4]....
        /*0a60*/ 	.word	0x00000380
        /*0a64*/ 	.word	0x000000ff
        /*0a68*/ 	.word	0x00038840
        /*0a6c*/ 	.short	0x0100
        /*0a6e*/ 	.byte	0x06
	.zero		1


	//   ....[5]....
        /*0a70*/ 	.word	0x00000390
        /*0a74*/ 	.word	0x000000ff
        /*0a78*/ 	.word	0x00038838
        /*0a7c*/ 	.short	0x0100
        /*0a7e*/ 	.byte	0x06
	.zero		1


	//   ....[6]....
        /*0a80*/ 	.word	0x000003a0
        /*0a84*/ 	.word	0x000000ff
        /*0a88*/ 	.word	0x00038848
        /*0a8c*/ 	.short	0x0100
        /*0a8e*/ 	.byte	0x06
	.zero		1


	//   ....[7]....
        /*0a90*/ 	.word	0x000004d0
        /*0a94*/ 	.word	0x000000ff
        /*0a98*/ 	.word	0x00038850
        /*0a9c*/ 	.short	0x0100
        /*0a9e*/ 	.byte	0x08
	.zero		1


	//   ....[8]....
        /*0aa0*/ 	.word	0x000004e0
        /*0aa4*/ 	.word	0x000000ff
        /*0aa8*/ 	.word	0x00038860
        /*0aac*/ 	.short	0x0100
        /*0aae*/ 	.byte	0x08
	.zero		1


	//   ....[9]....
        /*0ab0*/ 	.word	0x000004f0
        /*0ab4*/ 	.word	0x000000ff
        /*0ab8*/ 	.word	0x00038858
        /*0abc*/ 	.short	0x0100
        /*0abe*/ 	.byte	0x08
	.zero		1


	//   ....[10]....
        /*0ac0*/ 	.word	0x00000500
        /*0ac4*/ 	.word	0x000000ff
        /*0ac8*/ 	.word	0x00038868
        /*0acc*/ 	.short	0x0100
        /*0ace*/ 	.byte	0x08
	.zero		1


	//   ....[11]....
        /*0ad0*/ 	.word	0x000005f0
        /*0ad4*/ 	.word	0x000000ff
        /*0ad8*/ 	.word	0x00038870
        /*0adc*/ 	.short	0x0100
        /*0ade*/ 	.byte	0x06
	.zero		1


	//   ....[12]....
        /*0ae0*/ 	.word	0x00000600
        /*0ae4*/ 	.word	0x000000ff
        /*0ae8*/ 	.word	0x00038880
        /*0aec*/ 	.short	0x0100
        /*0aee*/ 	.byte	0x06
	.zero		1


	//   ....[13]....
        /*0af0*/ 	.word	0x00000610
        /*0af4*/ 	.word	0x000000ff
        /*0af8*/ 	.word	0x00038878
        /*0afc*/ 	.short	0x0100
        /*0afe*/ 	.byte	0x06
	.zero		1


	//   ....[14]....
        /*0b00*/ 	.word	0x00000620
        /*0b04*/ 	.word	0x000000ff
        /*0b08*/ 	.word	0x00038888
        /*0b0c*/ 	.short	0x0100
        /*0b0e*/ 	.byte	0x06
	.zero		1


	//   ....[15]....
        /*0b10*/ 	.word	0x00000750
        /*0b14*/ 	.word	0x000000ff
        /*0b18*/ 	.word	0x00038890
        /*0b1c*/ 	.short	0x0100
        /*0b1e*/ 	.byte	0x08
	.zero		1


	//   ....[16]....
        /*0b20*/ 	.word	0x00000760
        /*0b24*/ 	.word	0x000000ff
        /*0b28*/ 	.word	0x000388a0
        /*0b2c*/ 	.short	0x0100
        /*0b2e*/ 	.byte	0x08
	.zero		1


	//   ....[17]....
        /*0b30*/ 	.word	0x00000770
        /*0b34*/ 	.word	0x000000ff
        /*0b38*/ 	.word	0x00038898
        /*0b3c*/ 	.short	0x0100
        /*0b3e*/ 	.byte	0x08
	.zero		1


	//   ....[18]....
        /*0b40*/ 	.word	0x00000780
        /*0b44*/ 	.word	0x000000ff
        /*0b48*/ 	.word	0x000388a8
        /*0b4c*/ 	.short	0x0100
        /*0b4e*/ 	.byte	0x08
	.zero		1


	//   ....[19]....
        /*0b50*/ 	.word	0x000008c0
        /*0b54*/ 	.word	0x000000ff
        /*0b58*/ 	.word	0x000388b0
        /*0b5c*/ 	.short	0x0100
        /*0b5e*/ 	.byte	0x08
	.zero		1


	//   ....[20]....
        /*0b60*/ 	.word	0x000008d0
        /*0b64*/ 	.word	0x000000ff
        /*0b68*/ 	.word	0x000388c0
        /*0b6c*/ 	.short	0x0100
        /*0b6e*/ 	.byte	0x08
	.zero		1


	//   ....[21]....
        /*0b70*/ 	.word	0x000008e0
        /*0b74*/ 	.word	0x000000ff
        /*0b78*/ 	.word	0x000388b8
        /*0b7c*/ 	.short	0x0100
        /*0b7e*/ 	.byte	0x08
	.zero		1


	//   ....[22]....
        /*0b80*/ 	.word	0x000008f0
        /*0b84*/ 	.word	0x000000ff
        /*0b88*/ 	.word	0x000388c8
        /*0b8c*/ 	.short	0x0100
        /*0b8e*/ 	.byte	0x08
	.zero		1


	//   ....[23]....
        /*0b90*/ 	.word	0x00004b50
        /*0b94*/ 	.word	0x00000000
        /*0b98*/ 	.word	0x00000000
        /*0b9c*/ 	.short	0x0101
        /*0b9e*/ 	.byte	0x3f
	.zero		1


	//   ....[24]....
        /*0ba0*/ 	.word	0x00008910
        /*0ba4*/ 	.word	0x00000000
        /*0ba8*/ 	.word	0x00000000
        /*0bac*/ 	.short	0x0101
        /*0bae*/ 	.byte	0x3f
	.zero		1


	//   ....[25]....
        /*0bb0*/ 	.word	0x0000ae10
        /*0bb4*/ 	.word	0x000000ff
        /*0bb8*/ 	.word	0x00038800
        /*0bbc*/ 	.short	0x010a
        /*0bbe*/ 	.byte	0x27
	.zero		1


	//   ....[26]....
        /*0bc0*/ 	.word	0x0000b5e0
        /*0bc4*/ 	.word	0x00000009
        /*0bc8*/ 	.word	0x00000000
        /*0bcc*/ 	.short	0x010a
        /*0bce*/ 	.byte	0x3f
	.zero		1


	//   ....[27]....
        /*0bd0*/ 	.word	0x0000b6e0
        /*0bd4*/ 	.word	0x00000005
        /*0bd8*/ 	.word	0x00000000
        /*0bdc*/ 	.short	0x010a
        /*0bde*/ 	.byte	0x3f
	.zero		1


	//   ....[28]....
        /*0be0*/ 	.word	0x0000bb20
        /*0be4*/ 	.word	0x00000014
        /*0be8*/ 	.word	0x00000000
        /*0bec*/ 	.short	0x010a
        /*0bee*/ 	.byte	0x3f
	.zero		1


	//   ....[29]....
        /*0bf0*/ 	.word	0x0000bc20
        /*0bf4*/ 	.word	0x00000008
        /*0bf8*/ 	.word	0x00000000
        /*0bfc*/ 	.short	0x010a
        /*0bfe*/ 	.byte	0x3f
	.zero		1


	//   ....[30]....
        /*0c00*/ 	.word	0x0000d960
        /*0c04*/ 	.word	0x00000014
        /*0c08*/ 	.word	0x00000000
        /*0c0c*/ 	.short	0x0101
        /*0c0e*/ 	.byte	0x3f
	.zero		1


	//   ....[31]....
        /*0c10*/ 	.word	0x00015cc0
        /*0c14*/ 	.word	0x00000005
        /*0c18*/ 	.word	0x00000000
        /*0c1c*/ 	.short	0x0101
        /*0c1e*/ 	.byte	0x3f
	.zero		1


	//   ....[32]....
        /*0c20*/ 	.word	0x00016140
        /*0c24*/ 	.word	0x00000009
        /*0c28*/ 	.word	0x00000000
        /*0c2c*/ 	.short	0x010a
        /*0c2e*/ 	.byte	0x3f
	.zero		1


	//   ....[33]....
        /*0c30*/ 	.word	0x00016240
        /*0c34*/ 	.word	0x00000008
        /*0c38*/ 	.word	0x00000000
        /*0c3c*/ 	.short	0x010a
        /*0c3e*/ 	.byte	0x3f
	.zero		1


	//   ....[34]....
        /*0c40*/ 	.word	0x000166a0
        /*0c44*/ 	.word	0x00000014
        /*0c48*/ 	.word	0x00000000
        /*0c4c*/ 	.short	0x010a
        /*0c4e*/ 	.byte	0x3f
	.zero		1


	//   ....[35]....
        /*0c50*/ 	.word	0x000167a0
        /*0c54*/ 	.word	0x00000008
        /*0c58*/ 	.word	0x00000000
        /*0c5c*/ 	.short	0x010a
        /*0c5e*/ 	.byte	0x3f
	.zero		1


	//   ....[36]....
        /*0c60*/ 	.word	0x000184e0
        /*0c64*/ 	.word	0x00000014
        /*0c68*/ 	.word	0x00000000
        /*0c6c*/ 	.short	0x0101
        /*0c6e*/ 	.byte	0x3f
	.zero		1


	//   ....[37]....
        /*0c70*/ 	.word	0x0001f9c0
        /*0c74*/ 	.word	0x00000005
        /*0c78*/ 	.word	0x00000000
        /*0c7c*/ 	.short	0x0101
        /*0c7e*/ 	.byte	0x3f
	.zero		1


	//   ....[38]....
        /*0c80*/ 	.word	0x0001fbc0
        /*0c84*/ 	.word	0x00000007
        /*0c88*/ 	.word	0x00000000
        /*0c8c*/ 	.short	0x010a
        /*0c8e*/ 	.byte	0x3f
	.zero		1


	//   ....[39]....
        /*0c90*/ 	.word	0x0001fcc0
        /*0c94*/ 	.word	0x00000006
        /*0c98*/ 	.word	0x00000000
        /*0c9c*/ 	.short	0x010a
        /*0c9e*/ 	.byte	0x3f
	.zero		1


	//   ....[40]....
        /*0ca0*/ 	.word	0x00020100
        /*0ca4*/ 	.word	0x0000000e
        /*0ca8*/ 	.word	0x00000000
        /*0cac*/ 	.short	0x010a
        /*0cae*/ 	.byte	0x3f
	.zero		1


	//   ....[41]....
        /*0cb0*/ 	.word	0x00020200
        /*0cb4*/ 	.word	0x00000006
        /*0cb8*/ 	.word	0x00000000
        /*0cbc*/ 	.short	0x010a
        /*0cbe*/ 	.byte	0x3f
	.zero		1


	//   ....[42]....
        /*0cc0*/ 	.word	0x00021f40
        /*0cc4*/ 	.word	0x0000000e
        /*0cc8*/ 	.word	0x00000000
        /*0ccc*/ 	.short	0x0101
        /*0cce*/ 	.byte	0x3f
	.zero		1


	//   ....[43]....
        /*0cd0*/ 	.word	0x0002a2b0
        /*0cd4*/ 	.word	0x00000006
        /*0cd8*/ 	.word	0x00000000
        /*0cdc*/ 	.short	0x0101
        /*0cde*/ 	.byte	0x3f
	.zero		1


	//   ....[44]....
        /*0ce0*/ 	.word	0x0002d340
        /*0ce4*/ 	.word	0x000000ff
        /*0ce8*/ 	.word	0x00000000
        /*0cec*/ 	.short	0x0101
        /*0cee*/ 	.byte	0x04
	.zero		1


	//   ....[45]....
        /*0cf0*/ 	.word	0x000305a0
        /*0cf4*/ 	.word	0x00000000
        /*0cf8*/ 	.word	0x00038840
        /*0cfc*/ 	.short	0x010a
        /*0cfe*/ 	.byte	0x3f
	.zero		1


	//   ....[46]....
        /*0d00*/ 	.word	0x00031170
        /*0d04*/ 	.word	0x00000008
        /*0d08*/ 	.word	0x00038800
        /*0d0c*/ 	.short	0x0107
        /*0d0e*/ 	.byte	0x3f
	.zero		1


	//   ....[47]....
        /*0d10*/ 	.word	0x00031220
        /*0d14*/ 	.word	0x00000000
        /*0d18*/ 	.word	0x00038800
        /*0d1c*/ 	.short	0x0101
        /*0d1e*/ 	.byte	0x3f
	.zero		1


	//   ....[48]....
        /*0d20*/ 	.word	0x000321d0
        /*0d24*/ 	.word	0x00000000
        /*0d28*/ 	.word	0x00038810
        /*0d2c*/ 	.short	0x0107
        /*0d2e*/ 	.byte	0x3f
	.zero		1


	//   ....[49]....
        /*0d30*/ 	.word	0x000322d0
        /*0d34*/ 	.word	0x00000002
        /*0d38*/ 	.word	0x00038810
        /*0d3c*/ 	.short	0x0101
        /*0d3e*/ 	.byte	0x3f
	.zero		1


	//   ....[50]....
        /*0d40*/ 	.word	0x000322f0
        /*0d44*/ 	.word	0x00000002
        /*0d48*/ 	.word	0x00038820
        /*0d4c*/ 	.short	0x010a
        /*0d4e*/ 	.byte	0x3f
	.zero		1


	//   ....[51]....
        /*0d50*/ 	.word	0x00032400
        /*0d54*/ 	.word	0x00000000
        /*0d58*/ 	.word	0x00038860
        /*0d5c*/ 	.short	0x010a
        /*0d5e*/ 	.byte	0x3f
	.zero		1


	//   ....[52]....
        /*0d60*/ 	.word	0x00033080
        /*0d64*/ 	.word	0x00000003
        /*0d68*/ 	.word	0x00038840
        /*0d6c*/ 	.short	0x010a
        /*0d6e*/ 	.byte	0x3f
	.zero		1


	//   ....[53]....
        /*0d70*/ 	.word	0x000332d0
        /*0d74*/ 	.word	0x00000003
        /*0d78*/ 	.word	0x00038860
        /*0d7c*/ 	.short	0x010a
        /*0d7e*/ 	.byte	0x3f
	.zero		1


	//   ....[54]....
        /*0d80*/ 	.word	0x00033ef0
        /*0d84*/ 	.word	0x00000004
        /*0d88*/ 	.word	0x00038840
        /*0d8c*/ 	.short	0x010a
        /*0d8e*/ 	.byte	0x3f
	.zero		1


	//   ....[55]....
        /*0d90*/ 	.word	0x00034130
        /*0d94*/ 	.word	0x00000004
        /*0d98*/ 	.word	0x00038860
        /*0d9c*/ 	.short	0x010a
        /*0d9e*/ 	.byte	0x3f
	.zero		1


	//   ....[56]....
        /*0da0*/ 	.word	0x00034cc0
        /*0da4*/ 	.word	0x00000002
        /*0da8*/ 	.word	0x00038840
        /*0dac*/ 	.short	0x010a
        /*0dae*/ 	.byte	0x3f
	.zero		1


	//   ....[57]....
        /*0db0*/ 	.word	0x00034f10
        /*0db4*/ 	.word	0x00000002
        /*0db8*/ 	.word	0x00038860
        /*0dbc*/ 	.short	0x010a
        /*0dbe*/ 	.byte	0x3f
	.zero		1


	//   ....[58]....
        /*0dc0*/ 	.word	0x00036720
        /*0dc4*/ 	.word	0x00000009
        /*0dc8*/ 	.word	0x00038820
        /*0dcc*/ 	.short	0x010a
        /*0dce*/ 	.byte	0x3f
	.zero		1


	//   ....[59]....
        /*0dd0*/ 	.word	0x00036890
        /*0dd4*/ 	.word	0x00000005
        /*0dd8*/ 	.word	0x00000000
        /*0ddc*/ 	.short	0x010a
        /*0dde*/ 	.byte	0x3f
	.zero		1


	//   ....[60]....
        /*0de0*/ 	.word	0x00036910
        /*0de4*/ 	.word	0x00000007
        /*0de8*/ 	.word	0x00000000
        /*0dec*/ 	.short	0x010a
        /*0dee*/ 	.byte	0x3f
	.zero		1


	//   ....[61]....
        /*0df0*/ 	.word	0x00036950
        /*0df4*/ 	.word	0x00000005
        /*0df8*/ 	.word	0x00000000
        /*0dfc*/ 	.short	0x010a
        /*0dfe*/ 	.byte	0x3f
	.zero		1


	//   ....[62]....
        /*0e00*/ 	.word	0x00036980
        /*0e04*/ 	.word	0x00000003
        /*0e08*/ 	.word	0x00000000
        /*0e0c*/ 	.short	0x010a
        /*0e0e*/ 	.byte	0x3f
	.zero		1


	//   ....[63]....
        /*0e10*/ 	.word	0x000369f0
        /*0e14*/ 	.word	0x00000005
        /*0e18*/ 	.word	0x00038800
        /*0e1c*/ 	.short	0x010a
        /*0e1e*/ 	.byte	0x3f
	.zero		1


	//   ....[64]....
        /*0e20*/ 	.word	0x00036a40
        /*0e24*/ 	.word	0x00000005
        /*0e28*/ 	.word	0x00000000
        /*0e2c*/ 	.short	0x010a
        /*0e2e*/ 	.byte	0x3f
	.zero		1


	//   ....[65]....
        /*0e30*/ 	.word	0x00036a90
        /*0e34*/ 	.word	0x00000008
        /*0e38*/ 	.word	0x00000000
        /*0e3c*/ 	.short	0x010a
        /*0e3e*/ 	.byte	0x3f
	.zero		1


	//   ....[66]....
        /*0e40*/ 	.word	0x00036ae0
        /*0e44*/ 	.word	0x00000008
        /*0e48*/ 	.word	0x00000000
        /*0e4c*/ 	.short	0x010a
        /*0e4e*/ 	.byte	0x3f
	.zero		1


	//   ....[67]....
        /*0e50*/ 	.word	0x00036b30
        /*0e54*/ 	.word	0x00000008
        /*0e58*/ 	.word	0x00000000
        /*0e5c*/ 	.short	0x010a
        /*0e5e*/ 	.byte	0x3f
	.zero		1


	//   ....[68]....
        /*0e60*/ 	.word	0x00036b80
        /*0e64*/ 	.word	0x00000006
        /*0e68*/ 	.word	0x00000000
        /*0e6c*/ 	.short	0x010a
        /*0e6e*/ 	.byte	0x3f
	.zero		1


	//   ....[69]....
        /*0e70*/ 	.word	0x00036bd0
        /*0e74*/ 	.word	0x00000006
        /*0e78*/ 	.word	0x00000000
        /*0e7c*/ 	.short	0x010a
        /*0e7e*/ 	.byte	0x3f
	.zero		1


	//   ....[70]....
        /*0e80*/ 	.word	0x00036d70
        /*0e84*/ 	.word	0x00000000
        /*0e88*/ 	.word	0x00038840
        /*0e8c*/ 	.short	0x010a
        /*0e8e*/ 	.byte	0x3f
	.zero		1


	//   ....[71]....
        /*0e90*/ 	.word	0x00037ec0
        /*0e94*/ 	.word	0x00000002
        /*0e98*/ 	.word	0x00038820
        /*0e9c*/ 	.short	0x010a
        /*0e9e*/ 	.byte	0x3f
	.zero		1


	//   ....[72]....
        /*0ea0*/ 	.word	0x00037f10
        /*0ea4*/ 	.word	0x00000000
        /*0ea8*/ 	.word	0x00038860
        /*0eac*/ 	.short	0x010a
        /*0eae*/ 	.byte	0x3f
	.zero		1


	//   ....[73]....
        /*0eb0*/ 	.word	0x00037f60
        /*0eb4*/ 	.word	0x00000003
        /*0eb8*/ 	.word	0x00038840
        /*0ebc*/ 	.short	0x010a
        /*0ebe*/ 	.byte	0x3f
	.zero		1


	//   ....[74]....
        /*0ec0*/ 	.word	0x00037fb0
        /*0ec4*/ 	.word	0x00000003
        /*0ec8*/ 	.word	0x00038860
        /*0ecc*/ 	.short	0x010a
        /*0ece*/ 	.byte	0x3f
	.zero		1


	//   ....[75]....
        /*0ed0*/ 	.word	0x00038000
        /*0ed4*/ 	.word	0x00000004
        /*0ed8*/ 	.word	0x00038840
        /*0edc*/ 	.short	0x010a
        /*0ede*/ 	.byte	0x3f
	.zero		1


	//   ....[76]....
        /*0ee0*/ 	.word	0x00038050
        /*0ee4*/ 	.word	0x00000004
        /*0ee8*/ 	.word	0x00038860
        /*0eec*/ 	.short	0x010a
        /*0eee*/ 	.byte	0x3f
	.zero		1


	//   ....[77]....
        /*0ef0*/ 	.word	0x000380a0
        /*0ef4*/ 	.word	0x00000002
        /*0ef8*/ 	.word	0x00038840
        /*0efc*/ 	.short	0x010a
        /*0efe*/ 	.byte	0x3f
	.zero		1


	//   ....[78]....
        /*0f00*/ 	.word	0x000380f0
        /*0f04*/ 	.word	0x00000002
        /*0f08*/ 	.word	0x00038860
        /*0f0c*/ 	.short	0x010a
        /*0f0e*/ 	.byte	0x3f
	.zero		1


	//   ....[79]....
        /*0f10*/ 	.word	0x00038b50
        /*0f14*/ 	.word	0x00000009
        /*0f18*/ 	.word	0x00038820
        /*0f1c*/ 	.short	0x010a
        /*0f1e*/ 	.byte	0x3f
	.zero		1


	//   ....[80]....
        /*0f20*/ 	.word	0x00038cf0
        /*0f24*/ 	.word	0x00000005
        /*0f28*/ 	.word	0x00000000
        /*0f2c*/ 	.short	0x010a
        /*0f2e*/ 	.byte	0x3f
	.zero		1


	//   ....[81]....
        /*0f30*/ 	.word	0x00038d40
        /*0f34*/ 	.word	0x00000007
        /*0f38*/ 	.word	0x00000000
        /*0f3c*/ 	.short	0x010a
        /*0f3e*/ 	.byte	0x3f
	.zero		1


	//   ....[82]....
        /*0f40*/ 	.word	0x00038d90
        /*0f44*/ 	.word	0x00000005
        /*0f48*/ 	.word	0x00000000
        /*0f4c*/ 	.short	0x010a
        /*0f4e*/ 	.byte	0x3f
	.zero		1


	//   ....[83]....
        /*0f50*/ 	.word	0x00038f90
        /*0f54*/ 	.word	0x00000007
        /*0f58*/ 	.word	0x00000000
        /*0f5c*/ 	.short	0x010a
        /*0f5e*/ 	.byte	0x3f
	.zero		1


	//   ....[84]....
        /*0f60*/ 	.word	0x000390d0
        /*0f64*/ 	.word	0x0000000d
        /*0f68*/ 	.word	0x00000000
        /*0f6c*/ 	.short	0x010a
        /*0f6e*/ 	.byte	0x3f
	.zero		1


	//   ....[85]....
        /*0f70*/ 	.word	0x00039670
        /*0f74*/ 	.word	0x0000000a
        /*0f78*/ 	.word	0x00038810
        /*0f7c*/ 	.short	0x010a
        /*0f7e*/ 	.byte	0x3f
	.zero		1


	//   ....[86]....
        /*0f80*/ 	.word	0x000397f0
        /*0f84*/ 	.word	0x0000000d
        /*0f88*/ 	.word	0x00000000
        /*0f8c*/ 	.short	0x010a
        /*0f8e*/ 	.byte	0x3f
	.zero		1


	//   ....[87]....
        /*0f90*/ 	.word	0x00039930
        /*0f94*/ 	.word	0x00000014
        /*0f98*/ 	.word	0x00000000
        /*0f9c*/ 	.short	0x010a
        /*0f9e*/ 	.byte	0x3f
	.zero		1


	//   ....[88]....
        /*0fa0*/ 	.word	0x0003bdc0
        /*0fa4*/ 	.word	0x0000000d
        /*0fa8*/ 	.word	0x00000000
        /*0fac*/ 	.short	0x0101
        /*0fae*/ 	.byte	0x3f
	.zero		1


	//   ....[89]....
        /*0fb0*/ 	.word	0x00048440
        /*0fb4*/ 	.word	0x00000004
        /*0fb8*/ 	.word	0x00000000
        /*0fbc*/ 	.short	0x0101
        /*0fbe*/ 	.byte	0x3f
	.zero		1


	//   ....[90]....
        /*0fc0*/ 	.word	0x00048470
        /*0fc4*/ 	.word	0x0000000d
        /*0fc8*/ 	.word	0x00000000
        /*0fcc*/ 	.short	0x010a
        /*0fce*/ 	.byte	0x3f
	.zero		1


	//   ....[91]....
        /*0fd0*/ 	.word	0x000484c0
        /*0fd4*/ 	.word	0x0000000a
        /*0fd8*/ 	.word	0x00038810
        /*0fdc*/ 	.short	0x010a
        /*0fde*/ 	.byte	0x3f
	.zero		1


	//   ....[92]....
        /*0fe0*/ 	.word	0x00048510
        /*0fe4*/ 	.word	0x00000014
        /*0fe8*/ 	.word	0x00000000
        /*0fec*/ 	.short	0x010a
        /*0fee*/ 	.byte	0x3f
	.zero		1


	//----- nvinfo : EIATTR_NUM_MBARRIERS
	.align		4
.L_444:
        /*0ff0*/ 	.byte	0x03, 0x38
        /*0ff2*/ 	.short	0x0017


	//----- nvinfo : EIATTR_EXIT_INSTR_OFFSETS
	.align		4
        /*0ff4*/ 	.byte	0x04, 0x1c
        /*0ff6*/ 	.short	(.L_446 - .L_445)


	//   ....[0]....
.L_445:
        /*0ff8*/ 	.word	0x00000b90


	//   ....[1]....
        /*0ffc*/ 	.word	0x0002e6b0


	//   ....[2]....
        /*1000*/ 	.word	0x000369d0


	//----- nvinfo : EIATTR_MAX_THREADS
	.align		4
.L_446:
        /*1004*/ 	.byte	0x04, 0x05
        /*1006*/ 	.short	(.L_448 - .L_447)
.L_447:
        /*1008*/ 	.word	0x00000180
        /*100c*/ 	.word	0x00000001
        /*1010*/ 	.word	0x00000001


	//----- nvinfo : EIATTR_CRS_STACK_SIZE
	.align		4
.L_448:
        /*1014*/ 	.byte	0x04, 0x1e
        /*1016*/ 	.short	(.L_450 - .L_449)
.L_449:
        /*1018*/ 	.word	0x00000000


	//----- nvinfo : EIATTR_CBANK_PARAM_SIZE
	.align		4
.L_450:
        /*101c*/ 	.byte	0x03, 0x19
        /*101e*/ 	.short	0x0bf0


	//----- nvinfo : EIATTR_PARAM_CBANK
	.align		4
        /*1020*/ 	.byte	0x04, 0x0a
        /*1022*/ 	.short	(.L_452 - .L_451)
	.align		4
.L_451:
        /*1024*/ 	.word	index@(.nv.constant0._ZN7cutlass13device_kernelIN5flash11enable_sm90INS1_16FlashAttnFwdSm90INS1_25CollectiveMainloopFwdSm90ILi2EN4cute5tupleIJNS5_1CILi1EEES8_S8_EEENS6_IJNS7_ILi64EEESA_SA_EEELi512ENS_10bfloat16_tEfNS_4arch4Sm90ELb0ELb1ELb1ELb1ELb0ELb0ELb1ELb0ELb0ELb1ELb0ELb0EEENS1_21CollectiveEpilogueFwdINS6_IJSA_NS7_ILi512EEESA_EEES9_SC_SE_Li256ELb1ELb1ELb0ELb0EEENS1_36VarlenDynamicPersistentTileSchedulerILi64ELi64ELi256ELi128ELb0ELb1ELb1ELb1ELb0ELb1EEEEEEEEEvNT_6ParamsE)
        /*1028*/ 	.short	0x0210
        /*102a*/ 	.short	0x0bf0


	//----- nvinfo : EIATTR_SW_WAR
	.align		4
.L_452:
        /*102c*/ 	.byte	0x04, 0x36
        /*102e*/ 	.short	(.L_454 - .L_453)
.L_453:
        /*1030*/ 	.word	0x00000008
.L_454:


//--------------------- .nv.info._ZN7cutlass13device_kernelIN5flash11enable_sm90INS1_16FlashAttnFwdSm90INS1_25CollectiveMainloopFwdSm90ILi2EN4cute5tupleIJNS5_1CILi1EEES8_S8_EEENS6_IJNS7_ILi64EEESA_SA_EEELi512ENS_10bfloat16_tEfNS_4arch4Sm90ELb0ELb1ELb1ELb1ELb0ELb1ELb1ELb0ELb0ELb1ELb0ELb0EEENS1_21CollectiveEpilogueFwdINS6_IJSA_NS7_ILi512EEESA_EEES9_SC_SE_Li256ELb1ELb1ELb0ELb0EEENS1_36VarlenDynamicPersistentTileSchedulerILi64ELi64ELi256ELi128ELb0ELb1ELb1ELb1ELb0ELb1EEEEEEEEEvNT_6ParamsE --------------------------
	.section	.nv.info._ZN7cutlass13device_kernelIN5flash11enable_sm90INS1_16FlashAttnFwdSm90INS1_25CollectiveMainloopFwdSm90ILi2EN4cute5tupleIJNS5_1CILi1EEES8_S8_EEENS6_IJNS7_ILi64EEESA_SA_EEELi512ENS_10bfloat16_tEfNS_4arch4Sm90ELb0ELb1ELb1ELb1ELb0ELb1ELb1ELb0ELb0ELb1ELb0ELb0EEENS1_21CollectiveEpilogueFwdINS6_IJSA_NS7_ILi512EEESA_EEES9_SC_SE_Li256ELb1ELb1ELb0ELb0EEENS1_36VarlenDynamicPersistentTileSchedulerILi64ELi64ELi256ELi128ELb0ELb1ELb1ELb1ELb0ELb1EEEEEEEEEvNT_6ParamsE,"",@"SHT_CUDA_INFO"
	.sectionflags	@""
	.align	4


	//----- nvinfo : EIATTR_CUDA_API_VERSION
	.align		4
        /*0000*/ 	.byte	0x04, 0x37
        /*0002*/ 	.short	(.L_456 - .L_455)
.L_455:
        /*0004*/ 	.word	0x00000082


	//----- nvinfo : EIATTR_KPARAM_INFO
	.align		4
.L_456:
        /*0008*/ 	.byte	0x04, 0x17
        /*000a*/ 	.short	(.L_458 - .L_457)
.L_457:
        /*000c*/ 	.word	0x00000000
        /*0010*/ 	.short	0x0000
        /*0012*/ 	.short	0x0070
        /*0014*/ 	.byte	0x00, 0xf0, 0x01, 0x2e


	//----- nvinfo : EIATTR_SPARSE_MMA_MASK
	.align		4
.L_458:
        /*0018*/ 	.byte	0x03, 0x50
        /*001a*/ 	.short	0x0000


	//----- nvinfo : EIATTR_MAXREG_COUNT
	.align		4
        /*001c*/ 	.byte	0x03, 0x1b
        /*001e*/ 	.short	0x00a8


	//----- nvinfo : EIATTR_NUM_BARRIERS
	.align		4
        /*0020*/ 	.byte	0x02, 0x4c
        /*0022*/ 	.byte	0x10
	.zero		1


	//----- nvinfo : EIATTR_EXTERNS
	.align		4
        /*0024*/ 	.byte	0x04, 0x0f
        /*0026*/ 	.short	(.L_460 - .L_459)


	//   ....[0]....
	.align		4
.L_459:
        /*0028*/ 	.word	index@(__assertfail)


	//----- nvinfo : EIATTR_ANNOTATIONS
	.align		4
.L_460:
        /*002c*/ 	.byte	0x04, 0x55
        /*002e*/ 	.short	(.L_462 - .L_461)


	//   ....[0]....
.L_461:
        /* <DEDUP_REMOVED lines=97> */


	//----- nvinfo : EIATTR_MERCURY_ISA_VERSION
	.align		4
.L_462:
        /*0628*/ 	.byte	0x03, 0x5f
        /*062a*/ 	.short	0x0101


	//----- nvinfo : EIATTR_UNUSED_LOAD_BYTE_OFFSET
	.align		4
        /*062c*/ 	.byte	0x04, 0x44
        /*062e*/ 	.short	(.L_464 - .L_463)


	//   ....[0]....
.L_463:
        /*0630*/ 	.word	0x00000b60
        /*0634*/ 	.word	0x0000fff0


	//   ....[1]....
        /*0638*/ 	.word	0x000318c0
        /*063c*/ 	.word	0x0000fff0


	//----- nvinfo : EIATTR_INT_WARP_WIDE_INSTR_OFFSETS
	.align		4
.L_464:
        /*0640*/ 	.byte	0x04, 0x31
        /*0642*/ 	.short	(.L_466 - .L_465)


	//   ....[0]....
.L_465:
        /*0644*/ 	.word	0x000001e0


	//   ....[1]....
        /*0648*/ 	.word	0x00000220


	//   ....[2]....
        /*064c*/ 	.word	0x00000290


	//   ....[3]....
        /*0650*/ 	.word	0x000002a0


	//   ....[4]....
        /*0654*/ 	.word	0x00037ff0


	//   ....[5]....
        /*0658*/ 	.word	0x00038050


	//   ....[6]....
        /*065c*/ 	.word	0x0003dbc0


	//   ....[7]....
        /*0660*/ 	.word	0x0003dc20


	//----- nvinfo : EIATTR_COOP_GROUP_MASK_REGIDS
	.align		4
.L_466:
        /*0664*/ 	.byte	0x04, 0x29
        /*0666*/ 	.short	(.L_468 - .L_467)


	//   ....[0]....
.L_467:
        /*0668*/ 	.word	0xffffffff


	//   ....[1]....
        /*066c*/ 	.word	0xffffffff


	//   ....[2]....
        /*0670*/ 	.word	0xffffffff


	//   ....[3]....
        /*0674*/ 	.word	0xffffffff


	//   ....[4]....
        /*0678*/ 	.word	0xffffffff


	//   ....[5]....
        /*067c*/ 	.word	0xffffffff


	//   ....[6]....
        /*0680*/ 	.word	0xffffffff


	//   ....[7]....
        /*0684*/ 	.word	0xffffffff


	//   ....[8]....
        /*0688*/ 	.word	0xffffffff


	//   ....[9]....
        /*068c*/ 	.word	0xffffffff


	//   ....[10]....
        /*0690*/ 	.word	0xffffffff


	//   ....[11]....
        /*0694*/ 	.word	0xffffffff


	//   ....[12]....
        /*0698*/ 	.word	0xffffffff


	//   ....[13]....
        /*069c*/ 	.word	0xffffffff


	//   ....[14]....
        /*06a0*/ 	.word	0xffffffff


	//   ....[15]....
        /*06a4*/ 	.word	0xffffffff


	//   ....[16]....
        /*06a8*/ 	.word	0xffffffff


	//   ....[17]....
        /*06ac*/ 	.word	0xffffffff


	//   ....[18]....
        /*06b0*/ 	.word	0xffffffff


	//   ....[19]....
        /*06b4*/ 	.word	0xffffffff


	//   ....[20]....
        /*06b8*/ 	.word	0xffffffff


	//   ....[21]....
        /*06bc*/ 	.word	0xffffffff


	//   ....[22]....
        /*06c0*/ 	.word	0xffffffff


	//   ....[23]....
        /*06c4*/ 	.word	0xffffffff


	//   ....[24]....
        /*06c8*/ 	.word	0xffffffff


	//   ....[25]....
        /*06cc*/ 	.word	0xffffffff


	//   ....[26]....
        /*06d0*/ 	.word	0xffffffff


	//   ....[27]....
        /*06d4*/ 	.word	0xffffffff


	//   ....[28]....
        /*06d8*/ 	.word	0xffffffff


	//   ....[29]....
        /*06dc*/ 	.word	0xffffffff


	//   ....[30]....
        /*06e0*/ 	.word	0xffffffff


	//   ....[31]....
        /*06e4*/ 	.word	0xffffffff


	//   ....[32]....
        /*06e8*/ 	.word	0xffffffff


	//   ....[33]....
        /*06ec*/ 	.word	0xffffffff


	//   ....[34]....
        /*06f0*/ 	.word	0xffffffff


	//   ....[35]....
        /*06f4*/ 	.word	0xffffffff


	//   ....[36]....
        /*06f8*/ 	.word	0xffffffff


	//   ....[37]....
        /*06fc*/ 	.word	0xffffffff


	//   ....[38]....
        /*0700*/ 	.word	0xffffffff


	//   ....[39]....
        /*0704*/ 	.word	0xffffffff


	//   ....[40]....
        /*0708*/ 	.word	0xffffffff


	//   ....[41]....
        /*070c*/ 	.word	0xffffffff


	//   ....[42]....
        /*0710*/ 	.word	0xffffffff


	//   ....[43]....
        /*0714*/ 	.word	0xffffffff


	//   ....[44]....
        /*0718*/ 	.word	0xffffffff


	//   ....[45]....
        /*071c*/ 	.word	0xffffffff


	//   ....[46]....
        /*0720*/ 	.word	0xffffffff


	//   ....[47]....
        /*0724*/ 	.word	0xffffffff


	//   ....[48]....
        /*0728*/ 	.word	0xffffffff


	//   ....[49]....
        /*072c*/ 	.word	0xffffffff


	//   ....[50]....
        /*0730*/ 	.word	0xffffffff


	//   ....[51]....
        /*0734*/ 	.word	0xffffffff


	//   ....[52]....
        /*0738*/ 	.word	0xffffffff


	//   ....[53]....
        /*073c*/ 	.word	0xffffffff


	//   ....[54]....
        /*0740*/ 	.word	0xffffffff


	//   ....[55]....
        /*0744*/ 	.word	0xffffffff


	//   ....[56]....
        /*0748*/ 	.word	0xffffffff


	//   ....[57]....
        /*074c*/ 	.word	0xffffffff


	//   ....[58]....
        /*0750*/ 	.word	0xffffffff


	//   ....[59]....
        /*0754*/ 	.word	0xffffffff


	//   ....[60]....
        /*0758*/ 	.word	0xffffffff


	//   ....[61]....
        /*075c*/ 	.word	0xffffffff


	//   ....[62]....
        /*0760*/ 	.word	0xffffffff


	//   ....[63]....
        /*0764*/ 	.word	0xffffffff


	//   ....[64]....
        /*0768*/ 	.word	0xffffffff


	//   ....[65]....
        /*076c*/ 	.word	0xffffffff


	//   ....[66]....
        /*0770*/ 	.word	0xffffffff


	//   ....[67]....
        /*0774*/ 	.word	0xffffffff


	//   ....[68]....
        /*0778*/ 	.word	0xffffffff


	//   ....[69]....
        /*077c*/ 	.word	0xffffffff


	//   ....[70]....
        /*0780*/ 	.word	0xffffffff


	//   ....[71]....
        /*0784*/ 	.word	0xffffffff


	//   ....[72]....
        /*0788*/ 	.word	0xffffffff


	//   ....[73]....
        /*078c*/ 	.word	0xffffffff


	//   ....[74]....
        /*0790*/ 	.word	0xffffffff


	//   ....[75]....
        /*0794*/ 	.word	0xffffffff


	//   ....[76]....
        /*0798*/ 	.word	0xffffffff


	//   ....[77]....
        /*079c*/ 	.word	0xffffffff


	//   ....[78]....
        /*07a0*/ 	.word	0xffffffff


	//   ....[79]....
        /*07a4*/ 	.word	0xffffffff


	//   ....[80]....
        /*07a8*/ 	.word	0xffffffff


	//   ....[81]....
        /*07ac*/ 	.word	0xffffffff


	//   ....[82]....
        /*07b0*/ 	.word	0xffffffff


	//   ....[83]....
        /*07b4*/ 	.word	0xffffffff


	//   ....[84]....
        /*07b8*/ 	.word	0xffffffff


	//   ....[85]....
        /*07bc*/ 	.word	0xffffffff


	//   ....[86]....
        /*07c0*/ 	.word	0xffffffff


	//   ....[87]....
        /*07c4*/ 	.word	0xffffffff


	//   ....[88]....
        /*07c8*/ 	.word	0xffffffff


	//   ....[89]....
        /*07cc*/ 	.word	0xffffffff


	//   ....[90]....
        /*07d0*/ 	.word	0xffffffff


	//   ....[91]....
        /*07d4*/ 	.word	0xffffffff


	//   ....[92]....
        /*07d8*/ 	.word	0xffffffff


	//   ....[93]....
        /*07dc*/ 	.word	0xffffffff


	//   ....[94]....
        /*07e0*/ 	.word	0xffffffff


	//   ....[95]....
        /*07e4*/ 	.word	0xffffffff


	//   ....[96]....
        /*07e8*/ 	.word	0xffffffff


	//   ....[97]....
        /*07ec*/ 	.word	0xffffffff


	//   ....[98]....
        /*07f0*/ 	.word	0xffffffff


	//   ....[99]....
        /*07f4*/ 	.word	0xffffffff


	//   ....[100]....
        /*07f8*/ 	.word	0xffffffff


	//   ....[101]....
        /*07fc*/ 	.word	0xffffffff


	//   ....[102]....
        /*0800*/ 	.word	0xffffffff


	//   ....[103]....
        /*0804*/ 	.word	0xffffffff


	//   ....[104]....
        /*0808*/ 	.word	0xffffffff


	//   ....[105]....
        /*080c*/ 	.word	0xffffffff


	//   ....[106]....
        /*0810*/ 	.word	0xffffffff


	//   ....[107]....
        /*0814*/ 	.word	0xffffffff


	//   ....[108]....
        /*0818*/ 	.word	0xffffffff


	//   ....[109]....
        /*081c*/ 	.word	0xffffffff


	//   ....[110]....
        /*0820*/ 	.word	0xffffffff


	//   ....[111]....
        /*0824*/ 	.word	0xffffffff


	//   ....[112]....
        /*0828*/ 	.word	0xffffffff


	//   ....[113]....
        /*082c*/ 	.word	0xffffffff


	//   ....[114]....
        /*0830*/ 	.word	0xffffffff


	//   ....[115]....
        /*0834*/ 	.word	0xffffffff


	//   ....[116]....
        /*0838*/ 	.word	0x0500000f


	//   ....[117]....
        /*083c*/ 	.word	0x0500000f


	//   ....[118]....
        /*0840*/ 	.word	0x0500000f


	//   ....[119]....
        /*0844*/ 	.word	0x0500000f


	//   ....[120]....
        /*0848*/ 	.word	0x0500000f


	//   ....[121]....
        /*084c*/ 	.word	0x0500000f


	//   ....[122]....
        /*0850*/ 	.word	0x0500000f


	//   ....[123]....
        /*0854*/ 	.word	0x0500000f


	//   ....[124]....
        /*0858*/ 	.word	0x0500000f


	//   ....[125]....
        /*085c*/ 	.word	0x0500000f


	//   ....[126]....
        /*0860*/ 	.word	0x0500000f


	//   ....[127]....
        /*0864*/ 	.word	0x0500000f


	//   ....[128]....
        /*0868*/ 	.word	0x0500000f


	//   ....[129]....
        /*086c*/ 	.word	0x0500000f


	//   ....[130]....
        /*0870*/ 	.word	0x0500000f


	//   ....[131]....
        /*0874*/ 	.word	0x0500000f


	//   ....[132]....
        /*0878*/ 	.word	0x0500000f


	//   ....[133]....
        /*087c*/ 	.word	0x0500000f


	//   ....[134]....
        /*0880*/ 	.word	0x0500000f


	//   ....[135]....
        /*0884*/ 	.word	0x0500000f


	//   ....[136]....
        /*0888*/ 	.word	0x0500000f


	//   ....[137]....
        /*088c*/ 	.word	0x0500000f


	//   ....[138]....
        /*0890*/ 	.word	0x0500000f


	//   ....[139]....
        /*0894*/ 	.word	0x0500000f


	//   ....[140]....
        /*0898*/ 	.word	0x0500000f


	//   ....[141]....
        /*089c*/ 	.word	0x0500000f


	//   ....[142]....
        /*08a0*/ 	.word	0x0500000f


	//   ....[143]....
        /*08a4*/ 	.word	0x0500000f


	//   ....[144]....
        /*08a8*/ 	.word	0x0500000f


	//   ....[145]....
        /*08ac*/ 	.word	0x0500000f


	//   ....[146]....
        /*08b0*/ 	.word	0x0500000f


	//   ....[147]....
        /*08b4*/ 	.word	0x0500000f


	//   ....[148]....
        /*08b8*/ 	.word	0x0500000f


	//   ....[149]....
        /*08bc*/ 	.word	0x0500000f


	//   ....[150]....
        /*08c0*/ 	.word	0x0500000f


	//   ....[151]....
        /*08c4*/ 	.word	0x0500000f


	//   ....[152]....
        /*08c8*/ 	.word	0x0500000f


	//   ....[153]....
        /*08cc*/ 	.word	0x0500000f


	//   ....[154]....
        /*08d0*/ 	.word	0x0500000f


	//   ....[155]....
        /*08d4*/ 	.word	0x0500000f


	//   ....[156]....
        /*08d8*/ 	.word	0x0500000f


	//   ....[157]....
        /*08dc*/ 	.word	0x0500000f


	//   ....[158]....
        /*08e0*/ 	.word	0x0500000f


	//   ....[159]....
        /*08e4*/ 	.word	0x0500000f


	//   ....[160]....
        /*08e8*/ 	.word	0x0500000f


	//   ....[161]....
        /*08ec*/ 	.word	0x0500000f


	//   ....[162]....
        /*08f0*/ 	.word	0x0500000f


	//   ....[163]....
        /*08f4*/ 	.word	0x0500000f


	//   ....[164]....
        /*08f8*/ 	.word	0x0500000f


	//   ....[165]....
        /*08fc*/ 	.word	0x0500000f


	//   ....[166]....
        /*0900*/ 	.word	0x0500000f


	//   ....[167]....
        /*0904*/ 	.word	0x0500000f


	//   ....[168]....
        /*0908*/ 	.word	0xffffffff


	//   ....[169]....
        /*090c*/ 	.word	0xffffffff


	//   ....[170]....
        /*0910*/ 	.word	0xffffffff


	//   ....[171]....
        /*0914*/ 	.word	0xffffffff


	//   ....[172]....
        /*0918*/ 	.word	0xffffffff


	//   ....[173]....
        /*091c*/ 	.word	0xffffffff


	//   ....[174]....
        /*0920*/ 	.word	0xffffffff


	//   ....[175]....
        /*0924*/ 	.word	0xffffffff


	//----- nvinfo : EIATTR_COOP_GROUP_INSTR_OFFSETS
	.align		4
.L_468:
        /*0928*/ 	.byte	0x04, 0x28
        /*092a*/ 	.short	(.L_470 - .L_469)


	//   ....[0]....
.L_469:
        /*092c*/ 	.word	0x000000c0


	//   ....[1]....
        /*0930*/ 	.word	0x000001f0


	//   ....[2]....
        /*0934*/ 	.word	0x00000240


	//   ....[3]....
        /*0938*/ 	.word	0x00000450


	//   ....[4]....
        /*093c*/ 	.word	0x000005b0


	//   ....[5]....
        /*0940*/ 	.word	0x000006d0


	//   ....[6]....
        /*0944*/ 	.word	0x00000830


	//   ....[7]....
        /*0948*/ 	.word	0x000055d0


	//   ....[8]....
        /*094c*/ 	.word	0x0000d130


	//   ....[9]....
        /*0950*/ 	.word	0x0000e2d0


	//   ....[10]....
        /*0954*/ 	.word	0x0000e2e0


	//   ....[11]....
        /*0958*/ 	.word	0x0000e2f0


	//   ....[12]....
        /*095c*/ 	.word	0x0000e300


	//   ....[13]....
        /*0960*/ 	.word	0x0000e620


	//   ....[14]....
        /*0964*/ 	.word	0x0000e630


	//   ....[15]....
        /*0968*/ 	.word	0x0000e640


	//   ....[16]....
        /*096c*/ 	.word	0x0000e650


	//   ....[17]....
        /*0970*/ 	.word	0x0000f930


	//   ....[18]....
        /*0974*/ 	.word	0x0000f950


	//   ....[19]....
        /*0978*/ 	.word	0x0000f960


	//   ....[20]....
        /*097c*/ 	.word	0x0000f970


	//   ....[21]....
        /*0980*/ 	.word	0x0000fa80


	//   ....[22]....
        /*0984*/ 	.word	0x0000faa0


	//   ....[23]....
        /*0988*/ 	.word	0x0000fab0


	//   ....[24]....
        /*098c*/ 	.word	0x0000fb30


	//   ....[25]....
        /*0990*/ 	.word	0x00012800


	//   ....[26]....
        /*0994*/ 	.word	0x00013ab0


	//   ....[27]....
        /*0998*/ 	.word	0x00014000


	//   ....[28]....
        /*099c*/ 	.word	0x00014b50


	//   ....[29]....
        /*09a0*/ 	.word	0x00014be0


	//   ....[30]....
        /*09a4*/ 	.word	0x00014cc0


	//   ....[31]....
        /*09a8*/ 	.word	0x00014ce0


	//   ....[32]....
        /*09ac*/ 	.word	0x0001bb00


	//   ....[33]....
        /*09b0*/ 	.word	0x0001d410


	//   ....[34]....
        /*09b4*/ 	.word	0x0001e7f0


	//   ....[35]....
        /*09b8*/ 	.word	0x0001e970


	//   ....[36]....
        /*09bc*/ 	.word	0x0001ea90


	//   ....[37]....
        /*09c0*/ 	.word	0x0001eab0


	//   ....[38]....
        /*09c4*/ 	.word	0x00025850


	//   ....[39]....
        /*09c8*/ 	.word	0x00026e90


	//   ....[40]....
        /*09cc*/ 	.word	0x00028140


	//   ....[41]....
        /*09d0*/ 	.word	0x00028690


	//   ....[42]....
        /*09d4*/ 	.word	0x000291e0


	//   ....[43]....
        /*09d8*/ 	.word	0x00029270


	//   ....[44]....
        /*09dc*/ 	.word	0x00029350


	//   ....[45]....
        /*09e0*/ 	.word	0x00029370


	//   ....[46]....
        /*09e4*/ 	.word	0x000302c0


	//   ....[47]....
        /*09e8*/ 	.word	0x000303f0


	//   ....[48]....
        /*09ec*/ 	.word	0x00030410


	//   ....[49]....
        /*09f0*/ 	.word	0x00030450


	//   ....[50]....
        /*09f4*/ 	.word	0x00030470


	//   ....[51]....
        /*09f8*/ 	.word	0x00032a40


	//   ....[52]....
        /*09fc*/ 	.word	0x00032f40


	//   ....[53]....
        /*0a00*/ 	.word	0x00032f60


	//   ....[54]....
        /*0a04*/ 	.word	0x00032f90


	//   ....[55]....
        /*0a08*/ 	.word	0x00032fa0


	//   ....[56]....
        /*0a0c*/ 	.word	0x000335e0


	//   ....[57]....
        /*0a10*/ 	.word	0x00033600


	//   ....[58]....
        /*0a14*/ 	.word	0x00033830


	//   ....[59]....
        /*0a18*/ 	.word	0x00033850


	//   ....[60]....
        /*0a1c*/ 	.word	0x00034350


	//   ....[61]....
        /*0a20*/ 	.word	0x00034370


	//   ....[62]....
        /*0a24*/ 	.word	0x000345a0


	//   ....[63]....
        /*0a28*/ 	.word	0x000345c0


	//   ....[64]....
        /*0a2c*/ 	.word	0x00034870


	//   ....[65]....
        /*0a30*/ 	.word	0x00034a50


	//   ....[66]....
        /*0a34*/ 	.word	0x00034a80


	//   ....[67]....
        /*0a38*/ 	.word	0x00034ab0


	//   ....[68]....
        /*0a3c*/ 	.word	0x00034ae0


	//   ....[69]....
        /*0a40*/ 	.word	0x00034b10


	//   ....[70]....
        /*0a44*/ 	.word	0x00034b40


	//   ....[71]....
        /*0a48*/ 	.word	0x00034cb0


	//   ....[72]....
        /*0a4c*/ 	.word	0x00034ce0


	//   ....[73]....
        /*0a50*/ 	.word	0x00034d10


	//   ....[74]....
        /*0a54*/ 	.word	0x00034d40


	//   ....[75]....
        /*0a58*/ 	.word	0x00034d70


	//   ....[76]....
        /*0a5c*/ 	.word	0x00034da0


	//   ....[77]....
        /*0a60*/ 	.word	0x00034e40


	//   ....[78]....
        /*0a64*/ 	.word	0x00034ea0


	//   ....[79]....
        /*0a68*/ 	.word	0x00034f30


	//   ....[80]....
        /*0a6c*/ 	.word	0x00036060


	//   ....[81]....
        /*0a70*/ 	.word	0x000385b0


	//   ....[82]....
        /*0a74*/ 	.word	0x00039110


	//   ....[83]....
        /*0a78*/ 	.word	0x00039120


	//   ....[84]....
        /*0a7c*/ 	.word	0x00039150


	//   ....[85]....
        /*0a80*/ 	.word	0x00039230


	//   ....[86]....
        /*0a84*/ 	.word	0x00039260


	//   ....[87]....
        /*0a88*/ 	.word	0x000392c0


	//   ....[88]....
        /*0a8c*/ 	.word	0x000392d0


	//   ....[89]....
        /*0a90*/ 	.word	0x00039340


	//   ....[90]....
        /*0a94*/ 	.word	0x00039cb0


	//   ....[91]....
        /*0a98*/ 	.word	0x00039cc0


	//   ....[92]....
        /*0a9c*/ 	.word	0x00039dd0


	//   ....[93]....
        /*0aa0*/ 	.word	0x00039e10


	//   ....[94]....
        /*0aa4*/ 	.word	0x0003a0b0


	//   ....[95]....
        /*0aa8*/ 	.word	0x0003a0c0


	//   ....[96]....
        /*0aac*/ 	.word	0x0003a230


	//   ....[97]....
        /*0ab0*/ 	.word	0x0003a240


	//   ....[98]....
        /*0ab4*/ 	.word	0x0003de50


	//   ....[99]....
        /*0ab8*/ 	.word	0x0003de80


	//   ....[100]....
        /*0abc*/ 	.word	0x0003dec0


	//   ....[101]....
        /*0ac0*/ 	.word	0x0003def0


	//   ....[102]....
        /*0ac4*/ 	.word	0x0003df20


	//   ....[103]....
        /*0ac8*/ 	.word	0x0003df50


	//   ....[104]....
        /*0acc*/ 	.word	0x0003df80


	//   ....[105]....
        /*0ad0*/ 	.word	0x0003dfb0


	//   ....[106]....
        /*0ad4*/ 	.word	0x0003e130


	//   ....[107]....
        /*0ad8*/ 	.word	0x0003e160


	//   ....[108]....
        /*0adc*/ 	.word	0x0003e190


	//   ....[109]....
        /*0ae0*/ 	.word	0x0003e1c0


	//   ....[110]....
        /*0ae4*/ 	.word	0x0003e1f0


	//   ....[111]....
        /*0ae8*/ 	.word	0x0003e220


	//   ....[112]....
        /*0aec*/ 	.word	0x0003e2e0


	//   ....[113]....
        /*0af0*/ 	.word	0x0003e300


	//   ....[114]....
        /*0af4*/ 	.word	0x0003e370


	//   ....[115]....
        /*0af8*/ 	.word	0x0003ea40


	//   ....[116]....
        /*0afc*/ 	.word	0x0003ee80


	//   ....[117]....
        /*0b00*/ 	.word	0x0003ef10


	//   ....[118]....
        /*0b04*/ 	.word	0x0003ef60


	//   ....[119]....
        /*0b08*/ 	.word	0x0003efb0


	//   ....[120]....
        /*0b0c*/ 	.word	0x0003f040


	//   ....[121]....
        /*0b10*/ 	.word	0x0003f0d0


	//   ....[122]....
        /*0b14*/ 	.word	0x0003f120


	//   ....[123]....
        /*0b18*/ 	.word	0x0003f170


	//   ....[124]....
        /*0b1c*/ 	.word	0x0003f260


	//   ....[125]....
        /*0b20*/ 	.word	0x0003f310


	//   ....[126]....
        /*0b24*/ 	.word	0x0003f390


	//   ....[127]....
        /*0b28*/ 	.word	0x0003f420


	//   ....[128]....
        /*0b2c*/ 	.word	0x0003f580


	//   ....[129]....
        /*0b30*/ 	.word	0x0003f6b0


	//   ....[130]....
        /*0b34*/ 	.word	0x0003f720


	//   ....[131]....
        /*0b38*/ 	.word	0x0003f780


	//   ....[132]....
        /*0b3c*/ 	.word	0x0003fa70


	//   ....[133]....
        /*0b40*/ 	.word	0x0003fd60


	//   ....[134]....
        /*0b44*/ 	.word	0x0003fef0


	//   ....[135]....
        /*0b48*/ 	.word	0x0003ff50


	//   ....[136]....
        /*0b4c*/ 	.word	0x0003ffb0


	//   ....[137]....
        /*0b50*/ 	.word	0x00040000


	//   ....[138]....
        /*0b54*/ 	.word	0x00040160


	//   ....[139]....
        /*0b58*/ 	.word	0x00040200


	//   ....[140]....
        /*0b5c*/ 	.word	0x000402b0


	//   ....[141]....
        /*0b60*/ 	.word	0x00040390


	//   ....[142]....
        /*0b64*/ 	.word	0x00040570


	//   ....[143]....
        /*0b68*/ 	.word	0x00040640


	//   ....[144]....
        /*0b6c*/ 	.word	0x000408f0


	//   ....[145]....
        /*0b70*/ 	.word	0x00040a10


	//   ....[146]....
        /*0b74*/ 	.word	0x00040be0


	//   ....[147]....
        /*0b78*/ 	.word	0x00040cb0


	//   ....[148]....
        /*0b7c*/ 	.word	0x00040ed0


	//   ....[149]....
        /*0b80*/ 	.word	0x00040f20


	//   ....[150]....
        /*0b84*/ 	.word	0x00041250


	//   ....[151]....
        /*0b88*/ 	.word	0x000412f0


	//   ....[152]....
        /*0b8c*/ 	.word	0x00041410


	//   ....[153]....
        /*0b90*/ 	.word	0x00041490


	//   ....[154]....
        /*0b94*/ 	.word	0x00041510


	//   ....[155]....
        /*0b98*/ 	.word	0x00041590


	//   ....[156]....
        /*0b9c*/ 	.word	0x00041610


	//   ....[157]....
        /*0ba0*/ 	.word	0x000416a0


	//   ....[158]....
        /*0ba4*/ 	.word	0x00041740


	//   ....[159]....
        /*0ba8*/ 	.word	0x000417f0


	//   ....[160]....
        /*0bac*/ 	.word	0x00041870


	//   ....[161]....
        /*0bb0*/ 	.word	0x000418f0


	//   ....[162]....
        /*0bb4*/ 	.word	0x00041970


	//   ....[163]....
        /*0bb8*/ 	.word	0x00041a00


	//   ....[164]....
        /*0bbc*/ 	.word	0x00041a80


	//   ....[165]....
        /*0bc0*/ 	.word	0x00041b20


	//   ....[166]....
        /*0bc4*/ 	.word	0x00041bb0


	//   ....[167]....
        /*0bc8*/ 	.word	0x00041ce0


	//   ....[168]....
        /*0bcc*/ 	.word	0x00043c00


	//   ....[169]....
        /*0bd0*/ 	.word	0x00045390


	//   ....[170]....
        /*0bd4*/ 	.word	0x00045e80


	//   ....[171]....
        /*0bd8*/ 	.word	0x00046720


	//   ....[172]....
        /*0bdc*/ 	.word	0x00046770


	//   ....[173]....
        /*0be0*/ 	.word	0x00046790


	//   ....[174]....
        /*0be4*/ 	.word	0x000467a0


	//   ....[175]....
        /*0be8*/ 	.word	0x000513f0


	//----- nvinfo : EIATTR_REG_RECONFIG
	.align		4
.L_470:
        /*0bec*/ 	.byte	0x01, 0x54
	.zero		2


	//----- nvinfo : EIATTR_SYSCALL_OFFSETS
	.align		4
        /*0bf0*/ 	.byte	0x04, 0x46
        /*0bf2*/ 	.short	(.L_472 - .L_471)


	//   ....[0]....
.L_471:
        /*0bf4*/ 	.word	0x00001e30


	//   ....[1]....
        /*0bf8*/ 	.word	0x00001f80


	//   ....[2]....
        /*0bfc*/ 	.word	0x0000d720


	//   ....[3]....
        /*0c00*/ 	.word	0x0000e070


	//   ....[4]....
        /*0c04*/ 	.word	0x000381f0


	//   ....[5]....
        /*0c08*/ 	.word	0x00038340


	//   ....[6]....
        /*0c0c*/ 	.word	0x00038430


	//   ....[7]....
        /*0c10*/ 	.word	0x00038ce0


	//   ....[8]....
        /*0c14*/ 	.word	0x00039670


	//----- nvinfo : EIATTR_MBARRIER_INSTR_OFFSETS
	.align		4
.L_472:
        /*0c18*/ 	.byte	0x04, 0x39
        /*0c1a*/ 	.short	(.L_474 - .L_473)


	//   ....[0]....
.L_473:
        /*0c1c*/ 	.word	0x00000330
        /*0c20*/ 	.word	0x000000ff
        /*0c24*/ 	.word	0x00038800
        /*0c28*/ 	.short	0x0100
        /*0c2a*/ 	.byte	0x08
	.zero		1


	//   ....[1]....
        /*0c2c*/ 	.word	0x00000340
        /*0c30*/ 	.word	0x000000ff
        /*0c34*/ 	.word	0x00038810
        /*0c38*/ 	.short	0x0100
        /*0c3a*/ 	.byte	0x08
	.zero		1


	//   ....[2]....
        /*0c3c*/ 	.word	0x00000350
        /*0c40*/ 	.word	0x000000ff
        /*0c44*/ 	.word	0x00038820
        /*0c48*/ 	.short	0x0100
        /*0c4a*/ 	.byte	0x08
	.zero		1


	//   ....[3]....
        /*0c4c*/ 	.word	0x00000400
        /*0c50*/ 	.word	0x000000ff
        /*0c54*/ 	.word	0x00038830
        /*0c58*/ 	.short	0x0100
        /*0c5a*/ 	.byte	0x06
	.zero		1


	//   ....[4]....
        /*0c5c*/ 	.word	0x00000410
        /*0c60*/ 	.word	0x000000ff
        /*0c64*/ 	.word	0x00038840
        /*0c68*/ 	.short	0x0100
        /*0c6a*/ 	.byte	0x06
	.zero		1


	//   ....[5]....
        /*0c6c*/ 	.word	0x00000420
        /*0c70*/ 	.word	0x000000ff
        /*0c74*/ 	.word	0x00038838
        /*0c78*/ 	.short	0x0100
        /*0c7a*/ 	.byte	0x06
	.zero		1


	//   ....[6]....
        /*0c7c*/ 	.word	0x00000430
        /*0c80*/ 	.word	0x000000ff
        /*0c84*/ 	.word	0x00038848
        /*0c88*/ 	.short	0x0100
        /*0c8a*/ 	.byte	0x06
	.zero		1


	//   ....[7]....
        /*0c8c*/ 	.word	0x00000560
        /*0c90*/ 	.word	0x000000ff
        /*0c94*/ 	.word	0x00038850
        /*0c98*/ 	.short	0x0100
        /*0c9a*/ 	.byte	0x08
	.zero		1


	//   ....[8]....
        /*0c9c*/ 	.word	0x00000570
        /*0ca0*/ 	.word	0x000000ff
        /*0ca4*/ 	.word	0x00038860
        /*0ca8*/ 	.short	0x0100
        /*0caa*/ 	.byte	0x08
	.zero		1


	//   ....[9]....
        /*0cac*/ 	.word	0x00000580
        /*0cb0*/ 	.word	0x000000ff
        /*0cb4*/ 	.word	0x00038858
        /*0cb8*/ 	.short	0x0100
        /*0cba*/ 	.byte	0x08
	.zero		1


	//   ....[10]....
        /*0cbc*/ 	.word	0x00000590
        /*0cc0*/ 	.word	0x000000ff
        /*0cc4*/ 	.word	0x00038868
        /*0cc8*/ 	.short	0x0100
        /*0cca*/ 	.byte	0x08
	.zero		1


	//   ....[11]....
        /*0ccc*/ 	.word	0x00000680
        /*0cd0*/ 	.word	0x000000ff
        /*0cd4*/ 	.word	0x00038870
        /*0cd8*/ 	.short	0x0100
        /*0cda*/ 	.byte	0x06
	.zero		1


	//   ....[12]....
        /*0cdc*/ 	.word	0x00000690
        /*0ce0*/ 	.word	0x000000ff
        /*0ce4*/ 	.word	0x00038880
        /*0ce8*/ 	.short	0x0100
        /*0cea*/ 	.byte	0x06
	.zero		1


	//   ....[13]....
        /*0cec*/ 	.word	0x000006a0
        /*0cf0*/ 	.word	0x000000ff
        /*0cf4*/ 	.word	0x00038878
        /*0cf8*/ 	.short	0x0100
        /*0cfa*/ 	.byte	0x06
	.zero		1


	//   ....[14]....
        /*0cfc*/ 	.word	0x000006b0
        /*0d00*/ 	.word	0x000000ff
        /*0d04*/ 	.word	0x00038888
        /*0d08*/ 	.short	0x0100
        /*0d0a*/ 	.byte	0x06
	.zero		1


	//   ....[15]....
        /*0d0c*/ 	.word	0x000007e0
        /*0d10*/ 	.word	0x000000ff
        /*0d14*/ 	.word	0x00038890
        /*0d18*/ 	.short	0x0100
        /*0d1a*/ 	.byte	0x08
	.zero		1


	//   ....[16]....
        /*0d1c*/ 	.word	0x000007f0
        /*0d20*/ 	.word	0x000000ff
        /*0d24*/ 	.word	0x000388a0
        /*0d28*/ 	.short	0x0100
        /*0d2a*/ 	.byte	0x08
	.zero		1


	//   ....[17]....
        /*0d2c*/ 	.word	0x00000800
        /*0d30*/ 	.word	0x000000ff
        /*0d34*/ 	.word	0x00038898
        /*0d38*/ 	.short	0x0100
        /*0d3a*/ 	.byte	0x08
	.zero		1


	//   ....[18]....
        /*0d3c*/ 	.word	0x00000810
        /*0d40*/ 	.word	0x000000ff
        /*0d44*/ 	.word	0x000388a8
        /*0d48*/ 	.short	0x0100
        /*0d4a*/ 	.byte	0x08
	.zero		1


	//   ....[19]....
        /*0d4c*/ 	.word	0x00000940
        /*0d50*/ 	.word	0x000000ff
        /*0d54*/ 	.word	0x000388b0
        /*0d58*/ 	.short	0x0100
        /*0d5a*/ 	.byte	0x08
	.zero		1


	//   ....[20]....
        /*0d5c*/ 	.word	0x00000950
        /*0d60*/ 	.word	0x000000ff
        /*0d64*/ 	.word	0x000388c0
        /*0d68*/ 	.short	0x0100
        /*0d6a*/ 	.byte	0x08
	.zero		1


	//   ....[21]....
        /*0d6c*/ 	.word	0x00000960
        /*0d70*/ 	.word	0x000000ff
        /*0d74*/ 	.word	0x000388b8
        /*0d78*/ 	.short	0x0100
        /*0d7a*/ 	.byte	0x08
	.zero		1


	//   ....[22]....
        /*0d7c*/ 	.word	0x00000970
        /*0d80*/ 	.word	0x000000ff
        /*0d84*/ 	.word	0x000388c8
        /*0d88*/ 	.short	0x0100
        /*0d8a*/ 	.byte	0x08
	.zero		1


	//   ....[23]....
        /*0d8c*/ 	.word	0x00002ac0
        /*0d90*/ 	.word	0x0000003c
        /*0d94*/ 	.word	0x00038890
        /*0d98*/ 	.short	0x010a
        /*0d9a*/ 	.byte	0x3f
	.zero		1


	//   ....[24]....
        /*0d9c*/ 	.word	0x000034f0
        /*0da0*/ 	.word	0x0000003c
        /*0da4*/ 	.word	0x00038890
        /*0da8*/ 	.short	0x010a
        /*0daa*/ 	.byte	0x3f
	.zero		1


	//   ....[25]....
        /*0dac*/ 	.word	0x00003df0
        /*0db0*/ 	.word	0x0000003c
        /*0db4*/ 	.word	0x00038890
        /*0db8*/ 	.short	0x010a
        /*0dba*/ 	.byte	0x3f
	.zero		1


	//   ....[26]....
        /*0dbc*/ 	.word	0x00003fa0
        /*0dc0*/ 	.word	0x00000004
        /*0dc4*/ 	.word	0x00000000
        /*0dc8*/ 	.short	0x0101
        /*0dca*/ 	.byte	0x3f
	.zero		1


	//   ....[27]....
        /*0dcc*/ 	.word	0x00003fe0
        /*0dd0*/ 	.word	0x0000003c
        /*0dd4*/ 	.word	0x000388b0
        /*0dd8*/ 	.short	0x010a
        /*0dda*/ 	.byte	0x3f
	.zero		1


	//   ....[28]....
        /*0ddc*/ 	.word	0x000045f0
        /*0de0*/ 	.word	0x0000003c
        /*0de4*/ 	.word	0x00000000
        /*0de8*/ 	.short	0x0101
        /*0dea*/ 	.byte	0x3f
	.zero		1


	//   ....[29]....
        /*0dec*/ 	.word	0x00007a20
        /*0df0*/ 	.word	0x0000000c
        /*0df4*/ 	.word	0x00000000
        /*0df8*/ 	.short	0x0101
        /*0dfa*/ 	.byte	0x3f
	.zero		1


	//   ....[30]....
        /*0dfc*/ 	.word	0x0000b820
        /*0e00*/ 	.word	0x0000000c
        /*0e04*/ 	.word	0x00000000
        /*0e08*/ 	.short	0x0101
        /*0e0a*/ 	.byte	0x3f
	.zero		1


	//   ....[31]....
        /*0e0c*/ 	.word	0x0000ddf0
        /*0e10*/ 	.word	0x00000002
        /*0e14*/ 	.word	0x00038800
        /*0e18*/ 	.short	0x010a
        /*0e1a*/ 	.byte	0x3f
	.zero		1


	//   ....[32]....
        /*0e1c*/ 	.word	0x0000de40
        /*0e20*/ 	.word	0x00000002
        /*0e24*/ 	.word	0x00038800
        /*0e28*/ 	.short	0x010a
        /*0e2a*/ 	.byte	0x3f
	.zero		1


	//   ....[33]....
        /*0e2c*/ 	.word	0x0000e8a0
        /*0e30*/ 	.word	0x00000002
        /*0e34*/ 	.word	0x00038800
        /*0e38*/ 	.short	0x010a
        /*0e3a*/ 	.byte	0x3f
	.zero		1


	//   ....[34]....
        /*0e3c*/ 	.word	0x0000fde0
        /*0e40*/ 	.word	0x00000002
        /*0e44*/ 	.word	0x00038800
        /*0e48*/ 	.short	0x010a
        /*0e4a*/ 	.byte	0x3f
	.zero		1


	//   ....[35]....
        /*0e4c*/ 	.word	0x00011420
        /*0e50*/ 	.word	0x00000005
        /*0e54*/ 	.word	0x00000000
        /*0e58*/ 	.short	0x010a
        /*0e5a*/ 	.byte	0x3f
	.zero		1


	//   ....[36]....
        /*0e5c*/ 	.word	0x00011520
        /*0e60*/ 	.word	0x00000004
        /*0e64*/ 	.word	0x00000000
        /*0e68*/ 	.short	0x010a
        /*0e6a*/ 	.byte	0x3f
	.zero		1


	//   ....[37]....
        /*0e6c*/ 	.word	0x00011960
        /*0e70*/ 	.word	0x0000000e
        /*0e74*/ 	.word	0x00000000
        /*0e78*/ 	.short	0x010a
        /*0e7a*/ 	.byte	0x3f
	.zero		1


	//   ....[38]....
        /*0e7c*/ 	.word	0x00011a60
        /*0e80*/ 	.word	0x00000004
        /*0e84*/ 	.word	0x00000000
        /*0e88*/ 	.short	0x010a
        /*0e8a*/ 	.byte	0x3f
	.zero		1


	//   ....[39]....
        /*0e8c*/ 	.word	0x000137a0
        /*0e90*/ 	.word	0x0000000e
        /*0e94*/ 	.word	0x00000000
        /*0e98*/ 	.short	0x0101
        /*0e9a*/ 	.byte	0x3f
	.zero		1


	//   ....[40]....
        /*0e9c*/ 	.word	0x0001bb80
        /*0ea0*/ 	.word	0x00000004
        /*0ea4*/ 	.word	0x00000000
        /*0ea8*/ 	.short	0x0101
        /*0eaa*/ 	.byte	0x3f
	.zero		1


	//   ....[41]....
        /*0eac*/ 	.word	0x0001c000
        /*0eb0*/ 	.word	0x00000005
        /*0eb4*/ 	.word	0x00000000
        /*0eb8*/ 	.short	0x010a
        /*0eba*/ 	.byte	0x3f
	.zero		1


	//   ....[42]....
        /*0ebc*/ 	.word	0x0001c100
        /*0ec0*/ 	.word	0x00000006
        /*0ec4*/ 	.word	0x00000000
        /*0ec8*/ 	.short	0x010a
        /*0eca*/ 	.byte	0x3f
	.zero		1


	//   ....[43]....
        /*0ecc*/ 	.word	0x0001c540
        /*0ed0*/ 	.word	0x0000000b
        /*0ed4*/ 	.word	0x00000000
        /*0ed8*/ 	.short	0x010a
        /*0eda*/ 	.byte	0x3f
	.zero		1


	//   ....[44]....
        /*0edc*/ 	.word	0x0001c640
        /*0ee0*/ 	.word	0x00000006
        /*0ee4*/ 	.word	0x00000000
        /*0ee8*/ 	.short	0x010a
        /*0eea*/ 	.byte	0x3f
	.zero		1


	//   ....[45]....
        /*0eec*/ 	.word	0x0001e380
        /*0ef0*/ 	.word	0x00000012
        /*0ef4*/ 	.word	0x00000000
        /*0ef8*/ 	.short	0x0101
        /*0efa*/ 	.byte	0x3f
	.zero		1


	//   ....[46]....
        /*0efc*/ 	.word	0x000258d0
        /*0f00*/ 	.word	0x00000004
        /*0f04*/ 	.word	0x00000000
        /*0f08*/ 	.short	0x0101
        /*0f0a*/ 	.byte	0x3f
	.zero		1


	//   ....[47]....
        /*0f0c*/ 	.word	0x00025ab0
        /*0f10*/ 	.word	0x00000005
        /*0f14*/ 	.word	0x00000000
        /*0f18*/ 	.short	0x010a
        /*0f1a*/ 	.byte	0x3f
	.zero		1


	//   ....[48]....
        /*0f1c*/ 	.word	0x00025bb0
        /*0f20*/ 	.word	0x00000004
        /*0f24*/ 	.word	0x00000000
        /*0f28*/ 	.short	0x010a
        /*0f2a*/ 	.byte	0x3f
	.zero		1


	//   ....[49]....
        /*0f2c*/ 	.word	0x00025ff0
        /*0f30*/ 	.word	0x0000000c
        /*0f34*/ 	.word	0x00000000
        /*0f38*/ 	.short	0x010a
        /*0f3a*/ 	.byte	0x3f
	.zero		1


	//   ....[50]....
        /*0f3c*/ 	.word	0x000260f0
        /*0f40*/ 	.word	0x00000004
        /*0f44*/ 	.word	0x00000000
        /*0f48*/ 	.short	0x010a
        /*0f4a*/ 	.byte	0x3f
	.zero		1


	//   ....[51]....
        /*0f4c*/ 	.word	0x00027e30
        /*0f50*/ 	.word	0x0000000c
        /*0f54*/ 	.word	0x00000000
        /*0f58*/ 	.short	0x0101
        /*0f5a*/ 	.byte	0x3f
	.zero		1


	//   ....[52]....
        /*0f5c*/ 	.word	0x00030340
        /*0f60*/ 	.word	0x00000004
        /*0f64*/ 	.word	0x00000000
        /*0f68*/ 	.short	0x0101
        /*0f6a*/ 	.byte	0x3f
	.zero		1


	//   ....[53]....
        /*0f6c*/ 	.word	0x000335d0
        /*0f70*/ 	.word	0x00000000
        /*0f74*/ 	.word	0x00000000
        /*0f78*/ 	.short	0x0101
        /*0f7a*/ 	.byte	0x3f
	.zero		1


	//   ....[54]....
        /*0f7c*/ 	.word	0x00036150
        /*0f80*/ 	.word	0x00000006
        /*0f84*/ 	.word	0x00038820
        /*0f88*/ 	.short	0x010a
        /*0f8a*/ 	.byte	0x3f
	.zero		1


	//   ....[55]....
        /*0f8c*/ 	.word	0x00036240
        /*0f90*/ 	.word	0x00000005
        /*0f94*/ 	.word	0x000388a0
        /*0f98*/ 	.short	0x010a
        /*0f9a*/ 	.byte	0x3f
	.zero		1


	//   ....[56]....
        /*0f9c*/ 	.word	0x00036490
        /*0fa0*/ 	.word	0x00000005
        /*0fa4*/ 	.word	0x000388c0
        /*0fa8*/ 	.short	0x010a
        /*0faa*/ 	.byte	0x3f
	.zero		1


	//   ....[57]....
        /*0fac*/ 	.word	0x00036f10
        /*0fb0*/ 	.word	0x00000005
        /*0fb4*/ 	.word	0x000388a0
        /*0fb8*/ 	.short	0x010a
        /*0fba*/ 	.byte	0x3f
	.zero		1


	//   ....[58]....
        /*0fbc*/ 	.word	0x00037150
        /*0fc0*/ 	.word	0x00000005
        /*0fc4*/ 	.word	0x000388c0
        /*0fc8*/ 	.short	0x010a
        /*0fca*/ 	.byte	0x3f
	.zero		1


	//   ....[59]....
        /*0fcc*/ 	.word	0x00038840
        /*0fd0*/ 	.word	0x00000000
        /*0fd4*/ 	.word	0x00038840
        /*0fd8*/ 	.short	0x010a
        /*0fda*/ 	.byte	0x3f
	.zero		1


	//   ....[60]....
        /*0fdc*/ 	.word	0x00039410
        /*0fe0*/ 	.word	0x00000008
        /*0fe4*/ 	.word	0x00038800
        /*0fe8*/ 	.short	0x0107
        /*0fea*/ 	.byte	0x3f
	.zero		1


	//   ....[61]....
        /*0fec*/ 	.word	0x000394c0
        /*0ff0*/ 	.word	0x00000000
        /*0ff4*/ 	.word	0x00038800
        /*0ff8*/ 	.short	0x0101
        /*0ffa*/ 	.byte	0x3f
	.zero		1


	//   ....[62]....
        /*0ffc*/ 	.word	0x0003a470
        /*1000*/ 	.word	0x00000000
        /*1004*/ 	.word	0x00038810
        /*1008*/ 	.short	0x0107
        /*100a*/ 	.byte	0x3f
	.zero		1


	//   ....[63]....
        /*100c*/ 	.word	0x0003a570
        /*1010*/ 	.word	0x00000002
        /*1014*/ 	.word	0x00038810
        /*1018*/ 	.short	0x0101
        /*101a*/ 	.byte	0x3f
	.zero		1


	//   ....[64]....
        /*101c*/ 	.word	0x0003a590
        /*1020*/ 	.word	0x00000002
        /*1024*/ 	.word	0x00038820
        /*1028*/ 	.short	0x010a
        /*102a*/ 	.byte	0x3f
	.zero		1


	//   ....[65]....
        /*102c*/ 	.word	0x0003a6a0
        /*1030*/ 	.word	0x00000000
        /*1034*/ 	.word	0x00038860
        /*1038*/ 	.short	0x010a
        /*103a*/ 	.byte	0x3f
	.zero		1


	//   ....[66]....
        /*103c*/ 	.word	0x0003b320
        /*1040*/ 	.word	0x00000002
        /*1044*/ 	.word	0x00038840
        /*1048*/ 	.short	0x010a
        /*104a*/ 	.byte	0x3f
	.zero		1


	//   ....[67]....
        /*104c*/ 	.word	0x0003b570
        /*1050*/ 	.word	0x00000002
        /*1054*/ 	.word	0x00038860
        /*1058*/ 	.short	0x010a
        /*105a*/ 	.byte	0x3f
	.zero		1


	//   ....[68]....
        /*105c*/ 	.word	0x0003c190
        /*1060*/ 	.word	0x00000003
        /*1064*/ 	.word	0x00038840
        /*1068*/ 	.short	0x010a
        /*106a*/ 	.byte	0x3f
	.zero		1


	//   ....[69]....
        /*106c*/ 	.word	0x0003c3d0
        /*1070*/ 	.word	0x00000003
        /*1074*/ 	.word	0x00038860
        /*1078*/ 	.short	0x010a
        /*107a*/ 	.byte	0x3f
	.zero		1


	//   ....[70]....
        /*107c*/ 	.word	0x0003cf60
        /*1080*/ 	.word	0x00000003
        /*1084*/ 	.word	0x00038840
        /*1088*/ 	.short	0x010a
        /*108a*/ 	.byte	0x3f
	.zero		1


	//   ....[71]....
        /*108c*/ 	.word	0x0003d1b0
        /*1090*/ 	.word	0x00000003
        /*1094*/ 	.word	0x00038860
        /*1098*/ 	.short	0x010a
        /*109a*/ 	.byte	0x3f
	.zero		1


	//   ....[72]....
        /*109c*/ 	.word	0x0003e9c0
        /*10a0*/ 	.word	0x00000000
        /*10a4*/ 	.word	0x00038820
        /*10a8*/ 	.short	0x010a
        /*10aa*/ 	.byte	0x3f
	.zero		1


	//   ....[73]....
        /*10ac*/ 	.word	0x0003eb70
        /*10b0*/ 	.word	0x00000006
        /*10b4*/ 	.word	0x00000000
        /*10b8*/ 	.short	0x010a
        /*10ba*/ 	.byte	0x3f
	.zero		1


	//   ....[74]....
        /*10bc*/ 	.word	0x0003ebe0
        /*10c0*/ 	.word	0x00000007
        /*10c4*/ 	.word	0x00000000
        /*10c8*/ 	.short	0x010a
        /*10ca*/ 	.byte	0x3f
	.zero		1


	//   ....[75]....
        /*10cc*/ 	.word	0x0003ec50
        /*10d0*/ 	.word	0x00000004
        /*10d4*/ 	.word	0x00000000
        /*10d8*/ 	.short	0x010a
        /*10da*/ 	.byte	0x3f
	.zero		1


	//   ....[76]....
        /*10dc*/ 	.word	0x0003ec80
        /*10e0*/ 	.word	0x00000003
        /*10e4*/ 	.word	0x00000000
        /*10e8*/ 	.short	0x010a
        /*10ea*/ 	.byte	0x3f
	.zero		1


	//   ....[77]....
        /*10ec*/ 	.word	0x0003ece0
        /*10f0*/ 	.word	0x0000003c
        /*10f4*/ 	.word	0x00038890
        /*10f8*/ 	.short	0x010a
        /*10fa*/ 	.byte	0x3f
	.zero		1


	//   ....[78]....
        /*10fc*/ 	.word	0x0003ed30
        /*1100*/ 	.word	0x0000003c
        /*1104*/ 	.word	0x00038890
        /*1108*/ 	.short	0x010a
        /*110a*/ 	.byte	0x3f
	.zero		1


	//   ....[79]....
        /*110c*/ 	.word	0x0003ed80
        /*1110*/ 	.word	0x0000003c
        /*1114*/ 	.word	0x00038890
        /*1118*/ 	.short	0x010a
        /*111a*/ 	.byte	0x3f
	.zero		1


	//   ....[80]....
        /*111c*/ 	.word	0x0003edd0
        /*1120*/ 	.word	0x0000003c
        /*1124*/ 	.word	0x000388b0
        /*1128*/ 	.short	0x010a
        /*112a*/ 	.byte	0x3f
	.zero		1


	//   ....[81]....
        /*112c*/ 	.word	0x0003f1a0
        /*1130*/ 	.word	0x00000002
        /*1134*/ 	.word	0x00038800
        /*1138*/ 	.short	0x010a
        /*113a*/ 	.byte	0x3f
	.zero		1


	//   ....[82]....
        /*113c*/ 	.word	0x0003f7b0
        /*1140*/ 	.word	0x00000002
        /*1144*/ 	.word	0x00038800
        /*1148*/ 	.short	0x010a
        /*114a*/ 	.byte	0x3f
	.zero		1


	//   ....[83]....
        /*114c*/ 	.word	0x0003f800
        /*1150*/ 	.word	0x00000004
        /*1154*/ 	.word	0x00000000
        /*1158*/ 	.short	0x010a
        /*115a*/ 	.byte	0x3f
	.zero		1


	//   ....[84]....
        /*115c*/ 	.word	0x0003f850
        /*1160*/ 	.word	0x00000004
        /*1164*/ 	.word	0x00000000
        /*1168*/ 	.short	0x010a
        /*116a*/ 	.byte	0x3f
	.zero		1


	//   ....[85]....
        /*116c*/ 	.word	0x0003f8a0
        /*1170*/ 	.word	0x00000006
        /*1174*/ 	.word	0x00000000
        /*1178*/ 	.short	0x010a
        /*117a*/ 	.byte	0x3f
	.zero		1


	//   ....[86]....
        /*117c*/ 	.word	0x0003f8f0
        /*1180*/ 	.word	0x00000006
        /*1184*/ 	.word	0x00000000
        /*1188*/ 	.short	0x010a
        /*118a*/ 	.byte	0x3f
	.zero		1


	//   ....[87]....
        /*118c*/ 	.word	0x0003f940
        /*1190*/ 	.word	0x00000004
        /*1194*/ 	.word	0x00000000
        /*1198*/ 	.short	0x010a
        /*119a*/ 	.byte	0x3f
	.zero		1


	//   ....[88]....
        /*119c*/ 	.word	0x0003f990
        /*11a0*/ 	.word	0x00000004
        /*11a4*/ 	.word	0x00000000
        /*11a8*/ 	.short	0x010a
        /*11aa*/ 	.byte	0x3f
	.zero		1


	//   ....[89]....
        /*11ac*/ 	.word	0x0003fb40
        /*11b0*/ 	.word	0x00000005
        /*11b4*/ 	.word	0x00038820
        /*11b8*/ 	.short	0x010a
        /*11ba*/ 	.byte	0x3f
	.zero		1


	//   ....[90]....
        /*11bc*/ 	.word	0x0003fb90
        /*11c0*/ 	.word	0x00000005
        /*11c4*/ 	.word	0x000388a0
        /*11c8*/ 	.short	0x010a
        /*11ca*/ 	.byte	0x3f
	.zero		1


	//   ....[91]....
        /*11cc*/ 	.word	0x0003fbe0
        /*11d0*/ 	.word	0x00000005
        /*11d4*/ 	.word	0x000388c0
        /*11d8*/ 	.short	0x010a
        /*11da*/ 	.byte	0x3f
	.zero		1


	//   ....[92]....
        /*11dc*/ 	.word	0x0003fc30
        /*11e0*/ 	.word	0x00000005
        /*11e4*/ 	.word	0x000388a0
        /*11e8*/ 	.short	0x010a
        /*11ea*/ 	.byte	0x3f
	.zero		1


	//   ....[93]....
        /*11ec*/ 	.word	0x0003fc80
        /*11f0*/ 	.word	0x00000005
        /*11f4*/ 	.word	0x000388c0
        /*11f8*/ 	.short	0x010a
        /*11fa*/ 	.byte	0x3f
	.zero		1


	//   ....[94]....
        /*11fc*/ 	.word	0x0003fe20
        /*1200*/ 	.word	0x00000000
        /*1204*/ 	.word	0x00038840
        /*1208*/ 	.short	0x010a
        /*120a*/ 	.byte	0x3f
	.zero		1


	//   ....[95]....
        /*120c*/ 	.word	0x00040f70
        /*1210*/ 	.word	0x00000002
        /*1214*/ 	.word	0x00038820
        /*1218*/ 	.short	0x010a
        /*121a*/ 	.byte	0x3f
	.zero		1


	//   ....[96]....
        /*121c*/ 	.word	0x00040fc0
        /*1220*/ 	.word	0x00000000
        /*1224*/ 	.word	0x00038860
        /*1228*/ 	.short	0x010a
        /*122a*/ 	.byte	0x3f
	.zero		1


	//   ....[97]....
        /*122c*/ 	.word	0x00041010
        /*1230*/ 	.word	0x00000002
        /*1234*/ 	.word	0x00038840
        /*1238*/ 	.short	0x010a
        /*123a*/ 	.byte	0x3f
	.zero		1


	//   ....[98]....
        /*123c*/ 	.word	0x00041060
        /*1240*/ 	.word	0x00000002
        /*1244*/ 	.word	0x00038860
        /*1248*/ 	.short	0x010a
        /*124a*/ 	.byte	0x3f
	.zero		1


	//   ....[99]....
        /*124c*/ 	.word	0x000410b0
        /*1250*/ 	.word	0x00000003
        /*1254*/ 	.word	0x00038840
        /*1258*/ 	.short	0x010a
        /*125a*/ 	.byte	0x3f
	.zero		1


	//   ....[100]....
        /*125c*/ 	.word	0x00041100
        /*1260*/ 	.word	0x00000003
        /*1264*/ 	.word	0x00038860
        /*1268*/ 	.short	0x010a
        /*126a*/ 	.byte	0x3f
	.zero		1


	//   ....[101]....
        /*126c*/ 	.word	0x00041150
        /*1270*/ 	.word	0x00000003
        /*1274*/ 	.word	0x00038840
        /*1278*/ 	.short	0x010a
        /*127a*/ 	.byte	0x3f
	.zero		1


	//   ....[102]....
        /*127c*/ 	.word	0x000411a0
        /*1280*/ 	.word	0x00000003
        /*1284*/ 	.word	0x00038860
        /*1288*/ 	.short	0x010a
        /*128a*/ 	.byte	0x3f
	.zero		1


	//   ....[103]....
        /*128c*/ 	.word	0x00041c00
        /*1290*/ 	.word	0x00000000
        /*1294*/ 	.word	0x00038820
        /*1298*/ 	.short	0x010a
        /*129a*/ 	.byte	0x3f
	.zero		1


	//   ....[104]....
        /*129c*/ 	.word	0x00041da0
        /*12a0*/ 	.word	0x00000006
        /*12a4*/ 	.word	0x00000000
        /*12a8*/ 	.short	0x010a
        /*12aa*/ 	.byte	0x3f
	.zero		1


	//   ....[105]....
        /*12ac*/ 	.word	0x00041df0
        /*12b0*/ 	.word	0x00000007
        /*12b4*/ 	.word	0x00000000
        /*12b8*/ 	.short	0x010a
        /*12ba*/ 	.byte	0x3f
	.zero		1


	//   ....[106]....
        /*12bc*/ 	.word	0x00041e40
        /*12c0*/ 	.word	0x00000004
        /*12c4*/ 	.word	0x00000000
        /*12c8*/ 	.short	0x010a
        /*12ca*/ 	.byte	0x3f
	.zero		1


	//   ....[107]....
        /*12cc*/ 	.word	0x00042060
        /*12d0*/ 	.word	0x00000009
        /*12d4*/ 	.word	0x00000000
        /*12d8*/ 	.short	0x010a
        /*12da*/ 	.byte	0x3f
	.zero		1


	//   ....[108]....
        /*12dc*/ 	.word	0x000421a0
        /*12e0*/ 	.word	0x0000000b
        /*12e4*/ 	.word	0x00000000
        /*12e8*/ 	.short	0x010a
        /*12ea*/ 	.byte	0x3f
	.zero		1


	//   ....[109]....
        /*12ec*/ 	.word	0x00042740
        /*12f0*/ 	.word	0x00000006
        /*12f4*/ 	.word	0x00038810
        /*12f8*/ 	.short	0x010a
        /*12fa*/ 	.byte	0x3f
	.zero		1


	//   ....[110]....
        /*12fc*/ 	.word	0x000428c0
        /*1300*/ 	.word	0x0000000b
        /*1304*/ 	.word	0x00000000
        /*1308*/ 	.short	0x010a
        /*130a*/ 	.byte	0x3f
	.zero		1


	//   ....[111]....
        /*130c*/ 	.word	0x00042a00
        /*1310*/ 	.word	0x0000000e
        /*1314*/ 	.word	0x00000000
        /*1318*/ 	.short	0x010a
        /*131a*/ 	.byte	0x3f
	.zero		1


	//   ....[112]....
        /*131c*/ 	.word	0x00044e70
        /*1320*/ 	.word	0x0000000b
        /*1324*/ 	.word	0x00000000
        /*1328*/ 	.short	0x0101
        /*132a*/ 	.byte	0x3f
	.zero		1


	//   ....[113]....
        /*132c*/ 	.word	0x000514d0
        /*1330*/ 	.word	0x00000002
        /*1334*/ 	.word	0x00000000
        /*1338*/ 	.short	0x0101
        /*133a*/ 	.byte	0x3f
	.zero		1


	//   ....[114]....
        /*133c*/ 	.word	0x00051500
        /*1340*/ 	.word	0x0000000b
        /*1344*/ 	.word	0x00000000
        /*1348*/ 	.short	0x010a
        /*134a*/ 	.byte	0x3f
	.zero		1


	//   ....[115]....
        /*134c*/ 	.word	0x00051550
        /*1350*/ 	.word	0x00000006
        /*1354*/ 	.word	0x00038810
        /*1358*/ 	.short	0x010a
        /*135a*/ 	.byte	0x3f
	.zero		1


	//   ....[116]....
        /*135c*/ 	.word	0x000515a0
        /*1360*/ 	.word	0x0000000e
        /*1364*/ 	.word	0x00000000
        /*1368*/ 	.short	0x010a
        /*136a*/ 	.byte	0x3f
	.zero		1


	//----- nvinfo : EIATTR_NUM_MBARRIERS
	.align		4
.L_474:
        /*136c*/ 	.byte	0x03, 0x38
        /*136e*/ 	.short	0x0017


	//----- nvinfo : EIATTR_EXIT_INSTR_OFFSETS
	.align		4
        /*1370*/ 	.byte	0x04, 0x1c
        /*1372*/ 	.short	(.L_476 - .L_475)


	//   ....[0]....
.L_475:
        /*1374*/ 	.word	0x0003ecd0


	//----- nvinfo : EIATTR_MAX_THREADS
	.align		4
.L_476:
        /*1378*/ 	.byte	0x04, 0x05
        /*137a*/ 	.short	(.L_478 - .L_477)
.L_477:
        /*137c*/ 	.word	0x00000180
        /*1380*/ 	.word	0x00000001
        /*1384*/ 	.word	0x00000001


	//----- nvinfo : EIATTR_CRS_STACK_SIZE
	.align		4
.L_478:
        /*1388*/ 	.byte	0x04, 0x1e
        /*138a*/ 	.short	(.L_480 - .L_479)
.L_479:
        /*138c*/ 	.word	0x00000000


	//----- nvinfo : EIATTR_CBANK_PARAM_SIZE
	.align		4
.L_480:
        /*1390*/ 	.byte	0x03, 0x19
        /*1392*/ 	.short	0x0bf0


	//----- nvinfo : EIATTR_PARAM_CBANK
	.align		4
        /*1394*/ 	.byte	0x04, 0x0a
        /*1396*/ 	.short	(.L_482 - .L_481)
	.align		4
.L_481:
        /*1398*/ 	.word	index@(.nv.constant0._ZN7cutlass13device_kernelIN5flash11enable_sm90INS1_16FlashAttnFwdSm90INS1_25CollectiveMainloopFwdSm90ILi2EN4cute5tupleIJNS5_1CILi1EEES8_S8_EEENS6_IJNS7_ILi64EEESA_SA_EEELi512ENS_10bfloat16_tEfNS_4arch4Sm90ELb0ELb1ELb1ELb1ELb0ELb1ELb1ELb0ELb0ELb1ELb0ELb0EEENS1_21CollectiveEpilogueFwdINS6_IJSA_NS7_ILi512EEESA_EEES9_SC_SE_Li256ELb1ELb1ELb0ELb0EEENS1_36VarlenDynamicPersistentTileSchedulerILi64ELi64ELi256ELi128ELb0ELb1ELb1ELb1ELb0ELb1EEEEEEEEEvNT_6ParamsE)
        /*139c*/ 	.short	0x0210
        /*139e*/ 	.short	0x0bf0


	//----- nvinfo : EIATTR_SW_WAR
	.align		4
.L_482:
        /*13a0*/ 	.byte	0x04, 0x36
        /*13a2*/ 	.short	(.L_484 - .L_483)
.L_483:
        /*13a4*/ 	.word	0x00000008
.L_484:


//--------------------- .nv.info._ZN7cutlass13device_kernelIN5flash11enable_sm90INS1_16FlashAttnFwdSm90INS1_25CollectiveMainloopFwdSm90ILi2EN4cute5tupleIJNS5_1CILi1EEES8_S8_EEENS6_IJNS7_ILi64EEESA_SA_EEELi512ENS_10bfloat16_tEfNS_4arch4Sm90ELb1ELb0ELb1ELb0ELb0ELb0ELb0ELb0ELb0ELb1ELb0ELb0EEENS1_21CollectiveEpilogueFwdINS6_IJSA_NS7_ILi512EEESA_EEES9_SC_SE_Li256ELb0ELb1ELb0ELb0EEENS1_30DynamicPersistentTileSchedulerILi256ELi128ELb0ELb1ELb1EEEEEEEEEvNT_6ParamsE --------------------------
	.section	.nv.info._ZN7cutlass13device_kernelIN5flash11enable_sm90INS1_16FlashAttnFwdSm90INS1_25CollectiveMainloopFwdSm90ILi2EN4cute5tupleIJNS5_1CILi1EEES8_S8_EEENS6_IJNS7_ILi64EEESA_SA_EEELi512ENS_10bfloat16_tEfNS_4arch4Sm90ELb1ELb0ELb1ELb0ELb0ELb0ELb0ELb0ELb0ELb1ELb0ELb0EEENS1_21CollectiveEpilogueFwdINS6_IJSA_NS7_ILi512EEESA_EEES9_SC_SE_Li256ELb0ELb1ELb0ELb0EEENS1_30DynamicPersistentTileSchedulerILi256ELi128ELb0ELb1ELb1EEEEEEEEEvNT_6ParamsE,"",@"SHT_CUDA_INFO"
	.sectionflags	@""
	.align	4


	//----- nvinfo : EIATTR_CUDA_API_VERSION
	.align		4
        /*0000*/ 	.byte	0x04, 0x37
        /*0002*/ 	.short	(.L_486 - .L_485)
.L_485:
        /*0004*/ 	.word	0x00000082


	//----- nvinfo : EIATTR_KPARAM_INFO
	.align		4
.L_486:
        /*0008*/ 	.byte	0x04, 0x17
        /*000a*/ 	.short	(.L_488 - .L_487)
.L_487:
        /*000c*/ 	.word	0x00000000
        /*0010*/ 	.short	0x0000
        /*0012*/ 	.short	0x0070
        /*0014*/ 	.byte	0x00, 0xf0, 0x01, 0x2a


	//----- nvinfo : EIATTR_SPARSE_MMA_MASK
	.align		4
.L_488:
        /*0018*/ 	.byte	0x03, 0x50
        /*001a*/ 	.short	0x0000


	//----- nvinfo : EIATTR_MAXREG_COUNT
	.align		4
        /*001c*/ 	.byte	0x03, 0x1b
        /*001e*/ 	.short	0x00a8


	//----- nvinfo : EIATTR_NUM_BARRIERS
	.align		4
        /*0020*/ 	.byte	0x02, 0x4c
        /*0022*/ 	.byte	0x10
	.zero		1


	//----- nvinfo : EIATTR_EXTERNS
	.align		4
        /*0024*/ 	.byte	0x04, 0x0f
        /*0026*/ 	.short	(.L_490 - .L_489)


	//   ....[0]....
	.align		4
.L_489:
        /*0028*/ 	.word	index@(__assertfail)


	//----- nvinfo : EIATTR_ANNOTATIONS
	.align		4
.L_490:
        /*002c*/ 	.byte	0x04, 0x55
        /*002e*/ 	.short	(.L_492 - .L_491)


	//   ....[0]....
.L_491:
        /* <DEDUP_REMOVED lines=24> */


	//----- nvinfo : EIATTR_MERCURY_ISA_VERSION
	.align		4
.L_492:
        /*01a0*/ 	.byte	0x03, 0x5f
        /*01a2*/ 	.short	0x0101


	//----- nvinfo : EIATTR_INT_WARP_WIDE_INSTR_OFFSETS
	.align		4
        /*01a4*/ 	.byte	0x04, 0x31
        /*01a6*/ 	.short	(.L_494 - .L_493)


	//   ....[0]....
.L_493:
        /*01a8*/ 	.word	0x00000130


	//   ....[1]....
        /*01ac*/ 	.word	0x00000170


	//   ....[2]....
        /*01b0*/ 	.word	0x000001e0


	//   ....[3]....
        /*01b4*/ 	.word	0x0000d010


	//   ....[4]....
        /*01b8*/ 	.word	0x0000d0a0


	//   ....[5]....
        /*01bc*/ 	.word	0x00011690


	//   ....[6]....
        /*01c0*/ 	.word	0x00011720


	//----- nvinfo : EIATTR_COOP_GROUP_MASK_REGIDS
	.align		4
.L_494:
        /*01c4*/ 	.byte	0x04, 0x29
        /*01c6*/ 	.short	(.L_496 - .L_495)


	//   ....[0]....
.L_495:
        /*01c8*/ 	.word	0xffffffff


	//   ....[1]....
        /*01cc*/ 	.word	0xffffffff


	//   ....[2]....
        /*01d0*/ 	.word	0xffffffff


	//   ....[3]....
        /*01d4*/ 	.word	0xffffffff


	//   ....[4]....
        /*01d8*/ 	.word	0xffffffff


	//   ....[5]....
        /*01dc*/ 	.word	0xffffffff


	//   ....[6]....
        /*01e0*/ 	.word	0xffffffff


	//   ....[7]....
        /*01e4*/ 	.word	0xffffffff


	//   ....[8]....
        /*01e8*/ 	.word	0xffffffff


	//   ....[9]....
        /*01ec*/ 	.word	0xffffffff


	//   ....[10]....
        /*01f0*/ 	.word	0xffffffff


	//   ....[11]....
        /*01f4*/ 	.word	0xffffffff


	//   ....[12]....
        /*01f8*/ 	.word	0xffffffff


	//   ....[13]....
        /*01fc*/ 	.word	0xffffffff


	//   ....[14]....
        /*0200*/ 	.word	0xffffffff


	//   ....[15]....
        /*0204*/ 	.word	0xffffffff


	//   ....[16]....
        /*0208*/ 	.word	0xffffffff


	//   ....[17]....
        /*020c*/ 	.word	0xffffffff


	//   ....[18]....
        /*0210*/ 	.word	0xffffffff


	//   ....[19]....
        /*0214*/ 	.word	0xffffffff


	//   ....[20]....
        /*0218*/ 	.word	0xffffffff


	//   ....[21]....
        /*021c*/ 	.word	0xffffffff


	//   ....[22]....
        /*0220*/ 	.word	0xffffffff


	//   ....[23]....
        /*0224*/ 	.word	0xffffffff


	//   ....[24]....
        /*0228*/ 	.word	0xffffffff


	//   ....[25]....
        /*022c*/ 	.word	0xffffffff


	//   ....[26]....
        /*0230*/ 	.word	0xffffffff


	//   ....[27]....
        /*0234*/ 	.word	0xffffffff


	//   ....[28]....
        /*0238*/ 	.word	0xffffffff


	//   ....[29]....
        /*023c*/ 	.word	0xffffffff


	//   ....[30]....
        /*0240*/ 	.word	0xffffffff


	//   ....[31]....
        /*0244*/ 	.word	0xffffffff


	//   ....[32]....
        /*0248*/ 	.word	0xffffffff


	//   ....[33]....
        /*024c*/ 	.word	0xffffffff


	//   ....[34]....
        /*0250*/ 	.word	0xffffffff


	//   ....[35]....
        /*0254*/ 	.word	0xffffffff


	//   ....[36]....
        /*0258*/ 	.word	0xffffffff


	//   ....[37]....
        /*025c*/ 	.word	0xffffffff


	//   ....[38]....
        /*0260*/ 	.word	0xffffffff


	//   ....[39]....
        /*0264*/ 	.word	0xffffffff


	//   ....[40]....
        /*0268*/ 	.word	0xffffffff


	//   ....[41]....
        /*026c*/ 	.word	0xffffffff


	//   ....[42]....
        /*0270*/ 	.word	0xffffffff


	//   ....[43]....
        /*0274*/ 	.word	0xffffffff


	//   ....[44]....
        /*0278*/ 	.word	0xffffffff


	//   ....[45]....
        /*027c*/ 	.word	0xffffffff


	//   ....[46]....
        /*0280*/ 	.word	0xffffffff


	//   ....[47]....
        /*0284*/ 	.word	0xffffffff


	//   ....[48]....
        /*0288*/ 	.word	0xffffffff


	//   ....[49]....
        /*028c*/ 	.word	0xffffffff


	//   ....[50]....
        /*0290*/ 	.word	0xffffffff


	//   ....[51]....
        /*0294*/ 	.word	0xffffffff


	//   ....[52]....
        /*0298*/ 	.word	0xffffffff


	//   ....[53]....
        /*029c*/ 	.word	0xffffffff


	//   ....[54]....
        /*02a0*/ 	.word	0xffffffff


	//   ....[55]....
        /*02a4*/ 	.word	0xffffffff


	//   ....[56]....
        /*02a8*/ 	.word	0xffffffff


	//   ....[57]....
        /*02ac*/ 	.word	0x0500000f


	//   ....[58]....
        /*02b0*/ 	.word	0x0500000f


	//   ....[59]....
        /*02b4*/ 	.word	0x0500000f


	//   ....[60]....
        /*02b8*/ 	.word	0x0500000f


	//   ....[61]....
        /*02bc*/ 	.word	0x0500000f


	//   ....[62]....
        /*02c0*/ 	.word	0x0500000f


	//   ....[63]....
        /*02c4*/ 	.word	0x0500000f


	//   ....[64]....
        /*02c8*/ 	.word	0x0500000f


	//   ....[65]....
        /*02cc*/ 	.word	0x0500000f


	//   ....[66]....
        /*02d0*/ 	.word	0x0500000f


	//   ....[67]....
        /*02d4*/ 	.word	0x0500000f


	//----- nvinfo : EIATTR_COOP_GROUP_INSTR_OFFSETS
	.align		4
.L_496:
        /*02d8*/ 	.byte	0x04, 0x28
        /*02da*/ 	.short	(.L_498 - .L_497)


	//   ....[0]....
.L_497:
        /*02dc*/ 	.word	0x00000060


	//   ....[1]....
        /*02e0*/ 	.word	0x00000140


	//   ....[2]....
        /*02e4*/ 	.word	0x00000190


	//   ....[3]....
        /*02e8*/ 	.word	0x00000380


	//   ....[4]....
        /*02ec*/ 	.word	0x000004e0


	//   ....[5]....
        /*02f0*/ 	.word	0x00000600


	//   ....[6]....
        /*02f4*/ 	.word	0x00000760


	//   ....[7]....
        /*02f8*/ 	.word	0x00001900


	//   ....[8]....
        /*02fc*/ 	.word	0x000036c0


	//   ....[9]....
        /*0300*/ 	.word	0x00003cb0


	//   ....[10]....
        /*0304*/ 	.word	0x00003cd0


	//   ....[11]....
        /*0308*/ 	.word	0x00004470


	//   ....[12]....
        /*030c*/ 	.word	0x00004510


	//   ....[13]....
        /*0310*/ 	.word	0x00004980


	//   ....[14]....
        /*0314*/ 	.word	0x000049f0


	//   ....[15]....
        /*0318*/ 	.word	0x00005390


	//   ....[16]....
        /*031c*/ 	.word	0x00005690


	//   ....[17]....
        /*0320*/ 	.word	0x000056a0


	//   ....[18]....
        /*0324*/ 	.word	0x00005dd0


	//   ....[19]....
        /*0328*/ 	.word	0x00005e50


	//   ....[20]....
        /*032c*/ 	.word	0x000062b0


	//   ....[21]....
        /*0330*/ 	.word	0x00006350


	//   ....[22]....
        /*0334*/ 	.word	0x000075b0


	//   ....[23]....
        /*0338*/ 	.word	0x00007cd0


	//   ....[24]....
        /*033c*/ 	.word	0x00007d40


	//   ....[25]....
        /*0340*/ 	.word	0x00008030


	//   ....[26]....
        /*0344*/ 	.word	0x000081f0


	//   ....[27]....
        /*0348*/ 	.word	0x00009290


	//   ....[28]....
        /*034c*/ 	.word	0x000092d0


	//   ....[29]....
        /*0350*/ 	.word	0x00009310


	//   ....[30]....
        /*0354*/ 	.word	0x00009390


	//   ....[31]....
        /*0358*/ 	.word	0x000093c0


	//   ....[32]....
        /*035c*/ 	.word	0x00009e30


	//   ....[33]....
        /*0360*/ 	.word	0x0000b0f0


	//   ....[34]....
        /*0364*/ 	.word	0x0000b120


	//   ....[35]....
        /*0368*/ 	.word	0x0000b150


	//   ....[36]....
        /*036c*/ 	.word	0x0000b170


	//   ....[37]....
        /*0370*/ 	.word	0x0000b7c0


	//   ....[38]....
        /*0374*/ 	.word	0x0000b7d0


	//   ....[39]....
        /*0378*/ 	.word	0x0000ba00


	//   ....[40]....
        /*037c*/ 	.word	0x0000ba20


	//   ....[41]....
        /*0380*/ 	.word	0x0000c3b0


	//   ....[42]....
        /*0384*/ 	.word	0x0000c3d0


	//   ....[43]....
        /*0388*/ 	.word	0x0000c600


	//   ....[44]....
        /*038c*/ 	.word	0x0000c620


	//   ....[45]....
        /*0390*/ 	.word	0x0000c8e0


	//   ....[46]....
        /*0394*/ 	.word	0x0000d600


	//   ....[47]....
        /*0398*/ 	.word	0x0000df40


	//   ....[48]....
        /*039c*/ 	.word	0x0000df70


	//   ....[49]....
        /*03a0*/ 	.word	0x0000e020


	//   ....[50]....
        /*03a4*/ 	.word	0x0000e030


	//   ....[51]....
        /*03a8*/ 	.word	0x0000e0a0


	//   ....[52]....
        /*03ac*/ 	.word	0x0000e0b0


	//   ....[53]....
        /*03b0*/ 	.word	0x0000e0c0


	//   ....[54]....
        /*03b4*/ 	.word	0x0000e100


	//   ....[55]....
        /*03b8*/ 	.word	0x00011880


	//   ....[56]....
        /*03bc*/ 	.word	0x00011a70


	//   ....[57]....
        /*03c0*/ 	.word	0x00012070


	//   ....[58]....
        /*03c4*/ 	.word	0x000121d0


	//   ....[59]....
        /*03c8*/ 	.word	0x00012230


	//   ....[60]....
        /*03cc*/ 	.word	0x000122c0


	//   ....[61]....
        /*03d0*/ 	.word	0x000123a0


	//   ....[62]....
        /*03d4*/ 	.word	0x00012400


	//   ....[63]....
        /*03d8*/ 	.word	0x000124e0


	//   ....[64]....
        /*03dc*/ 	.word	0x00012540


	//   ....[65]....
        /*03e0*/ 	.word	0x00012600


	//   ....[66]....
        /*03e4*/ 	.word	0x00012920


	//   ....[67]....
        /*03e8*/ 	.word	0x00012a40


	//----- nvinfo : EIATTR_REG_RECONFIG
	.align		4
.L_498:
        /*03ec*/ 	.byte	0x01, 0x54
	.zero		2


	//----- nvinfo : EIATTR_SYSCALL_OFFSETS
	.align		4
        /*03f0*/ 	.byte	0x04, 0x46
        /*03f2*/ 	.short	(.L_500 - .L_499)


	//   ....[0]....
.L_499:
        /*03f4*/ 	.word	0x00003890


	//   ....[1]....
        /*03f8*/ 	.word	0x0000d210


	//   ....[2]....
        /*03fc*/ 	.word	0x0000d360


	//   ....[3]....
        /*0400*/ 	.word	0x0000d450


	//   ....[4]....
        /*0404*/ 	.word	0x0000db80


	//----- nvinfo : EIATTR_MBARRIER_INSTR_OFFSETS
	.align		4
.L_500:
        /*0408*/ 	.byte	0x04, 0x39
        /*040a*/ 	.short	(.L_502 - .L_501)


	//   ....[0]....
.L_501:
        /*040c*/ 	.word	0x00000270
        /*0410*/ 	.word	0x000000ff
        /*0414*/ 	.word	0x00028c00
        /*0418*/ 	.short	0x0100
        /*041a*/ 	.byte	0x08
	.zero		1


	//   ....[1]....
        /*041c*/ 	.word	0x00000280
        /*0420*/ 	.word	0x000000ff
        /*0424*/ 	.word	0x00028c20
        /*0428*/ 	.short	0x0100
        /*042a*/ 	.byte	0x08
	.zero		1


	//   ....[2]....
        /*042c*/ 	.word	0x00000330
        /*0430*/ 	.word	0x000000ff
        /*0434*/ 	.word	0x00028c30
        /*0438*/ 	.short	0x0100
        /*043a*/ 	.byte	0x06
	.zero		1


	//   ....[3]....
        /*043c*/ 	.word	0x00000340
        /*0440*/ 	.word	0x000000ff
        /*0444*/ 	.word	0x00028c40
        /*0448*/ 	.short	0x0100
        /*044a*/ 	.byte	0x06
	.zero		1


	//   ....[4]....
        /*044c*/ 	.word	0x00000350
        /*0450*/ 	.word	0x000000ff
        /*0454*/ 	.word	0x00028c38
        /*0458*/ 	.short	0x0100
        /*045a*/ 	.byte	0x06
	.zero		1


	//   ....[5]....
        /*045c*/ 	.word	0x00000360
        /*0460*/ 	.word	0x000000ff
        /*0464*/ 	.word	0x00028c48
        /*0468*/ 	.short	0x0100
        /*046a*/ 	.byte	0x06
	.zero		1


	//   ....[6]....
        /*046c*/ 	.word	0x00000490
        /*0470*/ 	.word	0x000000ff
        /*0474*/ 	.word	0x00028c50
        /*0478*/ 	.short	0x0100
        /*047a*/ 	.byte	0x08
	.zero		1


	//   ....[7]....
        /*047c*/ 	.word	0x000004a0
        /*0480*/ 	.word	0x000000ff
        /*0484*/ 	.word	0x00028c60
        /*0488*/ 	.short	0x0100
        /*048a*/ 	.byte	0x08
	.zero		1


	//   ....[8]....
        /*048c*/ 	.word	0x000004b0
        /*0490*/ 	.word	0x000000ff
        /*0494*/ 	.word	0x00028c58
        /*0498*/ 	.short	0x0100
        /*049a*/ 	.byte	0x08
	.zero		1


	//   ....[9]....
        /*049c*/ 	.word	0x000004c0
        /*04a0*/ 	.word	0x000000ff
        /*04a4*/ 	.word	0x00028c68
        /*04a8*/ 	.short	0x0100
        /*04aa*/ 	.byte	0x08
	.zero		1


	//   ....[10]....
        /*04ac*/ 	.word	0x000005b0
        /*04b0*/ 	.word	0x000000ff
        /*04b4*/ 	.word	0x00028c70
        /*04b8*/ 	.short	0x0100
        /*04ba*/ 	.byte	0x06
	.zero		1


	//   ....[11]....
        /*04bc*/ 	.word	0x000005c0
        /*04c0*/ 	.word	0x000000ff
        /*04c4*/ 	.word	0x00028c80
        /*04c8*/ 	.short	0x0100
        /*04ca*/ 	.byte	0x06
	.zero		1


	//   ....[12]....
        /*04cc*/ 	.word	0x000005d0
        /*04d0*/ 	.word	0x000000ff
        /*04d4*/ 	.word	0x00028c78
        /*04d8*/ 	.short	0x0100
        /*04da*/ 	.byte	0x06
	.zero		1


	//   ....[13]....
        /*04dc*/ 	.word	0x000005e0
        /*04e0*/ 	.word	0x000000ff
        /*04e4*/ 	.word	0x00028c88
        /*04e8*/ 	.short	0x0100
        /*04ea*/ 	.byte	0x06
	.zero		1


	//   ....[14]....
        /*04ec*/ 	.word	0x00000710
        /*04f0*/ 	.word	0x000000ff
        /*04f4*/ 	.word	0x00028c90
        /*04f8*/ 	.short	0x0100
        /*04fa*/ 	.byte	0x08
	.zero		1


	//   ....[15]....
        /*04fc*/ 	.word	0x00000720
        /*0500*/ 	.word	0x000000ff
        /*0504*/ 	.word	0x00028ca0
        /*0508*/ 	.short	0x0100
        /*050a*/ 	.byte	0x08
	.zero		1


	//   ....[16]....
        /*050c*/ 	.word	0x00000730
        /*0510*/ 	.word	0x000000ff
        /*0514*/ 	.word	0x00028c98
        /*0518*/ 	.short	0x0100
        /*051a*/ 	.byte	0x08
	.zero		1


	//   ....[17]....
        /*051c*/ 	.word	0x00000740
        /*0520*/ 	.word	0x000000ff
        /*0524*/ 	.word	0x00028ca8
        /*0528*/ 	.short	0x0100
        /*052a*/ 	.byte	0x08
	.zero		1


	//   ....[18]....
        /*052c*/ 	.word	0x00000870
        /*0530*/ 	.word	0x000000ff
        /*0534*/ 	.word	0x00028cb0
        /*0538*/ 	.short	0x0100
        /*053a*/ 	.byte	0x08
	.zero		1


	//   ....[19]....
        /*053c*/ 	.word	0x00000880
        /*0540*/ 	.word	0x000000ff
        /*0544*/ 	.word	0x00028cc0
        /*0548*/ 	.short	0x0100
        /*054a*/ 	.byte	0x08
	.zero		1


	//   ....[20]....
        /*054c*/ 	.word	0x00000890
        /*0550*/ 	.word	0x000000ff
        /*0554*/ 	.word	0x00028cb8
        /*0558*/ 	.short	0x0100
        /*055a*/ 	.byte	0x08
	.zero		1


	//   ....[21]....
        /*055c*/ 	.word	0x000008a0
        /*0560*/ 	.word	0x000000ff
        /*0564*/ 	.word	0x00028cc8
        /*0568*/ 	.short	0x0100
        /*056a*/ 	.byte	0x08
	.zero		1


	//   ....[22]....
        /*056c*/ 	.word	0x00001a10
        /*0570*/ 	.word	0x000000ff
        /*0574*/ 	.word	0x00028c50
        /*0578*/ 	.short	0x010a
        /*057a*/ 	.byte	0x15
	.zero		1


	//   ....[23]....
        /*057c*/ 	.word	0x00001cd0
        /*0580*/ 	.word	0x00000000
        /*0584*/ 	.word	0x00000000
        /*0588*/ 	.short	0x0101
        /*058a*/ 	.byte	0x3f
	.zero		1


	//   ....[24]....
        /*058c*/ 	.word	0x00002620
        /*0590*/ 	.word	0x000000ff
        /*0594*/ 	.word	0x00028c50
        /*0598*/ 	.short	0x010a
        /*059a*/ 	.byte	0x15
	.zero		1


	//   ....[25]....
        /*059c*/ 	.word	0x00002660
        /*05a0*/ 	.word	0x000000ff
        /*05a4*/ 	.word	0x00028c50
        /*05a8*/ 	.short	0x010a
        /*05aa*/ 	.byte	0x15
	.zero		1


	//   ....[26]....
        /*05ac*/ 	.word	0x00002830
        /*05b0*/ 	.word	0x00000000
        /*05b4*/ 	.word	0x00000000
        /*05b8*/ 	.short	0x0101
        /*05ba*/ 	.byte	0x3f
	.zero		1


	//   ....[27]....
        /*05bc*/ 	.word	0x00003910
        /*05c0*/ 	.word	0x000000ff
        /*05c4*/ 	.word	0x00028c00
        /*05c8*/ 	.short	0x010a
        /*05ca*/ 	.byte	0x2b
	.zero		1


	//   ....[28]....
        /*05cc*/ 	.word	0x00003990
        /*05d0*/ 	.word	0x00000007
        /*05d4*/ 	.word	0x00028c30
        /*05d8*/ 	.short	0x010a
        /*05da*/ 	.byte	0x3f
	.zero		1


	//   ....[29]....
        /*05dc*/ 	.word	0x000039d0
        /*05e0*/ 	.word	0x00000007
        /*05e4*/ 	.word	0x00028c30
        /*05e8*/ 	.short	0x010a
        /*05ea*/ 	.byte	0x3f
	.zero		1


	//   ....[30]....
        /*05ec*/ 	.word	0x00004c00
        /*05f0*/ 	.word	0x00000003
        /*05f4*/ 	.word	0x00000000
        /*05f8*/ 	.short	0x0101
        /*05fa*/ 	.byte	0x3f
	.zero		1


	//   ....[31]....
        /*05fc*/ 	.word	0x00005040
        /*0600*/ 	.word	0x00000007
        /*0604*/ 	.word	0x00028c50
        /*0608*/ 	.short	0x010a
        /*060a*/ 	.byte	0x3f
	.zero		1


	//   ....[32]....
        /*060c*/ 	.word	0x00005080
        /*0610*/ 	.word	0x00000007
        /*0614*/ 	.word	0x00028c50
        /*0618*/ 	.short	0x010a
        /*061a*/ 	.byte	0x3f
	.zero		1


	//   ....[33]....
        /*061c*/ 	.word	0x000053b0
        /*0620*/ 	.word	0x00000007
        /*0624*/ 	.word	0x00000000
        /*0628*/ 	.short	0x0101
        /*062a*/ 	.byte	0x3f
	.zero		1


	//   ....[34]....
        /*062c*/ 	.word	0x000054d0
        /*0630*/ 	.word	0x000000ff
        /*0634*/ 	.word	0x00028c30
        /*0638*/ 	.short	0x010a
        /*063a*/ 	.byte	0x1a
	.zero		1


	//   ....[35]....
        /*063c*/ 	.word	0x00005510
        /*0640*/ 	.word	0x000000ff
        /*0644*/ 	.word	0x00028c30
        /*0648*/ 	.short	0x010a
        /*064a*/ 	.byte	0x1a
	.zero		1


	//   ....[36]....
        /*064c*/ 	.word	0x00006610
        /*0650*/ 	.word	0x0000009f
        /*0654*/ 	.word	0x00000000
        /*0658*/ 	.short	0x0101
        /*065a*/ 	.byte	0x3f
	.zero		1


	//   ....[37]....
        /*065c*/ 	.word	0x000072f0
        /*0660*/ 	.word	0x000000ff
        /*0664*/ 	.word	0x00028c50
        /*0668*/ 	.short	0x010a
        /*066a*/ 	.byte	0x1a
	.zero		1


	//   ....[38]....
        /*066c*/ 	.word	0x00007330
        /*0670*/ 	.word	0x000000ff
        /*0674*/ 	.word	0x00028c50
        /*0678*/ 	.short	0x010a
        /*067a*/ 	.byte	0x1a
	.zero		1


	//   ....[39]....
        /*067c*/ 	.word	0x000075d0
        /*0680*/ 	.word	0x000000b2
        /*0684*/ 	.word	0x00000000
        /*0688*/ 	.short	0x0101
        /*068a*/ 	.byte	0x3f
	.zero		1


	//   ....[40]....
        /*068c*/ 	.word	0x00007700
        /*0690*/ 	.word	0x000000ff
        /*0694*/ 	.word	0x00028c30
        /*0698*/ 	.short	0x010a
        /*069a*/ 	.byte	0x18
	.zero		1


	//   ....[41]....
        /*069c*/ 	.word	0x00007740
        /*06a0*/ 	.word	0x000000ff
        /*06a4*/ 	.word	0x00028c30
        /*06a8*/ 	.short	0x010a
        /*06aa*/ 	.byte	0x18
	.zero		1


	//   ....[42]....
        /*06ac*/ 	.word	0x00008590
        /*06b0*/ 	.word	0x00000098
        /*06b4*/ 	.word	0x00000000
        /*06b8*/ 	.short	0x0101
        /*06ba*/ 	.byte	0x3f
	.zero		1


	//   ....[43]....
        /*06bc*/ 	.word	0x00008fe0
        /*06c0*/ 	.word	0x000000ff
        /*06c4*/ 	.word	0x00028c50
        /*06c8*/ 	.short	0x010a
        /*06ca*/ 	.byte	0x18
	.zero		1


	//   ....[44]....
        /*06cc*/ 	.word	0x00009020
        /*06d0*/ 	.word	0x000000ff
        /*06d4*/ 	.word	0x00028c50
        /*06d8*/ 	.short	0x010a
        /*06da*/ 	.byte	0x18
	.zero		1


	//   ....[45]....
        /*06dc*/ 	.word	0x000092b0
        /*06e0*/ 	.word	0x000000aa
        /*06e4*/ 	.word	0x00000000
        /*06e8*/ 	.short	0x0101
        /*06ea*/ 	.byte	0x3f
	.zero		1


	//   ....[46]....
        /*06ec*/ 	.word	0x0000b770
        /*06f0*/ 	.word	0x000000ff
        /*06f4*/ 	.word	0x00000000
        /*06f8*/ 	.short	0x0101
        /*06fa*/ 	.byte	0x05
	.zero		1


	//   ....[47]....
        /*06fc*/ 	.word	0x0000d860
        /*0700*/ 	.word	0x00000003
        /*0704*/ 	.word	0x00028c40
        /*0708*/ 	.short	0x010a
        /*070a*/ 	.byte	0x3f
	.zero		1


	//   ....[48]....
        /*070c*/ 	.word	0x0000e1b0
        /*0710*/ 	.word	0x00000011
        /*0714*/ 	.word	0x00028c00
        /*0718*/ 	.short	0x0107
        /*071a*/ 	.byte	0x3f
	.zero		1


	//   ....[49]....
        /*071c*/ 	.word	0x0000e2a0
        /*0720*/ 	.word	0x00000011
        /*0724*/ 	.word	0x00028c00
        /*0728*/ 	.short	0x0101
        /*072a*/ 	.byte	0x3f
	.zero		1


	//   ....[50]....
        /*072c*/ 	.word	0x0000e2c0
        /*0730*/ 	.word	0x00000011
        /*0734*/ 	.word	0x00028c20
        /*0738*/ 	.short	0x010a
        /*073a*/ 	.byte	0x3f
	.zero		1


	//   ....[51]....
        /*073c*/ 	.word	0x0000e3a0
        /*0740*/ 	.word	0x00000000
        /*0744*/ 	.word	0x00028c60
        /*0748*/ 	.short	0x010a
        /*074a*/ 	.byte	0x3f
	.zero		1


	//   ....[52]....
        /*074c*/ 	.word	0x0000ef80
        /*0750*/ 	.word	0x00000002
        /*0754*/ 	.word	0x00028c40
        /*0758*/ 	.short	0x010a
        /*075a*/ 	.byte	0x3f
	.zero		1


	//   ....[53]....
        /*075c*/ 	.word	0x0000f1a0
        /*0760*/ 	.word	0x00000002
        /*0764*/ 	.word	0x00028c60
        /*0768*/ 	.short	0x010a
        /*076a*/ 	.byte	0x3f
	.zero		1


	//   ....[54]....
        /*076c*/ 	.word	0x0000fd40
        /*0770*/ 	.word	0x00000004
        /*0774*/ 	.word	0x00028c40
        /*0778*/ 	.short	0x010a
        /*077a*/ 	.byte	0x3f
	.zero		1


	//   ....[55]....
        /*077c*/ 	.word	0x0000ff60
        /*0780*/ 	.word	0x00000004
        /*0784*/ 	.word	0x00028c60
        /*0788*/ 	.short	0x010a
        /*078a*/ 	.byte	0x3f
	.zero		1


	//   ....[56]....
        /*078c*/ 	.word	0x00010aa0
        /*0790*/ 	.word	0x00000004
        /*0794*/ 	.word	0x00028c40
        /*0798*/ 	.short	0x010a
        /*079a*/ 	.byte	0x3f
	.zero		1


	//   ....[57]....
        /*079c*/ 	.word	0x00010cc0
        /*07a0*/ 	.word	0x00000004
        /*07a4*/ 	.word	0x00028c60
        /*07a8*/ 	.short	0x010a
        /*07aa*/ 	.byte	0x3f
	.zero		1


	//   ....[58]....
        /*07ac*/ 	.word	0x000119f0
        /*07b0*/ 	.word	0x00000000
        /*07b4*/ 	.word	0x00028c20
        /*07b8*/ 	.short	0x010a
        /*07ba*/ 	.byte	0x3f
	.zero		1


	//   ....[59]....
        /*07bc*/ 	.word	0x00011bc0
        /*07c0*/ 	.word	0x00000006
        /*07c4*/ 	.word	0x00000000
        /*07c8*/ 	.short	0x010a
        /*07ca*/ 	.byte	0x3f
	.zero		1


	//   ....[60]....
        /*07cc*/ 	.word	0x00011c10
        /*07d0*/ 	.word	0x00000003
        /*07d4*/ 	.word	0x00000000
        /*07d8*/ 	.short	0x010a
        /*07da*/ 	.byte	0x3f
	.zero		1


	//   ....[61]....
        /*07dc*/ 	.word	0x00011c70
        /*07e0*/ 	.word	0x00000012
        /*07e4*/ 	.word	0x00000000
        /*07e8*/ 	.short	0x010a
        /*07ea*/ 	.byte	0x3f
	.zero		1


	//   ....[62]....
        /*07ec*/ 	.word	0x00011ca0
        /*07f0*/ 	.word	0x00000003
        /*07f4*/ 	.word	0x00000000
        /*07f8*/ 	.short	0x010a
        /*07fa*/ 	.byte	0x3f
	.zero		1


	//   ....[63]....
        /*07fc*/ 	.word	0x00011d10
        /*0800*/ 	.word	0x00000003
        /*0804*/ 	.word	0x00028c50
        /*0808*/ 	.short	0x010a
        /*080a*/ 	.byte	0x3f
	.zero		1


	//   ....[64]....
        /*080c*/ 	.word	0x00011d70
        /*0810*/ 	.word	0x00000003
        /*0814*/ 	.word	0x00028c50
        /*0818*/ 	.short	0x010a
        /*081a*/ 	.byte	0x3f
	.zero		1


	//   ....[65]....
        /*081c*/ 	.word	0x00011dd0
        /*0820*/ 	.word	0x00000003
        /*0824*/ 	.word	0x00028c00
        /*0828*/ 	.short	0x010a
        /*082a*/ 	.byte	0x3f
	.zero		1


	//   ....[66]....
        /*082c*/ 	.word	0x00011e20
        /*0830*/ 	.word	0x00000007
        /*0834*/ 	.word	0x00028c30
        /*0838*/ 	.short	0x010a
        /*083a*/ 	.byte	0x3f
	.zero		1


	//   ....[67]....
        /*083c*/ 	.word	0x00011e70
        /*0840*/ 	.word	0x00000007
        /*0844*/ 	.word	0x00028c50
        /*0848*/ 	.short	0x010a
        /*084a*/ 	.byte	0x3f
	.zero		1


	//   ....[68]....
        /*084c*/ 	.word	0x00011ed0
        /*0850*/ 	.word	0x00000006
        /*0854*/ 	.word	0x00028c30
        /*0858*/ 	.short	0x010a
        /*085a*/ 	.byte	0x3f
	.zero		1


	//   ....[69]....
        /*085c*/ 	.word	0x00011f20
        /*0860*/ 	.word	0x000000b2
        /*0864*/ 	.word	0x00028c50
        /*0868*/ 	.short	0x010a
        /*086a*/ 	.byte	0x3f
	.zero		1


	//   ....[70]....
        /*086c*/ 	.word	0x00011f80
        /*0870*/ 	.word	0x00000006
        /*0874*/ 	.word	0x00028c30
        /*0878*/ 	.short	0x010a
        /*087a*/ 	.byte	0x3f
	.zero		1


	//   ....[71]....
        /*087c*/ 	.word	0x00011fd0
        /*0880*/ 	.word	0x000000aa
        /*0884*/ 	.word	0x00028c50
        /*0888*/ 	.short	0x010a
        /*088a*/ 	.byte	0x3f
	.zero		1


	//   ....[72]....
        /*088c*/ 	.word	0x00012120
        /*0890*/ 	.word	0x00000003
        /*0894*/ 	.word	0x00028c40
        /*0898*/ 	.short	0x010a
        /*089a*/ 	.byte	0x3f
	.zero		1


	//   ....[73]....
        /*089c*/ 	.word	0x00012640
        /*08a0*/ 	.word	0x00000011
        /*08a4*/ 	.word	0x00028c20
        /*08a8*/ 	.short	0x010a
        /*08aa*/ 	.byte	0x3f
	.zero		1


	//   ....[74]....
        /*08ac*/ 	.word	0x00012690
        /*08b0*/ 	.word	0x00000000
        /*08b4*/ 	.word	0x00028c60
        /*08b8*/ 	.short	0x010a
        /*08ba*/ 	.byte	0x3f
	.zero		1


	//   ....[75]....
        /*08bc*/ 	.word	0x000126e0
        /*08c0*/ 	.word	0x00000002
        /*08c4*/ 	.word	0x00028c40
        /*08c8*/ 	.short	0x010a
        /*08ca*/ 	.byte	0x3f
	.zero		1


	//   ....[76]....
        /*08cc*/ 	.word	0x00012730
        /*08d0*/ 	.word	0x00000002
        /*08d4*/ 	.word	0x00028c60
        /*08d8*/ 	.short	0x010a
        /*08da*/ 	.byte	0x3f
	.zero		1


	//   ....[77]....
        /*08dc*/ 	.word	0x00012780
        /*08e0*/ 	.word	0x00000004
        /*08e4*/ 	.word	0x00028c40
        /*08e8*/ 	.short	0x010a
        /*08ea*/ 	.byte	0x3f
	.zero		1


	//   ....[78]....
        /*08ec*/ 	.word	0x000127d0
        /*08f0*/ 	.word	0x00000004
        /*08f4*/ 	.word	0x00028c60
        /*08f8*/ 	.short	0x010a
        /*08fa*/ 	.byte	0x3f
	.zero		1


	//   ....[79]....
        /*08fc*/ 	.word	0x00012820
        /*0900*/ 	.word	0x00000004
        /*0904*/ 	.word	0x00028c40
        /*0908*/ 	.short	0x010a
        /*090a*/ 	.byte	0x3f
	.zero		1


	//   ....[80]....
        /*090c*/ 	.word	0x00012870
        /*0910*/ 	.word	0x00000004
        /*0914*/ 	.word	0x00028c60
        /*0918*/ 	.short	0x010a
        /*091a*/ 	.byte	0x3f
	.zero		1


	//   ....[81]....
        /*091c*/ 	.word	0x00012960
        /*0920*/ 	.word	0x00000000
        /*0924*/ 	.word	0x00028c20
        /*0928*/ 	.short	0x010a
        /*092a*/ 	.byte	0x3f
	.zero		1


	//   ....[82]....
        /*092c*/ 	.word	0x00012b00
        /*0930*/ 	.word	0x00000006
        /*0934*/ 	.word	0x00000000
        /*0938*/ 	.short	0x010a
        /*093a*/ 	.byte	0x3f
	.zero		1


	//   ....[83]....
        /*093c*/ 	.word	0x00012b50
        /*0940*/ 	.word	0x00000003
        /*0944*/ 	.word	0x00000000
        /*0948*/ 	.short	0x010a
        /*094a*/ 	.byte	0x3f
	.zero		1


	//   ....[84]....
        /*094c*/ 	.word	0x00012ba0
        /*0950*/ 	.word	0x00000012
        /*0954*/ 	.word	0x00000000
        /*0958*/ 	.short	0x010a
        /*095a*/ 	.byte	0x3f
	.zero		1


	//----- nvinfo : EIATTR_NUM_MBARRIERS
	.align		4
.L_502:
        /*095c*/ 	.byte	0x03, 0x38
        /*095e*/ 	.short	0x0016


	//----- nvinfo : EIATTR_EXIT_INSTR_OFFSETS
	.align		4
        /*0960*/ 	.byte	0x04, 0x1c
        /*0962*/ 	.short	(.L_504 - .L_503)


	//   ....[0]....
.L_503:
        /*0964*/ 	.word	0x00000a10


	//   ....[1]....
        /*0968*/ 	.word	0x0000c880


	//   ....[2]....
        /*096c*/ 	.word	0x00011cf0


	//----- nvinfo : EIATTR_MAX_THREADS
	.align		4
.L_504:
        /*0970*/ 	.byte	0x04, 0x05
        /*0972*/ 	.short	(.L_506 - .L_505)
.L_505:
        /*0974*/ 	.word	0x00000180
        /*0978*/ 	.word	0x00000001
        /*097c*/ 	.word	0x00000001


	//----- nvinfo : EIATTR_CRS_STACK_SIZE
	.align		4
.L_506:
        /*0980*/ 	.byte	0x04, 0x1e
        /*0982*/ 	.short	(.L_508 - .L_507)
.L_507:
        /*0984*/ 	.word	0x00000000


	//----- nvinfo : EIATTR_CBANK_PARAM_SIZE
	.align		4
.L_508:
        /*0988*/ 	.byte	0x03, 0x19
        /*098a*/ 	.short	0x0af0


	//----- nvinfo : EIATTR_PARAM_CBANK
	.align		4
        /*098c*/ 	.byte	0x04, 0x0a
        /*098e*/ 	.short	(.L_510 - .L_509)
	.align		4
.L_509:
        /*0990*/ 	.word	index@(.nv.constant0._ZN7cutlass13device_kernelIN5flash11enable_sm90INS1_16FlashAttnFwdSm90INS1_25CollectiveMainloopFwdSm90ILi2EN4cute5tupleIJNS5_1CILi1EEES8_S8_EEENS6_IJNS7_ILi64EEESA_SA_EEELi512ENS_10bfloat16_tEfNS_4arch4Sm90ELb1ELb0ELb1ELb0ELb0ELb0ELb0ELb0ELb0ELb1ELb0ELb0EEENS1_21CollectiveEpilogueFwdINS6_IJSA_NS7_ILi512EEESA_EEES9_SC_SE_Li256ELb0ELb1ELb0ELb0EEENS1_30DynamicPersistentTileSchedulerILi256ELi128ELb0ELb1ELb1EEEEEEEEEvNT_6ParamsE)
        /*0994*/ 	.short	0x0210
        /*0996*/ 	.short	0x0af0


	//----- nvinfo : EIATTR_SW_WAR
	.align		4
.L_510:
        /*0998*/ 	.byte	0x04, 0x36
        /*099a*/ 	.short	(.L_512 - .L_511)
.L_511:
        /*099c*/ 	.word	0x00000008
.L_512:


//--------------------- .nv.info._ZN7cutlass13device_kernelIN5flash11enable_sm90INS1_16FlashAttnFwdSm90INS1_25CollectiveMainloopFwdSm90ILi2EN4cute5tupleIJNS5_1CILi1EEES8_S8_EEENS6_IJNS7_ILi64EEESA_SA_EEELi512ENS_10bfloat16_tEfNS_4arch4Sm90ELb1ELb0ELb1ELb0ELb0ELb0ELb1ELb0ELb0ELb1ELb0ELb0EEENS1_21CollectiveEpilogueFwdINS6_IJSA_NS7_ILi512EEESA_EEES9_SC_SE_Li256ELb0ELb1ELb0ELb0EEENS1_30DynamicPersistentTileSchedulerILi256ELi128ELb0ELb1ELb1EEEEEEEEEvNT_6ParamsE --------------------------
	.section	.nv.info._ZN7cutlass13device_kernelIN5flash11enable_sm90INS1_16FlashAttnFwdSm90INS1_25CollectiveMainloopFwdSm90ILi2EN4cute5tupleIJNS5_1CILi1EEES8_S8_EEENS6_IJNS7_ILi64EEESA_SA_EEELi512ENS_10bfloat16_tEfNS_4arch4Sm90ELb1ELb0ELb1ELb0ELb0ELb0ELb1ELb0ELb0ELb1ELb0ELb0EEENS1_21CollectiveEpilogueFwdINS6_IJSA_NS7_ILi512EEESA_EEES9_SC_SE_Li256ELb0ELb1ELb0ELb0EEENS1_30DynamicPersistentTileSchedulerILi256ELi128ELb0ELb1ELb1EEEEEEEEEvNT_6ParamsE,"",@"SHT_CUDA_INFO"
	.sectionflags	@""
	.align	4


	//----- nvinfo : EIATTR_CUDA_API_VERSION
	.align		4
        /*0000*/ 	.byte	0x04, 0x37
        /*0002*/ 	.short	(.L_514 - .L_513)
.L_513:
        /*0004*/ 	.word	0x00000082


	//----- nvinfo : EIATTR_KPARAM_INFO
	.align		4
.L_514:
        /*0008*/ 	.byte	0x04, 0x17
        /*000a*/ 	.short	(.L_516 - .L_515)
.L_515:
        /*000c*/ 	.word	0x00000000
        /*0010*/ 	.short	0x0000
        /*0012*/ 	.short	0x0070
        /*0014*/ 	.byte	0x00, 0xf0, 0x01, 0x2e


	//----- nvinfo : EIATTR_SPARSE_MMA_MASK
	.align		4
.L_516:
        /*0018*/ 	.byte	0x03, 0x50
        /*001a*/ 	.short	0x0000


	//----- nvinfo : EIATTR_MAXREG_COUNT
	.align		4
        /*001c*/ 	.byte	0x03, 0x1b
        /*001e*/ 	.short	0x00a8


	//----- nvinfo : EIATTR_NUM_BARRIERS
	.align		4
        /*0020*/ 	.byte	0x02, 0x4c
        /*0022*/ 	.byte	0x10
	.zero		1


	//----- nvinfo : EIATTR_EXTERNS
	.align		4
        /*0024*/ 	.byte	0x04, 0x0f
        /*0026*/ 	.short	(.L_518 - .L_517)


	//   ....[0]....
	.align		4
.L_517:
        /*0028*/ 	.word	index@(__assertfail)


	//----- nvinfo : EIATTR_ANNOTATIONS
	.align		4
.L_518:
        /*002c*/ 	.byte	0x04, 0x55
        /*002e*/ 	.short	(.L_520 - .L_519)


	//   ....[0]....
.L_519:
        /* <DEDUP_REMOVED lines=33> */


	//----- nvinfo : EIATTR_MERCURY_ISA_VERSION
	.align		4
.L_520:
        /*0230*/ 	.byte	0x03, 0x5f
        /*0232*/ 	.short	0x0101


	//----- nvinfo : EIATTR_INT_WARP_WIDE_INSTR_OFFSETS
	.align		4
        /*0234*/ 	.byte	0x04, 0x31
        /*0236*/ 	.short	(.L_522 - .L_521)


	//   ....[0]....
.L_521:
        /*0238*/ 	.word	0x00000130


	//   ....[1]....
        /*023c*/ 	.word	0x00000170


	//   ....[2]....
        /*0240*/ 	.word	0x000001e0


	//   ....[3]....
        /*0244*/ 	.word	0x000001f0


	//   ....[4]....
        /*0248*/ 	.word	0x00010dc0


	//   ....[5]....
        /*024c*/ 	.word	0x00010e50


	//   ....[6]....
        /*0250*/ 	.word	0x000164a0


	//   ....[7]....
        /*0254*/ 	.word	0x00016530


	//----- nvinfo : EIATTR_COOP_GROUP_MASK_REGIDS
	.align		4
.L_522:
        /*0258*/ 	.byte	0x04, 0x29
        /*025a*/ 	.short	(.L_524 - .L_523)


	//   ....[0]....
.L_523:
        /*025c*/ 	.word	0xffffffff


	//   ....[1]....
        /*0260*/ 	.word	0xffffffff


	//   ....[2]....
        /*0264*/ 	.word	0xffffffff


	//   ....[3]....
        /*0268*/ 	.word	0xffffffff


	//   ....[4]....
        /*026c*/ 	.word	0xffffffff


	//   ....[5]....
        /*0270*/ 	.word	0xffffffff


	//   ....[6]....
        /*0274*/ 	.word	0xffffffff


	//   ....[7]....
        /*0278*/ 	.word	0xffffffff


	//   ....[8]....
        /*027c*/ 	.word	0xffffffff


	//   ....[9]....
        /*0280*/ 	.word	0xffffffff


	//   ....[10]....
        /*0284*/ 	.word	0xffffffff


	//   ....[11]....
        /*0288*/ 	.word	0xffffffff


	//   ....[12]....
        /*028c*/ 	.word	0xffffffff


	//   ....[13]....
        /*0290*/ 	.word	0xffffffff


	//   ....[14]....
        /*0294*/ 	.word	0xffffffff


	//   ....[15]....
        /*0298*/ 	.word	0xffffffff


	//   ....[16]....
        /*029c*/ 	.word	0xffffffff


	//   ....[17]....
        /*02a0*/ 	.word	0xffffffff


	//   ....[18]....
        /*02a4*/ 	.word	0xffffffff


	//   ....[19]....
        /*02a8*/ 	.word	0xffffffff


	//   ....[20]....
        /*02ac*/ 	.word	0xffffffff


	//   ....[21]....
        /*02b0*/ 	.word	0xffffffff


	//   ....[22]....
        /*02b4*/ 	.word	0xffffffff


	//   ....[23]....
        /*02b8*/ 	.word	0xffffffff


	//   ....[24]....
        /*02bc*/ 	.word	0xffffffff


	//   ....[25]....
        /*02c0*/ 	.word	0xffffffff


	//   ....[26]....
        /*02c4*/ 	.word	0xffffffff


	//   ....[27]....
        /*02c8*/ 	.word	0xffffffff


	//   ....[28]....
        /*02cc*/ 	.word	0xffffffff


	//   ....[29]....
        /*02d0*/ 	.word	0xffffffff


	//   ....[30]....
        /*02d4*/ 	.word	0xffffffff


	//   ....[31]....
        /*02d8*/ 	.word	0xffffffff


	//   ....[32]....
        /*02dc*/ 	.word	0xffffffff


	//   ....[33]....
        /*02e0*/ 	.word	0xffffffff


	//   ....[34]....
        /*02e4*/ 	.word	0xffffffff


	//   ....[35]....
        /*02e8*/ 	.word	0xffffffff


	//   ....[36]....
        /*02ec*/ 	.word	0xffffffff


	//   ....[37]....
        /*02f0*/ 	.word	0xffffffff


	//   ....[38]....
        /*02f4*/ 	.word	0xffffffff


	//   ....[39]....
        /*02f8*/ 	.word	0xffffffff


	//   ....[40]....
        /*02fc*/ 	.word	0xffffffff


	//   ....[41]....
        /*0300*/ 	.word	0xffffffff


	//   ....[42]....
        /*0304*/ 	.word	0xffffffff


	//   ....[43]....
        /*0308*/ 	.word	0xffffffff


	//   ....[44]....
        /*030c*/ 	.word	0xffffffff


	//   ....[45]....
        /*0310*/ 	.word	0xffffffff


	//   ....[46]....
        /*0314*/ 	.word	0xffffffff


	//   ....[47]....
        /*0318*/ 	.word	0xffffffff


	//   ....[48]....
        /*031c*/ 	.word	0xffffffff


	//   ....[49]....
        /*0320*/ 	.word	0xffffffff


	//   ....[50]....
        /*0324*/ 	.word	0xffffffff


	//   ....[51]....
        /*0328*/ 	.word	0xffffffff


	//   ....[52]....
        /*032c*/ 	.word	0xffffffff


	//   ....[53]....
        /*0330*/ 	.word	0xffffffff


	//   ....[54]....
        /*0334*/ 	.word	0xffffffff


	//   ....[55]....
        /*0338*/ 	.word	0xffffffff


	//   ....[56]....
        /*033c*/ 	.word	0xffffffff


	//   ....[57]....
        /*0340*/ 	.word	0xffffffff


	//   ....[58]....
        /*0344*/ 	.word	0xffffffff


	//   ....[59]....
        /*0348*/ 	.word	0xffffffff


	//   ....[60]....
        /*034c*/ 	.word	0xffffffff


	//   ....[61]....
        /*0350*/ 	.word	0xffffffff


	//   ....[62]....
        /*0354*/ 	.word	0xffffffff


	//   ....[63]....
        /*0358*/ 	.word	0xffffffff


	//   ....[64]....
        /*035c*/ 	.word	0xffffffff


	//   ....[65]....
        /*0360*/ 	.word	0xffffffff


	//   ....[66]....
        /*0364*/ 	.word	0xffffffff


	//   ....[67]....
        /*0368*/ 	.word	0xffffffff


	//   ....[68]....
        /*036c*/ 	.word	0x0500000f


	//   ....[69]....
        /*0370*/ 	.word	0x0500000f


	//   ....[70]....
        /*0374*/ 	.word	0x0500000f


	//   ....[71]....
        /*0378*/ 	.word	0x0500000f


	//   ....[72]....
        /*037c*/ 	.word	0x0500000f


	//   ....[73]....
        /*0380*/ 	.word	0x0500000f


	//   ....[74]....
        /*0384*/ 	.word	0x0500000f


	//   ....[75]....
        /*0388*/ 	.word	0x0500000f


	//   ....[76]....
        /*038c*/ 	.word	0x0500000f


	//   ....[77]....
        /*0390*/ 	.word	0x0500000f


	//   ....[78]....
        /*0394*/ 	.word	0x0500000f


	//   ....[79]....
        /*0398*/ 	.word	0x0500000f


	//   ....[80]....
        /*039c*/ 	.word	0x0500000f


	//   ....[81]....
        /*03a0*/ 	.word	0x0500000f


	//   ....[82]....
        /*03a4*/ 	.word	0x0500000f


	//   ....[83]....
        /*03a8*/ 	.word	0x0500000f


	//   ....[84]....
        /*03ac*/ 	.word	0x0500000f


	//   ....[85]....
        /*03b0*/ 	.word	0x0500000f


	//   ....[86]....
        /*03b4*/ 	.word	0x0500000f


	//----- nvinfo : EIATTR_COOP_GROUP_INSTR_OFFSETS
	.align		4
.L_524:
        /*03b8*/ 	.byte	0x04, 0x28
        /*03ba*/ 	.short	(.L_526 - .L_525)


	//   ....[0]....
.L_525:
        /*03bc*/ 	.word	0x00000070


	//   ....[1]....
        /*03c0*/ 	.word	0x00000140


	//   ....[2]....
        /*03c4*/ 	.word	0x00000190


	//   ....[3]....
        /*03c8*/ 	.word	0x000003a0


	//   ....[4]....
        /*03cc*/ 	.word	0x00000500


	//   ....[5]....
        /*03d0*/ 	.word	0x00000620


	//   ....[6]....
        /*03d4*/ 	.word	0x00000780


	//   ....[7]....
        /*03d8*/ 	.word	0x00001940


	//   ....[8]....
        /*03dc*/ 	.word	0x00003640


	//   ....[9]....
        /*03e0*/ 	.word	0x00004680


	//   ....[10]....
        /*03e4*/ 	.word	0x00005280


	//   ....[11]....
        /*03e8*/ 	.word	0x000052a0


	//   ....[12]....
        /*03ec*/ 	.word	0x000059f0


	//   ....[13]....
        /*03f0*/ 	.word	0x00005ac0


	//   ....[14]....
        /*03f4*/ 	.word	0x00005ef0


	//   ....[15]....
        /*03f8*/ 	.word	0x00005f90


	//   ....[16]....
        /*03fc*/ 	.word	0x00006840


	//   ....[17]....
        /*0400*/ 	.word	0x00007500


	//   ....[18]....
        /*0404*/ 	.word	0x000081f0


	//   ....[19]....
        /*0408*/ 	.word	0x000085d0


	//   ....[20]....
        /*040c*/ 	.word	0x000087c0


	//   ....[21]....
        /*0410*/ 	.word	0x00008900


	//   ....[22]....
        /*0414*/ 	.word	0x00008cb0


	//   ....[23]....
        /*0418*/ 	.word	0x00008d40


	//   ....[24]....
        /*041c*/ 	.word	0x00009ec0


	//   ....[25]....
        /*0420*/ 	.word	0x0000ab20


	//   ....[26]....
        /*0424*/ 	.word	0x0000bab0


	//   ....[27]....
        /*0428*/ 	.word	0x0000bb30


	//   ....[28]....
        /*042c*/ 	.word	0x0000be40


	//   ....[29]....
        /*0430*/ 	.word	0x0000c000


	//   ....[30]....
        /*0434*/ 	.word	0x0000cff0


	//   ....[31]....
        /*0438*/ 	.word	0x0000d030


	//   ....[32]....
        /*043c*/ 	.word	0x0000d060


	//   ....[33]....
        /*0440*/ 	.word	0x0000d0c0


	//   ....[34]....
        /*0444*/ 	.word	0x0000d0e0


	//   ....[35]....
        /*0448*/ 	.word	0x0000dc00


	//   ....[36]....
        /*044c*/ 	.word	0x0000ee20


	//   ....[37]....
        /*0450*/ 	.word	0x0000ee50


	//   ....[38]....
        /*0454*/ 	.word	0x0000ee80


	//   ....[39]....
        /*0458*/ 	.word	0x0000eea0


	//   ....[40]....
        /*045c*/ 	.word	0x0000f4e0


	//   ....[41]....
        /*0460*/ 	.word	0x0000f500


	//   ....[42]....
        /*0464*/ 	.word	0x0000f730


	//   ....[43]....
        /*0468*/ 	.word	0x0000f750


	//   ....[44]....
        /*046c*/ 	.word	0x000100d0


	//   ....[45]....
        /*0470*/ 	.word	0x000100f0


	//   ....[46]....
        /*0474*/ 	.word	0x00010330


	//   ....[47]....
        /*0478*/ 	.word	0x00010350


	//   ....[48]....
        /*047c*/ 	.word	0x00010630


	//   ....[49]....
        /*0480*/ 	.word	0x000113c0


	//   ....[50]....
        /*0484*/ 	.word	0x00011d10


	//   ....[51]....
        /*0488*/ 	.word	0x00011d40


	//   ....[52]....
        /*048c*/ 	.word	0x00011e50


	//   ....[53]....
        /*0490*/ 	.word	0x00011e60


	//   ....[54]....
        /*0494*/ 	.word	0x00011ee0


	//   ....[55]....
        /*0498*/ 	.word	0x00011ef0


	//   ....[56]....
        /*049c*/ 	.word	0x00011f00


	//   ....[57]....
        /*04a0*/ 	.word	0x00011f10


	//   ....[58]....
        /*04a4*/ 	.word	0x00012900


	//   ....[59]....
        /*04a8*/ 	.word	0x00012940


	//   ....[60]....
        /*04ac*/ 	.word	0x000129c0


	//   ....[61]....
        /*04b0*/ 	.word	0x00012a90


	//   ....[62]....
        /*04b4*/ 	.word	0x00012c60


	//   ....[63]....
        /*04b8*/ 	.word	0x00012c70


	//   ....[64]....
        /*04bc*/ 	.word	0x00012dc0


	//   ....[65]....
        /*04c0*/ 	.word	0x00012dd0


	//   ....[66]....
        /*04c4*/ 	.word	0x00016680


	//   ....[67]....
        /*04c8*/ 	.word	0x00016870


	//   ....[68]....
        /*04cc*/ 	.word	0x00016dd0


	//   ....[69]....
        /*04d0*/ 	.word	0x00016f30


	//   ....[70]....
        /*04d4*/ 	.word	0x00016fb0


	//   ....[71]....
        /*04d8*/ 	.word	0x00017070


	//   ....[72]....
        /*04dc*/ 	.word	0x00017160


	//   ....[73]....
        /*04e0*/ 	.word	0x000171c0


	//   ....[74]....
        /*04e4*/ 	.word	0x000172b0


	//   ....[75]....
        /*04e8*/ 	.word	0x00017310


	//   ....[76]....
        /*04ec*/ 	.word	0x000173b0


	//   ....[77]....
        /*04f0*/ 	.word	0x00017490


	//   ....[78]....
        /*04f4*/ 	.word	0x00017540


	//   ....[79]....
        /*04f8*/ 	.word	0x00017820


	//   ....[80]....
        /*04fc*/ 	.word	0x00017870


	//   ....[81]....
        /*0500*/ 	.word	0x000179d0


	//   ....[82]....
        /*0504*/ 	.word	0x00017b20


	//   ....[83]....
        /*0508*/ 	.word	0x00017cf0


	//   ....[84]....
        /*050c*/ 	.word	0x00017d40


	//   ....[85]....
        /*0510*/ 	.word	0x00018060


	//   ....[86]....
        /*0514*/ 	.word	0x00018180


	//----- nvinfo : EIATTR_REG_RECONFIG
	.align		4
.L_526:
        /*0518*/ 	.byte	0x01, 0x54
	.zero		2


	//----- nvinfo : EIATTR_SYSCALL_OFFSETS
	.align		4
        /*051c*/ 	.byte	0x04, 0x46
        /*051e*/ 	.short	(.L_528 - .L_527)


	//   ....[0]....
.L_527:
        /*0520*/ 	.word	0x000037f0


	//   ....[1]....
        /*0524*/ 	.word	0x00010fc0


	//   ....[2]....
        /*0528*/ 	.word	0x00011110


	//   ....[3]....
        /*052c*/ 	.word	0x00011200


	//   ....[4]....
        /*0530*/ 	.word	0x00011960


	//   ....[5]....
        /*0534*/ 	.word	0x00012260


	//----- nvinfo : EIATTR_MBARRIER_INSTR_OFFSETS
	.align		4
.L_528:
        /*0538*/ 	.byte	0x04, 0x39
        /*053a*/ 	.short	(.L_530 - .L_529)


	//   ....[0]....
.L_529:
        /*053c*/ 	.word	0x00000280
        /*0540*/ 	.word	0x000000ff
        /*0544*/ 	.word	0x00038800
        /*0548*/ 	.short	0x0100
        /*054a*/ 	.byte	0x08
	.zero		1


	//   ....[1]....
        /*054c*/ 	.word	0x00000290
        /*0550*/ 	.word	0x000000ff
        /*0554*/ 	.word	0x00038810
        /*0558*/ 	.short	0x0100
        /*055a*/ 	.byte	0x08
	.zero		1


	//   ....[2]....
        /*055c*/ 	.word	0x000002a0
        /*0560*/ 	.word	0x000000ff
        /*0564*/ 	.word	0x00038820
        /*0568*/ 	.short	0x0100
        /*056a*/ 	.byte	0x08
	.zero		1


	//   ....[3]....
        /*056c*/ 	.word	0x00000350
        /*0570*/ 	.word	0x000000ff
        /*0574*/ 	.word	0x00038830
        /*0578*/ 	.short	0x0100
        /*057a*/ 	.byte	0x06
	.zero		1


	//   ....[4]....
        /*057c*/ 	.word	0x00000360
        /*0580*/ 	.word	0x000000ff
        /*0584*/ 	.word	0x00038840
        /*0588*/ 	.short	0x0100
        /*058a*/ 	.byte	0x06
	.zero		1


	//   ....[5]....
        /*058c*/ 	.word	0x00000370
        /*0590*/ 	.word	0x000000ff
        /*0594*/ 	.word	0x00038838
        /*0598*/ 	.short	0x0100
        /*059a*/ 	.byte	0x06
	.zero		1


	//   ....[6]....
        /*059c*/ 	.word	0x00000380
        /*05a0*/ 	.word	0x000000ff
        /*05a4*/ 	.word	0x00038848
        /*05a8*/ 	.short	0x0100
        /*05aa*/ 	.byte	0x06
	.zero		1


	//   ....[7]....
        /*05ac*/ 	.word	0x000004b0
        /*05b0*/ 	.word	0x000000ff
        /*05b4*/ 	.word	0x00038850
        /*05b8*/ 	.short	0x0100
        /*05ba*/ 	.byte	0x08
	.zero		1


	//   ....[8]....
        /*05bc*/ 	.word	0x000004c0
        /*05c0*/ 	.word	0x000000ff
        /*05c4*/ 	.word	0x00038860
        /*05c8*/ 	.short	0x0100
        /*05ca*/ 	.byte	0x08
	.zero		1


	//   ....[9]....
        /*05cc*/ 	.word	0x000004d0
        /*05d0*/ 	.word	0x000000ff
        /*05d4*/ 	.word	0x00038858
        /*05d8*/ 	.short	0x0100
        /*05da*/ 	.byte	0x08
	.zero		1


	//   ....[10]....
        /*05dc*/ 	.word	0x000004e0
        /*05e0*/ 	.word	0x000000ff
        /*05e4*/ 	.word	0x00038868
        /*05e8*/ 	.short	0x0100
        /*05ea*/ 	.byte	0x08
	.zero		1


	//   ....[11]....
        /*05ec*/ 	.word	0x000005d0
        /*05f0*/ 	.word	0x000000ff
        /*05f4*/ 	.word	0x00038870
        /*05f8*/ 	.short	0x0100
        /*05fa*/ 	.byte	0x06
	.zero		1


	//   ....[12]....
        /*05fc*/ 	.word	0x000005e0
        /*0600*/ 	.word	0x000000ff
        /*0604*/ 	.word	0x00038880
        /*0608*/ 	.short	0x0100
        /*060a*/ 	.byte	0x06
	.zero		1


	//   ....[13]....
        /*060c*/ 	.word	0x000005f0
        /*0610*/ 	.word	0x000000ff
        /*0614*/ 	.word	0x00038878
        /*0618*/ 	.short	0x0100
        /*061a*/ 	.byte	0x06
	.zero		1


	//   ....[14]....
        /*061c*/ 	.word	0x00000600
        /*0620*/ 	.word	0x000000ff
        /*0624*/ 	.word	0x00038888
        /*0628*/ 	.short	0x0100
        /*062a*/ 	.byte	0x06
	.zero		1


	//   ....[15]....
        /*062c*/ 	.word	0x00000730
        /*0630*/ 	.word	0x000000ff
        /*0634*/ 	.word	0x00038890
        /*0638*/ 	.short	0x0100
        /*063a*/ 	.byte	0x08
	.zero		1


	//   ....[16]....
        /*063c*/ 	.word	0x00000740
        /*0640*/ 	.word	0x000000ff
        /*0644*/ 	.word	0x000388a0
        /*0648*/ 	.short	0x0100
        /*064a*/ 	.byte	0x08
	.zero		1


	//   ....[17]....
        /*064c*/ 	.word	0x00000750
        /*0650*/ 	.word	0x000000ff
        /*0654*/ 	.word	0x00038898
        /*0658*/ 	.short	0x0100
        /*065a*/ 	.byte	0x08
	.zero		1


	//   ....[18]....
        /*065c*/ 	.word	0x00000760
        /*0660*/ 	.word	0x000000ff
        /*0664*/ 	.word	0x000388a8
        /*0668*/ 	.short	0x0100
        /*066a*/ 	.byte	0x08
	.zero		1


	//   ....[19]....
        /*066c*/ 	.word	0x00000890
        /*0670*/ 	.word	0x000000ff
        /*0674*/ 	.word	0x000388b0
        /*0678*/ 	.short	0x0100
        /*067a*/ 	.byte	0x08
	.zero		1


	//   ....[20]....
        /*067c*/ 	.word	0x000008a0
        /*0680*/ 	.word	0x000000ff
        /*0684*/ 	.word	0x000388c0
        /*0688*/ 	.short	0x0100
        /*068a*/ 	.byte	0x08
	.zero		1


	//   ....[21]....
        /*068c*/ 	.word	0x000008b0
        /*0690*/ 	.word	0x000000ff
        /*0694*/ 	.word	0x000388b8
        /*0698*/ 	.short	0x0100
        /*069a*/ 	.byte	0x08
	.zero		1


	//   ....[22]....
        /*069c*/ 	.word	0x000008c0
        /*06a0*/ 	.word	0x000000ff
        /*06a4*/ 	.word	0x000388c8
        /*06a8*/ 	.short	0x0100
        /*06aa*/ 	.byte	0x08
	.zero		1


	//   ....[23]....
        /*06ac*/ 	.word	0x00001cf0
        /*06b0*/ 	.word	0x00000000
        /*06b4*/ 	.word	0x00000000
        /*06b8*/ 	.short	0x0101
        /*06ba*/ 	.byte	0x3f
	.zero		1


	//   ....[24]....
        /*06bc*/ 	.word	0x000027c0
        /*06c0*/ 	.word	0x00000000
        /*06c4*/ 	.word	0x00000000
        /*06c8*/ 	.short	0x0101
        /*06ca*/ 	.byte	0x3f
	.zero		1


	//   ....[25]....
        /*06cc*/ 	.word	0x00003870
        /*06d0*/ 	.word	0x00000011
        /*06d4*/ 	.word	0x00038800
        /*06d8*/ 	.short	0x010a
        /*06da*/ 	.byte	0x3f
	.zero		1


	//   ....[26]....
        /*06dc*/ 	.word	0x000038d0
        /*06e0*/ 	.word	0x00000005
        /*06e4*/ 	.word	0x00038830
        /*06e8*/ 	.short	0x010a
        /*06ea*/ 	.byte	0x3f
	.zero		1


	//   ....[27]....
        /*06ec*/ 	.word	0x00003940
        /*06f0*/ 	.word	0x00000005
        /*06f4*/ 	.word	0x00038830
        /*06f8*/ 	.short	0x010a
        /*06fa*/ 	.byte	0x3f
	.zero		1


	//   ....[28]....
        /*06fc*/ 	.word	0x00003bc0
        /*0700*/ 	.word	0x00000011
        /*0704*/ 	.word	0x00038810
        /*0708*/ 	.short	0x010a
        /*070a*/ 	.byte	0x3f
	.zero		1


	//   ....[29]....
        /*070c*/ 	.word	0x00003c00
        /*0710*/ 	.word	0x00000005
        /*0714*/ 	.word	0x00038850
        /*0718*/ 	.short	0x010a
        /*071a*/ 	.byte	0x3f
	.zero		1


	//   ....[30]....
        /*071c*/ 	.word	0x00003cd0
        /*0720*/ 	.word	0x00000005
        /*0724*/ 	.word	0x00038850
        /*0728*/ 	.short	0x010a
        /*072a*/ 	.byte	0x3f
	.zero		1


	//   ....[31]....
        /*072c*/ 	.word	0x000061e0
        /*0730*/ 	.word	0x00000018
        /*0734*/ 	.word	0x00000000
        /*0738*/ 	.short	0x0101
        /*073a*/ 	.byte	0x3f
	.zero		1


	//   ....[32]....
        /*073c*/ 	.word	0x00006860
        /*0740*/ 	.word	0x00000005
        /*0744*/ 	.word	0x00000000
        /*0748*/ 	.short	0x0101
        /*074a*/ 	.byte	0x3f
	.zero		1


	//   ....[33]....
        /*074c*/ 	.word	0x00006990
        /*0750*/ 	.word	0x00000009
        /*0754*/ 	.word	0x00038830
        /*0758*/ 	.short	0x010a
        /*075a*/ 	.byte	0x3f
	.zero		1


	//   ....[34]....
        /*075c*/ 	.word	0x000069e0
        /*0760*/ 	.word	0x00000009
        /*0764*/ 	.word	0x00038830
        /*0768*/ 	.short	0x010a
        /*076a*/ 	.byte	0x3f
	.zero		1


	//   ....[35]....
        /*076c*/ 	.word	0x00006b80
        /*0770*/ 	.word	0x00000009
        /*0774*/ 	.word	0x00038850
        /*0778*/ 	.short	0x010a
        /*077a*/ 	.byte	0x3f
	.zero		1


	//   ....[36]....
        /*077c*/ 	.word	0x00006bc0
        /*0780*/ 	.word	0x00000009
        /*0784*/ 	.word	0x00038850
        /*0788*/ 	.short	0x010a
        /*078a*/ 	.byte	0x3f
	.zero		1


	//   ....[37]....
        /*078c*/ 	.word	0x00008e00
        /*0790*/ 	.word	0x00000098
        /*0794*/ 	.word	0x00000000
        /*0798*/ 	.short	0x0101
        /*079a*/ 	.byte	0x3f
	.zero		1


	//   ....[38]....
        /*079c*/ 	.word	0x00009ee0
        /*07a0*/ 	.word	0x00000009
        /*07a4*/ 	.word	0x00000000
        /*07a8*/ 	.short	0x0101
        /*07aa*/ 	.byte	0x3f
	.zero		1


	//   ....[39]....
        /*07ac*/ 	.word	0x0000a000
        /*07b0*/ 	.word	0x00000009
        /*07b4*/ 	.word	0x00038830
        /*07b8*/ 	.short	0x010a
        /*07ba*/ 	.byte	0x3f
	.zero		1


	//   ....[40]....
        /*07bc*/ 	.word	0x0000a050
        /*07c0*/ 	.word	0x00000009
        /*07c4*/ 	.word	0x00038830
        /*07c8*/ 	.short	0x010a
        /*07ca*/ 	.byte	0x3f
	.zero		1


	//   ....[41]....
        /*07cc*/ 	.word	0x0000a1d0
        /*07d0*/ 	.word	0x00000009
        /*07d4*/ 	.word	0x00038850
        /*07d8*/ 	.short	0x010a
        /*07da*/ 	.byte	0x3f
	.zero		1


	//   ....[42]....
        /*07dc*/ 	.word	0x0000a210
        /*07e0*/ 	.word	0x00000009
        /*07e4*/ 	.word	0x00038850
        /*07e8*/ 	.short	0x010a
        /*07ea*/ 	.byte	0x3f
	.zero		1


	//   ....[43]....
        /*07ec*/ 	.word	0x0000c330
        /*07f0*/ 	.word	0x00000098
        /*07f4*/ 	.word	0x00000000
        /*07f8*/ 	.short	0x0101
        /*07fa*/ 	.byte	0x3f
	.zero		1


	//   ....[44]....
        /*07fc*/ 	.word	0x0000d010
        /*0800*/ 	.word	0x00000009
        /*0804*/ 	.word	0x00000000
        /*0808*/ 	.short	0x0101
        /*080a*/ 	.byte	0x3f
	.zero		1


	//   ....[45]....
        /*080c*/ 	.word	0x0000f4d0
        /*0810*/ 	.word	0x00000000
        /*0814*/ 	.word	0x00000000
        /*0818*/ 	.short	0x0101
        /*081a*/ 	.byte	0x3f
	.zero		1


	//   ....[46]....
        /*081c*/ 	.word	0x000115f0
        /*0820*/ 	.word	0x00000000
        /*0824*/ 	.word	0x00038840
        /*0828*/ 	.short	0x010a
        /*082a*/ 	.byte	0x3f
	.zero		1


	//   ....[47]....
        /*082c*/ 	.word	0x00012030
        /*0830*/ 	.word	0x00000011
        /*0834*/ 	.word	0x00038800
        /*0838*/ 	.short	0x0107
        /*083a*/ 	.byte	0x3f
	.zero		1


	//   ....[48]....
        /*083c*/ 	.word	0x000120d0
        /*0840*/ 	.word	0x00000011
        /*0844*/ 	.word	0x00038800
        /*0848*/ 	.short	0x0101
        /*084a*/ 	.byte	0x3f
	.zero		1


	//   ....[49]....
        /*084c*/ 	.word	0x00012ff0
        /*0850*/ 	.word	0x00000011
        /*0854*/ 	.word	0x00038810
        /*0858*/ 	.short	0x0107
        /*085a*/ 	.byte	0x3f
	.zero		1


	//   ....[50]....
        /*085c*/ 	.word	0x000130f0
        /*0860*/ 	.word	0x00000011
        /*0864*/ 	.word	0x00038810
        /*0868*/ 	.short	0x0101
        /*086a*/ 	.byte	0x3f
	.zero		1


	//   ....[51]....
        /*086c*/ 	.word	0x00013110
        /*0870*/ 	.word	0x00000011
        /*0874*/ 	.word	0x00038820
        /*0878*/ 	.short	0x010a
        /*087a*/ 	.byte	0x3f
	.zero		1


	//   ....[52]....
        /*087c*/ 	.word	0x000131e0
        /*0880*/ 	.word	0x00000000
        /*0884*/ 	.word	0x00038860
        /*0888*/ 	.short	0x010a
        /*088a*/ 	.byte	0x3f
	.zero		1


	//   ....[53]....
        /*088c*/ 	.word	0x00013db0
        /*0890*/ 	.word	0x00000003
        /*0894*/ 	.word	0x00038840
        /*0898*/ 	.short	0x010a
        /*089a*/ 	.byte	0x3f
	.zero		1


	//   ....[54]....
        /*089c*/ 	.word	0x00013fd0
        /*08a0*/ 	.word	0x00000003
        /*08a4*/ 	.word	0x00038860
        /*08a8*/ 	.short	0x010a
        /*08aa*/ 	.byte	0x3f
	.zero		1


	//   ....[55]....
        /*08ac*/ 	.word	0x00014b60
        /*08b0*/ 	.word	0x00000004
        /*08b4*/ 	.word	0x00038840
        /*08b8*/ 	.short	0x010a
        /*08ba*/ 	.byte	0x3f
	.zero		1


	//   ....[56]....
        /*08bc*/ 	.word	0x00014d80
        /*08c0*/ 	.word	0x00000004
        /*08c4*/ 	.word	0x00038860
        /*08c8*/ 	.short	0x010a
        /*08ca*/ 	.byte	0x3f
	.zero		1


	//   ....[57]....
        /*08cc*/ 	.word	0x000158b0
        /*08d0*/ 	.word	0x00000004
        /*08d4*/ 	.word	0x00038840
        /*08d8*/ 	.short	0x010a
        /*08da*/ 	.byte	0x3f
	.zero		1


	//   ....[58]....
        /*08dc*/ 	.word	0x00015ad0
        /*08e0*/ 	.word	0x00000004
        /*08e4*/ 	.word	0x00038860
        /*08e8*/ 	.short	0x010a
        /*08ea*/ 	.byte	0x3f
	.zero		1


	//   ....[59]....
        /*08ec*/ 	.word	0x000167f0
        /*08f0*/ 	.word	0x00000000
        /*08f4*/ 	.word	0x00038820
        /*08f8*/ 	.short	0x010a
        /*08fa*/ 	.byte	0x3f
	.zero		1


	//   ....[60]....
        /*08fc*/ 	.word	0x000169e0
        /*0900*/ 	.word	0x00000006
        /*0904*/ 	.word	0x00000000
        /*0908*/ 	.short	0x010a
        /*090a*/ 	.byte	0x3f
	.zero		1


	//   ....[61]....
        /*090c*/ 	.word	0x00016a10
        /*0910*/ 	.word	0x00000007
        /*0914*/ 	.word	0x00000000
        /*0918*/ 	.short	0x010a
        /*091a*/ 	.byte	0x3f
	.zero		1


	//   ....[62]....
        /*091c*/ 	.word	0x00016a70
        /*0920*/ 	.word	0x00000004
        /*0924*/ 	.word	0x00000000
        /*0928*/ 	.short	0x010a
        /*092a*/ 	.byte	0x3f
	.zero		1


	//   ....[63]....
        /*092c*/ 	.word	0x00016aa0
        /*0930*/ 	.word	0x00000003
        /*0934*/ 	.word	0x00000000
        /*0938*/ 	.short	0x010a
        /*093a*/ 	.byte	0x3f
	.zero		1


	//   ....[64]....
        /*093c*/ 	.word	0x00016b00
        /*0940*/ 	.word	0x00000011
        /*0944*/ 	.word	0x00038800
        /*0948*/ 	.short	0x010a
        /*094a*/ 	.byte	0x3f
	.zero		1


	//   ....[65]....
        /*094c*/ 	.word	0x00016b50
        /*0950*/ 	.word	0x00000005
        /*0954*/ 	.word	0x00038830
        /*0958*/ 	.short	0x010a
        /*095a*/ 	.byte	0x3f
	.zero		1


	//   ....[66]....
        /*095c*/ 	.word	0x00016ba0
        /*0960*/ 	.word	0x00000011
        /*0964*/ 	.word	0x00038810
        /*0968*/ 	.short	0x010a
        /*096a*/ 	.byte	0x3f
	.zero		1


	//   ....[67]....
        /*096c*/ 	.word	0x00016bf0
        /*0970*/ 	.word	0x00000005
        /*0974*/ 	.word	0x00038850
        /*0978*/ 	.short	0x010a
        /*097a*/ 	.byte	0x3f
	.zero		1


	//   ....[68]....
        /*097c*/ 	.word	0x00016c40
        /*0980*/ 	.word	0x00000009
        /*0984*/ 	.word	0x00038830
        /*0988*/ 	.short	0x010a
        /*098a*/ 	.byte	0x3f
	.zero		1


	//   ....[69]....
        /*098c*/ 	.word	0x00016c90
        /*0990*/ 	.word	0x00000009
        /*0994*/ 	.word	0x00038850
        /*0998*/ 	.short	0x010a
        /*099a*/ 	.byte	0x3f
	.zero		1


	//   ....[70]....
        /*099c*/ 	.word	0x00016ce0
        /*09a0*/ 	.word	0x00000009
        /*09a4*/ 	.word	0x00038830
        /*09a8*/ 	.short	0x010a
        /*09aa*/ 	.byte	0x3f
	.zero		1


	//   ....[71]....
        /*09ac*/ 	.word	0x00016d30
        /*09b0*/ 	.word	0x00000009
        /*09b4*/ 	.word	0x00038850
        /*09b8*/ 	.short	0x010a
        /*09ba*/ 	.byte	0x3f
	.zero		1


	//   ....[72]....
        /*09bc*/ 	.word	0x00016e80
        /*09c0*/ 	.word	0x00000000
        /*09c4*/ 	.word	0x00038840
        /*09c8*/ 	.short	0x010a
        /*09ca*/ 	.byte	0x3f
	.zero		1


	//   ....[73]....
        /*09cc*/ 	.word	0x00017d80
        /*09d0*/ 	.word	0x00000011
        /*09d4*/ 	.word	0x00038820
        /*09d8*/ 	.short	0x010a
        /*09da*/ 	.byte	0x3f
	.zero		1


	//   ....[74]....
        /*09dc*/ 	.word	0x00017dd0
        /*09e0*/ 	.word	0x00000000
        /*09e4*/ 	.word	0x00038860
        /*09e8*/ 	.short	0x010a
        /*09ea*/ 	.byte	0x3f
	.zero		1


	//   ....[75]....
        /*09ec*/ 	.word	0x00017e20
        /*09f0*/ 	.word	0x00000003
        /*09f4*/ 	.word	0x00038840
        /*09f8*/ 	.short	0x010a
        /*09fa*/ 	.byte	0x3f
	.zero		1


	//   ....[76]....
        /*09fc*/ 	.word	0x00017e70
        /*0a00*/ 	.word	0x00000003
        /*0a04*/ 	.word	0x00038860
        /*0a08*/ 	.short	0x010a
        /*0a0a*/ 	.byte	0x3f
	.zero		1


	//   ....[77]....
        /*0a0c*/ 	.word	0x00017ec0
        /*0a10*/ 	.word	0x00000004
        /*0a14*/ 	.word	0x00038840
        /*0a18*/ 	.short	0x010a
        /*0a1a*/ 	.byte	0x3f
	.zero		1


	//   ....[78]....
        /*0a1c*/ 	.word	0x00017f10
        /*0a20*/ 	.word	0x00000004
        /*0a24*/ 	.word	0x00038860
        /*0a28*/ 	.short	0x010a
        /*0a2a*/ 	.byte	0x3f
	.zero		1


	//   ....[79]....
        /*0a2c*/ 	.word	0x00017f60
        /*0a30*/ 	.word	0x00000004
        /*0a34*/ 	.word	0x00038840
        /*0a38*/ 	.short	0x010a
        /*0a3a*/ 	.byte	0x3f
	.zero		1


	//   ....[80]....
        /*0a3c*/ 	.word	0x00017fb0
        /*0a40*/ 	.word	0x00000004
        /*0a44*/ 	.word	0x00038860
        /*0a48*/ 	.short	0x010a
        /*0a4a*/ 	.byte	0x3f
	.zero		1


	//   ....[81]....
        /*0a4c*/ 	.word	0x000180a0
        /*0a50*/ 	.word	0x00000000
        /*0a54*/ 	.word	0x00038820
        /*0a58*/ 	.short	0x010a
        /*0a5a*/ 	.byte	0x3f
	.zero		1


	//   ....[82]....
        /*0a5c*/ 	.word	0x00018240
        /*0a60*/ 	.word	0x00000006
        /*0a64*/ 	.word	0x00000000
        /*0a68*/ 	.short	0x010a
        /*0a6a*/ 	.byte	0x3f
	.zero		1


	//   ....[83]....
        /*0a6c*/ 	.word	0x00018290
        /*0a70*/ 	.word	0x00000007
        /*0a74*/ 	.word	0x00000000
        /*0a78*/ 	.short	0x010a
        /*0a7a*/ 	.byte	0x3f
	.zero		1


	//   ....[84]....
        /*0a7c*/ 	.word	0x000182e0
        /*0a80*/ 	.word	0x00000004
        /*0a84*/ 	.word	0x00000000
        /*0a88*/ 	.short	0x010a
        /*0a8a*/ 	.byte	0x3f
	.zero		1


	//----- nvinfo : EIATTR_NUM_MBARRIERS
	.align		4
.L_530:
        /*0a8c*/ 	.byte	0x03, 0x38
        /*0a8e*/ 	.short	0x0017


	//----- nvinfo : EIATTR_EXIT_INSTR_OFFSETS
	.align		4
        /*0a90*/ 	.byte	0x04, 0x1c
        /*0a92*/ 	.short	(.L_532 - .L_531)


	//   ....[0]....
.L_531:
        /*0a94*/ 	.word	0x00000a30


	//   ....[1]....
        /*0a98*/ 	.word	0x000105b0


	//   ....[2]....
        /*0a9c*/ 	.word	0x00016af0


	//----- nvinfo : EIATTR_MAX_THREADS
	.align		4
.L_532:
        /*0aa0*/ 	.byte	0x04, 0x05
        /*0aa2*/ 	.short	(.L_534 - .L_533)
.L_533:
        /*0aa4*/ 	.word	0x00000180
        /*0aa8*/ 	.word	0x00000001
        /*0aac*/ 	.word	0x00000001


	//----- nvinfo : EIATTR_CRS_STACK_SIZE
	.align		4
.L_534:
        /*0ab0*/ 	.byte	0x04, 0x1e
        /*0ab2*/ 	.short	(.L_536 - .L_535)
.L_535:
        /*0ab4*/ 	.word	0x00000000


	//----- nvinfo : EIATTR_CBANK_PARAM_SIZE
	.align		4
.L_536:
        /*0ab8*/ 	.byte	0x03, 0x19
        /*0aba*/ 	.short	0x0bf0


	//----- nvinfo : EIATTR_PARAM_CBANK
	.align		4
        /*0abc*/ 	.byte	0x04, 0x0a
        /*0abe*/ 	.short	(.L_538 - .L_537)
	.align		4
.L_537:
        /*0ac0*/ 	.word	index@(.nv.constant0._ZN7cutlass13device_kernelIN5flash11enable_sm90INS1_16FlashAttnFwdSm90INS1_25CollectiveMainloopFwdSm90ILi2EN4cute5tupleIJNS5_1CILi1EEES8_S8_EEENS6_IJNS7_ILi64EEESA_SA_EEELi512ENS_10bfloat16_tEfNS_4arch4Sm90ELb1ELb0ELb1ELb0ELb0ELb0ELb1ELb0ELb0ELb1ELb0ELb0EEENS1_21CollectiveEpilogueFwdINS6_IJSA_NS7_ILi512EEESA_EEES9_SC_SE_Li256ELb0ELb1ELb0ELb0EEENS1_30DynamicPersistentTileSchedulerILi256ELi128ELb0ELb1ELb1EEEEEEEEEvNT_6ParamsE)
        /*0ac4*/ 	.short	0x0210
        /*0ac6*/ 	.short	0x0bf0


	//----- nvinfo : EIATTR_SW_WAR
	.align		4
.L_538:
        /*0ac8*/ 	.byte	0x04, 0x36
        /*0aca*/ 	.short	(.L_540 - .L_539)
.L_539:
        /*0acc*/ 	.word	0x00000008
.L_540:


//--------------------- .nv.info._ZN7cutlass13device_kernelIN5flash11enable_sm90INS1_16FlashAttnFwdSm90INS1_25CollectiveMainloopFwdSm90ILi2EN4cute5tupleIJNS5_1CILi1EEES8_S8_EEENS6_IJNS7_ILi64EEESA_SA_EEELi512ENS_10bfloat16_tEfNS_4arch4Sm90ELb1ELb0ELb1ELb1ELb0ELb0ELb0ELb0ELb0ELb1ELb0ELb0EEENS1_21CollectiveEpilogueFwdINS6_IJSA_NS7_ILi512EEESA_EEES9_SC_SE_Li256ELb1ELb1ELb0ELb0EEENS1_36VarlenDynamicPersistentTileSchedulerILi64ELi64ELi256ELi128ELb0ELb1ELb1ELb1ELb1ELb1EEEEEEEEEvNT_6ParamsE --------------------------
	.section	.nv.info._ZN7cutlass13device_kernelIN5flash11enable_sm90INS1_16FlashAttnFwdSm90INS1_25CollectiveMainloopFwdSm90ILi2EN4cute5tupleIJNS5_1CILi1EEES8_S8_EEENS6_IJNS7_ILi64EEESA_SA_EEELi512ENS_10bfloat16_tEfNS_4arch4Sm90ELb1ELb0ELb1ELb1ELb0ELb0ELb0ELb0ELb0ELb1ELb0ELb0EEENS1_21CollectiveEpilogueFwdINS6_IJSA_NS7_ILi512EEESA_EEES9_SC_SE_Li256ELb1ELb1ELb0ELb0EEENS1_36VarlenDynamicPersistentTileSchedulerILi64ELi64ELi256ELi128ELb0ELb1ELb1ELb1ELb1ELb1EEEEEEEEEvNT_6ParamsE,"",@"SHT_CUDA_INFO"
	.sectionflags	@""
	.align	4


	//----- nvinfo : EIATTR_CUDA_API_VERSION
	.align		4
        /*0000*/ 	.byte	0x04, 0x37
        /*0002*/ 	.short	(.L_542 - .L_541)
.L_541:
        /*0004*/ 	.word	0x00000082


	//----- nvinfo : EIATTR_KPARAM_INFO
	.align		4
.L_542:
        /*0008*/ 	.byte	0x04, 0x17
        /*000a*/ 	.short	(.L_544 - .L_543)
.L_543:
        /*000c*/ 	.word	0x00000000
        /*0010*/ 	.short	0x0000
        /*0012*/ 	.short	0x0070
        /*0014*/ 	.byte	0x00, 0xf0, 0x01, 0x2a


	//----- nvinfo : EIATTR_SPARSE_MMA_MASK
	.align		4
.L_544:
        /*0018*/ 	.byte	0x03, 0x50
        /*001a*/ 	.short	0x0000


	//----- nvinfo : EIATTR_MAXREG_COUNT
	.align		4
        /*001c*/ 	.byte	0x03, 0x1b
        /*001e*/ 	.short	0x00a8


	//----- nvinfo : EIATTR_NUM_BARRIERS
	.align		4
        /*0020*/ 	.byte	0x02, 0x4c
        /*0022*/ 	.byte	0x10
	.zero		1


	//----- nvinfo : EIATTR_EXTERNS
	.align		4
        /*0024*/ 	.byte	0x04, 0x0f
        /*0026*/ 	.short	(.L_546 - .L_545)


	//   ....[0]....
	.align		4
.L_545:
        /*0028*/ 	.word	index@(__assertfail)


	//----- nvinfo : EIATTR_ANNOTATIONS
	.align		4
.L_546:
        /*002c*/ 	.byte	0x04, 0x55
        /*002e*/ 	.short	(.L_548 - .L_547)


	//   ....[0]....
.L_547:
        /* <DEDUP_REMOVED lines=79> */


	//----- nvinfo : EIATTR_MERCURY_ISA_VERSION
	.align		4
.L_548:
        /*0508*/ 	.byte	0x03, 0x5f
        /*050a*/ 	.short	0x0101


	//----- nvinfo : EIATTR_UNUSED_LOAD_BYTE_OFFSET
	.align		4
        /*050c*/ 	.byte	0x04, 0x44
        /*050e*/ 	.short	(.L_550 - .L_549)


	//   ....[0]....
.L_549:
        /*0510*/ 	.word	0x00000a20
        /*0514*/ 	.word	0x0000fff0


	//   ....[1]....
        /*0518*/ 	.word	0x00009f30
        /*051c*/ 	.word	0x0000fff0


	//----- nvinfo : EIATTR_INT_WARP_WIDE_INSTR_OFFSETS
	.align		4
.L_550:
        /*0520*/ 	.byte	0x04, 0x31
        /*0522*/ 	.short	(.L_552 - .L_551)


	//   ....[0]....
.L_551:
        /*0524*/ 	.word	0x00000130


	//   ....[1]....
        /*0528*/ 	.word	0x00000170


	//   ....[2]....
        /*052c*/ 	.word	0x000001e0


	//   ....[3]....
        /*0530*/ 	.word	0x0000e1d0


	//   ....[4]....
        /*0534*/ 	.word	0x0000e260


	//   ....[5]....
        /*0538*/ 	.word	0x00012f10


	//   ....[6]....
        /*053c*/ 	.word	0x00012fa0


	//----- nvinfo : EIATTR_COOP_GROUP_MASK_REGIDS
	.align		4
.L_552:
        /*0540*/ 	.byte	0x04, 0x29
        /*0542*/ 	.short	(.L_554 - .L_553)


	//   ....[0]....
.L_553:
        /*0544*/ 	.word	0xffffffff


	//   ....[1]....
        /*0548*/ 	.word	0xffffffff


	//   ....[2]....
        /*054c*/ 	.word	0xffffffff


	//   ....[3]....
        /*0550*/ 	.word	0xffffffff


	//   ....[4]....
        /*0554*/ 	.word	0xffffffff


	//   ....[5]....
        /*0558*/ 	.word	0xffffffff


	//   ....[6]....
        /*055c*/ 	.word	0xffffffff


	//   ....[7]....
        /*0560*/ 	.word	0xffffffff


	//   ....[8]....
        /*0564*/ 	.word	0xffffffff


	//   ....[9]....
        /*0568*/ 	.word	0xffffffff


	//   ....[10]....
        /*056c*/ 	.word	0xffffffff


	//   ....[11]....
        /*0570*/ 	.word	0xffffffff


	//   ....[12]....
        /*0574*/ 	.word	0xffffffff


	//   ....[13]....
        /*0578*/ 	.word	0xffffffff


	//   ....[14]....
        /*057c*/ 	.word	0xffffffff


	//   ....[15]....
        /*0580*/ 	.word	0xffffffff


	//   ....[16]....
        /*0584*/ 	.word	0xffffffff


	//   ....[17]....
        /*0588*/ 	.word	0xffffffff


	//   ....[18]....
        /*058c*/ 	.word	0xffffffff


	//   ....[19]....
        /*0590*/ 	.word	0xffffffff


	//   ....[20]....
        /*0594*/ 	.word	0xffffffff


	//   ....[21]....
        /*0598*/ 	.word	0xffffffff


	//   ....[22]....
        /*059c*/ 	.word	0xffffffff


	//   ....[23]....
        /*05a0*/ 	.word	0xffffffff


	//   ....[24]....
        /*05a4*/ 	.word	0xffffffff


	//   ....[25]....
        /*05a8*/ 	.word	0xffffffff


	//   ....[26]....
        /*05ac*/ 	.word	0xffffffff


	//   ....[27]....
        /*05b0*/ 	.word	0xffffffff


	//   ....[28]....
        /*05b4*/ 	.word	0xffffffff


	//   ....[29]....
        /*05b8*/ 	.word	0xffffffff


	//   ....[30]....
        /*05bc*/ 	.word	0xffffffff


	//   ....[31]....
        /*05c0*/ 	.word	0xffffffff


	//   ....[32]....
        /*05c4*/ 	.word	0xffffffff


	//   ....[33]....
        /*05c8*/ 	.word	0xffffffff


	//   ....[34]....
        /*05cc*/ 	.word	0xffffffff


	//   ....[35]....
        /*05d0*/ 	.word	0xffffffff


	//   ....[36]....
        /*05d4*/ 	.word	0xffffffff


	//   ....[37]....
        /*05d8*/ 	.word	0xffffffff


	//   ....[38]....
        /*05dc*/ 	.word	0xffffffff


	//   ....[39]....
        /*05e0*/ 	.word	0xffffffff


	//   ....[40]....
        /*05e4*/ 	.word	0xffffffff


	//   ....[41]....
        /*05e8*/ 	.word	0xffffffff


	//   ....[42]....
        /*05ec*/ 	.word	0xffffffff


	//   ....[43]....
        /*05f0*/ 	.word	0xffffffff


	//   ....[44]....
        /*05f4*/ 	.word	0xffffffff


	//   ....[45]....
        /*05f8*/ 	.word	0xffffffff


	//   ....[46]....
        /*05fc*/ 	.word	0xffffffff


	//   ....[47]....
        /*0600*/ 	.word	0xffffffff


	//   ....[48]....
        /*0604*/ 	.word	0xffffffff


	//   ....[49]....
        /*0608*/ 	.word	0xffffffff


	//   ....[50]....
        /*060c*/ 	.word	0xffffffff


	//   ....[51]....
        /*0610*/ 	.word	0xffffffff


	//   ....[52]....
        /*0614*/ 	.word	0xffffffff


	//   ....[53]....
        /*0618*/ 	.word	0xffffffff


	//   ....[54]....
        /*061c*/ 	.word	0xffffffff


	//   ....[55]....
        /*0620*/ 	.word	0xffffffff


	//   ....[56]....
        /*0624*/ 	.word	0xffffffff


	//   ....[57]....
        /*0628*/ 	.word	0xffffffff


	//   ....[58]....
        /*062c*/ 	.word	0xffffffff


	//   ....[59]....
        /*0630*/ 	.word	0xffffffff


	//   ....[60]....
        /*0634*/ 	.word	0xffffffff


	//   ....[61]....
        /*0638*/ 	.word	0xffffffff


	//   ....[62]....
        /*063c*/ 	.word	0xffffffff


	//   ....[63]....
        /*0640*/ 	.word	0xffffffff


	//   ....[64]....
        /*0644*/ 	.word	0xffffffff


	//   ....[65]....
        /*0648*/ 	.word	0xffffffff


	//   ....[66]....
        /*064c*/ 	.word	0xffffffff


	//   ....[67]....
        /*0650*/ 	.word	0xffffffff


	//   ....[68]....
        /*0654*/ 	.word	0xffffffff


	//   ....[69]....
        /*0658*/ 	.word	0xffffffff


	//   ....[70]....
        /*065c*/ 	.word	0xffffffff


	//   ....[71]....
        /*0660*/ 	.word	0xffffffff


	//   ....[72]....
        /*0664*/ 	.word	0xffffffff


	//   ....[73]....
        /*0668*/ 	.word	0xffffffff


	//   ....[74]....
        /*066c*/ 	.word	0xffffffff


	//   ....[75]....
        /*0670*/ 	.word	0xffffffff


	//   ....[76]....
        /*0674*/ 	.word	0xffffffff


	//   ....[77]....
        /*0678*/ 	.word	0xffffffff


	//   ....[78]....
        /*067c*/ 	.word	0xffffffff


	//   ....[79]....
        /*0680*/ 	.word	0xffffffff


	//   ....[80]....
        /*0684*/ 	.word	0xffffffff


	//   ....[81]....
        /*0688*/ 	.word	0xffffffff


	//   ....[82]....
        /*068c*/ 	.word	0xffffffff


	//   ....[83]....
        /*0690*/ 	.word	0xffffffff


	//   ....[84]....
        /*0694*/ 	.word	0xffffffff


	//   ....[85]....
        /*0698*/ 	.word	0xffffffff


	//   ....[86]....
        /*069c*/ 	.word	0xffffffff


	//   ....[87]....
        /*06a0*/ 	.word	0xffffffff


	//   ....[88]....
        /*06a4*/ 	.word	0x0500000f


	//   ....[89]....
        /*06a8*/ 	.word	0x0500000f


	//   ....[90]....
        /*06ac*/ 	.word	0x0500000f


	//   ....[91]....
        /*06b0*/ 	.word	0x0500000f


	//   ....[92]....
        /*06b4*/ 	.word	0x0500000f


	//   ....[93]....
        /*06b8*/ 	.word	0x0500000f


	//   ....[94]....
        /*06bc*/ 	.word	0x0500000f


	//   ....[95]....
        /*06c0*/ 	.word	0x0500000f


	//   ....[96]....
        /*06c4*/ 	.word	0x0500000f


	//   ....[97]....
        /*06c8*/ 	.word	0x0500000f


	//   ....[98]....
        /*06cc*/ 	.word	0x0500000f


	//   ....[99]....
        /*06d0*/ 	.word	0x0500000f


	//   ....[100]....
        /*06d4*/ 	.word	0x0500000f


	//   ....[101]....
        /*06d8*/ 	.word	0x0500000f


	//   ....[102]....
        /*06dc*/ 	.word	0x0500000f


	//   ....[103]....
        /*06e0*/ 	.word	0x0500000f


	//   ....[104]....
        /*06e4*/ 	.word	0x0500000f


	//   ....[105]....
        /*06e8*/ 	.word	0x0500000f


	//   ....[106]....
        /*06ec*/ 	.word	0x0500000f


	//   ....[107]....
        /*06f0*/ 	.word	0x0500000f


	//   ....[108]....
        /*06f4*/ 	.word	0x0500000f


	//   ....[109]....
        /*06f8*/ 	.word	0x0500000f


	//   ....[110]....
        /*06fc*/ 	.word	0x0500000f


	//   ....[111]....
        /*0700*/ 	.word	0x0500000f


	//   ....[112]....
        /*0704*/ 	.word	0x0500000f


	//   ....[113]....
        /*0708*/ 	.word	0x0500000f


	//   ....[114]....
        /*070c*/ 	.word	0x0500000f


	//----- nvinfo : EIATTR_COOP_GROUP_INSTR_OFFSETS
	.align		4
.L_554:
        /*0710*/ 	.byte	0x04, 0x28
        /*0712*/ 	.short	(.L_556 - .L_555)


	//   ....[0]....
.L_555:
        /*0714*/ 	.word	0x00000060


	//   ....[1]....
        /*0718*/ 	.word	0x00000140


	//   ....[2]....
        /*071c*/ 	.word	0x00000190


	//   ....[3]....
        /*0720*/ 	.word	0x00000380


	//   ....[4]....
        /*0724*/ 	.word	0x000004e0


	//   ....[5]....
        /*0728*/ 	.word	0x00000600


	//   ....[6]....
        /*072c*/ 	.word	0x00000760


	//   ....[7]....
        /*0730*/ 	.word	0x00001ad0


	//   ....[8]....
        /*0734*/ 	.word	0x00003870


	//   ....[9]....
        /*0738*/ 	.word	0x00003e60


	//   ....[10]....
        /*073c*/ 	.word	0x00003e90


	//   ....[11]....
        /*0740*/ 	.word	0x000045f0


	//   ....[12]....
        /*0744*/ 	.word	0x00004690


	//   ....[13]....
        /*0748*/ 	.word	0x00004b00


	//   ....[14]....
        /*074c*/ 	.word	0x00004b70


	//   ....[15]....
        /*0750*/ 	.word	0x00005500


	//   ....[16]....
        /*0754*/ 	.word	0x000057e0


	//   ....[17]....
        /*0758*/ 	.word	0x000057f0


	//   ....[18]....
        /*075c*/ 	.word	0x00005f40


	//   ....[19]....
        /*0760*/ 	.word	0x00005fb0


	//   ....[20]....
        /*0764*/ 	.word	0x00006410


	//   ....[21]....
        /*0768*/ 	.word	0x000064b0


	//   ....[22]....
        /*076c*/ 	.word	0x00007710


	//   ....[23]....
        /*0770*/ 	.word	0x00007e30


	//   ....[24]....
        /*0774*/ 	.word	0x00007ea0


	//   ....[25]....
        /*0778*/ 	.word	0x00008190


	//   ....[26]....
        /*077c*/ 	.word	0x00008350


	//   ....[27]....
        /*0780*/ 	.word	0x000093f0


	//   ....[28]....
        /*0784*/ 	.word	0x00009430


	//   ....[29]....
        /*0788*/ 	.word	0x00009470


	//   ....[30]....
        /*078c*/ 	.word	0x000094e0


	//   ....[31]....
        /*0790*/ 	.word	0x00009510


	//   ....[32]....
        /*0794*/ 	.word	0x0000ae70


	//   ....[33]....
        /*0798*/ 	.word	0x0000b4a0


	//   ....[34]....
        /*079c*/ 	.word	0x0000b4d0


	//   ....[35]....
        /*07a0*/ 	.word	0x0000b4f0


	//   ....[36]....
        /*07a4*/ 	.word	0x0000b510


	//   ....[37]....
        /*07a8*/ 	.word	0x0000bb90


	//   ....[38]....
        /*07ac*/ 	.word	0x0000bbb0


	//   ....[39]....
        /*07b0*/ 	.word	0x0000bde0


	//   ....[40]....
        /*07b4*/ 	.word	0x0000be00


	//   ....[41]....
        /*07b8*/ 	.word	0x0000c990


	//   ....[42]....
        /*07bc*/ 	.word	0x0000c9c0


	//   ....[43]....
        /*07c0*/ 	.word	0x0000cc00


	//   ....[44]....
        /*07c4*/ 	.word	0x0000cc20


	//   ....[45]....
        /*07c8*/ 	.word	0x0000ced0


	//   ....[46]....
        /*07cc*/ 	.word	0x0000d0a0


	//   ....[47]....
        /*07d0*/ 	.word	0x0000d0d0


	//   ....[48]....
        /*07d4*/ 	.word	0x0000d100


	//   ....[49]....
        /*07d8*/ 	.word	0x0000d130


	//   ....[50]....
        /*07dc*/ 	.word	0x0000d160


	//   ....[51]....
        /*07e0*/ 	.word	0x0000d190


	//   ....[52]....
        /*07e4*/ 	.word	0x0000d300


	//   ....[53]....
        /*07e8*/ 	.word	0x0000d330


	//   ....[54]....
        /*07ec*/ 	.word	0x0000d360


	//   ....[55]....
        /*07f0*/ 	.word	0x0000d390


	//   ....[56]....
        /*07f4*/ 	.word	0x0000d3c0


	//   ....[57]....
        /*07f8*/ 	.word	0x0000d3f0


	//   ....[58]....
        /*07fc*/ 	.word	0x0000d490


	//   ....[59]....
        /*0800*/ 	.word	0x0000d4f0


	//   ....[60]....
        /*0804*/ 	.word	0x0000d580


	//   ....[61]....
        /*0808*/ 	.word	0x0000e7d0


	//   ....[62]....
        /*080c*/ 	.word	0x0000f320


	//   ....[63]....
        /*0810*/ 	.word	0x0000f350


	//   ....[64]....
        /*0814*/ 	.word	0x0000f3f0


	//   ....[65]....
        /*0818*/ 	.word	0x0000f410


	//   ....[66]....
        /*081c*/ 	.word	0x0000f490


	//   ....[67]....
        /*0820*/ 	.word	0x0000f4b0


	//   ....[68]....
        /*0824*/ 	.word	0x0000f4c0


	//   ....[69]....
        /*0828*/ 	.word	0x0000f530


	//   ....[70]....
        /*082c*/ 	.word	0x000131a0


	//   ....[71]....
        /*0830*/ 	.word	0x000131d0


	//   ....[72]....
        /*0834*/ 	.word	0x00013210


	//   ....[73]....
        /*0838*/ 	.word	0x00013240


	//   ....[74]....
        /*083c*/ 	.word	0x00013270


	//   ....[75]....
        /*0840*/ 	.word	0x000132a0


	//   ....[76]....
        /*0844*/ 	.word	0x000132d0


	//   ....[77]....
        /*0848*/ 	.word	0x00013300


	//   ....[78]....
        /*084c*/ 	.word	0x00013480


	//   ....[79]....
        /*0850*/ 	.word	0x000134b0


	//   ....[80]....
        /*0854*/ 	.word	0x000134e0


	//   ....[81]....
        /*0858*/ 	.word	0x00013510


	//   ....[82]....
        /*085c*/ 	.word	0x00013540


	//   ....[83]....
        /*0860*/ 	.word	0x00013570


	//   ....[84]....
        /*0864*/ 	.word	0x00013630


	//   ....[85]....
        /*0868*/ 	.word	0x00013650


	//   ....[86]....
        /*086c*/ 	.word	0x000136c0


	//   ....[87]....
        /*0870*/ 	.word	0x00013d80


	//   ....[88]....
        /*0874*/ 	.word	0x000143e0


	//   ....[89]....
        /*0878*/ 	.word	0x00014560


	//   ....[90]....
        /*087c*/ 	.word	0x000145d0


	//   ....[91]....
        /*0880*/ 	.word	0x00014630


	//   ....[92]....
        /*0884*/ 	.word	0x00014720


	//   ....[93]....
        /*0888*/ 	.word	0x00014780


	//   ....[94]....
        /*088c*/ 	.word	0x00014880


	//   ....[95]....
        /*0890*/ 	.word	0x000148e0


	//   ....[96]....
        /*0894*/ 	.word	0x000149c0


	//   ....[97]....
        /*0898*/ 	.word	0x00014cf0


	//   ....[98]....
        /*089c*/ 	.word	0x00014d90


	//   ....[99]....
        /*08a0*/ 	.word	0x00014eb0


	//   ....[100]....
        /*08a4*/ 	.word	0x00014f20


	//   ....[101]....
        /*08a8*/ 	.word	0x00014f90


	//   ....[102]....
        /*08ac*/ 	.word	0x00015000


	//   ....[103]....
        /*08b0*/ 	.word	0x00015070


	//   ....[104]....
        /*08b4*/ 	.word	0x000150f0


	//   ....[105]....
        /*08b8*/ 	.word	0x00015180


	//   ....[106]....
        /*08bc*/ 	.word	0x00015210


	//   ....[107]....
        /*08c0*/ 	.word	0x00015280


	//   ....[108]....
        /*08c4*/ 	.word	0x000152f0


	//   ....[109]....
        /*08c8*/ 	.word	0x00015360


	//   ....[110]....
        /*08cc*/ 	.word	0x000153e0


	//   ....[111]....
        /*08d0*/ 	.word	0x00015450


	//   ....[112]....
        /*08d4*/ 	.word	0x000154f0


	//   ....[113]....
        /*08d8*/ 	.word	0x00015580


	//   ....[114]....
        /*08dc*/ 	.word	0x000156b0


	//----- nvinfo : EIATTR_REG_RECONFIG
	.align		4
.L_556:
        /*08e0*/ 	.byte	0x01, 0x54
	.zero		2


	//----- nvinfo : EIATTR_SYSCALL_OFFSETS
	.align		4
        /*08e4*/ 	.byte	0x04, 0x46
        /*08e6*/ 	.short	(.L_558 - .L_557)


	//   ....[0]....
.L_557:
        /*08e8*/ 	.word	0x00003a40


	//   ....[1]....
        /*08ec*/ 	.word	0x0000e3d0


	//   ....[2]....
        /*08f0*/ 	.word	0x0000e530


	//   ....[3]....
        /*08f4*/ 	.word	0x0000e630


	//   ....[4]....
        /*08f8*/ 	.word	0x0000ef60


	//----- nvinfo : EIATTR_MBARRIER_INSTR_OFFSETS
	.align		4
.L_558:
        /*08fc*/ 	.byte	0x04, 0x39
        /*08fe*/ 	.short	(.L_560 - .L_559)


	//   ....[0]....
.L_559:
        /*0900*/ 	.word	0x00000270
        /*0904*/ 	.word	0x000000ff
        /*0908*/ 	.word	0x00028c00
        /*090c*/ 	.short	0x0100
        /*090e*/ 	.byte	0x08
	.zero		1


	//   ....[1]....
        /*0910*/ 	.word	0x00000280
        /*0914*/ 	.word	0x000000ff
        /*0918*/ 	.word	0x00028c20
        /*091c*/ 	.short	0x0100
        /*091e*/ 	.byte	0x08
	.zero		1


	//   ....[2]....
        /*0920*/ 	.word	0x00000330
        /*0924*/ 	.word	0x000000ff
        /*0928*/ 	.word	0x00028c30
        /*092c*/ 	.short	0x0100
        /*092e*/ 	.byte	0x06
	.zero		1


	//   ....[3]....
        /*0930*/ 	.word	0x00000340
        /*0934*/ 	.word	0x000000ff
        /*0938*/ 	.word	0x00028c40
        /*093c*/ 	.short	0x0100
        /*093e*/ 	.byte	0x06
	.zero		1


	//   ....[4]....
        /*0940*/ 	.word	0x00000350
        /*0944*/ 	.word	0x000000ff
        /*0948*/ 	.word	0x00028c38
        /*094c*/ 	.short	0x0100
        /*094e*/ 	.byte	0x06
	.zero		1


	//   ....[5]....
        /*0950*/ 	.word	0x00000360
        /*0954*/ 	.word	0x000000ff
        /*0958*/ 	.word	0x00028c48
        /*095c*/ 	.short	0x0100
        /*095e*/ 	.byte	0x06
	.zero		1


	//   ....[6]....
        /*0960*/ 	.word	0x00000490
        /*0964*/ 	.word	0x000000ff
        /*0968*/ 	.word	0x00028c50
        /*096c*/ 	.short	0x0100
        /*096e*/ 	.byte	0x08
	.zero		1


	//   ....[7]....
        /*0970*/ 	.word	0x000004a0
        /*0974*/ 	.word	0x000000ff
        /*0978*/ 	.word	0x00028c60
        /*097c*/ 	.short	0x0100
        /*097e*/ 	.byte	0x08
	.zero		1


	//   ....[8]....
        /*0980*/ 	.word	0x000004b0
        /*0984*/ 	.word	0x000000ff
        /*0988*/ 	.word	0x00028c58
        /*098c*/ 	.short	0x0100
        /*098e*/ 	.byte	0x08
	.zero		1


	//   ....[9]....
        /*0990*/ 	.word	0x000004c0
        /*0994*/ 	.word	0x000000ff
        /*0998*/ 	.word	0x00028c68
        /*099c*/ 	.short	0x0100
        /*099e*/ 	.byte	0x08
	.zero		1


	//   ....[10]....
        /*09a0*/ 	.word	0x000005b0
        /*09a4*/ 	.word	0x000000ff
        /*09a8*/ 	.word	0x00028c70
        /*09ac*/ 	.short	0x0100
        /*09ae*/ 	.byte	0x06
	.zero		1


	//   ....[11]....
        /*09b0*/ 	.word	0x000005c0
        /*09b4*/ 	.word	0x000000ff
        /*09b8*/ 	.word	0x00028c80
        /*09bc*/ 	.short	0x0100
        /*09be*/ 	.byte	0x06
	.zero		1


	//   ....[12]....
        /*09c0*/ 	.word	0x000005d0
        /*09c4*/ 	.word	0x000000ff
        /*09c8*/ 	.word	0x00028c78
        /*09cc*/ 	.short	0x0100
        /*09ce*/ 	.byte	0x06
	.zero		1


	//   ....[13]....
        /*09d0*/ 	.word	0x000005e0
        /*09d4*/ 	.word	0x000000ff
        /*09d8*/ 	.word	0x00028c88
        /*09dc*/ 	.short	0x0100
        /*09de*/ 	.byte	0x06
	.zero		1


	//   ....[14]....
        /*09e0*/ 	.word	0x00000710
        /*09e4*/ 	.word	0x000000ff
        /*09e8*/ 	.word	0x00028c90
        /*09ec*/ 	.short	0x0100
        /*09ee*/ 	.byte	0x08
	.zero		1


	//   ....[15]....
        /*09f0*/ 	.word	0x00000720
        /*09f4*/ 	.word	0x000000ff
        /*09f8*/ 	.word	0x00028ca0
        /*09fc*/ 	.short	0x0100
        /*09fe*/ 	.byte	0x08
	.zero		1


	//   ....[16]....
        /*0a00*/ 	.word	0x00000730
        /*0a04*/ 	.word	0x000000ff
        /*0a08*/ 	.word	0x00028c98
        /*0a0c*/ 	.short	0x0100
        /*0a0e*/ 	.byte	0x08
	.zero		1


	//   ....[17]....
        /*0a10*/ 	.word	0x00000740
        /*0a14*/ 	.word	0x000000ff
        /*0a18*/ 	.word	0x00028ca8
        /*0a1c*/ 	.short	0x0100
        /*0a1e*/ 	.byte	0x08
	.zero		1


	//   ....[18]....
        /*0a20*/ 	.word	0x00000870
        /*0a24*/ 	.word	0x000000ff
        /*0a28*/ 	.word	0x00028cb0
        /*0a2c*/ 	.short	0x0100
        /*0a2e*/ 	.byte	0x08
	.zero		1


	//   ....[19]....
        /*0a30*/ 	.word	0x00000880
        /*0a34*/ 	.word	0x000000ff
        /*0a38*/ 	.word	0x00028cc0
        /*0a3c*/ 	.short	0x0100
        /*0a3e*/ 	.byte	0x08
	.zero		1


	//   ....[20]....
        /*0a40*/ 	.word	0x00000890
        /*0a44*/ 	.word	0x000000ff
        /*0a48*/ 	.word	0x00028cb8
        /*0a4c*/ 	.short	0x0100
        /*0a4e*/ 	.byte	0x08
	.zero		1


	//   ....[21]....
        /*0a50*/ 	.word	0x000008a0
        /*0a54*/ 	.word	0x000000ff
        /*0a58*/ 	.word	0x00028cc8
        /*0a5c*/ 	.short	0x0100
        /*0a5e*/ 	.byte	0x08
	.zero		1


	//   ....[22]....
        /*0a60*/ 	.word	0x00001be0
        /*0a64*/ 	.word	0x000000ff
        /*0a68*/ 	.word	0x00028c50
        /*0a6c*/ 	.short	0x010a
        /*0a6e*/ 	.byte	0x15
	.zero		1


	//   ....[23]....
        /*0a70*/ 	.word	0x00001ea0
        /*0a74*/ 	.word	0x00000000
        /*0a78*/ 	.word	0x00000000
        /*0a7c*/ 	.short	0x0101
        /*0a7e*/ 	.byte	0x3f
	.zero		1


	//   ....[24]....
        /*0a80*/ 	.word	0x000027f0
        /*0a84*/ 	.word	0x000000ff
        /*0a88*/ 	.word	0x00028c50
        /*0a8c*/ 	.short	0x010a
        /*0a8e*/ 	.byte	0x15
	.zero		1


	//   ....[25]....
        /*0a90*/ 	.word	0x00002830
        /*0a94*/ 	.word	0x000000ff
        /*0a98*/ 	.word	0x00028c50
        /*0a9c*/ 	.short	0x010a
        /*0a9e*/ 	.byte	0x15
	.zero		1


	//   ....[26]....
        /*0aa0*/ 	.word	0x00002a00
        /*0aa4*/ 	.word	0x00000000
        /*0aa8*/ 	.word	0x00000000
        /*0aac*/ 	.short	0x0101
        /*0aae*/ 	.byte	0x3f
	.zero		1


	//   ....[27]....
        /*0ab0*/ 	.word	0x00003ac0
        /*0ab4*/ 	.word	0x000000ff
        /*0ab8*/ 	.word	0x00028c00
        /*0abc*/ 	.short	0x010a
        /*0abe*/ 	.byte	0x2e
	.zero		1


	//   ....[28]....
        /*0ac0*/ 	.word	0x00003b40
        /*0ac4*/ 	.word	0x00000007
        /*0ac8*/ 	.word	0x00028c30
        /*0acc*/ 	.short	0x010a
        /*0ace*/ 	.byte	0x3f
	.zero		1


	//   ....[29]....
        /*0ad0*/ 	.word	0x00003b80
        /*0ad4*/ 	.word	0x00000007
        /*0ad8*/ 	.word	0x00028c30
        /*0adc*/ 	.short	0x010a
        /*0ade*/ 	.byte	0x3f
	.zero		1


	//   ....[30]....
        /*0ae0*/ 	.word	0x00004d80
        /*0ae4*/ 	.word	0x00000003
        /*0ae8*/ 	.word	0x00000000
        /*0aec*/ 	.short	0x0101
        /*0aee*/ 	.byte	0x3f
	.zero		1


	//   ....[31]....
        /*0af0*/ 	.word	0x000051c0
        /*0af4*/ 	.word	0x00000007
        /*0af8*/ 	.word	0x00028c50
        /*0afc*/ 	.short	0x010a
        /*0afe*/ 	.byte	0x3f
	.zero		1


	//   ....[32]....
        /*0b00*/ 	.word	0x00005200
        /*0b04*/ 	.word	0x00000007
        /*0b08*/ 	.word	0x00028c50
        /*0b0c*/ 	.short	0x010a
        /*0b0e*/ 	.byte	0x3f
	.zero		1


	//   ....[33]....
        /*0b10*/ 	.word	0x00005520
        /*0b14*/ 	.word	0x00000007
        /*0b18*/ 	.word	0x00000000
        /*0b1c*/ 	.short	0x0101
        /*0b1e*/ 	.byte	0x3f
	.zero		1


	//   ....[34]....
        /*0b20*/ 	.word	0x00005630
        /*0b24*/ 	.word	0x000000ff
        /*0b28*/ 	.word	0x00028c30
        /*0b2c*/ 	.short	0x010a
        /*0b2e*/ 	.byte	0x19
	.zero		1


	//   ....[35]....
        /*0b30*/ 	.word	0x00005670
        /*0b34*/ 	.word	0x000000ff
        /*0b38*/ 	.word	0x00028c30
        /*0b3c*/ 	.short	0x010a
        /*0b3e*/ 	.byte	0x19
	.zero		1


	//   ....[36]....
        /*0b40*/ 	.word	0x00006770
        /*0b44*/ 	.word	0x0000009f
        /*0b48*/ 	.word	0x00000000
        /*0b4c*/ 	.short	0x0101
        /*0b4e*/ 	.byte	0x3f
	.zero		1


	//   ....[37]....
        /*0b50*/ 	.word	0x00007450
        /*0b54*/ 	.word	0x000000ff
        /*0b58*/ 	.word	0x00028c50
        /*0b5c*/ 	.short	0x010a
        /*0b5e*/ 	.byte	0x19
	.zero		1


	//   ....[38]....
        /*0b60*/ 	.word	0x00007490
        /*0b64*/ 	.word	0x000000ff
        /*0b68*/ 	.word	0x00028c50
        /*0b6c*/ 	.short	0x010a
        /*0b6e*/ 	.byte	0x19
	.zero		1


	//   ....[39]....
        /*0b70*/ 	.word	0x00007730
        /*0b74*/ 	.word	0x000000b2
        /*0b78*/ 	.word	0x00000000
        /*0b7c*/ 	.short	0x0101
        /*0b7e*/ 	.byte	0x3f
	.zero		1


	//   ....[40]....
        /*0b80*/ 	.word	0x00007860
        /*0b84*/ 	.word	0x000000ff
        /*0b88*/ 	.word	0x00028c30
        /*0b8c*/ 	.short	0x010a
        /*0b8e*/ 	.byte	0x18
	.zero		1


	//   ....[41]....
        /*0b90*/ 	.word	0x000078a0
        /*0b94*/ 	.word	0x000000ff
        /*0b98*/ 	.word	0x00028c30
        /*0b9c*/ 	.short	0x010a
        /*0b9e*/ 	.byte	0x18
	.zero		1


	//   ....[42]....
        /*0ba0*/ 	.word	0x000086f0
        /*0ba4*/ 	.word	0x00000098
        /*0ba8*/ 	.word	0x00000000
        /*0bac*/ 	.short	0x0101
        /*0bae*/ 	.byte	0x3f
	.zero		1


	//   ....[43]....
        /*0bb0*/ 	.word	0x00009140
        /*0bb4*/ 	.word	0x000000ff
        /*0bb8*/ 	.word	0x00028c50
        /*0bbc*/ 	.short	0x010a
        /*0bbe*/ 	.byte	0x18
	.zero		1


	//   ....[44]....
        /*0bc0*/ 	.word	0x00009180
        /*0bc4*/ 	.word	0x000000ff
        /*0bc8*/ 	.word	0x00028c50
        /*0bcc*/ 	.short	0x010a
        /*0bce*/ 	.byte	0x18
	.zero		1


	//   ....[45]....
        /*0bd0*/ 	.word	0x00009410
        /*0bd4*/ 	.word	0x000000aa
        /*0bd8*/ 	.word	0x00000000
        /*0bdc*/ 	.short	0x0101
        /*0bde*/ 	.byte	0x3f
	.zero		1


	//   ....[46]....
        /*0be0*/ 	.word	0x0000bba0
        /*0be4*/ 	.word	0x000000ff
        /*0be8*/ 	.word	0x00000000
        /*0bec*/ 	.short	0x0101
        /*0bee*/ 	.byte	0x04
	.zero		1


	//   ....[47]....
        /*0bf0*/ 	.word	0x0000ea60
        /*0bf4*/ 	.word	0x00000000
        /*0bf8*/ 	.word	0x00028c40
        /*0bfc*/ 	.short	0x010a
        /*0bfe*/ 	.byte	0x3f
	.zero		1


	//   ....[48]....
        /*0c00*/ 	.word	0x0000f5e0
        /*0c04*/ 	.word	0x00000008
        /*0c08*/ 	.word	0x00028c00
        /*0c0c*/ 	.short	0x0107
        /*0c0e*/ 	.byte	0x3f
	.zero		1


	//   ....[49]....
        /*0c10*/ 	.word	0x0000f6e0
        /*0c14*/ 	.word	0x00000002
        /*0c18*/ 	.word	0x00028c00
        /*0c1c*/ 	.short	0x0101
        /*0c1e*/ 	.byte	0x3f
	.zero		1


	//   ....[50]....
        /*0c20*/ 	.word	0x0000f700
        /*0c24*/ 	.word	0x00000002
        /*0c28*/ 	.word	0x00028c20
        /*0c2c*/ 	.short	0x010a
        /*0c2e*/ 	.byte	0x3f
	.zero		1


	//   ....[51]....
        /*0c30*/ 	.word	0x0000f810
        /*0c34*/ 	.word	0x00000000
        /*0c38*/ 	.word	0x00028c60
        /*0c3c*/ 	.short	0x010a
        /*0c3e*/ 	.byte	0x3f
	.zero		1


	//   ....[52]....
        /*0c40*/ 	.word	0x000104f0
        /*0c44*/ 	.word	0x00000003
        /*0c48*/ 	.word	0x00028c40
        /*0c4c*/ 	.short	0x010a
        /*0c4e*/ 	.byte	0x3f
	.zero		1


	//   ....[53]....
        /*0c50*/ 	.word	0x00010750
        /*0c54*/ 	.word	0x00000003
        /*0c58*/ 	.word	0x00028c60
        /*0c5c*/ 	.short	0x010a
        /*0c5e*/ 	.byte	0x3f
	.zero		1


	//   ....[54]....
        /*0c60*/ 	.word	0x000113d0
        /*0c64*/ 	.word	0x00000004
        /*0c68*/ 	.word	0x00028c40
        /*0c6c*/ 	.short	0x010a
        /*0c6e*/ 	.byte	0x3f
	.zero		1


	//   ....[55]....
        /*0c70*/ 	.word	0x00011620
        /*0c74*/ 	.word	0x00000004
        /*0c78*/ 	.word	0x00028c60
        /*0c7c*/ 	.short	0x010a
        /*0c7e*/ 	.byte	0x3f
	.zero		1


	//   ....[56]....
        /*0c80*/ 	.word	0x00012230
        /*0c84*/ 	.word	0x00000004
        /*0c88*/ 	.word	0x00028c40
        /*0c8c*/ 	.short	0x010a
        /*0c8e*/ 	.byte	0x3f
	.zero		1


	//   ....[57]....
        /*0c90*/ 	.word	0x00012490
        /*0c94*/ 	.word	0x00000004
        /*0c98*/ 	.word	0x00028c60
        /*0c9c*/ 	.short	0x010a
        /*0c9e*/ 	.byte	0x3f
	.zero		1


	//   ....[58]....
        /*0ca0*/ 	.word	0x00013d00
        /*0ca4*/ 	.word	0x00000000
        /*0ca8*/ 	.word	0x00028c20
        /*0cac*/ 	.short	0x010a
        /*0cae*/ 	.byte	0x3f
	.zero		1


	//   ....[59]....
        /*0cb0*/ 	.word	0x00013ec0
        /*0cb4*/ 	.word	0x00000006
        /*0cb8*/ 	.word	0x00000000
        /*0cbc*/ 	.short	0x010a
        /*0cbe*/ 	.byte	0x3f
	.zero		1


	//   ....[60]....
        /*0cc0*/ 	.word	0x00013f30
        /*0cc4*/ 	.word	0x00000007
        /*0cc8*/ 	.word	0x00000000
        /*0ccc*/ 	.short	0x010a
        /*0cce*/ 	.byte	0x3f
	.zero		1


	//   ....[61]....
        /*0cd0*/ 	.word	0x00013fa0
        /*0cd4*/ 	.word	0x00000004
        /*0cd8*/ 	.word	0x00000000
        /*0cdc*/ 	.short	0x010a
        /*0cde*/ 	.byte	0x3f
	.zero		1


	//   ....[62]....
        /*0ce0*/ 	.word	0x00013fd0
        /*0ce4*/ 	.word	0x00000003
        /*0ce8*/ 	.word	0x00000000
        /*0cec*/ 	.short	0x010a
        /*0cee*/ 	.byte	0x3f
	.zero		1


	//   ....[63]....
        /*0cf0*/ 	.word	0x00014040
        /*0cf4*/ 	.word	0x00000003
        /*0cf8*/ 	.word	0x00028c50
        /*0cfc*/ 	.short	0x010a
        /*0cfe*/ 	.byte	0x3f
	.zero		1


	//   ....[64]....
        /*0d00*/ 	.word	0x000140a0
        /*0d04*/ 	.word	0x00000003
        /*0d08*/ 	.word	0x00028c50
        /*0d0c*/ 	.short	0x010a
        /*0d0e*/ 	.byte	0x3f
	.zero		1


	//   ....[65]....
        /*0d10*/ 	.word	0x00014100
        /*0d14*/ 	.word	0x00000003
        /*0d18*/ 	.word	0x00028c00
        /*0d1c*/ 	.short	0x010a
        /*0d1e*/ 	.byte	0x3f
	.zero		1


	//   ....[66]....
        /*0d20*/ 	.word	0x00014150
        /*0d24*/ 	.word	0x00000007
        /*0d28*/ 	.word	0x00028c30
        /*0d2c*/ 	.short	0x010a
        /*0d2e*/ 	.byte	0x3f
	.zero		1


	//   ....[67]....
        /*0d30*/ 	.word	0x000141a0
        /*0d34*/ 	.word	0x00000007
        /*0d38*/ 	.word	0x00028c50
        /*0d3c*/ 	.short	0x010a
        /*0d3e*/ 	.byte	0x3f
	.zero		1


	//   ....[68]....
        /*0d40*/ 	.word	0x00014200
        /*0d44*/ 	.word	0x00000006
        /*0d48*/ 	.word	0x00028c30
        /*0d4c*/ 	.short	0x010a
        /*0d4e*/ 	.byte	0x3f
	.zero		1


	//   ....[69]....
        /*0d50*/ 	.word	0x00014250
        /*0d54*/ 	.word	0x000000b2
        /*0d58*/ 	.word	0x00028c50
        /*0d5c*/ 	.short	0x010a
        /*0d5e*/ 	.byte	0x3f
	.zero		1


	//   ....[70]....
        /*0d60*/ 	.word	0x000142b0
        /*0d64*/ 	.word	0x00000006
        /*0d68*/ 	.word	0x00028c30
        /*0d6c*/ 	.short	0x010a
        /*0d6e*/ 	.byte	0x3f
	.zero		1


	//   ....[71]....
        /*0d70*/ 	.word	0x00014300
        /*0d74*/ 	.word	0x000000aa
        /*0d78*/ 	.word	0x00028c50
        /*0d7c*/ 	.short	0x010a
        /*0d7e*/ 	.byte	0x3f
	.zero		1


	//   ....[72]....
        /*0d80*/ 	.word	0x000144a0
        /*0d84*/ 	.word	0x00000000
        /*0d88*/ 	.word	0x00028c40
        /*0d8c*/ 	.short	0x010a
        /*0d8e*/ 	.byte	0x3f
	.zero		1


	//   ....[73]....
        /*0d90*/ 	.word	0x00014a10
        /*0d94*/ 	.word	0x00000002
        /*0d98*/ 	.word	0x00028c20
        /*0d9c*/ 	.short	0x010a
        /*0d9e*/ 	.byte	0x3f
	.zero		1


	//   ....[74]....
        /*0da0*/ 	.word	0x00014a60
        /*0da4*/ 	.word	0x00000000
        /*0da8*/ 	.word	0x00028c60
        /*0dac*/ 	.short	0x010a
        /*0dae*/ 	.byte	0x3f
	.zero		1


	//   ....[75]....
        /*0db0*/ 	.word	0x00014ab0
        /*0db4*/ 	.word	0x00000003
        /*0db8*/ 	.word	0x00028c40
        /*0dbc*/ 	.short	0x010a
        /*0dbe*/ 	.byte	0x3f
	.zero		1


	//   ....[76]....
        /*0dc0*/ 	.word	0x00014b00
        /*0dc4*/ 	.word	0x00000003
        /*0dc8*/ 	.word	0x00028c60
        /*0dcc*/ 	.short	0x010a
        /*0dce*/ 	.byte	0x3f
	.zero		1


	//   ....[77]....
        /*0dd0*/ 	.word	0x00014b50
        /*0dd4*/ 	.word	0x00000004
        /*0dd8*/ 	.word	0x00028c40
        /*0ddc*/ 	.short	0x010a
        /*0dde*/ 	.byte	0x3f
	.zero		1


	//   ....[78]....
        /*0de0*/ 	.word	0x00014ba0
        /*0de4*/ 	.word	0x00000004
        /*0de8*/ 	.word	0x00028c60
        /*0dec*/ 	.short	0x010a
        /*0dee*/ 	.byte	0x3f
	.zero		1


	//   ....[79]....
        /*0df0*/ 	.word	0x00014bf0
        /*0df4*/ 	.word	0x00000004
        /*0df8*/ 	.word	0x00028c40
        /*0dfc*/ 	.short	0x010a
        /*0dfe*/ 	.byte	0x3f
	.zero		1


	//   ....[80]....
        /*0e00*/ 	.word	0x00014c40
        /*0e04*/ 	.word	0x00000004
        /*0e08*/ 	.word	0x00028c60
        /*0e0c*/ 	.short	0x010a
        /*0e0e*/ 	.byte	0x3f
	.zero		1


	//   ....[81]....
        /*0e10*/ 	.word	0x000155d0
        /*0e14*/ 	.word	0x00000000
        /*0e18*/ 	.word	0x00028c20
        /*0e1c*/ 	.short	0x010a
        /*0e1e*/ 	.byte	0x3f
	.zero		1


	//   ....[82]....
        /*0e20*/ 	.word	0x00015770
        /*0e24*/ 	.word	0x00000006
        /*0e28*/ 	.word	0x00000000
        /*0e2c*/ 	.short	0x010a
        /*0e2e*/ 	.byte	0x3f
	.zero		1


	//   ....[83]....
        /*0e30*/ 	.word	0x000157c0
        /*0e34*/ 	.word	0x00000007
        /*0e38*/ 	.word	0x00000000
        /*0e3c*/ 	.short	0x010a
        /*0e3e*/ 	.byte	0x3f
	.zero		1


	//   ....[84]....
        /*0e40*/ 	.word	0x00015810
        /*0e44*/ 	.word	0x00000004
        /*0e48*/ 	.word	0x00000000
        /*0e4c*/ 	.short	0x010a
        /*0e4e*/ 	.byte	0x3f
	.zero		1


	//----- nvinfo : EIATTR_NUM_MBARRIERS
	.align		4
.L_560:
        /*0e50*/ 	.byte	0x03, 0x38
        /*0e52*/ 	.short	0x0016


	//----- nvinfo : EIATTR_EXIT_INSTR_OFFSETS
	.align		4
        /*0e54*/ 	.byte	0x04, 0x1c
        /*0e56*/ 	.short	(.L_562 - .L_561)


	//   ....[0]....
.L_561:
        /*0e58*/ 	.word	0x00000a50


	//   ....[1]....
        /*0e5c*/ 	.word	0x0000ce80


	//   ....[2]....
        /*0e60*/ 	.word	0x00014020


	//----- nvinfo : EIATTR_MAX_THREADS
	.align		4
.L_562:
        /*0e64*/ 	.byte	0x04, 0x05
        /*0e66*/ 	.short	(.L_564 - .L_563)
.L_563:
        /*0e68*/ 	.word	0x00000180
        /*0e6c*/ 	.word	0x00000001
        /*0e70*/ 	.word	0x00000001


	//----- nvinfo : EIATTR_CRS_STACK_SIZE
	.align		4
.L_564:
        /*0e74*/ 	.byte	0x04, 0x1e
        /*0e76*/ 	.short	(.L_566 - .L_565)
.L_565:
        /*0e78*/ 	.word	0x00000000


	//----- nvinfo : EIATTR_CBANK_PARAM_SIZE
	.align		4
.L_566:
        /*0e7c*/ 	.byte	0x03, 0x19
        /*0e7e*/ 	.short	0x0af0


	//----- nvinfo : EIATTR_PARAM_CBANK
	.align		4
        /*0e80*/ 	.byte	0x04, 0x0a
        /*0e82*/ 	.short	(.L_568 - .L_567)
	.align		4
.L_567:
        /*0e84*/ 	.word	index@(.nv.constant0._ZN7cutlass13device_kernelIN5flash11enable_sm90INS1_16FlashAttnFwdSm90INS1_25CollectiveMainloopFwdSm90ILi2EN4cute5tupleIJNS5_1CILi1EEES8_S8_EEENS6_IJNS7_ILi64EEESA_SA_EEELi512ENS_10bfloat16_tEfNS_4arch4Sm90ELb1ELb0ELb1ELb1ELb0ELb0ELb0ELb0ELb0ELb1ELb0ELb0EEENS1_21CollectiveEpilogueFwdINS6_IJSA_NS7_ILi512EEESA_EEES9_SC_SE_Li256ELb1ELb1ELb0ELb0EEENS1_36VarlenDynamicPersistentTileSchedulerILi64ELi64ELi256ELi128ELb0ELb1ELb1ELb1ELb1ELb1EEEEEEEEEvNT_6ParamsE)
        /*0e88*/ 	.short	0x0210
        /*0e8a*/ 	.short	0x0af0


	//----- nvinfo : EIATTR_SW_WAR
	.align		4
.L_568:
        /*0e8c*/ 	.byte	0x04, 0x36
        /*0e8e*/ 	.short	(.L_570 - .L_569)
.L_569:
        /*0e90*/ 	.word	0x00000008
.L_570:


//--------------------- .nv.info._ZN7cutlass13device_kernelIN5flash11enable_sm90INS1_16FlashAttnFwdSm90INS1_25CollectiveMainloopFwdSm90ILi2EN4cute5tupleIJNS5_1CILi1EEES8_S8_EEENS6_IJNS7_ILi64EEESA_SA_EEELi512ENS_10bfloat16_tEfNS_4arch4Sm90ELb1ELb0ELb1ELb1ELb0ELb1ELb0ELb0ELb0ELb1ELb0ELb0EEENS1_21CollectiveEpilogueFwdINS6_IJSA_NS7_ILi512EEESA_EEES9_SC_SE_Li256ELb1ELb1ELb0ELb0EEENS1_36VarlenDynamicPersistentTileSchedulerILi64ELi64ELi256ELi128ELb0ELb1ELb1ELb1ELb1ELb1EEEEEEEEEvNT_6ParamsE --------------------------
	.section	.nv.info._ZN7cutlass13device_kernelIN5flash11enable_sm90INS1_16FlashAttnFwdSm90INS1_25CollectiveMainloopFwdSm90ILi2EN4cute5tupleIJNS5_1CILi1EEES8_S8_EEENS6_IJNS7_ILi64EEESA_SA_EEELi512ENS_10bfloat16_tEfNS_4arch4Sm90ELb1ELb0ELb1ELb1ELb0ELb1ELb0ELb0ELb0ELb1ELb0ELb0EEENS1_21CollectiveEpilogueFwdINS6_IJSA_NS7_ILi512EEESA_EEES9_SC_SE_Li256ELb1ELb1ELb0ELb0EEENS1_36VarlenDynamicPersistentTileSchedulerILi64ELi64ELi256ELi128ELb0ELb1ELb1ELb1ELb1ELb1EEEEEEEEEvNT_6ParamsE,"",@"SHT_CUDA_INFO"
	.sectionflags	@""
	.align	4


	//----- nvinfo : EIATTR_CUDA_API_VERSION
	.align		4
        /*0000*/ 	.byte	0x04, 0x37
        /*0002*/ 	.short	(.L_572 - .L_571)
.L_571:
        /*0004*/ 	.word	0x00000082


	//----- nvinfo : EIATTR_KPARAM_INFO
	.align		4
.L_572:
        /*0008*/ 	.byte	0x04, 0x17
        /*000a*/ 	.short	(.L_574 - .L_573)
.L_573:
        /*000c*/ 	.word	0x00000000
        /*0010*/ 	.short	0x0000
        /*0012*/ 	.short	0x0070
        /*0014*/ 	.byte	0x00, 0xf0, 0x01, 0x2a


	//----- nvinfo : EIATTR_SPARSE_MMA_MASK
	.align		4
.L_574:
        /*0018*/ 	.byte	0x03, 0x50
        /*001a*/ 	.short	0x0000


	//----- nvinfo : EIATTR_MAXREG_COUNT
	.align		4
        /*001c*/ 	.byte	0x03, 0x1b
        /*001e*/ 	.short	0x00a8


	//----- nvinfo : EIATTR_NUM_BARRIERS
	.align		4
        /*0020*/ 	.byte	0x02, 0x4c
        /*0022*/ 	.byte	0x10
	.zero		1


	//----- nvinfo : EIATTR_EXTERNS
	.align		4
        /*0024*/ 	.byte	0x04, 0x0f
        /*0026*/ 	.short	(.L_576 - .L_575)


	//   ....[0]....
	.align		4
.L_575:
        /*0028*/ 	.word	index@(__assertfail)


	//----- nvinfo : EIATTR_ANNOTATIONS
	.align		4
.L_576:
        /*002c*/ 	.byte	0x04, 0x55
        /*002e*/ 	.short	(.L_578 - .L_577)


	//   ....[0]....
.L_577:
        /* <DEDUP_REMOVED lines=100> */


	//----- nvinfo : EIATTR_MERCURY_ISA_VERSION
	.align		4
.L_578:
        /*0658*/ 	.byte	0x03, 0x5f
        /*065a*/ 	.short	0x0101


	//----- nvinfo : EIATTR_UNUSED_LOAD_BYTE_OFFSET
	.align		4
        /*065c*/ 	.byte	0x04, 0x44
        /*065e*/ 	.short	(.L_580 - .L_579)


	//   ....[0]....
.L_579:
        /*0660*/ 	.word	0x00000a90
        /*0664*/ 	.word	0x0000fff0


	//   ....[1]....
        /*0668*/ 	.word	0x00010260
        /*066c*/ 	.word	0x0000fff0


	//----- nvinfo : EIATTR_INT_WARP_WIDE_INSTR_OFFSETS
	.align		4
.L_580:
        /*0670*/ 	.byte	0x04, 0x31
        /*0672*/ 	.short	(.L_582 - .L_581)


	//   ....[0]....
.L_581:
        /*0674*/ 	.word	0x00000190


	//   ....[1]....
        /*0678*/ 	.word	0x000001d0


	//   ....[2]....
        /*067c*/ 	.word	0x000002a0


	//   ....[3]....
        /*0680*/ 	.word	0x00016180


	//   ....[4]....
        /*0684*/ 	.word	0x00016210


	//   ....[5]....
        /*0688*/ 	.word	0x0001aef0


	//   ....[6]....
        /*068c*/ 	.word	0x0001af80


	//----- nvinfo : EIATTR_COOP_GROUP_MASK_REGIDS
	.align		4
.L_582:
        /*0690*/ 	.byte	0x04, 0x29
        /*0692*/ 	.short	(.L_584 - .L_583)


	//   ....[0]....
.L_583:
        /*0694*/ 	.word	0xffffffff


	//   ....[1]....
        /*0698*/ 	.word	0xffffffff


	//   ....[2]....
        /*069c*/ 	.word	0xffffffff


	//   ....[3]....
        /*06a0*/ 	.word	0xffffffff


	//   ....[4]....
        /*06a4*/ 	.word	0xffffffff


	//   ....[5]....
        /*06a8*/ 	.word	0xffffffff


	//   ....[6]....
        /*06ac*/ 	.word	0xffffffff


	//   ....[7]....
        /*06b0*/ 	.word	0xffffffff


	//   ....[8]....
        /*06b4*/ 	.word	0xffffffff


	//   ....[9]....
        /*06b8*/ 	.word	0xffffffff


	//   ....[10]....
        /*06bc*/ 	.word	0xffffffff


	//   ....[11]....
        /*06c0*/ 	.word	0xffffffff


	//   ....[12]....
        /*06c4*/ 	.word	0xffffffff


	//   ....[13]....
        /*06c8*/ 	.word	0xffffffff


	//   ....[14]....
        /*06cc*/ 	.word	0xffffffff


	//   ....[15]....
        /*06d0*/ 	.word	0xffffffff


	//   ....[16]....
        /*06d4*/ 	.word	0xffffffff


	//   ....[17]....
        /*06d8*/ 	.word	0xffffffff


	//   ....[18]....
        /*06dc*/ 	.word	0xffffffff


	//   ....[19]....
        /*06e0*/ 	.word	0xffffffff


	//   ....[20]....
        /*06e4*/ 	.word	0xffffffff


	//   ....[21]....
        /*06e8*/ 	.word	0xffffffff


	//   ....[22]....
        /*06ec*/ 	.word	0xffffffff


	//   ....[23]....
        /*06f0*/ 	.word	0xffffffff


	//   ....[24]....
        /*06f4*/ 	.word	0xffffffff


	//   ....[25]....
        /*06f8*/ 	.word	0xffffffff


	//   ....[26]....
        /*06fc*/ 	.word	0xffffffff


	//   ....[27]....
        /*0700*/ 	.word	0xffffffff


	//   ....[28]....
        /*0704*/ 	.word	0xffffffff


	//   ....[29]....
        /*0708*/ 	.word	0xffffffff


	//   ....[30]....
        /*070c*/ 	.word	0xffffffff


	//   ....[31]....
        /*0710*/ 	.word	0xffffffff


	//   ....[32]....
        /*0714*/ 	.word	0xffffffff


	//   ....[33]....
        /*0718*/ 	.word	0xffffffff


	//   ....[34]....
        /*071c*/ 	.word	0xffffffff


	//   ....[35]....
        /*0720*/ 	.word	0xffffffff


	//   ....[36]....
        /*0724*/ 	.word	0xffffffff


	//   ....[37]....
        /*0728*/ 	.word	0xffffffff


	//   ....[38]....
        /*072c*/ 	.word	0xffffffff


	//   ....[39]....
        /*0730*/ 	.word	0xffffffff


	//   ....[40]....
        /*0734*/ 	.word	0xffffffff


	//   ....[41]....
        /*0738*/ 	.word	0xffffffff


	//   ....[42]....
        /*073c*/ 	.word	0xffffffff


	//   ....[43]....
        /*0740*/ 	.word	0xffffffff


	//   ....[44]....
        /*0744*/ 	.word	0xffffffff


	//   ....[45]....
        /*0748*/ 	.word	0xffffffff


	//   ....[46]....
        /*074c*/ 	.word	0xffffffff


	//   ....[47]....
        /*0750*/ 	.word	0xffffffff


	//   ....[48]....
        /*0754*/ 	.word	0xffffffff


	//   ....[49]....
        /*0758*/ 	.word	0xffffffff


	//   ....[50]....
        /*075c*/ 	.word	0xffffffff


	//   ....[51]....
        /*0760*/ 	.word	0xffffffff


	//   ....[52]....
        /*0764*/ 	.word	0xffffffff


	//   ....[53]....
        /*0768*/ 	.word	0xffffffff


	//   ....[54]....
        /*076c*/ 	.word	0xffffffff


	//   ....[55]....
        /*0770*/ 	.word	0xffffffff


	//   ....[56]....
        /*0774*/ 	.word	0xffffffff


	//   ....[57]....
        /*0778*/ 	.word	0xffffffff


	//   ....[58]....
        /*077c*/ 	.word	0xffffffff


	//   ....[59]....
        /*0780*/ 	.word	0xffffffff


	//   ....[60]....
        /*0784*/ 	.word	0xffffffff


	//   ....[61]....
        /*0788*/ 	.word	0xffffffff


	//   ....[62]....
        /*078c*/ 	.word	0xffffffff


	//   ....[63]....
        /*0790*/ 	.word	0xffffffff


	//   ....[64]....
        /*0794*/ 	.word	0xffffffff


	//   ....[65]....
        /*0798*/ 	.word	0xffffffff


	//   ....[66]....
        /*079c*/ 	.word	0xffffffff


	//   ....[67]....
        /*07a0*/ 	.word	0xffffffff


	//   ....[68]....
        /*07a4*/ 	.word	0xffffffff


	//   ....[69]....
        /*07a8*/ 	.word	0xffffffff


	//   ....[70]....
        /*07ac*/ 	.word	0xffffffff


	//   ....[71]....
        /*07b0*/ 	.word	0xffffffff


	//   ....[72]....
        /*07b4*/ 	.word	0xffffffff


	//   ....[73]....
        /*07b8*/ 	.word	0xffffffff


	//   ....[74]....
        /*07bc*/ 	.word	0xffffffff


	//   ....[75]....
        /*07c0*/ 	.word	0xffffffff


	//   ....[76]....
        /*07c4*/ 	.word	0xffffffff


	//   ....[77]....
        /*07c8*/ 	.word	0xffffffff


	//   ....[78]....
        /*07cc*/ 	.word	0xffffffff


	//   ....[79]....
        /*07d0*/ 	.word	0xffffffff


	//   ....[80]....
        /*07d4*/ 	.word	0xffffffff


	//   ....[81]....
        /*07d8*/ 	.word	0xffffffff


	//   ....[82]....
        /*07dc*/ 	.word	0xffffffff


	//   ....[83]....
        /*07e0*/ 	.word	0xffffffff


	//   ....[84]....
        /*07e4*/ 	.word	0xffffffff


	//   ....[85]....
        /*07e8*/ 	.word	0xffffffff


	//   ....[86]....
        /*07ec*/ 	.word	0xffffffff


	//   ....[87]....
        /*07f0*/ 	.word	0xffffffff


	//   ....[88]....
        /*07f4*/ 	.word	0xffffffff


	//   ....[89]....
        /*07f8*/ 	.word	0xffffffff


	//   ....[90]....
        /*07fc*/ 	.word	0xffffffff


	//   ....[91]....
        /*0800*/ 	.word	0xffffffff


	//   ....[92]....
        /*0804*/ 	.word	0xffffffff


	//   ....[93]....
        /*0808*/ 	.word	0xffffffff


	//   ....[94]....
        /*080c*/ 	.word	0xffffffff


	//   ....[95]....
        /*0810*/ 	.word	0xffffffff


	//   ....[96]....
        /*0814*/ 	.word	0xffffffff


	//   ....[97]....
        /*0818*/ 	.word	0xffffffff


	//   ....[98]....
        /*081c*/ 	.word	0xffffffff


	//   ....[99]....
        /*0820*/ 	.word	0xffffffff


	//   ....[100]....
        /*0824*/ 	.word	0xffffffff


	//   ....[101]....
        /*0828*/ 	.word	0xffffffff


	//   ....[102]....
        /*082c*/ 	.word	0xffffffff


	//   ....[103]....
        /*0830*/ 	.word	0xffffffff


	//   ....[104]....
        /*0834*/ 	.word	0xffffffff


	//   ....[105]....
        /*0838*/ 	.word	0x0500000f


	//   ....[106]....
        /*083c*/ 	.word	0x0500000f


	//   ....[107]....
        /*0840*/ 	.word	0x0500000f


	//   ....[108]....
        /*0844*/ 	.word	0x0500000f


	//   ....[109]....
        /*0848*/ 	.word	0x0500000f


	//   ....[110]....
        /*084c*/ 	.word	0x0500000f


	//   ....[111]....
        /*0850*/ 	.word	0x0500000f


	//   ....[112]....
        /*0854*/ 	.word	0x0500000f


	//   ....[113]....
        /*0858*/ 	.word	0x0500000f


	//   ....[114]....
        /*085c*/ 	.word	0x0500000f


	//   ....[115]....
        /*0860*/ 	.word	0x0500000f


	//   ....[116]....
        /*0864*/ 	.word	0x0500000f


	//   ....[117]....
        /*0868*/ 	.word	0x0500000f


	//   ....[118]....
        /*086c*/ 	.word	0x0500000f


	//   ....[119]....
        /*0870*/ 	.word	0x0500000f


	//   ....[120]....
        /*0874*/ 	.word	0x0500000f


	//   ....[121]....
        /*0878*/ 	.word	0x0500000f


	//   ....[122]....
        /*087c*/ 	.word	0x0500000f


	//   ....[123]....
        /*0880*/ 	.word	0x0500000f


	//   ....[124]....
        /*0884*/ 	.word	0x0500000f


	//   ....[125]....
        /*0888*/ 	.word	0x0500000f


	//   ....[126]....
        /*088c*/ 	.word	0x0500000f


	//   ....[127]....
        /*0890*/ 	.word	0x0500000f


	//   ....[128]....
        /*0894*/ 	.word	0x0500000f


	//   ....[129]....
        /*0898*/ 	.word	0x0500000f


	//   ....[130]....
        /*089c*/ 	.word	0x0500000f


	//   ....[131]....
        /*08a0*/ 	.word	0x0500000f


	//   ....[132]....
        /*08a4*/ 	.word	0x0500000f


	//   ....[133]....
        /*08a8*/ 	.word	0x0500000f


	//   ....[134]....
        /*08ac*/ 	.word	0x0500000f


	//   ....[135]....
        /*08b0*/ 	.word	0x0500000f


	//   ....[136]....
        /*08b4*/ 	.word	0x0500000f


	//   ....[137]....
        /*08b8*/ 	.word	0x0500000f


	//   ....[138]....
        /*08bc*/ 	.word	0x0500000f


	//   ....[139]....
        /*08c0*/ 	.word	0x0500000f


	//   ....[140]....
        /*08c4*/ 	.word	0x0500000f


	//   ....[141]....
        /*08c8*/ 	.word	0x0500000f


	//   ....[142]....
        /*08cc*/ 	.word	0x0500000f


	//   ....[143]....
        /*08d0*/ 	.word	0x0500000f


	//   ....[144]....
        /*08d4*/ 	.word	0x0500000f


	//   ....[145]....
        /*08d8*/ 	.word	0x0500000f


	//   ....[146]....
        /*08dc*/ 	.word	0x0500000f


	//   ....[147]....
        /*08e0*/ 	.word	0x0500000f


	//   ....[148]....
        /*08e4*/ 	.word	0x0500000f


	//----- nvinfo : EIATTR_COOP_GROUP_INSTR_OFFSETS
	.align		4
.L_584:
        /*08e8*/ 	.byte	0x04, 0x28
        /*08ea*/ 	.short	(.L_586 - .L_585)


	//   ....[0]....
.L_585:
        /*08ec*/ 	.word	0x00000060


	//   ....[1]....
        /*08f0*/ 	.word	0x000001a0


	//   ....[2]....
        /*08f4*/ 	.word	0x000001e0


	//   ....[3]....
        /*08f8*/ 	.word	0x000003d0


	//   ....[4]....
        /*08fc*/ 	.word	0x00000530


	//   ....[5]....
        /*0900*/ 	.word	0x00000650


	//   ....[6]....
        /*0904*/ 	.word	0x000007b0


	//   ....[7]....
        /*0908*/ 	.word	0x000048f0


	//   ....[8]....
        /*090c*/ 	.word	0x00006850


	//   ....[9]....
        /*0910*/ 	.word	0x00006f80


	//   ....[10]....
        /*0914*/ 	.word	0x00006f90


	//   ....[11]....
        /*0918*/ 	.word	0x00006fa0


	//   ....[12]....
        /*091c*/ 	.word	0x00006fb0


	//   ....[13]....
        /*0920*/ 	.word	0x000072a0


	//   ....[14]....
        /*0924*/ 	.word	0x000072b0


	//   ....[15]....
        /*0928*/ 	.word	0x000072c0


	//   ....[16]....
        /*092c*/ 	.word	0x000072d0


	//   ....[17]....
        /*0930*/ 	.word	0x000085a0


	//   ....[18]....
        /*0934*/ 	.word	0x000085b0


	//   ....[19]....
        /*0938*/ 	.word	0x000085c0


	//   ....[20]....
        /*093c*/ 	.word	0x000085d0


	//   ....[21]....
        /*0940*/ 	.word	0x00008810


	//   ....[22]....
        /*0944*/ 	.word	0x00008820


	//   ....[23]....
        /*0948*/ 	.word	0x00008830


	//   ....[24]....
        /*094c*/ 	.word	0x00008840


	//   ....[25]....
        /*0950*/ 	.word	0x00009dc0


	//   ....[26]....
        /*0954*/ 	.word	0x00009f80


	//   ....[27]....
        /*0958*/ 	.word	0x0000a4c0


	//   ....[28]....
        /*095c*/ 	.word	0x0000a540


	//   ....[29]....
        /*0960*/ 	.word	0x0000a8c0


	//   ....[30]....
        /*0964*/ 	.word	0x0000aa10


	//   ....[31]....
        /*0968*/ 	.word	0x0000b4a0


	//   ....[32]....
        /*096c*/ 	.word	0x0000b690


	//   ....[33]....
        /*0970*/ 	.word	0x0000b770


	//   ....[34]....
        /*0974*/ 	.word	0x0000c240


	//   ....[35]....
        /*0978*/ 	.word	0x0000c270


	//   ....[36]....
        /*097c*/ 	.word	0x0000ca00


	//   ....[37]....
        /*0980*/ 	.word	0x0000cba0


	//   ....[38]....
        /*0984*/ 	.word	0x0000d8d0


	//   ....[39]....
        /*0988*/ 	.word	0x0000e100


	//   ....[40]....
        /*098c*/ 	.word	0x0000e160


	//   ....[41]....
        /*0990*/ 	.word	0x0000e9e0


	//   ....[42]....
        /*0994*/ 	.word	0x0000ea40


	//   ....[43]....
        /*0998*/ 	.word	0x0000f720


	//   ....[44]....
        /*099c*/ 	.word	0x0000f770


	//   ....[45]....
        /*09a0*/ 	.word	0x0000f7a0


	//   ....[46]....
        /*09a4*/ 	.word	0x0000f810


	//   ....[47]....
        /*09a8*/ 	.word	0x0000f830


	//   ....[48]....
        /*09ac*/ 	.word	0x00011210


	//   ....[49]....
        /*09b0*/ 	.word	0x000116e0


	//   ....[50]....
        /*09b4*/ 	.word	0x00011710


	//   ....[51]....
        /*09b8*/ 	.word	0x00011740


	//   ....[52]....
        /*09bc*/ 	.word	0x00011750


	//   ....[53]....
        /*09c0*/ 	.word	0x00011d60


	//   ....[54]....
        /*09c4*/ 	.word	0x00011dc0


	//   ....[55]....
        /*09c8*/ 	.word	0x00012030


	//   ....[56]....
        /*09cc*/ 	.word	0x00012050


	//   ....[57]....
        /*09d0*/ 	.word	0x00012ba0


	//   ....[58]....
        /*09d4*/ 	.word	0x00012bc0


	//   ....[59]....
        /*09d8*/ 	.word	0x00012df0


	//   ....[60]....
        /*09dc*/ 	.word	0x00012e10


	//   ....[61]....
        /*09e0*/ 	.word	0x000130c0


	//   ....[62]....
        /*09e4*/ 	.word	0x00013290


	//   ....[63]....
        /*09e8*/ 	.word	0x000132c0


	//   ....[64]....
        /*09ec*/ 	.word	0x000132f0


	//   ....[65]....
        /*09f0*/ 	.word	0x00013320


	//   ....[66]....
        /*09f4*/ 	.word	0x00013350


	//   ....[67]....
        /*09f8*/ 	.word	0x00013380


	//   ....[68]....
        /*09fc*/ 	.word	0x000134f0


	//   ....[69]....
        /*0a00*/ 	.word	0x00013520


	//   ....[70]....
        /*0a04*/ 	.word	0x00013550


	//   ....[71]....
        /*0a08*/ 	.word	0x00013580


	//   ....[72]....
        /*0a0c*/ 	.word	0x000135b0


	//   ....[73]....
        /*0a10*/ 	.word	0x000135e0


	//   ....[74]....
        /*0a14*/ 	.word	0x00013680


	//   ....[75]....
        /*0a18*/ 	.word	0x000136e0


	//   ....[76]....
        /*0a1c*/ 	.word	0x00013770


	//   ....[77]....
        /*0a20*/ 	.word	0x00014570


	//   ....[78]....
        /*0a24*/ 	.word	0x00016780


	//   ....[79]....
        /*0a28*/ 	.word	0x00017330


	//   ....[80]....
        /*0a2c*/ 	.word	0x00017340


	//   ....[81]....
        /*0a30*/ 	.word	0x00017360


	//   ....[82]....
        /*0a34*/ 	.word	0x00017400


	//   ....[83]....
        /*0a38*/ 	.word	0x00017430


	//   ....[84]....
        /*0a3c*/ 	.word	0x000174a0


	//   ....[85]....
        /*0a40*/ 	.word	0x000174b0


	//   ....[86]....
        /*0a44*/ 	.word	0x00017520


	//   ....[87]....
        /*0a48*/ 	.word	0x0001b180


	//   ....[88]....
        /*0a4c*/ 	.word	0x0001b1e0


	//   ....[89]....
        /*0a50*/ 	.word	0x0001b210


	//   ....[90]....
        /*0a54*/ 	.word	0x0001b240


	//   ....[91]....
        /*0a58*/ 	.word	0x0001b270


	//   ....[92]....
        /*0a5c*/ 	.word	0x0001b2a0


	//   ....[93]....
        /*0a60*/ 	.word	0x0001b2d0


	//   ....[94]....
        /*0a64*/ 	.word	0x0001b2e0


	//   ....[95]....
        /*0a68*/ 	.word	0x0001b460


	//   ....[96]....
        /*0a6c*/ 	.word	0x0001b490


	//   ....[97]....
        /*0a70*/ 	.word	0x0001b4c0


	//   ....[98]....
        /*0a74*/ 	.word	0x0001b4f0


	//   ....[99]....
        /*0a78*/ 	.word	0x0001b520


	//   ....[100]....
        /*0a7c*/ 	.word	0x0001b550


	//   ....[101]....
        /*0a80*/ 	.word	0x0001b610


	//   ....[102]....
        /*0a84*/ 	.word	0x0001b630


	//   ....[103]....
        /*0a88*/ 	.word	0x0001b6a0


	//   ....[104]....
        /*0a8c*/ 	.word	0x0001bd70


	//   ....[105]....
        /*0a90*/ 	.word	0x0001c250


	//   ....[106]....
        /*0a94*/ 	.word	0x0001c2e0


	//   ....[107]....
        /*0a98*/ 	.word	0x0001c330


	//   ....[108]....
        /*0a9c*/ 	.word	0x0001c380


	//   ....[109]....
        /*0aa0*/ 	.word	0x0001c410


	//   ....[110]....
        /*0aa4*/ 	.word	0x0001c4a0


	//   ....[111]....
        /*0aa8*/ 	.word	0x0001c4f0


	//   ....[112]....
        /*0aac*/ 	.word	0x0001c540


	//   ....[113]....
        /*0ab0*/ 	.word	0x0001c620


	//   ....[114]....
        /*0ab4*/ 	.word	0x0001c6b0


	//   ....[115]....
        /*0ab8*/ 	.word	0x0001c700


	//   ....[116]....
        /*0abc*/ 	.word	0x0001c760


	//   ....[117]....
        /*0ac0*/ 	.word	0x0001c800


	//   ....[118]....
        /*0ac4*/ 	.word	0x0001c890


	//   ....[119]....
        /*0ac8*/ 	.word	0x0001c8e0


	//   ....[120]....
        /*0acc*/ 	.word	0x0001c930


	//   ....[121]....
        /*0ad0*/ 	.word	0x0001cc40


	//   ....[122]....
        /*0ad4*/ 	.word	0x0001cf30


	//   ....[123]....
        /*0ad8*/ 	.word	0x0001d0e0


	//   ....[124]....
        /*0adc*/ 	.word	0x0001d130


	//   ....[125]....
        /*0ae0*/ 	.word	0x0001d190


	//   ....[126]....
        /*0ae4*/ 	.word	0x0001d230


	//   ....[127]....
        /*0ae8*/ 	.word	0x0001d2e0


	//   ....[128]....
        /*0aec*/ 	.word	0x0001d380


	//   ....[129]....
        /*0af0*/ 	.word	0x0001d440


	//   ....[130]....
        /*0af4*/ 	.word	0x0001d520


	//   ....[131]....
        /*0af8*/ 	.word	0x0001d850


	//   ....[132]....
        /*0afc*/ 	.word	0x0001d8f0


	//   ....[133]....
        /*0b00*/ 	.word	0x0001da10


	//   ....[134]....
        /*0b04*/ 	.word	0x0001da80


	//   ....[135]....
        /*0b08*/ 	.word	0x0001db00


	//   ....[136]....
        /*0b0c*/ 	.word	0x0001db80


	//   ....[137]....
        /*0b10*/ 	.word	0x0001dc00


	//   ....[138]....
        /*0b14*/ 	.word	0x0001dc90


	//   ....[139]....
        /*0b18*/ 	.word	0x0001dd30


	//   ....[140]....
        /*0b1c*/ 	.word	0x0001ddd0


	//   ....[141]....
        /*0b20*/ 	.word	0x0001de40


	//   ....[142]....
        /*0b24*/ 	.word	0x0001deb0


	//   ....[143]....
        /*0b28*/ 	.word	0x0001df20


	//   ....[144]....
        /*0b2c*/ 	.word	0x0001dfa0


	//   ....[145]....
        /*0b30*/ 	.word	0x0001e020


	//   ....[146]....
        /*0b34*/ 	.word	0x0001e0c0


	//   ....[147]....
        /*0b38*/ 	.word	0x0001e150


	//   ....[148]....
        /*0b3c*/ 	.word	0x0001e280


	//----- nvinfo : EIATTR_REG_RECONFIG
	.align		4
.L_586:
        /*0b40*/ 	.byte	0x01, 0x54
	.zero		2


	//----- nvinfo : EIATTR_SYSCALL_OFFSETS
	.align		4
        /*0b44*/ 	.byte	0x04, 0x46
        /*0b46*/ 	.short	(.L_588 - .L_587)


	//   ....[0]....
.L_587:
        /*0b48*/ 	.word	0x00001a10


	//   ....[1]....
        /*0b4c*/ 	.word	0x00001b60


	//   ....[2]....
        /*0b50*/ 	.word	0x00006a10


	//   ....[3]....
        /*0b54*/ 	.word	0x00006d30


	//   ....[4]....
        /*0b58*/ 	.word	0x00016380


	//   ....[5]....
        /*0b5c*/ 	.word	0x000164e0


	//   ....[6]....
        /*0b60*/ 	.word	0x000165e0


	//   ....[7]....
        /*0b64*/ 	.word	0x00016f50


	//----- nvinfo : EIATTR_MBARRIER_INSTR_OFFSETS
	.align		4
.L_588:
        /*0b68*/ 	.byte	0x04, 0x39
        /*0b6a*/ 	.short	(.L_590 - .L_589)


	//   ....[0]....
.L_589:
        /*0b6c*/ 	.word	0x000002c0
        /*0b70*/ 	.word	0x000000ff
        /*0b74*/ 	.word	0x00028c00
        /*0b78*/ 	.short	0x0100
        /*0b7a*/ 	.byte	0x08
	.zero		1


	//   ....[1]....
        /*0b7c*/ 	.word	0x000002d0
        /*0b80*/ 	.word	0x000000ff
        /*0b84*/ 	.word	0x00028c20
        /*0b88*/ 	.short	0x0100
        /*0b8a*/ 	.byte	0x08
	.zero		1


	//   ....[2]....
        /*0b8c*/ 	.word	0x00000380
        /*0b90*/ 	.word	0x000000ff
        /*0b94*/ 	.word	0x00028c30
        /*0b98*/ 	.short	0x0100
        /*0b9a*/ 	.byte	0x06
	.zero		1


	//   ....[3]....
        /*0b9c*/ 	.word	0x00000390
        /*0ba0*/ 	.word	0x000000ff
        /*0ba4*/ 	.word	0x00028c40
        /*0ba8*/ 	.short	0x0100
        /*0baa*/ 	.byte	0x06
	.zero		1


	//   ....[4]....
        /*0bac*/ 	.word	0x000003a0
        /*0bb0*/ 	.word	0x000000ff
        /*0bb4*/ 	.word	0x00028c38
        /*0bb8*/ 	.short	0x0100
        /*0bba*/ 	.byte	0x06
	.zero		1


	//   ....[5]....
        /*0bbc*/ 	.word	0x000003b0
        /*0bc0*/ 	.word	0x000000ff
        /*0bc4*/ 	.word	0x00028c48
        /*0bc8*/ 	.short	0x0100
        /*0bca*/ 	.byte	0x06
	.zero		1


	//   ....[6]....
        /*0bcc*/ 	.word	0x000004e0
        /*0bd0*/ 	.word	0x000000ff
        /*0bd4*/ 	.word	0x00028c50
        /*0bd8*/ 	.short	0x0100
        /*0bda*/ 	.byte	0x08
	.zero		1


	//   ....[7]....
        /*0bdc*/ 	.word	0x000004f0
        /*0be0*/ 	.word	0x000000ff
        /*0be4*/ 	.word	0x00028c60
        /*0be8*/ 	.short	0x0100
        /*0bea*/ 	.byte	0x08
	.zero		1


	//   ....[8]....
        /*0bec*/ 	.word	0x00000500
        /*0bf0*/ 	.word	0x000000ff
        /*0bf4*/ 	.word	0x00028c58
        /*0bf8*/ 	.short	0x0100
        /*0bfa*/ 	.byte	0x08
	.zero		1


	//   ....[9]....
        /*0bfc*/ 	.word	0x00000510
        /*0c00*/ 	.word	0x000000ff
        /*0c04*/ 	.word	0x00028c68
        /*0c08*/ 	.short	0x0100
        /*0c0a*/ 	.byte	0x08
	.zero		1


	//   ....[10]....
        /*0c0c*/ 	.word	0x00000600
        /*0c10*/ 	.word	0x000000ff
        /*0c14*/ 	.word	0x00028c70
        /*0c18*/ 	.short	0x0100
        /*0c1a*/ 	.byte	0x06
	.zero		1


	//   ....[11]....
        /*0c1c*/ 	.word	0x00000610
        /*0c20*/ 	.word	0x000000ff
        /*0c24*/ 	.word	0x00028c80
        /*0c28*/ 	.short	0x0100
        /*0c2a*/ 	.byte	0x06
	.zero		1


	//   ....[12]....
        /*0c2c*/ 	.word	0x00000620
        /*0c30*/ 	.word	0x000000ff
        /*0c34*/ 	.word	0x00028c78
        /*0c38*/ 	.short	0x0100
        /*0c3a*/ 	.byte	0x06
	.zero		1


	//   ....[13]....
        /*0c3c*/ 	.word	0x00000630
        /*0c40*/ 	.word	0x000000ff
        /*0c44*/ 	.word	0x00028c88
        /*0c48*/ 	.short	0x0100
        /*0c4a*/ 	.byte	0x06
	.zero		1


	//   ....[14]....
        /*0c4c*/ 	.word	0x00000760
        /*0c50*/ 	.word	0x000000ff
        /*0c54*/ 	.word	0x00028c90
        /*0c58*/ 	.short	0x0100
        /*0c5a*/ 	.byte	0x08
	.zero		1


	//   ....[15]....
        /*0c5c*/ 	.word	0x00000770
        /*0c60*/ 	.word	0x000000ff
        /*0c64*/ 	.word	0x00028ca0
        /*0c68*/ 	.short	0x0100
        /*0c6a*/ 	.byte	0x08
	.zero		1


	//   ....[16]....
        /*0c6c*/ 	.word	0x00000780
        /*0c70*/ 	.word	0x000000ff
        /*0c74*/ 	.word	0x00028c98
        /*0c78*/ 	.short	0x0100
        /*0c7a*/ 	.byte	0x08
	.zero		1


	//   ....[17]....
        /*0c7c*/ 	.word	0x00000790
        /*0c80*/ 	.word	0x000000ff
        /*0c84*/ 	.word	0x00028ca8
        /*0c88*/ 	.short	0x0100
        /*0c8a*/ 	.byte	0x08
	.zero		1


	//   ....[18]....
        /*0c8c*/ 	.word	0x000008c0
        /*0c90*/ 	.word	0x000000ff
        /*0c94*/ 	.word	0x00028cb0
        /*0c98*/ 	.short	0x0100
        /*0c9a*/ 	.byte	0x08
	.zero		1


	//   ....[19]....
        /*0c9c*/ 	.word	0x000008d0
        /*0ca0*/ 	.word	0x000000ff
        /*0ca4*/ 	.word	0x00028cc0
        /*0ca8*/ 	.short	0x0100
        /*0caa*/ 	.byte	0x08
	.zero		1


	//   ....[20]....
        /*0cac*/ 	.word	0x000008e0
        /*0cb0*/ 	.word	0x000000ff
        /*0cb4*/ 	.word	0x00028cb8
        /*0cb8*/ 	.short	0x0100
        /*0cba*/ 	.byte	0x08
	.zero		1


	//   ....[21]....
        /*0cbc*/ 	.word	0x000008f0
        /*0cc0*/ 	.word	0x000000ff
        /*0cc4*/ 	.word	0x00028cc8
        /*0cc8*/ 	.short	0x0100
        /*0cca*/ 	.byte	0x08
	.zero		1


	//   ....[22]....
        /*0ccc*/ 	.word	0x00002740
        /*0cd0*/ 	.word	0x00000044
        /*0cd4*/ 	.word	0x00028c90
        /*0cd8*/ 	.short	0x010a
        /*0cda*/ 	.byte	0x3f
	.zero		1


	//   ....[23]....
        /*0cdc*/ 	.word	0x00003150
        /*0ce0*/ 	.word	0x00000044
        /*0ce4*/ 	.word	0x00028c90
        /*0ce8*/ 	.short	0x010a
        /*0cea*/ 	.byte	0x3f
	.zero		1


	//   ....[24]....
        /*0cec*/ 	.word	0x00003a50
        /*0cf0*/ 	.word	0x00000044
        /*0cf4*/ 	.word	0x00028c90
        /*0cf8*/ 	.short	0x010a
        /*0cfa*/ 	.byte	0x3f
	.zero		1


	//   ....[25]....
        /*0cfc*/ 	.word	0x00003c50
        /*0d00*/ 	.word	0x00000004
        /*0d04*/ 	.word	0x00000000
        /*0d08*/ 	.short	0x0101
        /*0d0a*/ 	.byte	0x3f
	.zero		1


	//   ....[26]....
        /*0d0c*/ 	.word	0x00003c90
        /*0d10*/ 	.word	0x00000044
        /*0d14*/ 	.word	0x00028cb0
        /*0d18*/ 	.short	0x010a
        /*0d1a*/ 	.byte	0x3f
	.zero		1


	//   ....[27]....
        /*0d1c*/ 	.word	0x000042c0
        /*0d20*/ 	.word	0x00000044
        /*0d24*/ 	.word	0x00000000
        /*0d28*/ 	.short	0x0101
        /*0d2a*/ 	.byte	0x3f
	.zero		1


	//   ....[28]....
        /*0d2c*/ 	.word	0x00004a00
        /*0d30*/ 	.word	0x00000014
        /*0d34*/ 	.word	0x00028c50
        /*0d38*/ 	.short	0x010a
        /*0d3a*/ 	.byte	0x3f
	.zero		1


	//   ....[29]....
        /*0d3c*/ 	.word	0x00004db0
        /*0d40*/ 	.word	0x00000000
        /*0d44*/ 	.word	0x00000000
        /*0d48*/ 	.short	0x0101
        /*0d4a*/ 	.byte	0x3f
	.zero		1


	//   ....[30]....
        /*0d4c*/ 	.word	0x000056e0
        /*0d50*/ 	.word	0x00000003
        /*0d54*/ 	.word	0x00028c50
        /*0d58*/ 	.short	0x010a
        /*0d5a*/ 	.byte	0x3f
	.zero		1


	//   ....[31]....
        /*0d5c*/ 	.word	0x00005730
        /*0d60*/ 	.word	0x00000003
        /*0d64*/ 	.word	0x00028c50
        /*0d68*/ 	.short	0x010a
        /*0d6a*/ 	.byte	0x3f
	.zero		1


	//   ....[32]....
        /*0d6c*/ 	.word	0x000059f0
        /*0d70*/ 	.word	0x00000003
        /*0d74*/ 	.word	0x00000000
        /*0d78*/ 	.short	0x0101
        /*0d7a*/ 	.byte	0x3f
	.zero		1


	//   ....[33]....
        /*0d7c*/ 	.word	0x00006aa0
        /*0d80*/ 	.word	0x00000002
        /*0d84*/ 	.word	0x00028c00
        /*0d88*/ 	.short	0x010a
        /*0d8a*/ 	.byte	0x3f
	.zero		1


	//   ....[34]....
        /*0d8c*/ 	.word	0x00006af0
        /*0d90*/ 	.word	0x00000002
        /*0d94*/ 	.word	0x00028c00
        /*0d98*/ 	.short	0x010a
        /*0d9a*/ 	.byte	0x3f
	.zero		1


	//   ....[35]....
        /*0d9c*/ 	.word	0x00007510
        /*0da0*/ 	.word	0x00000002
        /*0da4*/ 	.word	0x00028c00
        /*0da8*/ 	.short	0x010a
        /*0daa*/ 	.byte	0x3f
	.zero		1


	//   ....[36]....
        /*0dac*/ 	.word	0x000089f0
        /*0db0*/ 	.word	0x00000002
        /*0db4*/ 	.word	0x00028c00
        /*0db8*/ 	.short	0x010a
        /*0dba*/ 	.byte	0x3f
	.zero		1


	//   ....[37]....
        /*0dbc*/ 	.word	0x00009930
        /*0dc0*/ 	.word	0x000000a8
        /*0dc4*/ 	.word	0x00028c30
        /*0dc8*/ 	.short	0x010a
        /*0dca*/ 	.byte	0x3f
	.zero		1


	//   ....[38]....
        /*0dcc*/ 	.word	0x000099d0
        /*0dd0*/ 	.word	0x000000a8
        /*0dd4*/ 	.word	0x00028c30
        /*0dd8*/ 	.short	0x010a
        /*0dda*/ 	.byte	0x3f
	.zero		1


	//   ....[39]....
        /*0ddc*/ 	.word	0x0000abd0
        /*0de0*/ 	.word	0x00000000
        /*0de4*/ 	.word	0x00000000
        /*0de8*/ 	.short	0x0101
        /*0dea*/ 	.byte	0x3f
	.zero		1


	//   ....[40]....
        /*0dec*/ 	.word	0x0000b0b0
        /*0df0*/ 	.word	0x000000a8
        /*0df4*/ 	.word	0x00028c50
        /*0df8*/ 	.short	0x010a
        /*0dfa*/ 	.byte	0x3f
	.zero		1


	//   ....[41]....
        /*0dfc*/ 	.word	0x0000b160
        /*0e00*/ 	.word	0x000000a8
        /*0e04*/ 	.word	0x00028c50
        /*0e08*/ 	.short	0x010a
        /*0e0a*/ 	.byte	0x3f
	.zero		1


	//   ....[42]....
        /*0e0c*/ 	.word	0x0000b4c0
        /*0e10*/ 	.word	0x000000a8
        /*0e14*/ 	.word	0x00000000
        /*0e18*/ 	.short	0x0101
        /*0e1a*/ 	.byte	0x3f
	.zero		1


	//   ....[43]....
        /*0e1c*/ 	.word	0x0000b5b0
        /*0e20*/ 	.word	0x000000d8
        /*0e24*/ 	.word	0x00028c30
        /*0e28*/ 	.short	0x010a
        /*0e2a*/ 	.byte	0x3f
	.zero		1


	//   ....[44]....
        /*0e2c*/ 	.word	0x0000b660
        /*0e30*/ 	.word	0x000000d8
        /*0e34*/ 	.word	0x00028c30
        /*0e38*/ 	.short	0x010a
        /*0e3a*/ 	.byte	0x3f
	.zero		1


	//   ....[45]....
        /*0e3c*/ 	.word	0x0000c570
        /*0e40*/ 	.word	0x0000000e
        /*0e44*/ 	.word	0x00000000
        /*0e48*/ 	.short	0x0101
        /*0e4a*/ 	.byte	0x3f
	.zero		1


	//   ....[46]....
        /*0e4c*/ 	.word	0x0000d5a0
        /*0e50*/ 	.word	0x000000d8
        /*0e54*/ 	.word	0x00028c50
        /*0e58*/ 	.short	0x010a
        /*0e5a*/ 	.byte	0x3f
	.zero		1


	//   ....[47]....
        /*0e5c*/ 	.word	0x0000d5f0
        /*0e60*/ 	.word	0x000000d8
        /*0e64*/ 	.word	0x00028c50
        /*0e68*/ 	.short	0x010a
        /*0e6a*/ 	.byte	0x3f
	.zero		1


	//   ....[48]....
        /*0e6c*/ 	.word	0x0000d8f0
        /*0e70*/ 	.word	0x000000d8
        /*0e74*/ 	.word	0x00000000
        /*0e78*/ 	.short	0x0101
        /*0e7a*/ 	.byte	0x3f
	.zero		1


	//   ....[49]....
        /*0e7c*/ 	.word	0x0000da20
        /*0e80*/ 	.word	0x000000c2
        /*0e84*/ 	.word	0x00028c30
        /*0e88*/ 	.short	0x010a
        /*0e8a*/ 	.byte	0x3f
	.zero		1


	//   ....[50]....
        /*0e8c*/ 	.word	0x0000da90
        /*0e90*/ 	.word	0x000000c2
        /*0e94*/ 	.word	0x00028c30
        /*0e98*/ 	.short	0x010a
        /*0e9a*/ 	.byte	0x3f
	.zero		1


	//   ....[51]....
        /*0e9c*/ 	.word	0x0000e4e0
        /*0ea0*/ 	.word	0x0000000f
        /*0ea4*/ 	.word	0x00000000
        /*0ea8*/ 	.short	0x0101
        /*0eaa*/ 	.byte	0x3f
	.zero		1


	//   ....[52]....
        /*0eac*/ 	.word	0x0000f3f0
        /*0eb0*/ 	.word	0x000000c2
        /*0eb4*/ 	.word	0x00028c50
        /*0eb8*/ 	.short	0x010a
        /*0eba*/ 	.byte	0x3f
	.zero		1


	//   ....[53]....
        /*0ebc*/ 	.word	0x0000f440
        /*0ec0*/ 	.word	0x000000c2
        /*0ec4*/ 	.word	0x00028c50
        /*0ec8*/ 	.short	0x010a
        /*0eca*/ 	.byte	0x3f
	.zero		1


	//   ....[54]....
        /*0ecc*/ 	.word	0x0000f740
        /*0ed0*/ 	.word	0x000000c2
        /*0ed4*/ 	.word	0x00000000
        /*0ed8*/ 	.short	0x0101
        /*0eda*/ 	.byte	0x3f
	.zero		1


	//   ....[55]....
        /*0edc*/ 	.word	0x00011de0
        /*0ee0*/ 	.word	0x00000000
        /*0ee4*/ 	.word	0x00000000
        /*0ee8*/ 	.short	0x0101
        /*0eea*/ 	.byte	0x3f
	.zero		1


	//   ....[56]....
        /*0eec*/ 	.word	0x00014660
        /*0ef0*/ 	.word	0x00000006
        /*0ef4*/ 	.word	0x00028c20
        /*0ef8*/ 	.short	0x010a
        /*0efa*/ 	.byte	0x3f
	.zero		1


	//   ....[57]....
        /*0efc*/ 	.word	0x00014740
        /*0f00*/ 	.word	0x00000005
        /*0f04*/ 	.word	0x00028ca0
        /*0f08*/ 	.short	0x010a
        /*0f0a*/ 	.byte	0x3f
	.zero		1


	//   ....[58]....
        /*0f0c*/ 	.word	0x00014990
        /*0f10*/ 	.word	0x00000005
        /*0f14*/ 	.word	0x00028cc0
        /*0f18*/ 	.short	0x010a
        /*0f1a*/ 	.byte	0x3f
	.zero		1


	//   ....[59]....
        /*0f1c*/ 	.word	0x00015410
        /*0f20*/ 	.word	0x00000005
        /*0f24*/ 	.word	0x00028ca0
        /*0f28*/ 	.short	0x010a
        /*0f2a*/ 	.byte	0x3f
	.zero		1


	//   ....[60]....
        /*0f2c*/ 	.word	0x00015650
        /*0f30*/ 	.word	0x00000005
        /*0f34*/ 	.word	0x00028cc0
        /*0f38*/ 	.short	0x010a
        /*0f3a*/ 	.byte	0x3f
	.zero		1


	//   ....[61]....
        /*0f3c*/ 	.word	0x00016a30
        /*0f40*/ 	.word	0x00000000
        /*0f44*/ 	.word	0x00028c40
        /*0f48*/ 	.short	0x010a
        /*0f4a*/ 	.byte	0x3f
	.zero		1


	//   ....[62]....
        /*0f4c*/ 	.word	0x000175d0
        /*0f50*/ 	.word	0x00000008
        /*0f54*/ 	.word	0x00028c00
        /*0f58*/ 	.short	0x0107
        /*0f5a*/ 	.byte	0x3f
	.zero		1


	//   ....[63]....
        /*0f5c*/ 	.word	0x000176d0
        /*0f60*/ 	.word	0x00000002
        /*0f64*/ 	.word	0x00028c00
        /*0f68*/ 	.short	0x0101
        /*0f6a*/ 	.byte	0x3f
	.zero		1


	//   ....[64]....
        /*0f6c*/ 	.word	0x000176f0
        /*0f70*/ 	.word	0x00000002
        /*0f74*/ 	.word	0x00028c20
        /*0f78*/ 	.short	0x010a
        /*0f7a*/ 	.byte	0x3f
	.zero		1


	//   ....[65]....
        /*0f7c*/ 	.word	0x000177f0
        /*0f80*/ 	.word	0x00000000
        /*0f84*/ 	.word	0x00028c60
        /*0f88*/ 	.short	0x010a
        /*0f8a*/ 	.byte	0x3f
	.zero		1


	//   ....[66]....
        /*0f8c*/ 	.word	0x000184d0
        /*0f90*/ 	.word	0x00000003
        /*0f94*/ 	.word	0x00028c40
        /*0f98*/ 	.short	0x010a
        /*0f9a*/ 	.byte	0x3f
	.zero		1


	//   ....[67]....
        /*0f9c*/ 	.word	0x00018730
        /*0fa0*/ 	.word	0x00000003
        /*0fa4*/ 	.word	0x00028c60
        /*0fa8*/ 	.short	0x010a
        /*0faa*/ 	.byte	0x3f
	.zero		1


	//   ....[68]....
        /*0fac*/ 	.word	0x000193b0
        /*0fb0*/ 	.word	0x00000004
        /*0fb4*/ 	.word	0x00028c40
        /*0fb8*/ 	.short	0x010a
        /*0fba*/ 	.byte	0x3f
	.zero		1


	//   ....[69]....
        /*0fbc*/ 	.word	0x00019600
        /*0fc0*/ 	.word	0x00000004
        /*0fc4*/ 	.word	0x00028c60
        /*0fc8*/ 	.short	0x010a
        /*0fca*/ 	.byte	0x3f
	.zero		1


	//   ....[70]....
        /*0fcc*/ 	.word	0x0001a210
        /*0fd0*/ 	.word	0x00000004
        /*0fd4*/ 	.word	0x00028c40
        /*0fd8*/ 	.short	0x010a
        /*0fda*/ 	.byte	0x3f
	.zero		1


	//   ....[71]....
        /*0fdc*/ 	.word	0x0001a470
        /*0fe0*/ 	.word	0x00000004
        /*0fe4*/ 	.word	0x00028c60
        /*0fe8*/ 	.short	0x010a
        /*0fea*/ 	.byte	0x3f
	.zero		1


	//   ....[72]....
        /*0fec*/ 	.word	0x0001bcf0
        /*0ff0*/ 	.word	0x00000000
        /*0ff4*/ 	.word	0x00028c20
        /*0ff8*/ 	.short	0x010a
        /*0ffa*/ 	.byte	0x3f
	.zero		1


	//   ....[73]....
        /*0ffc*/ 	.word	0x0001bea0
        /*1000*/ 	.word	0x00000006
        /*1004*/ 	.word	0x00000000
        /*1008*/ 	.short	0x010a
        /*100a*/ 	.byte	0x3f
	.zero		1


	//   ....[74]....
        /*100c*/ 	.word	0x0001bf10
        /*1010*/ 	.word	0x00000007
        /*1014*/ 	.word	0x00000000
        /*1018*/ 	.short	0x010a
        /*101a*/ 	.byte	0x3f
	.zero		1


	//   ....[75]....
        /*101c*/ 	.word	0x0001bf80
        /*1020*/ 	.word	0x00000004
        /*1024*/ 	.word	0x00000000
        /*1028*/ 	.short	0x010a
        /*102a*/ 	.byte	0x3f
	.zero		1


	//   ....[76]....
        /*102c*/ 	.word	0x0001bfb0
        /*1030*/ 	.word	0x00000003
        /*1034*/ 	.word	0x00000000
        /*1038*/ 	.short	0x010a
        /*103a*/ 	.byte	0x3f
	.zero		1


	//   ....[77]....
        /*103c*/ 	.word	0x0001c010
        /*1040*/ 	.word	0x00000044
        /*1044*/ 	.word	0x00028c90
        /*1048*/ 	.short	0x010a
        /*104a*/ 	.byte	0x3f
	.zero		1


	//   ....[78]....
        /*104c*/ 	.word	0x0001c060
        /*1050*/ 	.word	0x00000044
        /*1054*/ 	.word	0x00028c90
        /*1058*/ 	.short	0x010a
        /*105a*/ 	.byte	0x3f
	.zero		1


	//   ....[79]....
        /*105c*/ 	.word	0x0001c0b0
        /*1060*/ 	.word	0x00000044
        /*1064*/ 	.word	0x00028c90
        /*1068*/ 	.short	0x010a
        /*106a*/ 	.byte	0x3f
	.zero		1


	//   ....[80]....
        /*106c*/ 	.word	0x0001c100
        /*1070*/ 	.word	0x00000044
        /*1074*/ 	.word	0x00028cb0
        /*1078*/ 	.short	0x010a
        /*107a*/ 	.byte	0x3f
	.zero		1


	//   ....[81]....
        /*107c*/ 	.word	0x0001c150
        /*1080*/ 	.word	0x00000014
        /*1084*/ 	.word	0x00028c50
        /*1088*/ 	.short	0x010a
        /*108a*/ 	.byte	0x3f
	.zero		1


	//   ....[82]....
        /*108c*/ 	.word	0x0001c1a0
        /*1090*/ 	.word	0x00000003
        /*1094*/ 	.word	0x00028c50
        /*1098*/ 	.short	0x010a
        /*109a*/ 	.byte	0x3f
	.zero		1


	//   ....[83]....
        /*109c*/ 	.word	0x0001c570
        /*10a0*/ 	.word	0x00000002
        /*10a4*/ 	.word	0x00028c00
        /*10a8*/ 	.short	0x010a
        /*10aa*/ 	.byte	0x3f
	.zero		1


	//   ....[84]....
        /*10ac*/ 	.word	0x0001c980
        /*10b0*/ 	.word	0x00000002
        /*10b4*/ 	.word	0x00028c00
        /*10b8*/ 	.short	0x010a
        /*10ba*/ 	.byte	0x3f
	.zero		1


	//   ....[85]....
        /*10bc*/ 	.word	0x0001c9d0
        /*10c0*/ 	.word	0x000000a8
        /*10c4*/ 	.word	0x00028c30
        /*10c8*/ 	.short	0x010a
        /*10ca*/ 	.byte	0x3f
	.zero		1


	//   ....[86]....
        /*10cc*/ 	.word	0x0001ca20
        /*10d0*/ 	.word	0x000000a8
        /*10d4*/ 	.word	0x00028c50
        /*10d8*/ 	.short	0x010a
        /*10da*/ 	.byte	0x3f
	.zero		1


	//   ....[87]....
        /*10dc*/ 	.word	0x0001ca70
        /*10e0*/ 	.word	0x000000d8
        /*10e4*/ 	.word	0x00028c30
        /*10e8*/ 	.short	0x010a
        /*10ea*/ 	.byte	0x3f
	.zero		1


	//   ....[88]....
        /*10ec*/ 	.word	0x0001cac0
        /*10f0*/ 	.word	0x000000d8
        /*10f4*/ 	.word	0x00028c50
        /*10f8*/ 	.short	0x010a
        /*10fa*/ 	.byte	0x3f
	.zero		1


	//   ....[89]....
        /*10fc*/ 	.word	0x0001cb10
        /*1100*/ 	.word	0x000000c2
        /*1104*/ 	.word	0x00028c30
        /*1108*/ 	.short	0x010a
        /*110a*/ 	.byte	0x3f
	.zero		1


	//   ....[90]....
        /*110c*/ 	.word	0x0001cb60
        /*1110*/ 	.word	0x000000c2
        /*1114*/ 	.word	0x00028c50
        /*1118*/ 	.short	0x010a
        /*111a*/ 	.byte	0x3f
	.zero		1


	//   ....[91]....
        /*111c*/ 	.word	0x0001cd10
        /*1120*/ 	.word	0x00000005
        /*1124*/ 	.word	0x00028c20
        /*1128*/ 	.short	0x010a
        /*112a*/ 	.byte	0x3f
	.zero		1


	//   ....[92]....
        /*112c*/ 	.word	0x0001cd60
        /*1130*/ 	.word	0x00000005
        /*1134*/ 	.word	0x00028ca0
        /*1138*/ 	.short	0x010a
        /*113a*/ 	.byte	0x3f
	.zero		1


	//   ....[93]....
        /*113c*/ 	.word	0x0001cdb0
        /*1140*/ 	.word	0x00000005
        /*1144*/ 	.word	0x00028cc0
        /*1148*/ 	.short	0x010a
        /*114a*/ 	.byte	0x3f
	.zero		1


	//   ....[94]....
        /*114c*/ 	.word	0x0001ce00
        /*1150*/ 	.word	0x00000005
        /*1154*/ 	.word	0x00028ca0
        /*1158*/ 	.short	0x010a
        /*115a*/ 	.byte	0x3f
	.zero		1


	//   ....[95]....
        /*115c*/ 	.word	0x0001ce50
        /*1160*/ 	.word	0x00000005
        /*1164*/ 	.word	0x00028cc0
        /*1168*/ 	.short	0x010a
        /*116a*/ 	.byte	0x3f
	.zero		1


	//   ....[96]....
        /*116c*/ 	.word	0x0001cff0
        /*1170*/ 	.word	0x00000000
        /*1174*/ 	.word	0x00028c40
        /*1178*/ 	.short	0x010a
        /*117a*/ 	.byte	0x3f
	.zero		1


	//   ....[97]....
        /*117c*/ 	.word	0x0001d570
        /*1180*/ 	.word	0x00000002
        /*1184*/ 	.word	0x00028c20
        /*1188*/ 	.short	0x010a
        /*118a*/ 	.byte	0x3f
	.zero		1


	//   ....[98]....
        /*118c*/ 	.word	0x0001d5c0
        /*1190*/ 	.word	0x00000000
        /*1194*/ 	.word	0x00028c60
        /*1198*/ 	.short	0x010a
        /*119a*/ 	.byte	0x3f
	.zero		1


	//   ....[99]....
        /*119c*/ 	.word	0x0001d610
        /*11a0*/ 	.word	0x00000003
        /*11a4*/ 	.word	0x00028c40
        /*11a8*/ 	.short	0x010a
        /*11aa*/ 	.byte	0x3f
	.zero		1


	//   ....[100]....
        /*11ac*/ 	.word	0x0001d660
        /*11b0*/ 	.word	0x00000003
        /*11b4*/ 	.word	0x00028c60
        /*11b8*/ 	.short	0x010a
        /*11ba*/ 	.byte	0x3f
	.zero		1


	//   ....[101]....
        /*11bc*/ 	.word	0x0001d6b0
        /*11c0*/ 	.word	0x00000004
        /*11c4*/ 	.word	0x00028c40
        /*11c8*/ 	.short	0x010a
        /*11ca*/ 	.byte	0x3f
	.zero		1


	//   ....[102]....
        /*11cc*/ 	.word	0x0001d700
        /*11d0*/ 	.word	0x00000004
        /*11d4*/ 	.word	0x00028c60
        /*11d8*/ 	.short	0x010a
        /*11da*/ 	.byte	0x3f
	.zero		1


	//   ....[103]....
        /*11dc*/ 	.word	0x0001d750
        /*11e0*/ 	.word	0x00000004
        /*11e4*/ 	.word	0x00028c40
        /*11e8*/ 	.short	0x010a
        /*11ea*/ 	.byte	0x3f
	.zero		1


	//   ....[104]....
        /*11ec*/ 	.word	0x0001d7a0
        /*11f0*/ 	.word	0x00000004
        /*11f4*/ 	.word	0x00028c60
        /*11f8*/ 	.short	0x010a
        /*11fa*/ 	.byte	0x3f
	.zero		1


	//   ....[105]....
        /*11fc*/ 	.word	0x0001e1a0
        /*1200*/ 	.word	0x00000000
        /*1204*/ 	.word	0x00028c20
        /*1208*/ 	.short	0x010a
        /*120a*/ 	.byte	0x3f
	.zero		1


	//   ....[106]....
        /*120c*/ 	.word	0x0001e340
        /*1210*/ 	.word	0x00000006
        /*1214*/ 	.word	0x00000000
        /*1218*/ 	.short	0x010a
        /*121a*/ 	.byte	0x3f
	.zero		1


	//   ....[107]....
        /*121c*/ 	.word	0x0001e390
        /*1220*/ 	.word	0x00000007
        /*1224*/ 	.word	0x00000000
        /*1228*/ 	.short	0x010a
        /*122a*/ 	.byte	0x3f
	.zero		1


	//   ....[108]....
        /*122c*/ 	.word	0x0001e3e0
        /*1230*/ 	.word	0x00000004
        /*1234*/ 	.word	0x00000000
        /*1238*/ 	.short	0x010a
        /*123a*/ 	.byte	0x3f
	.zero		1


	//----- nvinfo : EIATTR_NUM_MBARRIERS
	.align		4
.L_590:
        /*123c*/ 	.byte	0x03, 0x38
        /*123e*/ 	.short	0x0016


	//----- nvinfo : EIATTR_EXIT_INSTR_OFFSETS
	.align		4
        /*1240*/ 	.byte	0x04, 0x1c
        /*1242*/ 	.short	(.L_592 - .L_591)


	//   ....[0]....
.L_591:
        /*1244*/ 	.word	0x0001c000


	//----- nvinfo : EIATTR_MAX_THREADS
	.align		4
.L_592:
        /*1248*/ 	.byte	0x04, 0x05
        /*124a*/ 	.short	(.L_594 - .L_593)
.L_593:
        /*124c*/ 	.word	0x00000180
        /*1250*/ 	.word	0x00000001
        /*1254*/ 	.word	0x00000001


	//----- nvinfo : EIATTR_CRS_STACK_SIZE
	.align		4
.L_594:
        /*1258*/ 	.byte	0x04, 0x1e
        /*125a*/ 	.short	(.L_596 - .L_595)
.L_595:
        /*125c*/ 	.word	0x00000000


	//----- nvinfo : EIATTR_CBANK_PARAM_SIZE
	.align		4
.L_596:
        /*1260*/ 	.byte	0x03, 0x19
        /*1262*/ 	.short	0x0af0


	//----- nvinfo : EIATTR_PARAM_CBANK
	.align		4
        /*1264*/ 	.byte	0x04, 0x0a
        /*1266*/ 	.short	(.L_598 - .L_597)
	.align		4
.L_597:
        /*1268*/ 	.word	index@(.nv.constant0._ZN7cutlass13device_kernelIN5flash11enable_sm90INS1_16FlashAttnFwdSm90INS1_25CollectiveMainloopFwdSm90ILi2EN4cute5tupleIJNS5_1CILi1EEES8_S8_EEENS6_IJNS7_ILi64EEESA_SA_EEELi512ENS_10bfloat16_tEfNS_4arch4Sm90ELb1ELb0ELb1ELb1ELb0ELb1ELb0ELb0ELb0ELb1ELb0ELb0EEENS1_21CollectiveEpilogueFwdINS6_IJSA_NS7_ILi512EEESA_EEES9_SC_SE_Li256ELb1ELb1ELb0ELb0EEENS1_36VarlenDynamicPersistentTileSchedulerILi64ELi64ELi256ELi128ELb0ELb1ELb1ELb1ELb1ELb1EEEEEEEEEvNT_6ParamsE)
        /*126c*/ 	.short	0x0210
        /*126e*/ 	.short	0x0af0


	//----- nvinfo : EIATTR_SW_WAR
	.align		4
.L_598:
        /*1270*/ 	.byte	0x04, 0x36
        /*1272*/ 	.short	(.L_600 - .L_599)
.L_599:
        /*1274*/ 	.word	0x00000008
.L_600:


//--------------------- .nv.info._ZN7cutlass13device_kernelIN5flash11enable_sm90INS1_16FlashAttnFwdSm90INS1_25CollectiveMainloopFwdSm90ILi2EN4cute5tupleIJNS5_1CILi1EEES8_S8_EEENS6_IJNS7_ILi64EEESA_SA_EEELi512ENS_10bfloat16_tEfNS_4arch4Sm90ELb1ELb0ELb1ELb1ELb0ELb0ELb1ELb0ELb0ELb1ELb0ELb0EEENS1_21CollectiveEpilogueFwdINS6_IJSA_NS7_ILi512EEESA_EEES9_SC_SE_Li256ELb1ELb1ELb0ELb0EEENS1_36VarlenDynamicPersistentTileSchedulerILi64ELi64ELi256ELi128ELb0ELb1ELb1ELb1ELb1ELb1EEEEEEEEEvNT_6ParamsE --------------------------
	.section	.nv.info._ZN7cutlass13device_kernelIN5flash11enable_sm90INS1_16FlashAttnFwdSm90INS1_25CollectiveMainloopFwdSm90ILi2EN4cute5tupleIJNS5_1CILi1EEES8_S8_EEENS6_IJNS7_ILi64EEESA_SA_EEELi512ENS_10bfloat16_tEfNS_4arch4Sm90ELb1ELb0ELb1ELb1ELb0ELb0ELb1ELb0ELb0ELb1ELb0ELb0EEENS1_21CollectiveEpilogueFwdINS6_IJSA_NS7_ILi512EEESA_EEES9_SC_SE_Li256ELb1ELb1ELb0ELb0EEENS1_36VarlenDynamicPersistentTileSchedulerILi64ELi64ELi256ELi128ELb0ELb1ELb1ELb1ELb1ELb1EEEEEEEEEvNT_6ParamsE,"",@"SHT_CUDA_INFO"
	.sectionflags	@""
	.align	4


	//----- nvinfo : EIATTR_CUDA_API_VERSION
	.align		4
        /*0000*/ 	.byte	0x04, 0x37
        /*0002*/ 	.short	(.L_602 - .L_601)
.L_601:
        /*0004*/ 	.word	0x00000082


	//----- nvinfo : EIATTR_KPARAM_INFO
	.align		4
.L_602:
        /*0008*/ 	.byte	0x04, 0x17
        /*000a*/ 	.short	(.L_604 - .L_603)
.L_603:
        /*000c*/ 	.word	0x00000000
        /*0010*/ 	.short	0x0000
        /*0012*/ 	.short	0x0070
        /*0014*/ 	.byte	0x00, 0xf0, 0x01, 0x2e


	//----- nvinfo : EIATTR_SPARSE_MMA_MASK
	.align		4
.L_604:
        /*0018*/ 	.byte	0x03, 0x50
        /*001a*/ 	.short	0x0000


	//----- nvinfo : EIATTR_MAXREG_COUNT
	.align		4
        /*001c*/ 	.byte	0x03, 0x1b
        /*001e*/ 	.short	0x00a8


	//----- nvinfo : EIATTR_NUM_BARRIERS
	.align		4
        /*0020*/ 	.byte	0x02, 0x4c
        /*0022*/ 	.byte	0x10
	.zero		1


	//----- nvinfo : EIATTR_EXTERNS
	.align		4
        /*0024*/ 	.byte	0x04, 0x0f
        /*0026*/ 	.short	(.L_606 - .L_605)


	//   ....[0]....
	.align		4
.L_605:
        /*0028*/ 	.word	index@(__assertfail)


	//----- nvinfo : EIATTR_ANNOTATIONS
	.align		4
.L_606:
        /*002c*/ 	.byte	0x04, 0x55
        /*002e*/ 	.short	(.L_608 - .L_607)


	//   ....[0]....
.L_607:
        /* <DEDUP_REMOVED lines=100> */


	//----- nvinfo : EIATTR_MERCURY_ISA_VERSION
	.align		4
.L_608:
        /*0658*/ 	.byte	0x03, 0x5f
        /*065a*/ 	.short	0x0101


	//----- nvinfo : EIATTR_UNUSED_LOAD_BYTE_OFFSET
	.align		4
        /*065c*/ 	.byte	0x04, 0x44
        /*065e*/ 	.short	(.L_610 - .L_609)


	//   ....[0]....
.L_609:
        /*0660*/ 	.word	0x00000a50
        /*0664*/ 	.word	0x0000fff0


	//   ....[1]....
        /*0668*/ 	.word	0x0000db90
        /*066c*/ 	.word	0x0000fff0


	//----- nvinfo : EIATTR_INT_WARP_WIDE_INSTR_OFFSETS
	.align		4
.L_610:
        /*0670*/ 	.byte	0x04, 0x31
        /*0672*/ 	.short	(.L_612 - .L_611)


	//   ....[0]....
.L_611:
        /*0674*/ 	.word	0x00000130


	//   ....[1]....
        /*0678*/ 	.word	0x00000170


	//   ....[2]....
        /*067c*/ 	.word	0x000001e0


	//   ....[3]....
        /*0680*/ 	.word	0x000001f0


	//   ....[4]....
        /*0684*/ 	.word	0x00011ea0


	//   ....[5]....
        /*0688*/ 	.word	0x00011f00


	//   ....[6]....
        /*068c*/ 	.word	0x00017c90


	//   ....[7]....
        /*0690*/ 	.word	0x00017d20


	//----- nvinfo : EIATTR_COOP_GROUP_MASK_REGIDS
	.align		4
.L_612:
        /*0694*/ 	.byte	0x04, 0x29
        /*0696*/ 	.short	(.L_614 - .L_613)


	//   ....[0]....
.L_613:
        /*0698*/ 	.word	0xffffffff


	//   ....[1]....
        /*069c*/ 	.word	0xffffffff


	//   ....[2]....
        /*06a0*/ 	.word	0xffffffff


	//   ....[3]....
        /*06a4*/ 	.word	0xffffffff


	//   ....[4]....
        /*06a8*/ 	.word	0xffffffff


	//   ....[5]....
        /*06ac*/ 	.word	0xffffffff


	//   ....[6]....
        /*06b0*/ 	.word	0xffffffff


	//   ....[7]....
        /*06b4*/ 	.word	0xffffffff


	//   ....[8]....
        /*06b8*/ 	.word	0xffffffff


	//   ....[9]....
        /*06bc*/ 	.word	0xffffffff


	//   ....[10]....
        /*06c0*/ 	.word	0xffffffff


	//   ....[11]....
        /*06c4*/ 	.word	0xffffffff


	//   ....[12]....
        /*06c8*/ 	.word	0xffffffff


	//   ....[13]....
        /*06cc*/ 	.word	0xffffffff


	//   ....[14]....
        /*06d0*/ 	.word	0xffffffff


	//   ....[15]....
        /*06d4*/ 	.word	0xffffffff


	//   ....[16]....
        /*06d8*/ 	.word	0xffffffff


	//   ....[17]....
        /*06dc*/ 	.word	0xffffffff


	//   ....[18]....
        /*06e0*/ 	.word	0xffffffff


	//   ....[19]....
        /*06e4*/ 	.word	0xffffffff


	//   ....[20]....
        /*06e8*/ 	.word	0xffffffff


	//   ....[21]....
        /*06ec*/ 	.word	0xffffffff


	//   ....[22]....
        /*06f0*/ 	.word	0xffffffff


	//   ....[23]....
        /*06f4*/ 	.word	0xffffffff


	//   ....[24]....
        /*06f8*/ 	.word	0xffffffff


	//   ....[25]....
        /*06fc*/ 	.word	0xffffffff


	//   ....[26]....
        /*0700*/ 	.word	0xffffffff


	//   ....[27]....
        /*0704*/ 	.word	0xffffffff


	//   ....[28]....
        /*0708*/ 	.word	0xffffffff


	//   ....[29]....
        /*070c*/ 	.word	0xffffffff


	//   ....[30]....
        /*0710*/ 	.word	0xffffffff


	//   ....[31]....
        /*0714*/ 	.word	0xffffffff


	//   ....[32]....
        /*0718*/ 	.word	0xffffffff


	//   ....[33]....
        /*071c*/ 	.word	0xffffffff


	//   ....[34]....
        /*0720*/ 	.word	0xffffffff


	//   ....[35]....
        /*0724*/ 	.word	0xffffffff


	//   ....[36]....
        /*0728*/ 	.word	0xffffffff


	//   ....[37]....
        /*072c*/ 	.word	0xffffffff


	//   ....[38]....
        /*0730*/ 	.word	0xffffffff


	//   ....[39]....
        /*0734*/ 	.word	0xffffffff


	//   ....[40]....
        /*0738*/ 	.word	0xffffffff


	//   ....[41]....
        /*073c*/ 	.word	0xffffffff


	//   ....[42]....
        /*0740*/ 	.word	0xffffffff


	//   ....[43]....
        /*0744*/ 	.word	0xffffffff


	//   ....[44]....
        /*0748*/ 	.word	0xffffffff


	//   ....[45]....
        /*074c*/ 	.word	0xffffffff


	//   ....[46]....
        /*0750*/ 	.word	0xffffffff


	//   ....[47]....
        /*0754*/ 	.word	0xffffffff


	//   ....[48]....
        /*0758*/ 	.word	0xffffffff


	//   ....[49]....
        /*075c*/ 	.word	0xffffffff


	//   ....[50]....
        /*0760*/ 	.word	0xffffffff


	//   ....[51]....
        /*0764*/ 	.word	0xffffffff


	//   ....[52]....
        /*0768*/ 	.word	0xffffffff


	//   ....[53]....
        /*076c*/ 	.word	0xffffffff


	//   ....[54]....
        /*0770*/ 	.word	0xffffffff


	//   ....[55]....
        /*0774*/ 	.word	0xffffffff


	//   ....[56]....
        /*0778*/ 	.word	0xffffffff


	//   ....[57]....
        /*077c*/ 	.word	0xffffffff


	//   ....[58]....
        /*0780*/ 	.word	0xffffffff


	//   ....[59]....
        /*0784*/ 	.word	0xffffffff


	//   ....[60]....
        /*0788*/ 	.word	0xffffffff


	//   ....[61]....
        /*078c*/ 	.word	0xffffffff


	//   ....[62]....
        /*0790*/ 	.word	0xffffffff


	//   ....[63]....
        /*0794*/ 	.word	0xffffffff


	//   ....[64]....
        /*0798*/ 	.word	0xffffffff


	//   ....[65]....
        /*079c*/ 	.word	0xffffffff


	//   ....[66]....
        /*07a0*/ 	.word	0xffffffff


	//   ....[67]....
        /*07a4*/ 	.word	0xffffffff


	//   ....[68]....
        /*07a8*/ 	.word	0xffffffff


	//   ....[69]....
        /*07ac*/ 	.word	0xffffffff


	//   ....[70]....
        /*07b0*/ 	.word	0xffffffff


	//   ....[71]....
        /*07b4*/ 	.word	0xffffffff


	//   ....[72]....
        /*07b8*/ 	.word	0xffffffff


	//   ....[73]....
        /*07bc*/ 	.word	0xffffffff


	//   ....[74]....
        /*07c0*/ 	.word	0xffffffff


	//   ....[75]....
        /*07c4*/ 	.word	0xffffffff


	//   ....[76]....
        /*07c8*/ 	.word	0xffffffff


	//   ....[77]....
        /*07cc*/ 	.word	0xffffffff


	//   ....[78]....
        /*07d0*/ 	.word	0xffffffff


	//   ....[79]....
        /*07d4*/ 	.word	0xffffffff


	//   ....[80]....
        /*07d8*/ 	.word	0xffffffff


	//   ....[81]....
        /*07dc*/ 	.word	0xffffffff


	//   ....[82]....
        /*07e0*/ 	.word	0xffffffff


	//   ....[83]....
        /*07e4*/ 	.word	0xffffffff


	//   ....[84]....
        /*07e8*/ 	.word	0xffffffff


	//   ....[85]....
        /*07ec*/ 	.word	0xffffffff


	//   ....[86]....
        /*07f0*/ 	.word	0xffffffff


	//   ....[87]....
        /*07f4*/ 	.word	0xffffffff


	//   ....[88]....
        /*07f8*/ 	.word	0xffffffff


	//   ....[89]....
        /*07fc*/ 	.word	0xffffffff


	//   ....[90]....
        /*0800*/ 	.word	0xffffffff


	//   ....[91]....
        /*0804*/ 	.word	0xffffffff


	//   ....[92]....
        /*0808*/ 	.word	0xffffffff


	//   ....[93]....
        /*080c*/ 	.word	0xffffffff


	//   ....[94]....
        /*0810*/ 	.word	0xffffffff


	//   ....[95]....
        /*0814*/ 	.word	0xffffffff


	//   ....[96]....
        /*0818*/ 	.word	0xffffffff


	//   ....[97]....
        /*081c*/ 	.word	0xffffffff


	//   ....[98]....
        /*0820*/ 	.word	0xffffffff


	//   ....[99]....
        /*0824*/ 	.word	0x0500000f


	//   ....[100]....
        /*0828*/ 	.word	0x0500000f


	//   ....[101]....
        /*082c*/ 	.word	0x0500000f


	//   ....[102]....
        /*0830*/ 	.word	0x0500000f


	//   ....[103]....
        /*0834*/ 	.word	0x0500000f


	//   ....[104]....
        /*0838*/ 	.word	0x0500000f


	//   ....[105]....
        /*083c*/ 	.word	0x0500000f


	//   ....[106]....
        /*0840*/ 	.word	0x0500000f


	//   ....[107]....
        /*0844*/ 	.word	0x0500000f


	//   ....[108]....
        /*0848*/ 	.word	0x0500000f


	//   ....[109]....
        /*084c*/ 	.word	0x0500000f


	//   ....[110]....
        /*0850*/ 	.word	0x0500000f


	//   ....[111]....
        /*0854*/ 	.word	0x0500000f


	//   ....[112]....
        /*0858*/ 	.word	0x0500000f


	//   ....[113]....
        /*085c*/ 	.word	0x0500000f


	//   ....[114]....
        /*0860*/ 	.word	0x0500000f


	//   ....[115]....
        /*0864*/ 	.word	0x0500000f


	//   ....[116]....
        /*0868*/ 	.word	0x0500000f


	//   ....[117]....
        /*086c*/ 	.word	0x0500000f


	//   ....[118]....
        /*0870*/ 	.word	0x0500000f


	//   ....[119]....
        /*0874*/ 	.word	0x0500000f


	//   ....[120]....
        /*0878*/ 	.word	0x0500000f


	//   ....[121]....
        /*087c*/ 	.word	0x0500000f


	//   ....[122]....
        /*0880*/ 	.word	0x0500000f


	//   ....[123]....
        /*0884*/ 	.word	0x0500000f


	//   ....[124]....
        /*0888*/ 	.word	0x0500000f


	//   ....[125]....
        /*088c*/ 	.word	0x0500000f


	//   ....[126]....
        /*0890*/ 	.word	0x0500000f


	//   ....[127]....
        /*0894*/ 	.word	0x0500000f


	//   ....[128]....
        /*0898*/ 	.word	0x0500000f


	//   ....[129]....
        /*089c*/ 	.word	0x0500000f


	//   ....[130]....
        /*08a0*/ 	.word	0x0500000f


	//   ....[131]....
        /*08a4*/ 	.word	0x0500000f


	//   ....[132]....
        /*08a8*/ 	.word	0x0500000f


	//   ....[133]....
        /*08ac*/ 	.word	0x0500000f


	//----- nvinfo : EIATTR_COOP_GROUP_INSTR_OFFSETS
	.align		4
.L_614:
        /*08b0*/ 	.byte	0x04, 0x28
        /*08b2*/ 	.short	(.L_616 - .L_615)


	//   ....[0]....
.L_615:
        /*08b4*/ 	.word	0x00000070


	//   ....[1]....
        /*08b8*/ 	.word	0x00000140


	//   ....[2]....
        /*08bc*/ 	.word	0x00000190


	//   ....[3]....
        /*08c0*/ 	.word	0x000003a0


	//   ....[4]....
        /*08c4*/ 	.word	0x00000500


	//   ....[5]....
        /*08c8*/ 	.word	0x00000620


	//   ....[6]....
        /*08cc*/ 	.word	0x00000780


	//   ....[7]....
        /*08d0*/ 	.word	0x00001a90


	//   ....[8]....
        /*08d4*/ 	.word	0x00003780


	//   ....[9]....
        /*08d8*/ 	.word	0x00004780


	//   ....[10]....
        /*08dc*/ 	.word	0x00005360


	//   ....[11]....
        /*08e0*/ 	.word	0x000053a0


	//   ....[12]....
        /*08e4*/ 	.word	0x00005a80


	//   ....[13]....
        /*08e8*/ 	.word	0x00005b30


	//   ....[14]....
        /*08ec*/ 	.word	0x00005f90


	//   ....[15]....
        /*08f0*/ 	.word	0x00006010


	//   ....[16]....
        /*08f4*/ 	.word	0x000068f0


	//   ....[17]....
        /*08f8*/ 	.word	0x000075a0


	//   ....[18]....
        /*08fc*/ 	.word	0x00008270


	//   ....[19]....
        /*0900*/ 	.word	0x00008750


	//   ....[20]....
        /*0904*/ 	.word	0x000087f0


	//   ....[21]....
        /*0908*/ 	.word	0x00008940


	//   ....[22]....
        /*090c*/ 	.word	0x00008d40


	//   ....[23]....
        /*0910*/ 	.word	0x00008de0


	//   ....[24]....
        /*0914*/ 	.word	0x00009f40


	//   ....[25]....
        /*0918*/ 	.word	0x0000ab90


	//   ....[26]....
        /*091c*/ 	.word	0x0000bb20


	//   ....[27]....
        /*0920*/ 	.word	0x0000bba0


	//   ....[28]....
        /*0924*/ 	.word	0x0000bed0


	//   ....[29]....
        /*0928*/ 	.word	0x0000c090


	//   ....[30]....
        /*092c*/ 	.word	0x0000d060


	//   ....[31]....
        /*0930*/ 	.word	0x0000d0a0


	//   ....[32]....
        /*0934*/ 	.word	0x0000d0d0


	//   ....[33]....
        /*0938*/ 	.word	0x0000d140


	//   ....[34]....
        /*093c*/ 	.word	0x0000d180


	//   ....[35]....
        /*0940*/ 	.word	0x0000eaa0


	//   ....[36]....
        /*0944*/ 	.word	0x0000f0c0


	//   ....[37]....
        /*0948*/ 	.word	0x0000f0f0


	//   ....[38]....
        /*094c*/ 	.word	0x0000f110


	//   ....[39]....
        /*0950*/ 	.word	0x0000f140


	//   ....[40]....
        /*0954*/ 	.word	0x0000f7c0


	//   ....[41]....
        /*0958*/ 	.word	0x0000f7e0


	//   ....[42]....
        /*095c*/ 	.word	0x0000fa20


	//   ....[43]....
        /*0960*/ 	.word	0x0000fa40


	//   ....[44]....
        /*0964*/ 	.word	0x000105d0


	//   ....[45]....
        /*0968*/ 	.word	0x00010600


	//   ....[46]....
        /*096c*/ 	.word	0x00010840


	//   ....[47]....
        /*0970*/ 	.word	0x00010860


	//   ....[48]....
        /*0974*/ 	.word	0x00010b10


	//   ....[49]....
        /*0978*/ 	.word	0x00010cf0


	//   ....[50]....
        /*097c*/ 	.word	0x00010d20


	//   ....[51]....
        /*0980*/ 	.word	0x00010d50


	//   ....[52]....
        /*0984*/ 	.word	0x00010d80


	//   ....[53]....
        /*0988*/ 	.word	0x00010db0


	//   ....[54]....
        /*098c*/ 	.word	0x00010de0


	//   ....[55]....
        /*0990*/ 	.word	0x00010f50


	//   ....[56]....
        /*0994*/ 	.word	0x00010f80


	//   ....[57]....
        /*0998*/ 	.word	0x00010fb0


	//   ....[58]....
        /*099c*/ 	.word	0x00010fe0


	//   ....[59]....
        /*09a0*/ 	.word	0x00011010


	//   ....[60]....
        /*09a4*/ 	.word	0x00011040


	//   ....[61]....
        /*09a8*/ 	.word	0x000110e0


	//   ....[62]....
        /*09ac*/ 	.word	0x00011140


	//   ....[63]....
        /*09b0*/ 	.word	0x000111d0


	//   ....[64]....
        /*09b4*/ 	.word	0x000124a0


	//   ....[65]....
        /*09b8*/ 	.word	0x00013030


	//   ....[66]....
        /*09bc*/ 	.word	0x00013040


	//   ....[67]....
        /*09c0*/ 	.word	0x00013060


	//   ....[68]....
        /*09c4*/ 	.word	0x00013130


	//   ....[69]....
        /*09c8*/ 	.word	0x00013160


	//   ....[70]....
        /*09cc*/ 	.word	0x000131c0


	//   ....[71]....
        /*09d0*/ 	.word	0x000131d0


	//   ....[72]....
        /*09d4*/ 	.word	0x00013240


	//   ....[73]....
        /*09d8*/ 	.word	0x00013b90


	//   ....[74]....
        /*09dc*/ 	.word	0x00013ba0


	//   ....[75]....
        /*09e0*/ 	.word	0x00013cd0


	//   ....[76]....
        /*09e4*/ 	.word	0x00013d00


	//   ....[77]....
        /*09e8*/ 	.word	0x00013f80


	//   ....[78]....
        /*09ec*/ 	.word	0x00013fb0


	//   ....[79]....
        /*09f0*/ 	.word	0x00014120


	//   ....[80]....
        /*09f4*/ 	.word	0x00014130


	//   ....[81]....
        /*09f8*/ 	.word	0x00017f20


	//   ....[82]....
        /*09fc*/ 	.word	0x00017f50


	//   ....[83]....
        /*0a00*/ 	.word	0x00017f90


	//   ....[84]....
        /*0a04*/ 	.word	0x00017fc0


	//   ....[85]....
        /*0a08*/ 	.word	0x00017ff0


	//   ....[86]....
        /*0a0c*/ 	.word	0x00018020


	//   ....[87]....
        /*0a10*/ 	.word	0x00018050


	//   ....[88]....
        /*0a14*/ 	.word	0x00018080


	//   ....[89]....
        /*0a18*/ 	.word	0x00018200


	//   ....[90]....
        /*0a1c*/ 	.word	0x00018230


	//   ....[91]....
        /*0a20*/ 	.word	0x00018260


	//   ....[92]....
        /*0a24*/ 	.word	0x00018290


	//   ....[93]....
        /*0a28*/ 	.word	0x000182c0


	//   ....[94]....
        /*0a2c*/ 	.word	0x000182f0


	//   ....[95]....
        /*0a30*/ 	.word	0x000183b0


	//   ....[96]....
        /*0a34*/ 	.word	0x000183d0


	//   ....[97]....
        /*0a38*/ 	.word	0x00018440


	//   ....[98]....
        /*0a3c*/ 	.word	0x00018b10


	//   ....[99]....
        /*0a40*/ 	.word	0x000190d0


	//   ....[100]....
        /*0a44*/ 	.word	0x00019250


	//   ....[101]....
        /*0a48*/ 	.word	0x000192a0


	//   ....[102]....
        /*0a4c*/ 	.word	0x00019300


	//   ....[103]....
        /*0a50*/ 	.word	0x00019360


	//   ....[104]....
        /*0a54*/ 	.word	0x000194b0


	//   ....[105]....
        /*0a58*/ 	.word	0x00019550


	//   ....[106]....
        /*0a5c*/ 	.word	0x00019600


	//   ....[107]....
        /*0a60*/ 	.word	0x000196e0


	//   ....[108]....
        /*0a64*/ 	.word	0x000198b0


	//   ....[109]....
        /*0a68*/ 	.word	0x00019970


	//   ....[110]....
        /*0a6c*/ 	.word	0x00019c20


	//   ....[111]....
        /*0a70*/ 	.word	0x00019d40


	//   ....[112]....
        /*0a74*/ 	.word	0x00019f10


	//   ....[113]....
        /*0a78*/ 	.word	0x00019fe0


	//   ....[114]....
        /*0a7c*/ 	.word	0x0001a1e0


	//   ....[115]....
        /*0a80*/ 	.word	0x0001a270


	//   ....[116]....
        /*0a84*/ 	.word	0x0001a5a0


	//   ....[117]....
        /*0a88*/ 	.word	0x0001a640


	//   ....[118]....
        /*0a8c*/ 	.word	0x0001a760


	//   ....[119]....
        /*0a90*/ 	.word	0x0001a7e0


	//   ....[120]....
        /*0a94*/ 	.word	0x0001a860


	//   ....[121]....
        /*0a98*/ 	.word	0x0001a8e0


	//   ....[122]....
        /*0a9c*/ 	.word	0x0001a960


	//   ....[123]....
        /*0aa0*/ 	.word	0x0001a9f0


	//   ....[124]....
        /*0aa4*/ 	.word	0x0001aa90


	//   ....[125]....
        /*0aa8*/ 	.word	0x0001ab40


	//   ....[126]....
        /*0aac*/ 	.word	0x0001abc0


	//   ....[127]....
        /*0ab0*/ 	.word	0x0001ac40


	//   ....[128]....
        /*0ab4*/ 	.word	0x0001acc0


	//   ....[129]....
        /*0ab8*/ 	.word	0x0001ad50


	//   ....[130]....
        /*0abc*/ 	.word	0x0001add0


	//   ....[131]....
        /*0ac0*/ 	.word	0x0001ae70


	//   ....[132]....
        /*0ac4*/ 	.word	0x0001af00


	//   ....[133]....
        /*0ac8*/ 	.word	0x0001b030


	//----- nvinfo : EIATTR_REG_RECONFIG
	.align		4
.L_616:
        /*0acc*/ 	.byte	0x01, 0x54
	.zero		2


	//----- nvinfo : EIATTR_SYSCALL_OFFSETS
	.align		4
        /*0ad0*/ 	.byte	0x04, 0x46
        /*0ad2*/ 	.short	(.L_618 - .L_617)


	//   ....[0]....
.L_617:
        /*0ad4*/ 	.word	0x00003930


	//   ....[1]....
        /*0ad8*/ 	.word	0x000120a0


	//   ....[2]....
        /*0adc*/ 	.word	0x00012200


	//   ....[3]....
        /*0ae0*/ 	.word	0x00012300


	//   ....[4]....
        /*0ae4*/ 	.word	0x00012c10


	//   ....[5]....
        /*0ae8*/ 	.word	0x00013560


	//----- nvinfo : EIATTR_MBARRIER_INSTR_OFFSETS
	.align		4
.L_618:
        /*0aec*/ 	.byte	0x04, 0x39
        /*0aee*/ 	.short	(.L_620 - .L_619)


	//   ....[0]....
.L_619:
        /*0af0*/ 	.word	0x00000280
        /*0af4*/ 	.word	0x000000ff
        /*0af8*/ 	.word	0x00038800
        /*0afc*/ 	.short	0x0100
        /*0afe*/ 	.byte	0x08
	.zero		1


	//   ....[1]....
        /*0b00*/ 	.word	0x00000290
        /*0b04*/ 	.word	0x000000ff
        /*0b08*/ 	.word	0x00038810
        /*0b0c*/ 	.short	0x0100
        /*0b0e*/ 	.byte	0x08
	.zero		1


	//   ....[2]....
        /*0b10*/ 	.word	0x000002a0
        /*0b14*/ 	.word	0x000000ff
        /*0b18*/ 	.word	0x00038820
        /*0b1c*/ 	.short	0x0100
        /*0b1e*/ 	.byte	0x08
	.zero		1


	//   ....[3]....
        /*0b20*/ 	.word	0x00000350
        /*0b24*/ 	.word	0x000000ff
        /*0b28*/ 	.word	0x00038830
        /*0b2c*/ 	.short	0x0100
        /*0b2e*/ 	.byte	0x06
	.zero		1


	//   ....[4]....
        /*0b30*/ 	.word	0x00000360
        /*0b34*/ 	.word	0x000000ff
        /*0b38*/ 	.word	0x00038840
        /*0b3c*/ 	.short	0x0100
        /*0b3e*/ 	.byte	0x06
	.zero		1


	//   ....[5]....
        /*0b40*/ 	.word	0x00000370
        /*0b44*/ 	.word	0x000000ff
        /*0b48*/ 	.word	0x00038838
        /*0b4c*/ 	.short	0x0100
        /*0b4e*/ 	.byte	0x06
	.zero		1


	//   ....[6]....
        /*0b50*/ 	.word	0x00000380
        /*0b54*/ 	.word	0x000000ff
        /*0b58*/ 	.word	0x00038848
        /*0b5c*/ 	.short	0x0100
        /*0b5e*/ 	.byte	0x06
	.zero		1


	//   ....[7]....
        /*0b60*/ 	.word	0x000004b0
        /*0b64*/ 	.word	0x000000ff
        /*0b68*/ 	.word	0x00038850
        /*0b6c*/ 	.short	0x0100
        /*0b6e*/ 	.byte	0x08
	.zero		1


	//   ....[8]....
        /*0b70*/ 	.word	0x000004c0
        /*0b74*/ 	.word	0x000000ff
        /*0b78*/ 	.word	0x00038860
        /*0b7c*/ 	.short	0x0100
        /*0b7e*/ 	.byte	0x08
	.zero		1


	//   ....[9]....
        /*0b80*/ 	.word	0x000004d0
        /*0b84*/ 	.word	0x000000ff
        /*0b88*/ 	.word	0x00038858
        /*0b8c*/ 	.short	0x0100
        /*0b8e*/ 	.byte	0x08
	.zero		1


	//   ....[10]....
        /*0b90*/ 	.word	0x000004e0
        /*0b94*/ 	.word	0x000000ff
        /*0b98*/ 	.word	0x00038868
        /*0b9c*/ 	.short	0x0100
        /*0b9e*/ 	.byte	0x08
	.zero		1


	//   ....[11]....
        /*0ba0*/ 	.word	0x000005d0
        /*0ba4*/ 	.word	0x000000ff
        /*0ba8*/ 	.word	0x00038870
        /*0bac*/ 	.short	0x0100
        /*0bae*/ 	.byte	0x06
	.zero		1


	//   ....[12]....
        /*0bb0*/ 	.word	0x000005e0
        /*0bb4*/ 	.word	0x000000ff
        /*0bb8*/ 	.word	0x00038880
        /*0bbc*/ 	.short	0x0100
        /*0bbe*/ 	.byte	0x06
	.zero		1


	//   ....[13]....
        /*0bc0*/ 	.word	0x000005f0
        /*0bc4*/ 	.word	0x000000ff
        /*0bc8*/ 	.word	0x00038878
        /*0bcc*/ 	.short	0x0100
        /*0bce*/ 	.byte	0x06
	.zero		1


	//   ....[14]....
        /*0bd0*/ 	.word	0x00000600
        /*0bd4*/ 	.word	0x000000ff
        /*0bd8*/ 	.word	0x00038888
        /*0bdc*/ 	.short	0x0100
        /*0bde*/ 	.byte	0x06
	.zero		1


	//   ....[15]....
        /*0be0*/ 	.word	0x00000730
        /*0be4*/ 	.word	0x000000ff
        /*0be8*/ 	.word	0x00038890
        /*0bec*/ 	.short	0x0100
        /*0bee*/ 	.byte	0x08
	.zero		1


	//   ....[16]....
        /*0bf0*/ 	.word	0x00000740
        /*0bf4*/ 	.word	0x000000ff
        /*0bf8*/ 	.word	0x000388a0
        /*0bfc*/ 	.short	0x0100
        /*0bfe*/ 	.byte	0x08
	.zero		1


	//   ....[17]....
        /*0c00*/ 	.word	0x00000750
        /*0c04*/ 	.word	0x000000ff
        /*0c08*/ 	.word	0x00038898
        /*0c0c*/ 	.short	0x0100
        /*0c0e*/ 	.byte	0x08
	.zero		1


	//   ....[18]....
        /*0c10*/ 	.word	0x00000760
        /*0c14*/ 	.word	0x000000ff
        /*0c18*/ 	.word	0x000388a8
        /*0c1c*/ 	.short	0x0100
        /*0c1e*/ 	.byte	0x08
	.zero		1


	//   ....[19]....
        /*0c20*/ 	.word	0x00000890
        /*0c24*/ 	.word	0x000000ff
        /*0c28*/ 	.word	0x000388b0
        /*0c2c*/ 	.short	0x0100
        /*0c2e*/ 	.byte	0x08
	.zero		1


	//   ....[20]....
        /*0c30*/ 	.word	0x000008a0
        /*0c34*/ 	.word	0x000000ff
        /*0c38*/ 	.word	0x000388c0
        /*0c3c*/ 	.short	0x0100
        /*0c3e*/ 	.byte	0x08
	.zero		1


	//   ....[21]....
        /*0c40*/ 	.word	0x000008b0
        /*0c44*/ 	.word	0x000000ff
        /*0c48*/ 	.word	0x000388b8
        /*0c4c*/ 	.short	0x0100
        /*0c4e*/ 	.byte	0x08
	.zero		1


	//   ....[22]....
        /*0c50*/ 	.word	0x000008c0
        /*0c54*/ 	.word	0x000000ff
        /*0c58*/ 	.word	0x000388c8
        /*0c5c*/ 	.short	0x0100
        /*0c5e*/ 	.byte	0x08
	.zero		1


	//   ....[23]....
        /*0c60*/ 	.word	0x00001e40
        /*0c64*/ 	.word	0x00000000
        /*0c68*/ 	.word	0x00000000
        /*0c6c*/ 	.short	0x0101
        /*0c6e*/ 	.byte	0x3f
	.zero		1


	//   ....[24]....
        /*0c70*/ 	.word	0x00002910
        /*0c74*/ 	.word	0x00000000
        /*0c78*/ 	.word	0x00000000
        /*0c7c*/ 	.short	0x0101
        /*0c7e*/ 	.byte	0x3f
	.zero		1


	//   ....[25]....
        /*0c80*/ 	.word	0x000039b0
        /*0c84*/ 	.word	0x00000011
        /*0c88*/ 	.word	0x00038800
        /*0c8c*/ 	.short	0x010a
        /*0c8e*/ 	.byte	0x3f
	.zero		1


	//   ....[26]....
        /*0c90*/ 	.word	0x00003a10
        /*0c94*/ 	.word	0x00000005
        /*0c98*/ 	.word	0x00038830
        /*0c9c*/ 	.short	0x010a
        /*0c9e*/ 	.byte	0x3f
	.zero		1


	//   ....[27]....
        /*0ca0*/ 	.word	0x00003a80
        /*0ca4*/ 	.word	0x00000005
        /*0ca8*/ 	.word	0x00038830
        /*0cac*/ 	.short	0x010a
        /*0cae*/ 	.byte	0x3f
	.zero		1


	//   ....[28]....
        /*0cb0*/ 	.word	0x00003d00
        /*0cb4*/ 	.word	0x00000011
        /*0cb8*/ 	.word	0x00038810
        /*0cbc*/ 	.short	0x010a
        /*0cbe*/ 	.byte	0x3f
	.zero		1


	//   ....[29]....
        /*0cc0*/ 	.word	0x00003d40
        /*0cc4*/ 	.word	0x00000005
        /*0cc8*/ 	.word	0x00038850
        /*0ccc*/ 	.short	0x010a
        /*0cce*/ 	.byte	0x3f
	.zero		1


	//   ....[30]....
        /*0cd0*/ 	.word	0x00003e10
        /*0cd4*/ 	.word	0x00000005
        /*0cd8*/ 	.word	0x00038850
        /*0cdc*/ 	.short	0x010a
        /*0cde*/ 	.byte	0x3f
	.zero		1


	//   ....[31]....
        /*0ce0*/ 	.word	0x00006260
        /*0ce4*/ 	.word	0x00000018
        /*0ce8*/ 	.word	0x00000000
        /*0cec*/ 	.short	0x0101
        /*0cee*/ 	.byte	0x3f
	.zero		1


	//   ....[32]....
        /*0cf0*/ 	.word	0x00006910
        /*0cf4*/ 	.word	0x00000005
        /*0cf8*/ 	.word	0x00000000
        /*0cfc*/ 	.short	0x0101
        /*0cfe*/ 	.byte	0x3f
	.zero		1


	//   ....[33]....
        /*0d00*/ 	.word	0x00006a30
        /*0d04*/ 	.word	0x00000009
        /*0d08*/ 	.word	0x00038830
        /*0d0c*/ 	.short	0x010a
        /*0d0e*/ 	.byte	0x3f
	.zero		1


	//   ....[34]....
        /*0d10*/ 	.word	0x00006a80
        /*0d14*/ 	.word	0x00000009
        /*0d18*/ 	.word	0x00038830
        /*0d1c*/ 	.short	0x010a
        /*0d1e*/ 	.byte	0x3f
	.zero		1


	//   ....[35]....
        /*0d20*/ 	.word	0x00006c00
        /*0d24*/ 	.word	0x00000009
        /*0d28*/ 	.word	0x00038850
        /*0d2c*/ 	.short	0x010a
        /*0d2e*/ 	.byte	0x3f
	.zero		1


	//   ....[36]....
        /*0d30*/ 	.word	0x00006c40
        /*0d34*/ 	.word	0x00000009
        /*0d38*/ 	.word	0x00038850
        /*0d3c*/ 	.short	0x010a
        /*0d3e*/ 	.byte	0x3f
	.zero		1


	//   ....[37]....
        /*0d40*/ 	.word	0x00009140
        /*0d44*/ 	.word	0x00000099
        /*0d48*/ 	.word	0x00000000
        /*0d4c*/ 	.short	0x0101
        /*0d4e*/ 	.byte	0x3f
	.zero		1


	//   ....[38]....
        /*0d50*/ 	.word	0x00009f60
        /*0d54*/ 	.word	0x00000009
        /*0d58*/ 	.word	0x00000000
        /*0d5c*/ 	.short	0x0101
        /*0d5e*/ 	.byte	0x3f
	.zero		1


	//   ....[39]....
        /*0d60*/ 	.word	0x0000a080
        /*0d64*/ 	.word	0x00000009
        /*0d68*/ 	.word	0x00038830
        /*0d6c*/ 	.short	0x010a
        /*0d6e*/ 	.byte	0x3f
	.zero		1


	//   ....[40]....
        /*0d70*/ 	.word	0x0000a0d0
        /*0d74*/ 	.word	0x00000009
        /*0d78*/ 	.word	0x00038830
        /*0d7c*/ 	.short	0x010a
        /*0d7e*/ 	.byte	0x3f
	.zero		1


	//   ....[41]....
        /*0d80*/ 	.word	0x0000a250
        /*0d84*/ 	.word	0x00000009
        /*0d88*/ 	.word	0x00038850
        /*0d8c*/ 	.short	0x010a
        /*0d8e*/ 	.byte	0x3f
	.zero		1


	//   ....[42]....
        /*0d90*/ 	.word	0x0000a290
        /*0d94*/ 	.word	0x00000009
        /*0d98*/ 	.word	0x00038850
        /*0d9c*/ 	.short	0x010a
        /*0d9e*/ 	.byte	0x3f
	.zero		1


	//   ....[43]....
        /*0da0*/ 	.word	0x0000c3c0
        /*0da4*/ 	.word	0x00000098
        /*0da8*/ 	.word	0x00000000
        /*0dac*/ 	.short	0x0101
        /*0dae*/ 	.byte	0x3f
	.zero		1


	//   ....[44]....
        /*0db0*/ 	.word	0x0000d080
        /*0db4*/ 	.word	0x00000009
        /*0db8*/ 	.word	0x00000000
        /*0dbc*/ 	.short	0x0101
        /*0dbe*/ 	.byte	0x3f
	.zero		1


	//   ....[45]....
        /*0dc0*/ 	.word	0x0000f7f0
        /*0dc4*/ 	.word	0x00000000
        /*0dc8*/ 	.word	0x00000000
        /*0dcc*/ 	.short	0x0101
        /*0dce*/ 	.byte	0x3f
	.zero		1


	//   ....[46]....
        /*0dd0*/ 	.word	0x00012750
        /*0dd4*/ 	.word	0x00000000
        /*0dd8*/ 	.word	0x00038840
        /*0ddc*/ 	.short	0x010a
        /*0dde*/ 	.byte	0x3f
	.zero		1


	//   ....[47]....
        /*0de0*/ 	.word	0x00013300
        /*0de4*/ 	.word	0x00000008
        /*0de8*/ 	.word	0x00038800
        /*0dec*/ 	.short	0x0107
        /*0dee*/ 	.byte	0x3f
	.zero		1


	//   ....[48]....
        /*0df0*/ 	.word	0x000133b0
        /*0df4*/ 	.word	0x00000000
        /*0df8*/ 	.word	0x00038800
        /*0dfc*/ 	.short	0x0101
        /*0dfe*/ 	.byte	0x3f
	.zero		1


	//   ....[49]....
        /*0e00*/ 	.word	0x00014360
        /*0e04*/ 	.word	0x00000000
        /*0e08*/ 	.word	0x00038810
        /*0e0c*/ 	.short	0x0107
        /*0e0e*/ 	.byte	0x3f
	.zero		1


	//   ....[50]....
        /*0e10*/ 	.word	0x00014460
        /*0e14*/ 	.word	0x00000002
        /*0e18*/ 	.word	0x00038810
        /*0e1c*/ 	.short	0x0101
        /*0e1e*/ 	.byte	0x3f
	.zero		1


	//   ....[51]....
        /*0e20*/ 	.word	0x00014480
        /*0e24*/ 	.word	0x00000002
        /*0e28*/ 	.word	0x00038820
        /*0e2c*/ 	.short	0x010a
        /*0e2e*/ 	.byte	0x3f
	.zero		1


	//   ....[52]....
        /*0e30*/ 	.word	0x00014590
        /*0e34*/ 	.word	0x00000000
        /*0e38*/ 	.word	0x00038860
        /*0e3c*/ 	.short	0x010a
        /*0e3e*/ 	.byte	0x3f
	.zero		1


	//   ....[53]....
        /*0e40*/ 	.word	0x00015270
        /*0e44*/ 	.word	0x00000003
        /*0e48*/ 	.word	0x00038840
        /*0e4c*/ 	.short	0x010a
        /*0e4e*/ 	.byte	0x3f
	.zero		1


	//   ....[54]....
        /*0e50*/ 	.word	0x000154d0
        /*0e54*/ 	.word	0x00000003
        /*0e58*/ 	.word	0x00038860
        /*0e5c*/ 	.short	0x010a
        /*0e5e*/ 	.byte	0x3f
	.zero		1


	//   ....[55]....
        /*0e60*/ 	.word	0x00016150
        /*0e64*/ 	.word	0x00000004
        /*0e68*/ 	.word	0x00038840
        /*0e6c*/ 	.short	0x010a
        /*0e6e*/ 	.byte	0x3f
	.zero		1


	//   ....[56]....
        /*0e70*/ 	.word	0x000163a0
        /*0e74*/ 	.word	0x00000004
        /*0e78*/ 	.word	0x00038860
        /*0e7c*/ 	.short	0x010a
        /*0e7e*/ 	.byte	0x3f
	.zero		1


	//   ....[57]....
        /*0e80*/ 	.word	0x00016fb0
        /*0e84*/ 	.word	0x00000004
        /*0e88*/ 	.word	0x00038840
        /*0e8c*/ 	.short	0x010a
        /*0e8e*/ 	.byte	0x3f
	.zero		1


	//   ....[58]....
        /*0e90*/ 	.word	0x00017210
        /*0e94*/ 	.word	0x00000004
        /*0e98*/ 	.word	0x00038860
        /*0e9c*/ 	.short	0x010a
        /*0e9e*/ 	.byte	0x3f
	.zero		1


	//   ....[59]....
        /*0ea0*/ 	.word	0x00018a90
        /*0ea4*/ 	.word	0x00000000
        /*0ea8*/ 	.word	0x00038820
        /*0eac*/ 	.short	0x010a
        /*0eae*/ 	.byte	0x3f
	.zero		1


	//   ....[60]....
        /*0eb0*/ 	.word	0x00018c50
        /*0eb4*/ 	.word	0x00000006
        /*0eb8*/ 	.word	0x00000000
        /*0ebc*/ 	.short	0x010a
        /*0ebe*/ 	.byte	0x3f
	.zero		1


	//   ....[61]....
        /*0ec0*/ 	.word	0x00018cc0
        /*0ec4*/ 	.word	0x00000007
        /*0ec8*/ 	.word	0x00000000
        /*0ecc*/ 	.short	0x010a
        /*0ece*/ 	.byte	0x3f
	.zero		1


	//   ....[62]....
        /*0ed0*/ 	.word	0x00018d30
        /*0ed4*/ 	.word	0x00000004
        /*0ed8*/ 	.word	0x00000000
        /*0edc*/ 	.short	0x010a
        /*0ede*/ 	.byte	0x3f
	.zero		1


	//   ....[63]....
        /*0ee0*/ 	.word	0x00018d60
        /*0ee4*/ 	.word	0x00000003
        /*0ee8*/ 	.word	0x00000000
        /*0eec*/ 	.short	0x010a
        /*0eee*/ 	.byte	0x3f
	.zero		1


	//   ....[64]....
        /*0ef0*/ 	.word	0x00018dc0
        /*0ef4*/ 	.word	0x00000011
        /*0ef8*/ 	.word	0x00038800
        /*0efc*/ 	.short	0x010a
        /*0efe*/ 	.byte	0x3f
	.zero		1


	//   ....[65]....
        /*0f00*/ 	.word	0x00018e10
        /*0f04*/ 	.word	0x00000005
        /*0f08*/ 	.word	0x00038830
        /*0f0c*/ 	.short	0x010a
        /*0f0e*/ 	.byte	0x3f
	.zero		1


	//   ....[66]....
        /*0f10*/ 	.word	0x00018e60
        /*0f14*/ 	.word	0x00000011
        /*0f18*/ 	.word	0x00038810
        /*0f1c*/ 	.short	0x010a
        /*0f1e*/ 	.byte	0x3f
	.zero		1


	//   ....[67]....
        /*0f20*/ 	.word	0x00018eb0
        /*0f24*/ 	.word	0x00000005
        /*0f28*/ 	.word	0x00038850
        /*0f2c*/ 	.short	0x010a
        /*0f2e*/ 	.byte	0x3f
	.zero		1


	//   ....[68]....
        /*0f30*/ 	.word	0x00018f00
        /*0f34*/ 	.word	0x00000009
        /*0f38*/ 	.word	0x00038830
        /*0f3c*/ 	.short	0x010a
        /*0f3e*/ 	.byte	0x3f
	.zero		1


	//   ....[69]....
        /*0f40*/ 	.word	0x00018f50
        /*0f44*/ 	.word	0x00000009
        /*0f48*/ 	.word	0x00038850
        /*0f4c*/ 	.short	0x010a
        /*0f4e*/ 	.byte	0x3f
	.zero		1


	//   ....[70]....
        /*0f50*/ 	.word	0x00018fa0
        /*0f54*/ 	.word	0x00000009
        /*0f58*/ 	.word	0x00038830
        /*0f5c*/ 	.short	0x010a
        /*0f5e*/ 	.byte	0x3f
	.zero		1


	//   ....[71]....
        /*0f60*/ 	.word	0x00018ff0
        /*0f64*/ 	.word	0x00000009
        /*0f68*/ 	.word	0x00038850
        /*0f6c*/ 	.short	0x010a
        /*0f6e*/ 	.byte	0x3f
	.zero		1


	//   ....[72]....
        /*0f70*/ 	.word	0x00019190
        /*0f74*/ 	.word	0x00000000
        /*0f78*/ 	.word	0x00038840
        /*0f7c*/ 	.short	0x010a
        /*0f7e*/ 	.byte	0x3f
	.zero		1


	//   ....[73]....
        /*0f80*/ 	.word	0x0001a2c0
        /*0f84*/ 	.word	0x00000002
        /*0f88*/ 	.word	0x00038820
        /*0f8c*/ 	.short	0x010a
        /*0f8e*/ 	.byte	0x3f
	.zero		1


	//   ....[74]....
        /*0f90*/ 	.word	0x0001a310
        /*0f94*/ 	.word	0x00000000
        /*0f98*/ 	.word	0x00038860
        /*0f9c*/ 	.short	0x010a
        /*0f9e*/ 	.byte	0x3f
	.zero		1


	//   ....[75]....
        /*0fa0*/ 	.word	0x0001a360
        /*0fa4*/ 	.word	0x00000003
        /*0fa8*/ 	.word	0x00038840
        /*0fac*/ 	.short	0x010a
        /*0fae*/ 	.byte	0x3f
	.zero		1


	//   ....[76]....
        /*0fb0*/ 	.word	0x0001a3b0
        /*0fb4*/ 	.word	0x00000003
        /*0fb8*/ 	.word	0x00038860
        /*0fbc*/ 	.short	0x010a
        /*0fbe*/ 	.byte	0x3f
	.zero		1


	//   ....[77]....
        /*0fc0*/ 	.word	0x0001a400
        /*0fc4*/ 	.word	0x00000004
        /*0fc8*/ 	.word	0x00038840
        /*0fcc*/ 	.short	0x010a
        /*0fce*/ 	.byte	0x3f
	.zero		1


	//   ....[78]....
        /*0fd0*/ 	.word	0x0001a450
        /*0fd4*/ 	.word	0x00000004
        /*0fd8*/ 	.word	0x00038860
        /*0fdc*/ 	.short	0x010a
        /*0fde*/ 	.byte	0x3f
	.zero		1


	//   ....[79]....
        /*0fe0*/ 	.word	0x0001a4a0
        /*0fe4*/ 	.word	0x00000004
        /*0fe8*/ 	.word	0x00038840
        /*0fec*/ 	.short	0x010a
        /*0fee*/ 	.byte	0x3f
	.zero		1


	//   ....[80]....
        /*0ff0*/ 	.word	0x0001a4f0
        /*0ff4*/ 	.word	0x00000004
        /*0ff8*/ 	.word	0x00038860
        /*0ffc*/ 	.short	0x010a
        /*0ffe*/ 	.byte	0x3f
	.zero		1


	//   ....[81]....
        /*1000*/ 	.word	0x0001af50
        /*1004*/ 	.word	0x00000000
        /*1008*/ 	.word	0x00038820
        /*100c*/ 	.short	0x010a
        /*100e*/ 	.byte	0x3f
	.zero		1


	//   ....[82]....
        /*1010*/ 	.word	0x0001b0f0
        /*1014*/ 	.word	0x00000006
        /*1018*/ 	.word	0x00000000
        /*101c*/ 	.short	0x010a
        /*101e*/ 	.byte	0x3f
	.zero		1


	//   ....[83]....
        /*1020*/ 	.word	0x0001b140
        /*1024*/ 	.word	0x00000007
        /*1028*/ 	.word	0x00000000
        /*102c*/ 	.short	0x010a
        /*102e*/ 	.byte	0x3f
	.zero		1


	//   ....[84]....
        /*1030*/ 	.word	0x0001b190
        /*1034*/ 	.word	0x00000004
        /*1038*/ 	.word	0x00000000
        /*103c*/ 	.short	0x010a
        /*103e*/ 	.byte	0x3f
	.zero		1


	//----- nvinfo : EIATTR_NUM_MBARRIERS
	.align		4
.L_620:
        /*1040*/ 	.byte	0x03, 0x38
        /*1042*/ 	.short	0x0017


	//----- nvinfo : EIATTR_EXIT_INSTR_OFFSETS
	.align		4
        /*1044*/ 	.byte	0x04, 0x1c
        /*1046*/ 	.short	(.L_622 - .L_621)


	//   ....[0]....
.L_621:
        /*1048*/ 	.word	0x00000a80


	//   ....[1]....
        /*104c*/ 	.word	0x00010ab0


	//   ....[2]....
        /*1050*/ 	.word	0x00018db0


	//----- nvinfo : EIATTR_MAX_THREADS
	.align		4
.L_622:
        /*1054*/ 	.byte	0x04, 0x05
        /*1056*/ 	.short	(.L_624 - .L_623)
.L_623:
        /*1058*/ 	.word	0x00000180
        /*105c*/ 	.word	0x00000001
        /*1060*/ 	.word	0x00000001


	//----- nvinfo : EIATTR_CRS_STACK_SIZE
	.align		4
.L_624:
        /*1064*/ 	.byte	0x04, 0x1e
        /*1066*/ 	.short	(.L_626 - .L_625)
.L_625:
        /*1068*/ 	.word	0x00000000


	//----- nvinfo : EIATTR_CBANK_PARAM_SIZE
	.align		4
.L_626:
        /*106c*/ 	.byte	0x03, 0x19
        /*106e*/ 	.short	0x0bf0


	//----- nvinfo : EIATTR_PARAM_CBANK
	.align		4
        /*1070*/ 	.byte	0x04, 0x0a
        /*1072*/ 	.short	(.L_628 - .L_627)
	.align		4
.L_627:
        /*1074*/ 	.word	index@(.nv.constant0._ZN7cutlass13device_kernelIN5flash11enable_sm90INS1_16FlashAttnFwdSm90INS1_25CollectiveMainloopFwdSm90ILi2EN4cute5tupleIJNS5_1CILi1EEES8_S8_EEENS6_IJNS7_ILi64EEESA_SA_EEELi512ENS_10bfloat16_tEfNS_4arch4Sm90ELb1ELb0ELb1ELb1ELb0ELb0ELb1ELb0ELb0ELb1ELb0ELb0EEENS1_21CollectiveEpilogueFwdINS6_IJSA_NS7_ILi512EEESA_EEES9_SC_SE_Li256ELb1ELb1ELb0ELb0EEENS1_36VarlenDynamicPersistentTileSchedulerILi64ELi64ELi256ELi128ELb0ELb1ELb1ELb1ELb1ELb1EEEEEEEEEvNT_6ParamsE)
        /*1078*/ 	.short	0x0210
        /*107a*/ 	.short	0x0bf0


	//----- nvinfo : EIATTR_SW_WAR
	.align		4
.L_628:
        /*107c*/ 	.byte	0x04, 0x36
        /*107e*/ 	.short	(.L_630 - .L_629)
.L_629:
        /*1080*/ 	.word	0x00000008
.L_630:


//--------------------- .nv.info._ZN7cutlass13device_kernelIN5flash11enable_sm90INS1_16FlashAttnFwdSm90INS1_25CollectiveMainloopFwdSm90ILi2EN4cute5tupleIJNS5_1CILi1EEES8_S8_EEENS6_IJNS7_ILi64EEESA_SA_EEELi512ENS_10bfloat16_tEfNS_4arch4Sm90ELb1ELb0ELb1ELb1ELb0ELb1ELb1ELb0ELb0ELb1ELb0ELb0EEENS1_21CollectiveEpilogueFwdINS6_IJSA_NS7_ILi512EEESA_EEES9_SC_SE_Li256ELb1ELb1ELb0ELb0EEENS1_36VarlenDynamicPersistentTileSchedulerILi64ELi64ELi256ELi128ELb0ELb1ELb1ELb1ELb1ELb1EEEEEEEEEvNT_6ParamsE --------------------------
	.section	.nv.info._ZN7cutlass13device_kernelIN5flash11enable_sm90INS1_16FlashAttnFwdSm90INS1_25CollectiveMainloopFwdSm90ILi2EN4cute5tupleIJNS5_1CILi1EEES8_S8_EEENS6_IJNS7_ILi64EEESA_SA_EEELi512ENS_10bfloat16_tEfNS_4arch4Sm90ELb1ELb0ELb1ELb1ELb0ELb1ELb1ELb0ELb0ELb1ELb0ELb0EEENS1_21CollectiveEpilogueFwdINS6_IJSA_NS7_ILi512EEESA_EEES9_SC_SE_Li256ELb1ELb1ELb0ELb0EEENS1_36VarlenDynamicPersistentTileSchedulerILi64ELi64ELi256ELi128ELb0ELb1ELb1ELb1ELb1ELb1EEEEEEEEEvNT_6ParamsE,"",@"SHT_CUDA_INFO"
	.sectionflags	@""
	.align	4


	//----- nvinfo : EIATTR_CUDA_API_VERSION
	.align		4
        /*0000*/ 	.byte	0x04, 0x37
        /*0002*/ 	.short	(.L_632 - .L_631)
.L_631:
        /*0004*/ 	.word	0x00000082


	//----- nvinfo : EIATTR_KPARAM_INFO
	.align		4
.L_632:
        /*0008*/ 	.byte	0x04, 0x17
        /*000a*/ 	.short	(.L_634 - .L_633)
.L_633:
        /*000c*/ 	.word	0x00000000
        /*0010*/ 	.short	0x0000
        /*0012*/ 	.short	0x0070
        /*0014*/ 	.byte	0x00, 0xf0, 0x01, 0x2e


	//----- nvinfo : EIATTR_SPARSE_MMA_MASK
	.align		4
.L_634:
        /*0018*/ 	.byte	0x03, 0x50
        /*001a*/ 	.short	0x0000


	//----- nvinfo : EIATTR_MAXREG_COUNT
	.align		4
        /*001c*/ 	.byte	0x03, 0x1b
        /*001e*/ 	.short	0x00a8


	//----- nvinfo : EIATTR_NUM_BARRIERS
	.align		4
        /*0020*/ 	.byte	0x02, 0x4c
        /*0022*/ 	.byte	0x10
	.zero		1


	//----- nvinfo : EIATTR_EXTERNS
	.align		4
        /*0024*/ 	.byte	0x04, 0x0f
        /*0026*/ 	.short	(.L_636 - .L_635)


	//   ....[0]....
	.align		4
.L_635:
        /*0028*/ 	.word	index@(__assertfail)


	//----- nvinfo : EIATTR_ANNOTATIONS
	.align		4
.L_636:
        /*002c*/ 	.byte	0x04, 0x55
        /*002e*/ 	.short	(.L_638 - .L_637)


	//   ....[0]....
.L_637:
        /* <DEDUP_REMOVED lines=119> */


	//----- nvinfo : EIATTR_MERCURY_ISA_VERSION
	.align		4
.L_638:
        /*0788*/ 	.byte	0x03, 0x5f
        /*078a*/ 	.short	0x0101


	//----- nvinfo : EIATTR_UNUSED_LOAD_BYTE_OFFSET
	.align		4
        /*078c*/ 	.byte	0x04, 0x44
        /*078e*/ 	.short	(.L_640 - .L_639)


	//   ....[0]....
.L_639:
        /*0790*/ 	.word	0x00000ad0
        /*0794*/ 	.word	0x0000fff0


	//   ....[1]....
        /*0798*/ 	.word	0x00014ad0
        /*079c*/ 	.word	0x0000fff0


	//----- nvinfo : EIATTR_INT_WARP_WIDE_INSTR_OFFSETS
	.align		4
.L_640:
        /*07a0*/ 	.byte	0x04, 0x31
        /*07a2*/ 	.short	(.L_642 - .L_641)


	//   ....[0]....
.L_641:
        /*07a4*/ 	.word	0x00000190


	//   ....[1]....
        /*07a8*/ 	.word	0x000001d0


	//   ....[2]....
        /*07ac*/ 	.word	0x00000240


	//   ....[3]....
        /*07b0*/ 	.word	0x000002b0


	//   ....[4]....
        /*07b4*/ 	.word	0x0001ab50


	//   ....[5]....
        /*07b8*/ 	.word	0x0001abb0


	//   ....[6]....
        /*07bc*/ 	.word	0x00020950


	//   ....[7]....
        /*07c0*/ 	.word	0x000209b0


	//----- nvinfo : EIATTR_COOP_GROUP_MASK_REGIDS
	.align		4
.L_642:
        /*07c4*/ 	.byte	0x04, 0x29
        /*07c6*/ 	.short	(.L_644 - .L_643)


	//   ....[0]....
.L_643:
        /*07c8*/ 	.word	0xffffffff


	//   ....[1]....
        /*07cc*/ 	.word	0xffffffff


	//   ....[2]....
        /*07d0*/ 	.word	0xffffffff


	//   ....[3]....
        /*07d4*/ 	.word	0xffffffff


	//   ....[4]....
        /*07d8*/ 	.word	0xffffffff


	//   ....[5]....
        /*07dc*/ 	.word	0xffffffff


	//   ....[6]....
        /*07e0*/ 	.word	0xffffffff


	//   ....[7]....
        /*07e4*/ 	.word	0xffffffff


	//   ....[8]....
        /*07e8*/ 	.word	0xffffffff


	//   ....[9]....
        /*07ec*/ 	.word	0xffffffff


	//   ....[10]....
        /*07f0*/ 	.word	0xffffffff


	//   ....[11]....
        /*07f4*/ 	.word	0xffffffff


	//   ....[12]....
        /*07f8*/ 	.word	0xffffffff


	//   ....[13]....
        /*07fc*/ 	.word	0xffffffff


	//   ....[14]....
        /*0800*/ 	.word	0xffffffff


	//   ....[15]....
        /*0804*/ 	.word	0xffffffff


	//   ....[16]....
        /*0808*/ 	.word	0xffffffff


	//   ....[17]....
        /*080c*/ 	.word	0xffffffff


	//   ....[18]....
        /*0810*/ 	.word	0xffffffff


	//   ....[19]....
        /*0814*/ 	.word	0xffffffff


	//   ....[20]....
        /*0818*/ 	.word	0xffffffff


	//   ....[21]....
        /*081c*/ 	.word	0xffffffff


	//   ....[22]....
        /*0820*/ 	.word	0xffffffff


	//   ....[23]....
        /*0824*/ 	.word	0xffffffff


	//   ....[24]....
        /*0828*/ 	.word	0xffffffff


	//   ....[25]....
        /*082c*/ 	.word	0xffffffff


	//   ....[26]....
        /*0830*/ 	.word	0xffffffff


	//   ....[27]....
        /*0834*/ 	.word	0xffffffff


	//   ....[28]....
        /*0838*/ 	.word	0xffffffff


	//   ....[29]....
        /*083c*/ 	.word	0xffffffff


	//   ....[30]....
        /*0840*/ 	.word	0xffffffff


	//   ....[31]....
        /*0844*/ 	.word	0xffffffff


	//   ....[32]....
        /*0848*/ 	.word	0xffffffff


	//   ....[33]....
        /*084c*/ 	.word	0xffffffff


	//   ....[34]....
        /*0850*/ 	.word	0xffffffff


	//   ....[35]....
        /*0854*/ 	.word	0xffffffff


	//   ....[36]....
        /*0858*/ 	.word	0xffffffff


	//   ....[37]....
        /*085c*/ 	.word	0xffffffff


	//   ....[38]....
        /*0860*/ 	.word	0xffffffff


	//   ....[39]....
        /*0864*/ 	.word	0xffffffff


	//   ....[40]....
        /*0868*/ 	.word	0xffffffff


	//   ....[41]....
        /*086c*/ 	.word	0xffffffff


	//   ....[42]....
        /*0870*/ 	.word	0xffffffff


	//   ....[43]....
        /*0874*/ 	.word	0xffffffff


	//   ....[44]....
        /*0878*/ 	.word	0xffffffff


	//   ....[45]....
        /*087c*/ 	.word	0xffffffff


	//   ....[46]....
        /*0880*/ 	.word	0xffffffff


	//   ....[47]....
        /*0884*/ 	.word	0xffffffff


	//   ....[48]....
        /*0888*/ 	.word	0xffffffff


	//   ....[49]....
        /*088c*/ 	.word	0xffffffff


	//   ....[50]....
        /*0890*/ 	.word	0xffffffff


	//   ....[51]....
        /*0894*/ 	.word	0xffffffff


	//   ....[52]....
        /*0898*/ 	.word	0xffffffff


	//   ....[53]....
        /*089c*/ 	.word	0xffffffff


	//   ....[54]....
        /*08a0*/ 	.word	0xffffffff


	//   ....[55]....
        /*08a4*/ 	.word	0xffffffff


	//   ....[56]....
        /*08a8*/ 	.word	0xffffffff


	//   ....[57]....
        /*08ac*/ 	.word	0xffffffff


	//   ....[58]....
        /*08b0*/ 	.word	0xffffffff


	//   ....[59]....
        /*08b4*/ 	.word	0xffffffff


	//   ....[60]....
        /*08b8*/ 	.word	0xffffffff


	//   ....[61]....
        /*08bc*/ 	.word	0xffffffff


	//   ....[62]....
        /*08c0*/ 	.word	0xffffffff


	//   ....[63]....
        /*08c4*/ 	.word	0xffffffff


	//   ....[64]....
        /*08c8*/ 	.word	0xffffffff


	//   ....[65]....
        /*08cc*/ 	.word	0xffffffff


	//   ....[66]....
        /*08d0*/ 	.word	0xffffffff


	//   ....[67]....
        /*08d4*/ 	.word	0xffffffff


	//   ....[68]....
        /*08d8*/ 	.word	0xffffffff


	//   ....[69]....
        /*08dc*/ 	.word	0xffffffff


	//   ....[70]....
        /*08e0*/ 	.word	0xffffffff


	//   ....[71]....
        /*08e4*/ 	.word	0xffffffff


	//   ....[72]....
        /*08e8*/ 	.word	0xffffffff


	//   ....[73]....
        /*08ec*/ 	.word	0xffffffff


	//   ....[74]....
        /*08f0*/ 	.word	0xffffffff


	//   ....[75]....
        /*08f4*/ 	.word	0xffffffff


	//   ....[76]....
        /*08f8*/ 	.word	0xffffffff


	//   ....[77]....
        /*08fc*/ 	.word	0xffffffff


	//   ....[78]....
        /*0900*/ 	.word	0xffffffff


	//   ....[79]....
        /*0904*/ 	.word	0xffffffff


	//   ....[80]....
        /*0908*/ 	.word	0xffffffff


	//   ....[81]....
        /*090c*/ 	.word	0xffffffff


	//   ....[82]....
        /*0910*/ 	.word	0xffffffff


	//   ....[83]....
        /*0914*/ 	.word	0xffffffff


	//   ....[84]....
        /*0918*/ 	.word	0xffffffff


	//   ....[85]....
        /*091c*/ 	.word	0xffffffff


	//   ....[86]....
        /*0920*/ 	.word	0xffffffff


	//   ....[87]....
        /*0924*/ 	.word	0xffffffff


	//   ....[88]....
        /*0928*/ 	.word	0xffffffff


	//   ....[89]....
        /*092c*/ 	.word	0xffffffff


	//   ....[90]....
        /*0930*/ 	.word	0xffffffff


	//   ....[91]....
        /*0934*/ 	.word	0xffffffff


	//   ....[92]....
        /*0938*/ 	.word	0xffffffff


	//   ....[93]....
        /*093c*/ 	.word	0xffffffff


	//   ....[94]....
        /*0940*/ 	.word	0xffffffff


	//   ....[95]....
        /*0944*/ 	.word	0xffffffff


	//   ....[96]....
        /*0948*/ 	.word	0xffffffff


	//   ....[97]....
        /*094c*/ 	.word	0xffffffff


	//   ....[98]....
        /*0950*/ 	.word	0xffffffff


	//   ....[99]....
        /*0954*/ 	.word	0xffffffff


	//   ....[100]....
        /*0958*/ 	.word	0xffffffff


	//   ....[101]....
        /*095c*/ 	.word	0xffffffff


	//   ....[102]....
        /*0960*/ 	.word	0xffffffff


	//   ....[103]....
        /*0964*/ 	.word	0xffffffff


	//   ....[104]....
        /*0968*/ 	.word	0xffffffff


	//   ....[105]....
        /*096c*/ 	.word	0xffffffff


	//   ....[106]....
        /*0970*/ 	.word	0xffffffff


	//   ....[107]....
        /*0974*/ 	.word	0xffffffff


	//   ....[108]....
        /*0978*/ 	.word	0xffffffff


	//   ....[109]....
        /*097c*/ 	.word	0xffffffff


	//   ....[110]....
        /*0980*/ 	.word	0xffffffff


	//   ....[111]....
        /*0984*/ 	.word	0xffffffff


	//   ....[112]....
        /*0988*/ 	.word	0xffffffff


	//   ....[113]....
        /*098c*/ 	.word	0xffffffff


	//   ....[114]....
        /*0990*/ 	.word	0xffffffff


	//   ....[115]....
        /*0994*/ 	.word	0xffffffff


	//   ....[116]....
        /*0998*/ 	.word	0x0500000f


	//   ....[117]....
        /*099c*/ 	.word	0x0500000f


	//   ....[118]....
        /*09a0*/ 	.word	0x0500000f


	//   ....[119]....
        /*09a4*/ 	.word	0x0500000f


	//   ....[120]....
        /*09a8*/ 	.word	0x0500000f


	//   ....[121]....
        /*09ac*/ 	.word	0x0500000f


	//   ....[122]....
        /*09b0*/ 	.word	0x0500000f


	//   ....[123]....
        /*09b4*/ 	.word	0x0500000f


	//   ....[124]....
        /*09b8*/ 	.word	0x0500000f


	//   ....[125]....
        /*09bc*/ 	.word	0x0500000f


	//   ....[126]....
        /*09c0*/ 	.word	0x0500000f


	//   ....[127]....
        /*09c4*/ 	.word	0x0500000f


	//   ....[128]....
        /*09c8*/ 	.word	0x0500000f


	//   ....[129]....
        /*09cc*/ 	.word	0x0500000f


	//   ....[130]....
        /*09d0*/ 	.word	0x0500000f


	//   ....[131]....
        /*09d4*/ 	.word	0x0500000f


	//   ....[132]....
        /*09d8*/ 	.word	0x0500000f


	//   ....[133]....
        /*09dc*/ 	.word	0x0500000f


	//   ....[134]....
        /*09e0*/ 	.word	0x0500000f


	//   ....[135]....
        /*09e4*/ 	.word	0x0500000f


	//   ....[136]....
        /*09e8*/ 	.word	0x0500000f


	//   ....[137]....
        /*09ec*/ 	.word	0x0500000f


	//   ....[138]....
        /*09f0*/ 	.word	0x0500000f


	//   ....[139]....
        /*09f4*/ 	.word	0x0500000f


	//   ....[140]....
        /*09f8*/ 	.word	0x0500000f


	//   ....[141]....
        /*09fc*/ 	.word	0x0500000f


	//   ....[142]....
        /*0a00*/ 	.word	0x0500000f


	//   ....[143]....
        /*0a04*/ 	.word	0x0500000f


	//   ....[144]....
        /*0a08*/ 	.word	0x0500000f


	//   ....[145]....
        /*0a0c*/ 	.word	0x0500000f


	//   ....[146]....
        /*0a10*/ 	.word	0x0500000f


	//   ....[147]....
        /*0a14*/ 	.word	0x0500000f


	//   ....[148]....
        /*0a18*/ 	.word	0x0500000f


	//   ....[149]....
        /*0a1c*/ 	.word	0x0500000f


	//   ....[150]....
        /*0a20*/ 	.word	0x0500000f


	//   ....[151]....
        /*0a24*/ 	.word	0x0500000f


	//   ....[152]....
        /*0a28*/ 	.word	0x0500000f


	//   ....[153]....
        /*0a2c*/ 	.word	0x0500000f


	//   ....[154]....
        /*0a30*/ 	.word	0x0500000f


	//   ....[155]....
        /*0a34*/ 	.word	0x0500000f


	//   ....[156]....
        /*0a38*/ 	.word	0x0500000f


	//   ....[157]....
        /*0a3c*/ 	.word	0x0500000f


	//   ....[158]....
        /*0a40*/ 	.word	0x0500000f


	//   ....[159]....
        /*0a44*/ 	.word	0x0500000f


	//   ....[160]....
        /*0a48*/ 	.word	0x0500000f


	//   ....[161]....
        /*0a4c*/ 	.word	0x0500000f


	//   ....[162]....
        /*0a50*/ 	.word	0x0500000f


	//   ....[163]....
        /*0a54*/ 	.word	0x0500000f


	//   ....[164]....
        /*0a58*/ 	.word	0x0500000f


	//   ....[165]....
        /*0a5c*/ 	.word	0x0500000f


	//   ....[166]....
        /*0a60*/ 	.word	0x0500000f


	//   ....[167]....
        /*0a64*/ 	.word	0x0500000f


	//----- nvinfo : EIATTR_COOP_GROUP_INSTR_OFFSETS
	.align		4
.L_644:
        /*0a68*/ 	.byte	0x04, 0x28
        /*0a6a*/ 	.short	(.L_646 - .L_645)


	//   ....[0]....
.L_645:
        /*0a6c*/ 	.word	0x00000060


	//   ....[1]....
        /*0a70*/ 	.word	0x000001a0


	//   ....[2]....
        /*0a74*/ 	.word	0x000001e0


	//   ....[3]....
        /*0a78*/ 	.word	0x000003f0


	//   ....[4]....
        /*0a7c*/ 	.word	0x00000550


	//   ....[5]....
        /*0a80*/ 	.word	0x00000670


	//   ....[6]....
        /*0a84*/ 	.word	0x000007d0


	//   ....[7]....
        /*0a88*/ 	.word	0x00004940


	//   ....[8]....
        /*0a8c*/ 	.word	0x00006740


	//   ....[9]....
        /*0a90*/ 	.word	0x00006e70


	//   ....[10]....
        /*0a94*/ 	.word	0x00006e80


	//   ....[11]....
        /*0a98*/ 	.word	0x00006e90


	//   ....[12]....
        /*0a9c*/ 	.word	0x00006ea0


	//   ....[13]....
        /*0aa0*/ 	.word	0x000071b0


	//   ....[14]....
        /*0aa4*/ 	.word	0x000071c0


	//   ....[15]....
        /*0aa8*/ 	.word	0x000071d0


	//   ....[16]....
        /*0aac*/ 	.word	0x000071e0


	//   ....[17]....
        /*0ab0*/ 	.word	0x000084d0


	//   ....[18]....
        /*0ab4*/ 	.word	0x000084e0


	//   ....[19]....
        /*0ab8*/ 	.word	0x000084f0


	//   ....[20]....
        /*0abc*/ 	.word	0x00008500


	//   ....[21]....
        /*0ac0*/ 	.word	0x00008750


	//   ....[22]....
        /*0ac4*/ 	.word	0x00008760


	//   ....[23]....
        /*0ac8*/ 	.word	0x00008770


	//   ....[24]....
        /*0acc*/ 	.word	0x00008780


	//   ....[25]....
        /*0ad0*/ 	.word	0x00009fd0


	//   ....[26]....
        /*0ad4*/ 	.word	0x0000b700


	//   ....[27]....
        /*0ad8*/ 	.word	0x0000b740


	//   ....[28]....
        /*0adc*/ 	.word	0x0000be20


	//   ....[29]....
        /*0ae0*/ 	.word	0x0000bef0


	//   ....[30]....
        /*0ae4*/ 	.word	0x0000c300


	//   ....[31]....
        /*0ae8*/ 	.word	0x0000c3a0


	//   ....[32]....
        /*0aec*/ 	.word	0x0000cce0


	//   ....[33]....
        /*0af0*/ 	.word	0x0000dc50


	//   ....[34]....
        /*0af4*/ 	.word	0x0000ea80


	//   ....[35]....
        /*0af8*/ 	.word	0x0000ebf0


	//   ....[36]....
        /*0afc*/ 	.word	0x0000f1b0


	//   ....[37]....
        /*0b00*/ 	.word	0x0000f250


	//   ....[38]....
        /*0b04*/ 	.word	0x0000f6a0


	//   ....[39]....
        /*0b08*/ 	.word	0x0000f800


	//   ....[40]....
        /*0b0c*/ 	.word	0x00010890


	//   ....[41]....
        /*0b10*/ 	.word	0x00011890


	//   ....[42]....
        /*0b14*/ 	.word	0x00012af0


	//   ....[43]....
        /*0b18*/ 	.word	0x00012b90


	//   ....[44]....
        /*0b1c*/ 	.word	0x00012d60


	//   ....[45]....
        /*0b20*/ 	.word	0x00012ef0


	//   ....[46]....
        /*0b24*/ 	.word	0x00013f70


	//   ....[47]....
        /*0b28*/ 	.word	0x00013fe0


	//   ....[48]....
        /*0b2c*/ 	.word	0x00014010


	//   ....[49]....
        /*0b30*/ 	.word	0x000140d0


	//   ....[50]....
        /*0b34*/ 	.word	0x000140e0


	//   ....[51]....
        /*0b38*/ 	.word	0x00015a90


	//   ....[52]....
        /*0b3c*/ 	.word	0x00015f70


	//   ....[53]....
        /*0b40*/ 	.word	0x00015fb0


	//   ....[54]....
        /*0b44*/ 	.word	0x00015fd0


	//   ....[55]....
        /*0b48*/ 	.word	0x00015ff0


	//   ....[56]....
        /*0b4c*/ 	.word	0x00016600


	//   ....[57]....
        /*0b50*/ 	.word	0x00016660


	//   ....[58]....
        /*0b54*/ 	.word	0x00016900


	//   ....[59]....
        /*0b58*/ 	.word	0x00016920


	//   ....[60]....
        /*0b5c*/ 	.word	0x000174a0


	//   ....[61]....
        /*0b60*/ 	.word	0x000174c0


	//   ....[62]....
        /*0b64*/ 	.word	0x000176f0


	//   ....[63]....
        /*0b68*/ 	.word	0x00017710


	//   ....[64]....
        /*0b6c*/ 	.word	0x000179c0


	//   ....[65]....
        /*0b70*/ 	.word	0x00017ba0


	//   ....[66]....
        /*0b74*/ 	.word	0x00017bd0


	//   ....[67]....
        /*0b78*/ 	.word	0x00017c00


	//   ....[68]....
        /*0b7c*/ 	.word	0x00017c30


	//   ....[69]....
        /*0b80*/ 	.word	0x00017c60


	//   ....[70]....
        /*0b84*/ 	.word	0x00017c90


	//   ....[71]....
        /*0b88*/ 	.word	0x00017e00


	//   ....[72]....
        /*0b8c*/ 	.word	0x00017e30


	//   ....[73]....
        /*0b90*/ 	.word	0x00017e60


	//   ....[74]....
        /*0b94*/ 	.word	0x00017e90


	//   ....[75]....
        /*0b98*/ 	.word	0x00017ec0


	//   ....[76]....
        /*0b9c*/ 	.word	0x00017ef0


	//   ....[77]....
        /*0ba0*/ 	.word	0x00017f90


	//   ....[78]....
        /*0ba4*/ 	.word	0x00017ff0


	//   ....[79]....
        /*0ba8*/ 	.word	0x00018080


	//   ....[80]....
        /*0bac*/ 	.word	0x00018f30


	//   ....[81]....
        /*0bb0*/ 	.word	0x0001b150


	//   ....[82]....
        /*0bb4*/ 	.word	0x0001bce0


	//   ....[83]....
        /*0bb8*/ 	.word	0x0001bcf0


	//   ....[84]....
        /*0bbc*/ 	.word	0x0001bd10


	//   ....[85]....
        /*0bc0*/ 	.word	0x0001bde0


	//   ....[86]....
        /*0bc4*/ 	.word	0x0001be10


	//   ....[87]....
        /*0bc8*/ 	.word	0x0001be70


	//   ....[88]....
        /*0bcc*/ 	.word	0x0001be80


	//   ....[89]....
        /*0bd0*/ 	.word	0x0001bef0


	//   ....[90]....
        /*0bd4*/ 	.word	0x0001c840


	//   ....[91]....
        /*0bd8*/ 	.word	0x0001c850


	//   ....[92]....
        /*0bdc*/ 	.word	0x0001c990


	//   ....[93]....
        /*0be0*/ 	.word	0x0001c9a0


	//   ....[94]....
        /*0be4*/ 	.word	0x0001cc50


	//   ....[95]....
        /*0be8*/ 	.word	0x0001cc60


	//   ....[96]....
        /*0bec*/ 	.word	0x0001cdd0


	//   ....[97]....
        /*0bf0*/ 	.word	0x0001cde0


	//   ....[98]....
        /*0bf4*/ 	.word	0x00020be0


	//   ....[99]....
        /*0bf8*/ 	.word	0x00020c10


	//   ....[100]....
        /*0bfc*/ 	.word	0x00020c50


	//   ....[101]....
        /*0c00*/ 	.word	0x00020c80


	//   ....[102]....
        /*0c04*/ 	.word	0x00020cb0


	//   ....[103]....
        /*0c08*/ 	.word	0x00020ce0


	//   ....[104]....
        /*0c0c*/ 	.word	0x00020d10


	//   ....[105]....
        /*0c10*/ 	.word	0x00020d40


	//   ....[106]....
        /*0c14*/ 	.word	0x00020ec0


	//   ....[107]....
        /*0c18*/ 	.word	0x00020ef0


	//   ....[108]....
        /*0c1c*/ 	.word	0x00020f20


	//   ....[109]....
        /*0c20*/ 	.word	0x00020f50


	//   ....[110]....
        /*0c24*/ 	.word	0x00020f80


	//   ....[111]....
        /*0c28*/ 	.word	0x00020fb0


	//   ....[112]....
        /*0c2c*/ 	.word	0x00021070


	//   ....[113]....
        /*0c30*/ 	.word	0x00021090


	//   ....[114]....
        /*0c34*/ 	.word	0x00021100


	//   ....[115]....
        /*0c38*/ 	.word	0x000217d0


	//   ....[116]....
        /*0c3c*/ 	.word	0x00021c10


	//   ....[117]....
        /*0c40*/ 	.word	0x00021ca0


	//   ....[118]....
        /*0c44*/ 	.word	0x00021cf0


	//   ....[119]....
        /*0c48*/ 	.word	0x00021d40


	//   ....[120]....
        /*0c4c*/ 	.word	0x00021dd0


	//   ....[121]....
        /*0c50*/ 	.word	0x00021e60


	//   ....[122]....
        /*0c54*/ 	.word	0x00021eb0


	//   ....[123]....
        /*0c58*/ 	.word	0x00021f00


	//   ....[124]....
        /*0c5c*/ 	.word	0x00021fe0


	//   ....[125]....
        /*0c60*/ 	.word	0x00022070


	//   ....[126]....
        /*0c64*/ 	.word	0x000220c0


	//   ....[127]....
        /*0c68*/ 	.word	0x00022120


	//   ....[128]....
        /*0c6c*/ 	.word	0x000221c0


	//   ....[129]....
        /*0c70*/ 	.word	0x00022250


	//   ....[130]....
        /*0c74*/ 	.word	0x000222a0


	//   ....[131]....
        /*0c78*/ 	.word	0x000222f0


	//   ....[132]....
        /*0c7c*/ 	.word	0x00022650


	//   ....[133]....
        /*0c80*/ 	.word	0x00022940


	//   ....[134]....
        /*0c84*/ 	.word	0x00022ac0


	//   ....[135]....
        /*0c88*/ 	.word	0x00022b10


	//   ....[136]....
        /*0c8c*/ 	.word	0x00022b70


	//   ....[137]....
        /*0c90*/ 	.word	0x00022bd0


	//   ....[138]....
        /*0c94*/ 	.word	0x00022d20


	//   ....[139]....
        /*0c98*/ 	.word	0x00022dc0


	//   ....[140]....
        /*0c9c*/ 	.word	0x00022e70


	//   ....[141]....
        /*0ca0*/ 	.word	0x00022f50


	//   ....[142]....
        /*0ca4*/ 	.word	0x00023120


	//   ....[143]....
        /*0ca8*/ 	.word	0x000231e0


	//   ....[144]....
        /*0cac*/ 	.word	0x00023490


	//   ....[145]....
        /*0cb0*/ 	.word	0x000235b0


	//   ....[146]....
        /*0cb4*/ 	.word	0x00023780


	//   ....[147]....
        /*0cb8*/ 	.word	0x00023850


	//   ....[148]....
        /*0cbc*/ 	.word	0x00023a50


	//   ....[149]....
        /*0cc0*/ 	.word	0x00023ae0


	//   ....[150]....
        /*0cc4*/ 	.word	0x00023e10


	//   ....[151]....
        /*0cc8*/ 	.word	0x00023eb0


	//   ....[152]....
        /*0ccc*/ 	.word	0x00023fd0


	//   ....[153]....
        /*0cd0*/ 	.word	0x00024050


	//   ....[154]....
        /*0cd4*/ 	.word	0x000240d0


	//   ....[155]....
        /*0cd8*/ 	.word	0x00024150


	//   ....[156]....
        /*0cdc*/ 	.word	0x000241d0


	//   ....[157]....
        /*0ce0*/ 	.word	0x00024260


	//   ....[158]....
        /*0ce4*/ 	.word	0x00024300


	//   ....[159]....
        /*0ce8*/ 	.word	0x000243b0


	//   ....[160]....
        /*0cec*/ 	.word	0x00024430


	//   ....[161]....
        /*0cf0*/ 	.word	0x000244b0


	//   ....[162]....
        /*0cf4*/ 	.word	0x00024530


	//   ....[163]....
        /*0cf8*/ 	.word	0x000245c0


	//   ....[164]....
        /*0cfc*/ 	.word	0x00024640


	//   ....[165]....
        /*0d00*/ 	.word	0x000246e0


	//   ....[166]....
        /*0d04*/ 	.word	0x00024770


	//   ....[167]....
        /*0d08*/ 	.word	0x000248a0


	//----- nvinfo : EIATTR_REG_RECONFIG
	.align		4
.L_646:
        /*0d0c*/ 	.byte	0x01, 0x54
	.zero		2


	//----- nvinfo : EIATTR_SYSCALL_OFFSETS
	.align		4
        /*0d10*/ 	.byte	0x04, 0x46
        /*0d12*/ 	.short	(.L_648 - .L_647)


	//   ....[0]....
.L_647:
        /*0d14*/ 	.word	0x00001a70


	//   ....[1]....
        /*0d18*/ 	.word	0x00001bc0


	//   ....[2]....
        /*0d1c*/ 	.word	0x00006900


	//   ....[3]....
        /*0d20*/ 	.word	0x00006c20


	//   ....[4]....
        /*0d24*/ 	.word	0x0001ad50


	//   ....[5]....
        /*0d28*/ 	.word	0x0001aeb0


	//   ....[6]....
        /*0d2c*/ 	.word	0x0001afb0


	//   ....[7]....
        /*0d30*/ 	.word	0x0001b8c0


	//   ....[8]....
        /*0d34*/ 	.word	0x0001c210


	//----- nvinfo : EIATTR_MBARRIER_INSTR_OFFSETS
	.align		4
.L_648:
        /*0d38*/ 	.byte	0x04, 0x39
        /*0d3a*/ 	.short	(.L_650 - .L_649)


	//   ....[0]....
.L_649:
        /*0d3c*/ 	.word	0x000002d0
        /*0d40*/ 	.word	0x000000ff
        /*0d44*/ 	.word	0x00038800
        /*0d48*/ 	.short	0x0100
        /*0d4a*/ 	.byte	0x08
	.zero		1


	//   ....[1]....
        /*0d4c*/ 	.word	0x000002e0
        /*0d50*/ 	.word	0x000000ff
        /*0d54*/ 	.word	0x00038810
        /*0d58*/ 	.short	0x0100
        /*0d5a*/ 	.byte	0x08
	.zero		1


	//   ....[2]....
        /*0d5c*/ 	.word	0x000002f0
        /*0d60*/ 	.word	0x000000ff
        /*0d64*/ 	.word	0x00038820
        /*0d68*/ 	.short	0x0100
        /*0d6a*/ 	.byte	0x08
	.zero		1


	//   ....[3]....
        /*0d6c*/ 	.word	0x000003a0
        /*0d70*/ 	.word	0x000000ff
        /*0d74*/ 	.word	0x00038830
        /*0d78*/ 	.short	0x0100
        /*0d7a*/ 	.byte	0x06
	.zero		1


	//   ....[4]....
        /*0d7c*/ 	.word	0x000003b0
        /*0d80*/ 	.word	0x000000ff
        /*0d84*/ 	.word	0x00038840
        /*0d88*/ 	.short	0x0100
        /*0d8a*/ 	.byte	0x06
	.zero		1


	//   ....[5]....
        /*0d8c*/ 	.word	0x000003c0
        /*0d90*/ 	.word	0x000000ff
        /*0d94*/ 	.word	0x00038838
        /*0d98*/ 	.short	0x0100
        /*0d9a*/ 	.byte	0x06
	.zero		1


	//   ....[6]....
        /*0d9c*/ 	.word	0x000003d0
        /*0da0*/ 	.word	0x000000ff
        /*0da4*/ 	.word	0x00038848
        /*0da8*/ 	.short	0x0100
        /*0daa*/ 	.byte	0x06
	.zero		1


	//   ....[7]....
        /*0dac*/ 	.word	0x00000500
        /*0db0*/ 	.word	0x000000ff
        /*0db4*/ 	.word	0x00038850
        /*0db8*/ 	.short	0x0100
        /*0dba*/ 	.byte	0x08
	.zero		1


	//   ....[8]....
        /*0dbc*/ 	.word	0x00000510
        /*0dc0*/ 	.word	0x000000ff
        /*0dc4*/ 	.word	0x00038860
        /*0dc8*/ 	.short	0x0100
        /*0dca*/ 	.byte	0x08
	.zero		1


	//   ....[9]....
        /*0dcc*/ 	.word	0x00000520
        /*0dd0*/ 	.word	0x000000ff
        /*0dd4*/ 	.word	0x00038858
        /*0dd8*/ 	.short	0x0100
        /*0dda*/ 	.byte	0x08
	.zero		1


	//   ....[10]....
        /*0ddc*/ 	.word	0x00000530
        /*0de0*/ 	.word	0x000000ff
        /*0de4*/ 	.word	0x00038868
        /*0de8*/ 	.short	0x0100
        /*0dea*/ 	.byte	0x08
	.zero		1


	//   ....[11]....
        /*0dec*/ 	.word	0x00000620
        /*0df0*/ 	.word	0x000000ff
        /*0df4*/ 	.word	0x00038870
        /*0df8*/ 	.short	0x0100
        /*0dfa*/ 	.byte	0x06
	.zero		1


	//   ....[12]....
        /*0dfc*/ 	.word	0x00000630
        /*0e00*/ 	.word	0x000000ff
        /*0e04*/ 	.word	0x00038880
        /*0e08*/ 	.short	0x0100
        /*0e0a*/ 	.byte	0x06
	.zero		1


	//   ....[13]....
        /*0e0c*/ 	.word	0x00000640
        /*0e10*/ 	.word	0x000000ff
        /*0e14*/ 	.word	0x00038878
        /*0e18*/ 	.short	0x0100
        /*0e1a*/ 	.byte	0x06
	.zero		1


	//   ....[14]....
        /*0e1c*/ 	.word	0x00000650
        /*0e20*/ 	.word	0x000000ff
        /*0e24*/ 	.word	0x00038888
        /*0e28*/ 	.short	0x0100
        /*0e2a*/ 	.byte	0x06
	.zero		1


	//   ....[15]....
        /*0e2c*/ 	.word	0x00000780
        /*0e30*/ 	.word	0x000000ff
        /*0e34*/ 	.word	0x00038890
        /*0e38*/ 	.short	0x0100
        /*0e3a*/ 	.byte	0x08
	.zero		1


	//   ....[16]....
        /*0e3c*/ 	.word	0x00000790
        /*0e40*/ 	.word	0x000000ff
        /*0e44*/ 	.word	0x000388a0
        /*0e48*/ 	.short	0x0100
        /*0e4a*/ 	.byte	0x08
	.zero		1


	//   ....[17]....
        /*0e4c*/ 	.word	0x000007a0
        /*0e50*/ 	.word	0x000000ff
        /*0e54*/ 	.word	0x00038898
        /*0e58*/ 	.short	0x0100
        /*0e5a*/ 	.byte	0x08
	.zero		1


	//   ....[18]....
        /*0e5c*/ 	.word	0x000007b0
        /*0e60*/ 	.word	0x000000ff
        /*0e64*/ 	.word	0x000388a8
        /*0e68*/ 	.short	0x0100
        /*0e6a*/ 	.byte	0x08
	.zero		1


	//   ....[19]....
        /*0e6c*/ 	.word	0x000008e0
        /*0e70*/ 	.word	0x000000ff
        /*0e74*/ 	.word	0x000388b0
        /*0e78*/ 	.short	0x0100
        /*0e7a*/ 	.byte	0x08
	.zero		1


	//   ....[20]....
        /*0e7c*/ 	.word	0x000008f0
        /*0e80*/ 	.word	0x000000ff
        /*0e84*/ 	.word	0x000388c0
        /*0e88*/ 	.short	0x0100
        /*0e8a*/ 	.byte	0x08
	.zero		1


	//   ....[21]....
        /*0e8c*/ 	.word	0x00000900
        /*0e90*/ 	.word	0x000000ff
        /*0e94*/ 	.word	0x000388b8
        /*0e98*/ 	.short	0x0100
        /*0e9a*/ 	.byte	0x08
	.zero		1


	//   ....[22]....
        /*0e9c*/ 	.word	0x00000910
        /*0ea0*/ 	.word	0x000000ff
        /*0ea4*/ 	.word	0x000388c8
        /*0ea8*/ 	.short	0x0100
        /*0eaa*/ 	.byte	0x08
	.zero		1


	//   ....[23]....
        /*0eac*/ 	.word	0x000027a0
        /*0eb0*/ 	.word	0x00000044
        /*0eb4*/ 	.word	0x00038890
        /*0eb8*/ 	.short	0x010a
        /*0eba*/ 	.byte	0x3f
	.zero		1


	//   ....[24]....
        /*0ebc*/ 	.word	0x000031b0
        /*0ec0*/ 	.word	0x00000044
        /*0ec4*/ 	.word	0x00038890
        /*0ec8*/ 	.short	0x010a
        /*0eca*/ 	.byte	0x3f
	.zero		1


	//   ....[25]....
        /*0ecc*/ 	.word	0x00003ab0
        /*0ed0*/ 	.word	0x00000044
        /*0ed4*/ 	.word	0x00038890
        /*0ed8*/ 	.short	0x010a
        /*0eda*/ 	.byte	0x3f
	.zero		1


	//   ....[26]....
        /*0edc*/ 	.word	0x00003cb0
        /*0ee0*/ 	.word	0x00000004
        /*0ee4*/ 	.word	0x00000000
        /*0ee8*/ 	.short	0x0101
        /*0eea*/ 	.byte	0x3f
	.zero		1


	//   ....[27]....
        /*0eec*/ 	.word	0x00003cf0
        /*0ef0*/ 	.word	0x00000044
        /*0ef4*/ 	.word	0x000388b0
        /*0ef8*/ 	.short	0x010a
        /*0efa*/ 	.byte	0x3f
	.zero		1


	//   ....[28]....
        /*0efc*/ 	.word	0x00004320
        /*0f00*/ 	.word	0x00000044
        /*0f04*/ 	.word	0x00000000
        /*0f08*/ 	.short	0x0101
        /*0f0a*/ 	.byte	0x3f
	.zero		1


	//   ....[29]....
        /*0f0c*/ 	.word	0x00004d80
        /*0f10*/ 	.word	0x00000000
        /*0f14*/ 	.word	0x00000000
        /*0f18*/ 	.short	0x0101
        /*0f1a*/ 	.byte	0x3f
	.zero		1


	//   ....[30]....
        /*0f1c*/ 	.word	0x00005900
        /*0f20*/ 	.word	0x00000003
        /*0f24*/ 	.word	0x00000000
        /*0f28*/ 	.short	0x0101
        /*0f2a*/ 	.byte	0x3f
	.zero		1


	//   ....[31]....
        /*0f2c*/ 	.word	0x00006990
        /*0f30*/ 	.word	0x00000002
        /*0f34*/ 	.word	0x00038800
        /*0f38*/ 	.short	0x010a
        /*0f3a*/ 	.byte	0x3f
	.zero		1


	//   ....[32]....
        /*0f3c*/ 	.word	0x000069e0
        /*0f40*/ 	.word	0x00000002
        /*0f44*/ 	.word	0x00038800
        /*0f48*/ 	.short	0x010a
        /*0f4a*/ 	.byte	0x3f
	.zero		1


	//   ....[33]....
        /*0f4c*/ 	.word	0x00007420
        /*0f50*/ 	.word	0x00000002
        /*0f54*/ 	.word	0x00038800
        /*0f58*/ 	.short	0x010a
        /*0f5a*/ 	.byte	0x3f
	.zero		1


	//   ....[34]....
        /*0f5c*/ 	.word	0x00008930
        /*0f60*/ 	.word	0x00000002
        /*0f64*/ 	.word	0x00038800
        /*0f68*/ 	.short	0x010a
        /*0f6a*/ 	.byte	0x3f
	.zero		1


	//   ....[35]....
        /*0f6c*/ 	.word	0x00009880
        /*0f70*/ 	.word	0x000000ac
        /*0f74*/ 	.word	0x00038830
        /*0f78*/ 	.short	0x010a
        /*0f7a*/ 	.byte	0x3f
	.zero		1


	//   ....[36]....
        /*0f7c*/ 	.word	0x00009930
        /*0f80*/ 	.word	0x000000ac
        /*0f84*/ 	.word	0x00038830
        /*0f88*/ 	.short	0x010a
        /*0f8a*/ 	.byte	0x3f
	.zero		1


	//   ....[37]....
        /*0f8c*/ 	.word	0x00009c40
        /*0f90*/ 	.word	0x00000002
        /*0f94*/ 	.word	0x00038810
        /*0f98*/ 	.short	0x010a
        /*0f9a*/ 	.byte	0x3f
	.zero		1


	//   ....[38]....
        /*0f9c*/ 	.word	0x00009c90
        /*0fa0*/ 	.word	0x000000ac
        /*0fa4*/ 	.word	0x00038850
        /*0fa8*/ 	.short	0x010a
        /*0faa*/ 	.byte	0x3f
	.zero		1


	//   ....[39]....
        /*0fac*/ 	.word	0x00009d40
        /*0fb0*/ 	.word	0x000000ac
        /*0fb4*/ 	.word	0x00038850
        /*0fb8*/ 	.short	0x010a
        /*0fba*/ 	.byte	0x3f
	.zero		1


	//   ....[40]....
        /*0fbc*/ 	.word	0x0000c5f0
        /*0fc0*/ 	.word	0x0000000e
        /*0fc4*/ 	.word	0x00000000
        /*0fc8*/ 	.short	0x0101
        /*0fca*/ 	.byte	0x3f
	.zero		1


	//   ....[41]....
        /*0fcc*/ 	.word	0x0000cd00
        /*0fd0*/ 	.word	0x000000ac
        /*0fd4*/ 	.word	0x00000000
        /*0fd8*/ 	.short	0x0101
        /*0fda*/ 	.byte	0x3f
	.zero		1


	//   ....[42]....
        /*0fdc*/ 	.word	0x0000cdf0
        /*0fe0*/ 	.word	0x00000014
        /*0fe4*/ 	.word	0x00038830
        /*0fe8*/ 	.short	0x010a
        /*0fea*/ 	.byte	0x3f
	.zero		1


	//   ....[43]....
        /*0fec*/ 	.word	0x0000ce60
        /*0ff0*/ 	.word	0x00000014
        /*0ff4*/ 	.word	0x00038830
        /*0ff8*/ 	.short	0x010a
        /*0ffa*/ 	.byte	0x3f
	.zero		1


	//   ....[44]....
        /*0ffc*/ 	.word	0x0000d0d0
        /*1000*/ 	.word	0x00000014
        /*1004*/ 	.word	0x00038850
        /*1008*/ 	.short	0x010a
        /*100a*/ 	.byte	0x3f
	.zero		1


	//   ....[45]....
        /*100c*/ 	.word	0x0000d120
        /*1010*/ 	.word	0x00000014
        /*1014*/ 	.word	0x00038850
        /*1018*/ 	.short	0x010a
        /*101a*/ 	.byte	0x3f
	.zero		1


	//   ....[46]....
        /*101c*/ 	.word	0x0000fc70
        /*1020*/ 	.word	0x000000a7
        /*1024*/ 	.word	0x00000000
        /*1028*/ 	.short	0x0101
        /*102a*/ 	.byte	0x3f
	.zero		1


	//   ....[47]....
        /*102c*/ 	.word	0x000108b0
        /*1030*/ 	.word	0x00000014
        /*1034*/ 	.word	0x00000000
        /*1038*/ 	.short	0x0101
        /*103a*/ 	.byte	0x3f
	.zero		1


	//   ....[48]....
        /*103c*/ 	.word	0x00010a10
        /*1040*/ 	.word	0x00000014
        /*1044*/ 	.word	0x00038830
        /*1048*/ 	.short	0x010a
        /*104a*/ 	.byte	0x3f
	.zero		1


	//   ....[49]....
        /*104c*/ 	.word	0x00010a80
        /*1050*/ 	.word	0x00000014
        /*1054*/ 	.word	0x00038830
        /*1058*/ 	.short	0x010a
        /*105a*/ 	.byte	0x3f
	.zero		1


	//   ....[50]....
        /*105c*/ 	.word	0x00010cf0
        /*1060*/ 	.word	0x00000014
        /*1064*/ 	.word	0x00038850
        /*1068*/ 	.short	0x010a
        /*106a*/ 	.byte	0x3f
	.zero		1


	//   ....[51]....
        /*106c*/ 	.word	0x00010d40
        /*1070*/ 	.word	0x00000014
        /*1074*/ 	.word	0x00038850
        /*1078*/ 	.short	0x010a
        /*107a*/ 	.byte	0x3f
	.zero		1


	//   ....[52]....
        /*107c*/ 	.word	0x00013230
        /*1080*/ 	.word	0x000000a2
        /*1084*/ 	.word	0x00000000
        /*1088*/ 	.short	0x0101
        /*108a*/ 	.byte	0x3f
	.zero		1


	//   ....[53]....
        /*108c*/ 	.word	0x00013f90
        /*1090*/ 	.word	0x00000014
        /*1094*/ 	.word	0x00000000
        /*1098*/ 	.short	0x0101
        /*109a*/ 	.byte	0x3f
	.zero		1


	//   ....[54]....
        /*109c*/ 	.word	0x000165d0
        /*10a0*/ 	.word	0x00000000
        /*10a4*/ 	.word	0x00000000
        /*10a8*/ 	.short	0x0101
        /*10aa*/ 	.byte	0x3f
	.zero		1


	//   ....[55]....
        /*10ac*/ 	.word	0x00019020
        /*10b0*/ 	.word	0x00000005
        /*10b4*/ 	.word	0x00038820
        /*10b8*/ 	.short	0x010a
        /*10ba*/ 	.byte	0x3f
	.zero		1


	//   ....[56]....
        /*10bc*/ 	.word	0x00019110
        /*10c0*/ 	.word	0x00000004
        /*10c4*/ 	.word	0x000388a0
        /*10c8*/ 	.short	0x010a
        /*10ca*/ 	.byte	0x3f
	.zero		1


	//   ....[57]....
        /*10cc*/ 	.word	0x00019360
        /*10d0*/ 	.word	0x00000004
        /*10d4*/ 	.word	0x000388c0
        /*10d8*/ 	.short	0x010a
        /*10da*/ 	.byte	0x3f
	.zero		1


	//   ....[58]....
        /*10dc*/ 	.word	0x00019de0
        /*10e0*/ 	.word	0x00000004
        /*10e4*/ 	.word	0x000388a0
        /*10e8*/ 	.short	0x010a
        /*10ea*/ 	.byte	0x3f
	.zero		1


	//   ....[59]....
        /*10ec*/ 	.word	0x0001a020
        /*10f0*/ 	.word	0x00000004
        /*10f4*/ 	.word	0x000388c0
        /*10f8*/ 	.short	0x010a
        /*10fa*/ 	.byte	0x3f
	.zero		1


	//   ....[60]....
        /*10fc*/ 	.word	0x0001b400
        /*1100*/ 	.word	0x00000000
        /*1104*/ 	.word	0x00038840
        /*1108*/ 	.short	0x010a
        /*110a*/ 	.byte	0x3f
	.zero		1


	//   ....[61]....
        /*110c*/ 	.word	0x0001bfb0
        /*1110*/ 	.word	0x00000008
        /*1114*/ 	.word	0x00038800
        /*1118*/ 	.short	0x0107
        /*111a*/ 	.byte	0x3f
	.zero		1


	//   ....[62]....
        /*111c*/ 	.word	0x0001c060
        /*1120*/ 	.word	0x00000000
        /*1124*/ 	.word	0x00038800
        /*1128*/ 	.short	0x0101
        /*112a*/ 	.byte	0x3f
	.zero		1


	//   ....[63]....
        /*112c*/ 	.word	0x0001d010
        /*1130*/ 	.word	0x00000000
        /*1134*/ 	.word	0x00038810
        /*1138*/ 	.short	0x0107
        /*113a*/ 	.byte	0x3f
	.zero		1


	//   ....[64]....
        /*113c*/ 	.word	0x0001d110
        /*1140*/ 	.word	0x00000002
        /*1144*/ 	.word	0x00038810
        /*1148*/ 	.short	0x0101
        /*114a*/ 	.byte	0x3f
	.zero		1


	//   ....[65]....
        /*114c*/ 	.word	0x0001d130
        /*1150*/ 	.word	0x00000002
        /*1154*/ 	.word	0x00038820
        /*1158*/ 	.short	0x010a
        /*115a*/ 	.byte	0x3f
	.zero		1


	//   ....[66]....
        /*115c*/ 	.word	0x0001d240
        /*1160*/ 	.word	0x00000000
        /*1164*/ 	.word	0x00038860
        /*1168*/ 	.short	0x010a
        /*116a*/ 	.byte	0x3f
	.zero		1


	//   ....[67]....
        /*116c*/ 	.word	0x0001df30
        /*1170*/ 	.word	0x00000000
        /*1174*/ 	.word	0x00038840
        /*1178*/ 	.short	0x010a
        /*117a*/ 	.byte	0x3f
	.zero		1


	//   ....[68]....
        /*117c*/ 	.word	0x0001e190
        /*1180*/ 	.word	0x00000000
        /*1184*/ 	.word	0x00038860
        /*1188*/ 	.short	0x010a
        /*118a*/ 	.byte	0x3f
	.zero		1


	//   ....[69]....
        /*118c*/ 	.word	0x0001ee10
        /*1190*/ 	.word	0x00000002
        /*1194*/ 	.word	0x00038840
        /*1198*/ 	.short	0x010a
        /*119a*/ 	.byte	0x3f
	.zero		1


	//   ....[70]....
        /*119c*/ 	.word	0x0001f060
        /*11a0*/ 	.word	0x00000002
        /*11a4*/ 	.word	0x00038860
        /*11a8*/ 	.short	0x010a
        /*11aa*/ 	.byte	0x3f
	.zero		1


	//   ....[71]....
        /*11ac*/ 	.word	0x0001fc70
        /*11b0*/ 	.word	0x00000002
        /*11b4*/ 	.word	0x00038840
        /*11b8*/ 	.short	0x010a
        /*11ba*/ 	.byte	0x3f
	.zero		1


	//   ....[72]....
        /*11bc*/ 	.word	0x0001fed0
        /*11c0*/ 	.word	0x00000002
        /*11c4*/ 	.word	0x00038860
        /*11c8*/ 	.short	0x010a
        /*11ca*/ 	.byte	0x3f
	.zero		1


	//   ....[73]....
        /*11cc*/ 	.word	0x00021750
        /*11d0*/ 	.word	0x00000000
        /*11d4*/ 	.word	0x00038820
        /*11d8*/ 	.short	0x010a
        /*11da*/ 	.byte	0x3f
	.zero		1


	//   ....[74]....
        /*11dc*/ 	.word	0x00021900
        /*11e0*/ 	.word	0x00000006
        /*11e4*/ 	.word	0x00000000
        /*11e8*/ 	.short	0x010a
        /*11ea*/ 	.byte	0x3f
	.zero		1


	//   ....[75]....
        /*11ec*/ 	.word	0x00021970
        /*11f0*/ 	.word	0x00000007
        /*11f4*/ 	.word	0x00000000
        /*11f8*/ 	.short	0x010a
        /*11fa*/ 	.byte	0x3f
	.zero		1


	//   ....[76]....
        /*11fc*/ 	.word	0x000219e0
        /*1200*/ 	.word	0x00000004
        /*1204*/ 	.word	0x00000000
        /*1208*/ 	.short	0x010a
        /*120a*/ 	.byte	0x3f
	.zero		1


	//   ....[77]....
        /*120c*/ 	.word	0x00021a10
        /*1210*/ 	.word	0x00000003
        /*1214*/ 	.word	0x00000000
        /*1218*/ 	.short	0x010a
        /*121a*/ 	.byte	0x3f
	.zero		1


	//   ....[78]....
        /*121c*/ 	.word	0x00021a70
        /*1220*/ 	.word	0x00000044
        /*1224*/ 	.word	0x00038890
        /*1228*/ 	.short	0x010a
        /*122a*/ 	.byte	0x3f
	.zero		1


	//   ....[79]....
        /*122c*/ 	.word	0x00021ac0
        /*1230*/ 	.word	0x00000044
        /*1234*/ 	.word	0x00038890
        /*1238*/ 	.short	0x010a
        /*123a*/ 	.byte	0x3f
	.zero		1


	//   ....[80]....
        /*123c*/ 	.word	0x00021b10
        /*1240*/ 	.word	0x00000044
        /*1244*/ 	.word	0x00038890
        /*1248*/ 	.short	0x010a
        /*124a*/ 	.byte	0x3f
	.zero		1


	//   ....[81]....
        /*124c*/ 	.word	0x00021b60
        /*1250*/ 	.word	0x00000044
        /*1254*/ 	.word	0x000388b0
        /*1258*/ 	.short	0x010a
        /*125a*/ 	.byte	0x3f
	.zero		1


	//   ....[82]....
        /*125c*/ 	.word	0x00021f30
        /*1260*/ 	.word	0x00000002
        /*1264*/ 	.word	0x00038800
        /*1268*/ 	.short	0x010a
        /*126a*/ 	.byte	0x3f
	.zero		1


	//   ....[83]....
        /*126c*/ 	.word	0x00022340
        /*1270*/ 	.word	0x00000002
        /*1274*/ 	.word	0x00038800
        /*1278*/ 	.short	0x010a
        /*127a*/ 	.byte	0x3f
	.zero		1


	//   ....[84]....
        /*127c*/ 	.word	0x00022390
        /*1280*/ 	.word	0x000000ac
        /*1284*/ 	.word	0x00038830
        /*1288*/ 	.short	0x010a
        /*128a*/ 	.byte	0x3f
	.zero		1


	//   ....[85]....
        /*128c*/ 	.word	0x000223e0
        /*1290*/ 	.word	0x00000002
        /*1294*/ 	.word	0x00038810
        /*1298*/ 	.short	0x010a
        /*129a*/ 	.byte	0x3f
	.zero		1


	//   ....[86]....
        /*129c*/ 	.word	0x00022430
        /*12a0*/ 	.word	0x000000ac
        /*12a4*/ 	.word	0x00038850
        /*12a8*/ 	.short	0x010a
        /*12aa*/ 	.byte	0x3f
	.zero		1


	//   ....[87]....
        /*12ac*/ 	.word	0x00022480
        /*12b0*/ 	.word	0x00000014
        /*12b4*/ 	.word	0x00038830
        /*12b8*/ 	.short	0x010a
        /*12ba*/ 	.byte	0x3f
	.zero		1


	//   ....[88]....
        /*12bc*/ 	.word	0x000224d0
        /*12c0*/ 	.word	0x00000014
        /*12c4*/ 	.word	0x00038850
        /*12c8*/ 	.short	0x010a
        /*12ca*/ 	.byte	0x3f
	.zero		1


	//   ....[89]....
        /*12cc*/ 	.word	0x00022520
        /*12d0*/ 	.word	0x00000014
        /*12d4*/ 	.word	0x00038830
        /*12d8*/ 	.short	0x010a
        /*12da*/ 	.byte	0x3f
	.zero		1


	//   ....[90]....
        /*12dc*/ 	.word	0x00022570
        /*12e0*/ 	.word	0x00000014
        /*12e4*/ 	.word	0x00038850
        /*12e8*/ 	.short	0x010a
        /*12ea*/ 	.byte	0x3f
	.zero		1


	//   ....[91]....
        /*12ec*/ 	.word	0x00022720
        /*12f0*/ 	.word	0x00000004
        /*12f4*/ 	.word	0x00038820
        /*12f8*/ 	.short	0x010a
        /*12fa*/ 	.byte	0x3f
	.zero		1


	//   ....[92]....
        /*12fc*/ 	.word	0x00022770
        /*1300*/ 	.word	0x00000004
        /*1304*/ 	.word	0x000388a0
        /*1308*/ 	.short	0x010a
        /*130a*/ 	.byte	0x3f
	.zero		1


	//   ....[93]....
        /*130c*/ 	.word	0x000227c0
        /*1310*/ 	.word	0x00000004
        /*1314*/ 	.word	0x000388c0
        /*1318*/ 	.short	0x010a
        /*131a*/ 	.byte	0x3f
	.zero		1


	//   ....[94]....
        /*131c*/ 	.word	0x00022810
        /*1320*/ 	.word	0x00000004
        /*1324*/ 	.word	0x000388a0
        /*1328*/ 	.short	0x010a
        /*132a*/ 	.byte	0x3f
	.zero		1


	//   ....[95]....
        /*132c*/ 	.word	0x00022860
        /*1330*/ 	.word	0x00000004
        /*1334*/ 	.word	0x000388c0
        /*1338*/ 	.short	0x010a
        /*133a*/ 	.byte	0x3f
	.zero		1


	//   ....[96]....
        /*133c*/ 	.word	0x00022a00
        /*1340*/ 	.word	0x00000000
        /*1344*/ 	.word	0x00038840
        /*1348*/ 	.short	0x010a
        /*134a*/ 	.byte	0x3f
	.zero		1


	//   ....[97]....
        /*134c*/ 	.word	0x00023b30
        /*1350*/ 	.word	0x00000002
        /*1354*/ 	.word	0x00038820
        /*1358*/ 	.short	0x010a
        /*135a*/ 	.byte	0x3f
	.zero		1


	//   ....[98]....
        /*135c*/ 	.word	0x00023b80
        /*1360*/ 	.word	0x00000000
        /*1364*/ 	.word	0x00038860
        /*1368*/ 	.short	0x010a
        /*136a*/ 	.byte	0x3f
	.zero		1


	//   ....[99]....
        /*136c*/ 	.word	0x00023bd0
        /*1370*/ 	.word	0x00000000
        /*1374*/ 	.word	0x00038840
        /*1378*/ 	.short	0x010a
        /*137a*/ 	.byte	0x3f
	.zero		1


	//   ....[100]....
        /*137c*/ 	.word	0x00023c20
        /*1380*/ 	.word	0x00000000
        /*1384*/ 	.word	0x00038860
        /*1388*/ 	.short	0x010a
        /*138a*/ 	.byte	0x3f
	.zero		1


	//   ....[101]....
        /*138c*/ 	.word	0x00023c70
        /*1390*/ 	.word	0x00000002
        /*1394*/ 	.word	0x00038840
        /*1398*/ 	.short	0x010a
        /*139a*/ 	.byte	0x3f
	.zero		1


	//   ....[102]....
        /*139c*/ 	.word	0x00023cc0
        /*13a0*/ 	.word	0x00000002
        /*13a4*/ 	.word	0x00038860
        /*13a8*/ 	.short	0x010a
        /*13aa*/ 	.byte	0x3f
	.zero		1


	//   ....[103]....
        /*13ac*/ 	.word	0x00023d10
        /*13b0*/ 	.word	0x00000002
        /*13b4*/ 	.word	0x00038840
        /*13b8*/ 	.short	0x010a
        /*13ba*/ 	.byte	0x3f
	.zero		1


	//   ....[104]....
        /*13bc*/ 	.word	0x00023d60
        /*13c0*/ 	.word	0x00000002
        /*13c4*/ 	.word	0x00038860
        /*13c8*/ 	.short	0x010a
        /*13ca*/ 	.byte	0x3f
	.zero		1


	//   ....[105]....
        /*13cc*/ 	.word	0x000247c0
        /*13d0*/ 	.word	0x00000000
        /*13d4*/ 	.word	0x00038820
        /*13d8*/ 	.short	0x010a
        /*13da*/ 	.byte	0x3f
	.zero		1


	//   ....[106]....
        /*13dc*/ 	.word	0x00024960
        /*13e0*/ 	.word	0x00000006
        /*13e4*/ 	.word	0x00000000
        /*13e8*/ 	.short	0x010a
        /*13ea*/ 	.byte	0x3f
	.zero		1


	//   ....[107]....
        /*13ec*/ 	.word	0x000249b0
        /*13f0*/ 	.word	0x00000007
        /*13f4*/ 	.word	0x00000000
        /*13f8*/ 	.short	0x010a
        /*13fa*/ 	.byte	0x3f
	.zero		1


	//   ....[108]....
        /*13fc*/ 	.word	0x00024a00
        /*1400*/ 	.word	0x00000004
        /*1404*/ 	.word	0x00000000
        /*1408*/ 	.short	0x010a
        /*140a*/ 	.byte	0x3f
	.zero		1


	//----- nvinfo : EIATTR_NUM_MBARRIERS
	.align		4
.L_650:
        /*140c*/ 	.byte	0x03, 0x38
        /*140e*/ 	.short	0x0017


	//----- nvinfo : EIATTR_EXIT_INSTR_OFFSETS
	.align		4
        /*1410*/ 	.byte	0x04, 0x1c
        /*1412*/ 	.short	(.L_652 - .L_651)


	//   ....[0]....
.L_651:
        /*1414*/ 	.word	0x00021a60


	//----- nvinfo : EIATTR_MAX_THREADS
	.align		4
.L_652:
        /*1418*/ 	.byte	0x04, 0x05
        /*141a*/ 	.short	(.L_654 - .L_653)
.L_653:
        /*141c*/ 	.word	0x00000180
        /*1420*/ 	.word	0x00000001
        /*1424*/ 	.word	0x00000001


	//----- nvinfo : EIATTR_CRS_STACK_SIZE
	.align		4
.L_654:
        /*1428*/ 	.byte	0x04, 0x1e
        /*142a*/ 	.short	(.L_656 - .L_655)
.L_655:
        /*142c*/ 	.word	0x00000000


	//----- nvinfo : EIATTR_CBANK_PARAM_SIZE
	.align		4
.L_656:
        /*1430*/ 	.byte	0x03, 0x19
        /*1432*/ 	.short	0x0bf0


	//----- nvinfo : EIATTR_PARAM_CBANK
	.align		4
        /*1434*/ 	.byte	0x04, 0x0a
        /*1436*/ 	.short	(.L_658 - .L_657)
	.align		4
.L_657:
        /*1438*/ 	.word	index@(.nv.constant0._ZN7cutlass13device_kernelIN5flash11enable_sm90INS1_16FlashAttnFwdSm90INS1_25CollectiveMainloopFwdSm90ILi2EN4cute5tupleIJNS5_1CILi1EEES8_S8_EEENS6_IJNS7_ILi64EEESA_SA_EEELi512ENS_10bfloat16_tEfNS_4arch4Sm90ELb1ELb0ELb1ELb1ELb0ELb1ELb1ELb0ELb0ELb1ELb0ELb0EEENS1_21CollectiveEpilogueFwdINS6_IJSA_NS7_ILi512EEESA_EEES9_SC_SE_Li256ELb1ELb1ELb0ELb0EEENS1_36VarlenDynamicPersistentTileSchedulerILi64ELi64ELi256ELi128ELb0ELb1ELb1ELb1ELb1ELb1EEEEEEEEEvNT_6ParamsE)
        /*143c*/ 	.short	0x0210
        /*143e*/ 	.short	0x0bf0


	//----- nvinfo : EIATTR_SW_WAR
	.align		4
.L_658:
        /*1440*/ 	.byte	0x04, 0x36
        /*1442*/ 	.short	(.L_660 - .L_659)
.L_659:
        /*1444*/ 	.word	0x00000008
.L_660:


//--------------------- .nv.callgraph             --------------------------
	.section	.nv.callgraph,"",@"SHT_CUDA_CALLGRAPH"
	.align	4
	.sectionentsize	8
	.align		4
        /*0000*/ 	.word	0x00000000
	.align		4
        /*0004*/ 	.word	0xffffffff
	.align		4
        /*0008*/ 	.word	index@(_ZN7cutlass13device_kernelIN5flash11enable_sm90INS1_16FlashAttnFwdSm90INS1_25CollectiveMainloopFwdSm90ILi2EN4cute5tupleIJNS5_1CILi1EEES8_S8_EEENS6_IJNS7_ILi64EEESA_SA_EEELi512ENS_10bfloat16_tEfNS_4arch4Sm90ELb0ELb0ELb1ELb0ELb0ELb0ELb0ELb0ELb0ELb1ELb0ELb0EEENS1_21CollectiveEpilogueFwdINS6_IJSA_NS7_ILi512EEESA_EEES9_SC_SE_Li256ELb0ELb1ELb0ELb0EEENS1_29StaticPersistentTileSchedulerILb0EEEEEEEEEvNT_6ParamsE)
	.align		4
        /*000c*/ 	.word	index@(__assertfail)
	.align		4
        /*0010*/ 	.word	index@(_ZN7cutlass13device_kernelIN5flash11enable_sm90INS1_16FlashAttnFwdSm90INS1_25CollectiveMainloopFwdSm90ILi2EN4cute5tupleIJNS5_1CILi1EEES8_S8_EEENS6_IJNS7_ILi64EEESA_SA_EEELi512ENS_10bfloat16_tEfNS_4arch4Sm90ELb0ELb0ELb1ELb0ELb0ELb0ELb1ELb0ELb0ELb1ELb0ELb0EEENS1_21CollectiveEpilogueFwdINS6_IJSA_NS7_ILi512EEESA_EEES9_SC_SE_Li256ELb0ELb1ELb0ELb0EEENS1_29StaticPersistentTileSchedulerILb0EEEEEEEEEvNT_6ParamsE)
	.align		4
        /*0014*/ 	.word	index@(__assertfail)
	.align		4
        /*0018*/ 	.word	index@(_ZN7cutlass13device_kernelIN5flash11enable_sm90INS1_16FlashAttnFwdSm90INS1_25CollectiveMainloopFwdSm90ILi2EN4cute5tupleIJNS5_1CILi1EEES8_S8_EEENS6_IJNS7_ILi64EEESA_SA_EEELi512ENS_10bfloat16_tEfNS_4arch4Sm90ELb0ELb0ELb1ELb1ELb0ELb0ELb0ELb0ELb0ELb1ELb0ELb0EEENS1_21CollectiveEpilogueFwdINS6_IJSA_NS7_ILi512EEESA_EEES9_SC_SE_Li256ELb1ELb1ELb0ELb0EEENS1_36VarlenDynamicPersistentTileSchedulerILi64ELi64ELi256ELi128ELb0ELb1ELb1ELb0ELb1ELb1EEEEEEEEEvNT_6ParamsE)
	.align		4
        /*001c*/ 	.word	index@(__assertfail)
	.align		4
        /*0020*/ 	.word	index@(_ZN7cutlass13device_kernelIN5flash11enable_sm90INS1_16FlashAttnFwdSm90INS1_25CollectiveMainloopFwdSm90ILi2EN4cute5tupleIJNS5_1CILi1EEES8_S8_EEENS6_IJNS7_ILi64EEESA_SA_EEELi512ENS_10bfloat16_tEfNS_4arch4Sm90ELb0ELb0ELb1ELb1ELb0ELb1ELb0ELb0ELb0ELb1ELb0ELb0EEENS1_21CollectiveEpilogueFwdINS6_IJSA_NS7_ILi512EEESA_EEES9_SC_SE_Li256ELb1ELb1ELb0ELb0EEENS1_36VarlenDynamicPersistentTileSchedulerILi64ELi64ELi256ELi128ELb0ELb1ELb1ELb0ELb1ELb1EEEEEEEEEvNT_6ParamsE)
	.align		4
        /*0024*/ 	.word	index@(__assertfail)
	.align		4
        /*0028*/ 	.word	index@(_ZN7cutlass13device_kernelIN5flash11enable_sm90INS1_16FlashAttnFwdSm90INS1_25CollectiveMainloopFwdSm90ILi2EN4cute5tupleIJNS5_1CILi1EEES8_S8_EEENS6_IJNS7_ILi64EEESA_SA_EEELi512ENS_10bfloat16_tEfNS_4arch4Sm90ELb0ELb0ELb1ELb1ELb0ELb0ELb1ELb0ELb0ELb1ELb0ELb0EEENS1_21CollectiveEpilogueFwdINS6_IJSA_NS7_ILi512EEESA_EEES9_SC_SE_Li256ELb1ELb1ELb0ELb0EEENS1_36VarlenDynamicPersistentTileSchedulerILi64ELi64ELi256ELi128ELb0ELb1ELb1ELb0ELb1ELb1EEEEEEEEEvNT_6ParamsE)
	.align		4
        /*002c*/ 	.word	index@(__assertfail)
	.align		4
        /*0030*/ 	.word	index@(_ZN7cutlass13device_kernelIN5flash11enable_sm90INS1_16FlashAttnFwdSm90INS1_25CollectiveMainloopFwdSm90ILi2EN4cute5tupleIJNS5_1CILi1EEES8_S8_EEENS6_IJNS7_ILi64EEESA_SA_EEELi512ENS_10bfloat16_tEfNS_4arch4Sm90ELb0ELb0ELb1ELb1ELb0ELb1ELb1ELb0ELb0ELb1ELb0ELb0EEENS1_21CollectiveEpilogueFwdINS6_IJSA_NS7_ILi512EEESA_EEES9_SC_SE_Li256ELb1ELb1ELb0ELb0EEENS1_36VarlenDynamicPersistentTileSchedulerILi64ELi64ELi256ELi128ELb0ELb1ELb1ELb0ELb1ELb1EEEEEEEEEvNT_6ParamsE)
	.align		4
        /*0034*/ 	.word	index@(__assertfail)
	.align		4
        /*0038*/ 	.word	index@(_ZN7cutlass13device_kernelIN5flash11enable_sm90INS1_16FlashAttnFwdSm90INS1_25CollectiveMainloopFwdSm90ILi2EN4cute5tupleIJNS5_1CILi1EEES8_S8_EEENS6_IJNS7_ILi64EEESA_SA_EEELi512ENS_10bfloat16_tEfNS_4arch4Sm90ELb0ELb1ELb1ELb0ELb0ELb0ELb0ELb0ELb0ELb1ELb0ELb0EEENS1_21CollectiveEpilogueFwdINS6_IJSA_NS7_ILi512EEESA_EEES9_SC_SE_Li256ELb0ELb1ELb0ELb0EEENS1_30DynamicPersistentTileSchedulerILi256ELi128ELb0ELb1ELb1EEEEEEEEEvNT_6ParamsE)
	.align		4
        /*003c*/ 	.word	index@(__assertfail)
	.align		4
        /*0040*/ 	.word	index@(_ZN7cutlass13device_kernelIN5flash11enable_sm90INS1_16FlashAttnFwdSm90INS1_25CollectiveMainloopFwdSm90ILi2EN4cute5tupleIJNS5_1CILi1EEES8_S8_EEENS6_IJNS7_ILi64EEESA_SA_EEELi512ENS_10bfloat16_tEfNS_4arch4Sm90ELb0ELb1ELb1ELb0ELb0ELb0ELb1ELb0ELb0ELb1ELb0ELb0EEENS1_21CollectiveEpilogueFwdINS6_IJSA_NS7_ILi512EEESA_EEES9_SC_SE_Li256ELb0ELb1ELb0ELb0EEENS1_30DynamicPersistentTileSchedulerILi256ELi128ELb0ELb1ELb1EEEEEEEEEvNT_6ParamsE)
	.align		4
        /*0044*/ 	.word	index@(__assertfail)
	.align		4
        /*0048*/ 	.word	index@(_ZN7cutlass13device_kernelIN5flash11enable_sm90INS1_16FlashAttnFwdSm90INS1_25CollectiveMainloopFwdSm90ILi2EN4cute5tupleIJNS5_1CILi1EEES8_S8_EEENS6_IJNS7_ILi64EEESA_SA_EEELi512ENS_10bfloat16_tEfNS_4arch4Sm90ELb0ELb1ELb1ELb1ELb0ELb0ELb0ELb0ELb0ELb1ELb0ELb0EEENS1_21CollectiveEpilogueFwdINS6_IJSA_NS7_ILi512EEESA_EEES9_SC_SE_Li256ELb1ELb1ELb0ELb0EEENS1_36VarlenDynamicPersistentTileSchedulerILi64ELi64ELi256ELi128ELb0ELb1ELb1ELb1ELb0ELb1EEEEEEEEEvNT_6ParamsE)
	.align		4
        /*004c*/ 	.word	index@(__assertfail)
	.align		4
        /*0050*/ 	.word	index@(_ZN7cutlass13device_kernelIN5flash11enable_sm90INS1_16FlashAttnFwdSm90INS1_25CollectiveMainloopFwdSm90ILi2EN4cute5tupleIJNS5_1CILi1EEES8_S8_EEENS6_IJNS7_ILi64EEESA_SA_EEELi512ENS_10bfloat16_tEfNS_4arch4Sm90ELb0ELb1ELb1ELb1ELb0ELb1ELb0ELb0ELb0ELb1ELb0ELb0EEENS1_21CollectiveEpilogueFwdINS6_IJSA_NS7_ILi512EEESA_EEES9_SC_SE_Li256ELb1ELb1ELb0ELb0EEENS1_36VarlenDynamicPersistentTileSchedulerILi64ELi64ELi256ELi128ELb0ELb1ELb1ELb1ELb0ELb1EEEEEEEEEvNT_6ParamsE)
	.align		4
        /*0054*/ 	.word	index@(__assertfail)
	.align		4
        /*0058*/ 	.word	index@(_ZN7cutlass13device_kernelIN5flash11enable_sm90INS1_16FlashAttnFwdSm90INS1_25CollectiveMainloopFwdSm90ILi2EN4cute5tupleIJNS5_1CILi1EEES8_S8_EEENS6_IJNS7_ILi64EEESA_SA_EEELi512ENS_10bfloat16_tEfNS_4arch4Sm90ELb0ELb1ELb1ELb1ELb0ELb0ELb1ELb0ELb0ELb1ELb0ELb0EEENS1_21CollectiveEpilogueFwdINS6_IJSA_NS7_ILi512EEESA_EEES9_SC_SE_Li256ELb1ELb1ELb0ELb0EEENS1_36VarlenDynamicPersistentTileSchedulerILi64ELi64ELi256ELi128ELb0ELb1ELb1ELb1ELb0ELb1EEEEEEEEEvNT_6ParamsE)
	.align		4
        /*005c*/ 	.word	index@(__assertfail)
	.align		4
        /*0060*/ 	.word	index@(_ZN7cutlass13device_kernelIN5flash11enable_sm90INS1_16FlashAttnFwdSm90INS1_25CollectiveMainloopFwdSm90ILi2EN4cute5tupleIJNS5_1CILi1EEES8_S8_EEENS6_IJNS7_ILi64EEESA_SA_EEELi512ENS_10bfloat16_tEfNS_4arch4Sm90ELb0ELb1ELb1ELb1ELb0ELb1ELb1ELb0ELb0ELb1ELb0ELb0EEENS1_21CollectiveEpilogueFwdINS6_IJSA_NS7_ILi512EEESA_EEES9_SC_SE_Li256ELb1ELb1ELb0ELb0EEENS1_36VarlenDynamicPersistentTileSchedulerILi64ELi64ELi256ELi128ELb0ELb1ELb1ELb1ELb0ELb1EEEEEEEEEvNT_6ParamsE)
	.align		4
        /*0064*/ 	.word	index@(__assertfail)
	.align		4
        /*0068*/ 	.word	index@(_ZN7cutlass13device_kernelIN5flash11enable_sm90INS1_16FlashAttnFwdSm90INS1_25CollectiveMainloopFwdSm90ILi2EN4cute5tupleIJNS5_1CILi1EEES8_S8_EEENS6_IJNS7_ILi64EEESA_SA_EEELi512ENS_10bfloat16_tEfNS_4arch4Sm90ELb1ELb0ELb1ELb0ELb0ELb0ELb0ELb0ELb0ELb1ELb0ELb0EEENS1_21CollectiveEpilogueFwdINS6_IJSA_NS7_ILi512EEESA_EEES9_SC_SE_Li256ELb0ELb1ELb0ELb0EEENS1_30DynamicPersistentTileSchedulerILi256ELi128ELb0ELb1ELb1EEEEEEEEEvNT_6ParamsE)
	.align		4
        /*006c*/ 	.word	index@(__assertfail)
	.align		4
        /*0070*/ 	.word	index@(_ZN7cutlass13device_kernelIN5flash11enable_sm90INS1_16FlashAttnFwdSm90INS1_25CollectiveMainloopFwdSm90ILi2EN4cute5tupleIJNS5_1CILi1EEES8_S8_EEENS6_IJNS7_ILi64EEESA_SA_EEELi512ENS_10bfloat16_tEfNS_4arch4Sm90ELb1ELb0ELb1ELb0ELb0ELb0ELb1ELb0ELb0ELb1ELb0ELb0EEENS1_21CollectiveEpilogueFwdINS6_IJSA_NS7_ILi512EEESA_EEES9_SC_SE_Li256ELb0ELb1ELb0ELb0EEENS1_30DynamicPersistentTileSchedulerILi256ELi128ELb0ELb1ELb1EEEEEEEEEvNT_6ParamsE)
	.align		4
        /*0074*/ 	.word	index@(__assertfail)
	.align		4
        /*0078*/ 	.word	index@(_ZN7cutlass13device_kernelIN5flash11enable_sm90INS1_16FlashAttnFwdSm90INS1_25CollectiveMainloopFwdSm90ILi2EN4cute5tupleIJNS5_1CILi1EEES8_S8_EEENS6_IJNS7_ILi64EEESA_SA_EEELi512ENS_10bfloat16_tEfNS_4arch4Sm90ELb1ELb0ELb1ELb1ELb0ELb0ELb0ELb0ELb0ELb1ELb0ELb0EEENS1_21CollectiveEpilogueFwdINS6_IJSA_NS7_ILi512EEESA_EEES9_SC_SE_Li256ELb1ELb1ELb0ELb0EEENS1_36VarlenDynamicPersistentTileSchedulerILi64ELi64ELi256ELi128ELb0ELb1ELb1ELb1ELb1ELb1EEEEEEEEEvNT_6ParamsE)
	.align		4
        /*007c*/ 	.word	index@(__assertfail)
	.align		4
        /*0080*/ 	.word	index@(_ZN7cutlass13device_kernelIN5flash11enable_sm90INS1_16FlashAttnFwdSm90INS1_25CollectiveMainloopFwdSm90ILi2EN4cute5tupleIJNS5_1CILi1EEES8_S8_EEENS6_IJNS7_ILi64EEESA_SA_EEELi512ENS_10bfloat16_tEfNS_4arch4Sm90ELb1ELb0ELb1ELb1ELb0ELb1ELb0ELb0ELb0ELb1ELb0ELb0EEENS1_21CollectiveEpilogueFwdINS6_IJSA_NS7_ILi512EEESA_EEES9_SC_SE_Li256ELb1ELb1ELb0ELb0EEENS1_36VarlenDynamicPersistentTileSchedulerILi64ELi64ELi256ELi128ELb0ELb1ELb1ELb1ELb1ELb1EEEEEEEEEvNT_6ParamsE)
	.align		4
        /*0084*/ 	.word	index@(__assertfail)
	.align		4
        /*0088*/ 	.word	index@(_ZN7cutlass13device_kernelIN5flash11enable_sm90INS1_16FlashAttnFwdSm90INS1_25CollectiveMainloopFwdSm90ILi2EN4cute5tupleIJNS5_1CILi1EEES8_S8_EEENS6_IJNS7_ILi64EEESA_SA_EEELi512ENS_10bfloat16_tEfNS_4arch4Sm90ELb1ELb0ELb1ELb1ELb0ELb0ELb1ELb0ELb0ELb1ELb0ELb0EEENS1_21CollectiveEpilogueFwdINS6_IJSA_NS7_ILi512EEESA_EEES9_SC_SE_Li256ELb1ELb1ELb0ELb0EEENS1_36VarlenDynamicPersistentTileSchedulerILi64ELi64ELi256ELi128ELb0ELb1ELb1ELb1ELb1ELb1EEEEEEEEEvNT_6ParamsE)
	.align		4
        /*008c*/ 	.word	index@(__assertfail)
	.align		4
        /*0090*/ 	.word	index@(_ZN7cutlass13device_kernelIN5flash11enable_sm90INS1_16FlashAttnFwdSm90INS1_25CollectiveMainloopFwdSm90ILi2EN4cute5tupleIJNS5_1CILi1EEES8_S8_EEENS6_IJNS7_ILi64EEESA_SA_EEELi512ENS_10bfloat16_tEfNS_4arch4Sm90ELb1ELb0ELb1ELb1ELb0ELb1ELb1ELb0ELb0ELb1ELb0ELb0EEENS1_21CollectiveEpilogueFwdINS6_IJSA_NS7_ILi512EEESA_EEES9_SC_SE_Li256ELb1ELb1ELb0ELb0EEENS1_36VarlenDynamicPersistentTileSchedulerILi64ELi64ELi256ELi128ELb0ELb1ELb1ELb1ELb1ELb1EEEEEEEEEvNT_6ParamsE)
	.align		4
        /*0094*/ 	.word	index@(__assertfail)
	.align		4
        /*0098*/ 	.word	0x00000000
	.align		4
        /*009c*/ 	.word	0xfffffffe
	.align		4
        /*00a0*/ 	.word	0x00000000
	.align		4
        /*00a4*/ 	.word	0xfffffffd
	.align		4
        /*00a8*/ 	.word	0x00000000
	.align		4
        /*00ac*/ 	.word	0xfffffffc


//--------------------- .nv.constant4             --------------------------
	.section	.nv.constant4,"a",@progbits
	.align	8
	.align		8
.nv.constant4:
        /*0000*/ 	.dword	__assertfail
	.align		8
        /*0008*/ 	.dword	__unnamed_1
	.align		8
        /*0010*/ 	.dword	__unnamed_2
	.align		8
        /*0018*/ 	.dword	__unnamed_3
	.align		8
        /*0020*/ 	.dword	__unnamed_4
	.align		8
        /*0028*/ 	.dword	__unnamed_5
	.align		8
        /*0030*/ 	.dword	__unnamed_6
	.align		8
        /*0038*/ 	.dword	_ZN85_INTERNAL_88615ea0_49_flash_fwd_hdim64_512_bf16_softcap_packgqa_sm90_cu_0106449f_37984cuda3std3__45__cpo5beginE
	.align		8
        /*0040*/ 	.dword	_ZN85_INTERNAL_88615ea0_49_flash_fwd_hdim64_512_bf16_softcap_packgqa_sm90_cu_0106449f_37984cuda3std3__45__cpo3endE
	.align		8
        /*0048*/ 	.dword	_ZN85_INTERNAL_88615ea0_49_flash_fwd_hdim64_512_bf16_softcap_packgqa_sm90_cu_0106449f_37984cuda3std3__45__cpo6cbeginE
	.align		8
        /*0050*/ 	.dword	_ZN85_INTERNAL_88615ea0_49_flash_fwd_hdim64_512_bf16_softcap_packgqa_sm90_cu_0106449f_37984cuda3std3__45__cpo4cendE
	.align		8
        /*0058*/ 	.dword	_ZN85_INTERNAL_88615ea0_49_flash_fwd_hdim64_512_bf16_softcap_packgqa_sm90_cu_0106449f_37984cuda3std3__487_GLOBAL__N__88615ea0_49_flash_fwd_hdim64_512_bf16_softcap_packgqa_sm90_cu_0106449f_37986ignoreE
	.align		8
        /*0060*/ 	.dword	_ZN85_INTERNAL_88615ea0_49_flash_fwd_hdim64_512_bf16_softcap_packgqa_sm90_cu_0106449f_37984cuda3std3__419piecewise_constructE
	.align		8
        /*0068*/ 	.dword	_ZN85_INTERNAL_88615ea0_49_flash_fwd_hdim64_512_bf16_softcap_packgqa_sm90_cu_0106449f_37984cuda3std3__48in_placeE
	.align		8
        /*0070*/ 	.dword	_ZN85_INTERNAL_88615ea0_49_flash_fwd_hdim64_512_bf16_softcap_packgqa_sm90_cu_0106449f_37984cuda3std6ranges3__45__cpo4swapE
	.align		8
        /*0078*/ 	.dword	_ZN85_INTERNAL_88615ea0_49_flash_fwd_hdim64_512_bf16_softcap_packgqa_sm90_cu_0106449f_37984cuda3std6ranges3__45__cpo9iter_moveE
	.align		8
        /*0080*/ 	.dword	_ZN85_INTERNAL_88615ea0_49_flash_fwd_hdim64_512_bf16_softcap_packgqa_sm90_cu_0106449f_37984cute7productE
	.align		8
        /*0088*/ 	.dword	_ZN85_INTERNAL_88615ea0_49_flash_fwd_hdim64_512_bf16_softcap_packgqa_sm90_cu_0106449f_37984cute1_E
	.align		8
        /*0090*/ 	.dword	$str$20
	.align		8
        /*0098*/ 	.dword	$str$21


//--------------------- .text._ZN7cutlass13device_kernelIN5flash11enable_sm90INS1_16FlashAttnFwdSm90INS1_25CollectiveMainloopFwdSm90ILi2EN4cute5tupleIJNS5_1CILi1EEES8_S8_EEENS6_IJNS7_ILi64EEESA_SA_EEELi512ENS_10bfloat16_tEfNS_4arch4Sm90ELb0ELb0ELb1ELb0ELb0ELb0ELb0ELb0ELb0ELb1ELb0ELb0EEENS1_21CollectiveEpilogueFwdINS6_IJSA_NS7_ILi512EEESA_EEES9_SC_SE_Li256ELb0ELb1ELb0ELb0EEENS1_29StaticPersistentTileSchedulerILb0EEEEEEEEEvNT_6ParamsE --------------------------
	.section	.text._ZN7cutlass13device_kernelIN5flash11enable_sm90INS1_16FlashAttnFwdSm90INS1_25CollectiveMainloopFwdSm90ILi2EN4cute5tupleIJNS5_1CILi1EEES8_S8_EEENS6_IJNS7_ILi64EEESA_SA_EEELi512ENS_10bfloat16_tEfNS_4arch4Sm90ELb0ELb0ELb1ELb0ELb0ELb0ELb0ELb0ELb0ELb1ELb0ELb0EEENS1_21CollectiveEpilogueFwdINS6_IJSA_NS7_ILi512EEESA_EEES9_SC_SE_Li256ELb0ELb1ELb0ELb0EEENS1_29StaticPersistentTileSchedulerILb0EEEEEEEEEvNT_6ParamsE,"ax",@progbits
	.align	128
.text._ZN7cutlass13device_kernelIN5flash11enable_sm90INS1_16FlashAttnFwdSm90INS1_25CollectiveMainloopFwdSm90ILi2EN4cute5tupleIJNS5_1CILi1EEES8_S8_EEENS6_IJNS7_ILi64EEESA_SA_EEELi512ENS_10bfloat16_tEfNS_4arch4Sm90ELb0ELb0ELb1ELb0ELb0ELb0ELb0ELb0ELb0ELb1ELb0ELb0EEENS1_21CollectiveEpilogueFwdINS6_IJSA_NS7_ILi512EEESA_EEES9_SC_SE_Li256ELb0ELb1ELb0ELb0EEENS1_29StaticPersistentTileSchedulerILb0EEEEEEEEEvNT_6ParamsE:
        .type           _ZN7cutlass13device_kernelIN5flash11enable_sm90INS1_16FlashAttnFwdSm90INS1_25CollectiveMainloopFwdSm90ILi2EN4cute5tupleIJNS5_1CILi1EEES8_S8_EEENS6_IJNS7_ILi64EEESA_SA_EEELi512ENS_10bfloat16_tEfNS_4arch4Sm90ELb0ELb0ELb1ELb0ELb0ELb0ELb0ELb0ELb0ELb1ELb0ELb0EEENS1_21CollectiveEpilogueFwdINS6_IJSA_NS7_ILi512EEESA_EEES9_SC_SE_Li256ELb0ELb1ELb0ELb0EEENS1_29StaticPersistentTileSchedulerILb0EEEEEEEEEvNT_6ParamsE,@function
        .size           _ZN7cutlass13device_kernelIN5flash11enable_sm90INS1_16FlashAttnFwdSm90INS1_25CollectiveMainloopFwdSm90ILi2EN4cute5tupleIJNS5_1CILi1EEES8_S8_EEENS6_IJNS7_ILi64EEESA_SA_EEELi512ENS_10bfloat16_tEfNS_4arch4Sm90ELb0ELb0ELb1ELb0ELb0ELb0ELb0ELb0ELb0ELb1ELb0ELb0EEENS1_21CollectiveEpilogueFwdINS6_IJSA_NS7_ILi512EEESA_EEES9_SC_SE_Li256ELb0ELb1ELb0ELb0EEENS1_29StaticPersistentTileSchedulerILb0EEEEEEEEEvNT_6ParamsE,(.L_x_6019 - _ZN7cutlass13device_kernelIN5flash11enable_sm90INS1_16FlashAttnFwdSm90INS1_25CollectiveMainloopFwdSm90ILi2EN4cute5tupleIJNS5_1CILi1EEES8_S8_EEENS6_IJNS7_ILi64EEESA_SA_EEELi512ENS_10bfloat16_tEfNS_4arch4Sm90ELb0ELb0ELb1ELb0ELb0ELb0ELb0ELb0ELb0ELb1ELb0ELb0EEENS1_21CollectiveEpilogueFwdINS6_IJSA_NS7_ILi512EEESA_EEES9_SC_SE_Li256ELb0ELb1ELb0ELb0EEENS1_29StaticPersistentTileSchedulerILb0EEEEEEEEEvNT_6ParamsE)
        .other          _ZN7cutlass13device_kernelIN5flash11enable_sm90INS1_16FlashAttnFwdSm90INS1_25CollectiveMainloopFwdSm90ILi2EN4cute5tupleIJNS5_1CILi1EEES8_S8_EEENS6_IJNS7_ILi64EEESA_SA_EEELi512ENS_10bfloat16_tEfNS_4arch4Sm90ELb0ELb0ELb1ELb0ELb0ELb0ELb0ELb0ELb0ELb1ELb0ELb0EEENS1_21CollectiveEpilogueFwdINS6_IJSA_NS7_ILi512EEESA_EEES9_SC_SE_Li256ELb0ELb1ELb0ELb0EEENS1_29StaticPersistentTileSchedulerILb0EEEEEEEEEvNT_6ParamsE,@"STO_CUDA_ENTRY STV_DEFAULT"
_ZN7cutlass13device_kernelIN5flash11enable_sm90INS1_16FlashAttnFwdSm90INS1_25CollectiveMainloopFwdSm90ILi2EN4cute5tupleIJNS5_1CILi1EEES8_S8_EEENS6_IJNS7_ILi64EEESA_SA_EEELi512ENS_10bfloat16_tEfNS_4arch4Sm90ELb0ELb0ELb1ELb0ELb0ELb0ELb0ELb0ELb0ELb1ELb0ELb0EEENS1_21CollectiveEpilogueFwdINS6_IJSA_NS7_ILi512EEESA_EEES9_SC_SE_Li256ELb0ELb1ELb0ELb0EEENS1_29StaticPersistentTileSchedulerILb0EEEEEEEEEvNT_6ParamsE:
[----:B------:R-:W0:Y:S02]  /*0000*/  LDC R1, c[0x0][0x28] ;  /* 0x00000a00ff017b82 */ /* 0x000e240000000800 */
[----:B0-----:R-:W-:Y:S01]  /*0010*/  VIADD R1, R1, 0xffffffc8 ;  /* 0xffffffc801017836 */ /* 0x001fe20000000000 */
[----:B------:R-:W0:Y:S01]  /*0020*/  S2R R0, SR_TID.X ;  /* 0x0000000000007919 */ /* 0x000e220000002100 */
[----:B------:R-:W-:Y:S01]  /*0030*/  ELECT P0, URZ, PT ;  /* 0x00000000003f782f */ /* 0x000fe20003800000 */
[----:B------:R-:W-:Y:S01]  /*0040*/  BSSY B0, `(.L_x_0) ;  /* 0x000000e000007945 */ /* 0x000fe20003800000 */
[----:B0-----:R-:W-:-:S05]  /*0050*/  SHF.R.U32.HI R2, RZ, 0x5, R0 ;  /* 0x00000005ff027819 */ /* 0x001fca0000011600 */
[----:B------:R-:W0:Y:S02]  /*0060*/  SHFL.IDX PT, R3, R2, RZ, 0x1f ;  /* 0x00001fff02037589 */ /* 0x000e2400000e0000 */
[----:B0-----:R-:W-:Y:S02]  /*0070*/  ISETP.EQ.AND P0, PT, R3, RZ, P0 ;  /* 0x000000ff0300720c */ /* 0x001fe40000702270 */
[----:B------:R-:W-:-:S11]  /*0080*/  SHF.R.U32.HI R3, RZ, 0x7, R0 ;  /* 0x00000007ff037819 */ /* 0x000fd60000011600 */
[----:B------:R-:W-:Y:S05]  /*0090*/  @!P0 BRA `(.L_x_1) ;  /* 0x0000000000208947 */ /* 0x000fea0003800000 */
[----:B------:R-:W-:Y:S02]  /*00a0*/  ULDC.64 UR4, c[0x0][0x198] ;  /* 0x0000660000047ab9 */ /* 0x000fe40000000a00 */
[----:B------:R-:W-:Y:S02]  /*00b0*/  UIADD3 UR6, UP0, UR4, 0x370, URZ ;  /* 0x0000037004067890 */ /* 0x000fe4000ff1e03f */
[----:B------:R-:W-:Y:S02]  /*00c0*/  UIADD3 UR4, UP1, UR4, 0x470, URZ ;  /* 0x0000047004047890 */ /* 0x000fe4000ff3e03f */
[----:B------:R-:W-:Y:S02]  /*00d0*/  UIADD3.X UR7, URZ, UR5, URZ, UP0, !UPT ;  /* 0x000000053f077290 */ /* 0x000fe400087fe43f */
[----:B------:R-:W-:-:S07]  /*00e0*/  UIADD3.X UR5, URZ, UR5, URZ, UP1, !UPT ;  /* 0x000000053f057290 */ /* 0x000fce0008ffe43f */
[----:B------:R0:W-:Y:S02]  /*00f0*/  UTMACCTL.PF [UR6] ;  /* 0x00000000060079b9 */ /* 0x0001e40008040000 */
[----:B------:R0:W-:Y:S02]  /*0100*/  UTMACCTL.PF [UR4] ;  /* 0x00000000040079b9 */ /* 0x0001e40008040000 */
[----:B0-----:R-:W-:Y:S01]  /*0110*/  NOP ;  /* 0x0000000000007918 */ /* 0x001fe20000000000 */
.L_x_1:
[----:B------:R-:W-:Y:S05]  /*0120*/  BSYNC B0 ;  /* 0x0000000000007941 */ /* 0x000fea0003800000 */
.L_x_0:
[----:B------:R-:W-:Y:S01]  /*0130*/  VOTEU.ANY UP0, P0 ;  /* 0x00000000003f7886 */ /* 0x000fe20000000100 */
[----:B------:R-:W0:Y:S01]  /*0140*/  SHFL.IDX PT, R3, R3, RZ, 0x1f ;  /* 0x00001fff03037589 */ /* 0x000e2200000e0000 */
[----:B------:R-:W-:Y:S01]  /*0150*/  UMOV UR4, 0x80 ;  /* 0x0000008000047882 */ /* 0x000fe20000000000 */
[----:B------:R-:W-:Y:S01]  /*0160*/  UMOV UR7, 0x100 ;  /* 0x0000010000077882 */ /* 0x000fe20000000000 */
[----:B------:R-:W-:Y:S01]  /*0170*/  VOTEU.ANY UP1, P0 ;  /* 0x00000000003f7886 */ /* 0x000fe20000020100 */
[----:B------:R-:W1:Y:S01]  /*0180*/  @UP0 S2UR UR8, SR_CgaCtaId ;  /* 0x00000000000809c3 */ /* 0x000e620000008800 */
[----:B------:R-:W2:Y:S01]  /*0190*/  SHFL.IDX PT, R4, R2, RZ, 0x1f ;  /* 0x00001fff02047589 */ /* 0x000ea200000e0000 */
[----:B------:R-:W-:Y:S01]  /*01a0*/  @UP0 UMOV UR6, 0x400 ;  /* 0x0000040000060882 */ /* 0x000fe20000000000 */
[----:B------:R-:W-:-:S04]  /*01b0*/  @UP0 UIADD3 UR4, -UR4, 0x100000, URZ ;  /* 0x0010000004040890 */ /* 0x000fc8000fffe13f */
[----:B------:R-:W-:Y:S02]  /*01c0*/  @UP0 USHF.L.U32 UR5, UR4, 0xb, URZ ;  /* 0x0000000b04050899 */ /* 0x000fe4000800063f */
[----:B------:R-:W-:Y:S01]  /*01d0*/  @UP0 USHF.L.U32 UR4, UR4, 0x1, URZ ;  /* 0x0000000104040899 */ /* 0x000fe2000800063f */
[----:B------:R-:W-:Y:S01]  /*01e0*/  VOTEU.ANY UP2, P0 ;  /* 0x00000000003f7886 */ /* 0x000fe20000040100 */
[----:B0-----:R-:W-:Y:S01]  /*01f0*/  R2UR UR48, R3 ;  /* 0x00000000033072ca */ /* 0x001fe200000e0000 */
[----:B-1----:R-:W-:Y:S01]  /*0200*/  @UP0 ULEA UR8, UR8, UR6, 0x18 ;  /* 0x0000000608080291 */ /* 0x002fe2000f8ec03f */
[----:B--2---:R-:W-:Y:S01]  /*0210*/  ISETP.NE.AND P1, PT, R4, RZ, PT ;  /* 0x000000ff0400720c */ /* 0x004fe20003f25270 */
[----:B------:R-:W-:-:S04]  /*0220*/  @UP0 UIADD3 UR6, -UR7, 0x100000, URZ ;  /* 0x0010000007060890 */ /* 0x000fc8000fffe13f */
[----:B------:R-:W-:Y:S02]  /*0230*/  @UP0 USHF.L.U32 UR7, UR6, 0xb, URZ ;  /* 0x0000000b06070899 */ /* 0x000fe4000800063f */
[----:B------:R-:W-:-:S04]  /*0240*/  @UP0 USHF.L.U32 UR6, UR6, 0x1, URZ ;  /* 0x0000000106060899 */ /* 0x000fc8000800063f */
[----:B------:R-:W-:Y:S01]  /*0250*/  UISETP.NE.AND UP0, UPT, UR48, URZ, UPT ;  /* 0x0000003f3000728c */ /* 0x000fe2000bf05270 */
[----:B------:R-:W0:Y:S02]  /*0260*/  FENCE.VIEW.ASYNC.S ;  /* 0x00000000000073c6 */ /* 0x000e240000000000 */
[----:B0-----:R0:W1:Y:S05]  /*0270*/  @UP1 SYNCS.EXCH.64 URZ, [UR8+0x28c00], UR4 ;  /* 0x028c0004083f15b2 */ /* 0x00106a0008000100 */
[----:B------:R0:W2:Y:S01]  /*0280*/  @UP2 SYNCS.EXCH.64 URZ, [UR8+0x28c20], UR6 ;  /* 0x028c2006083f25b2 */ /* 0x0000a20008000100 */
[----:B------:R-:W-:Y:S05]  /*0290*/  @P1 BRA `(.L_x_2) ;  /* 0x0000000000381947 */ /* 0x000fea0003800000 */
[----:B0-----:R-:W0:Y:S01]  /*02a0*/  S2UR UR5, SR_CgaCtaId ;  /* 0x00000000000579c3 */ /* 0x001e220000008800 */
[----:B------:R-:W-:Y:S01]  /*02b0*/  UMOV UR4, 0x400 ;  /* 0x0000040000047882 */ /* 0x000fe20000000000 */
[----:B------:R-:W-:Y:S01]  /*02c0*/  UMOV UR7, 0x1 ;  /* 0x0000000100077882 */ /* 0x000fe20000000000 */
[----:B------:R-:W-:Y:S01]  /*02d0*/  ELECT P0, URZ, PT ;  /* 0x00000000003f782f */ /* 0x000fe20003800000 */
[----:B0-----:R-:W-:Y:S02]  /*02e0*/  ULEA UR6, UR5, UR4, 0x18 ;  /* 0x0000000405067291 */ /* 0x001fe4000f8ec03f */
[----:B------:R-:W-:-:S04]  /*02f0*/  UIADD3 UR4, -UR7, 0x100000, URZ ;  /* 0x0010000007047890 */ /* 0x000fc8000fffe13f */
[----:B------:R-:W-:Y:S02]  /*0300*/  USHF.L.U32 UR5, UR4, 0xb, URZ ;  /* 0x0000000b04057899 */ /* 0x000fe4000800063f */
[----:B------:R-:W-:Y:S01]  /*0310*/  USHF.L.U32 UR4, UR4, 0x1, URZ ;  /* 0x0000000104047899 */ /* 0x000fe2000800063f */
[----:B------:R-:W0:Y:S11]  /*0320*/  FENCE.VIEW.ASYNC.S ;  /* 0x00000000000073c6 */ /* 0x000e360000000000 */
[----:B0-----:R3:W4:Y:S01]  /*0330*/  SYNCS.EXCH.64 URZ, [UR6+0x28c30], UR4 ;  /* 0x028c3004063f75b2 */ /* 0x0017220008000100 */
[----:B------:R3:W0:Y:S01]  /*0340*/  SYNCS.EXCH.64 URZ, [UR6+0x28c40], UR4 ;  /* 0x028c4004063f75b2 */ /* 0x0006220008000100 */
[----:B------:R3:W0:Y:S01]  /*0350*/  SYNCS.EXCH.64 URZ, [UR6+0x28c38], UR4 ;  /* 0x028c3804063f75b2 */ /* 0x0006220008000100 */
[----:B------:R3:W0:Y:S02]  /*0360*/  SYNCS.EXCH.64 URZ, [UR6+0x28c48], UR4 ;  /* 0x028c4804063f75b2 */ /* 0x0006240008000100 */
[----:B---3--:R-:W-:Y:S01]  /*0370*/  NOP ;  /* 0x0000000000007918 */ /* 0x008fe20000000000 */
.L_x_2:
[----:B------:R-:W3:Y:S01]  /*0380*/  SHFL.IDX PT, R3, R2, RZ, 0x1f ;  /* 0x00001fff02037589 */ /* 0x000ee200000e0000 */
[----:B------:R-:W-:Y:S01]  /*0390*/  NOP ;  /* 0x0000000000007918 */ /* 0x000fe20000000000 */
[----:B---3--:R-:W-:-:S13]  /*03a0*/  ISETP.NE.AND P0, PT, R3, RZ, PT ;  /* 0x000000ff0300720c */ /* 0x008fda0003f05270 */
[----:B------:R-:W-:Y:S05]  /*03b0*/  @P0 BRA `(.L_x_3) ;  /* 0x0000000000480947 */ /* 0x000fea0003800000 */
[----:B0-----:R-:W0:Y:S01]  /*03c0*/  S2UR UR5, SR_CgaCtaId ;  /* 0x00000000000579c3 */ /* 0x001e220000008800 */
[----:B------:R-:W-:Y:S01]  /*03d0*/  UMOV UR4, 0x400 ;  /* 0x0000040000047882 */ /* 0x000fe20000000000 */
[----:B------:R-:W-:Y:S01]  /*03e0*/  UMOV UR6, 0x1 ;  /* 0x0000000100067882 */ /* 0x000fe20000000000 */
[----:B------:R-:W-:Y:S01]  /*03f0*/  UMOV UR9, 0x2 ;  /* 0x0000000200097882 */ /* 0x000fe20000000000 */
[----:B------:R-:W-:-:S04]  /*0400*/  UIADD3 UR6, -UR6, 0x100000, URZ ;  /* 0x0010000006067890 */ /* 0x000fc8000fffe13f */
[----:B------:R-:W-:Y:S02]  /*0410*/  USHF.L.U32 UR7, UR6, 0xb, URZ ;  /* 0x0000000b06077899 */ /* 0x000fe4000800063f */
[----:B------:R-:W-:Y:S01]  /*0420*/  USHF.L.U32 UR6, UR6, 0x1, URZ ;  /* 0x0000000106067899 */ /* 0x000fe2000800063f */
[----:B------:R-:W-:Y:S01]  /*0430*/  ELECT P0, URZ, PT ;  /* 0x00000000003f782f */ /* 0x000fe20003800000 */
[----:B0-----:R-:W-:Y:S02]  /*0440*/  ULEA UR8, UR5, UR4, 0x18 ;  /* 0x0000000405087291 */ /* 0x001fe4000f8ec03f */
[----:B------:R-:W-:-:S04]  /*0450*/  UIADD3 UR4, -UR9, 0x100000, URZ ;  /* 0x0010000009047890 */ /* 0x000fc8000fffe13f */
[----:B------:R-:W-:Y:S02]  /*0460*/  USHF.L.U32 UR5, UR4, 0xb, URZ ;  /* 0x0000000b04057899 */ /* 0x000fe4000800063f */
[----:B------:R-:W-:Y:S01]  /*0470*/  USHF.L.U32 UR4, UR4, 0x1, URZ ;  /* 0x0000000104047899 */ /* 0x000fe2000800063f */
[----:B------:R-:W0:Y:S03]  /*0480*/  FENCE.VIEW.ASYNC.S ;  /* 0x00000000000073c6 */ /* 0x000e260000000000 */
[----:B0-----:R3:W0:Y:S08]  /*0490*/  SYNCS.EXCH.64 URZ, [UR8+0x28c50], UR6 ;  /* 0x028c5006083f75b2 */ /* 0x0016300008000100 */
[----:B------:R3:W0:Y:S01]  /*04a0*/  SYNCS.EXCH.64 URZ, [UR8+0x28c60], UR4 ;  /* 0x028c6004083f75b2 */ /* 0x0006220008000100 */
[----:B------:R3:W0:Y:S01]  /*04b0*/  SYNCS.EXCH.64 URZ, [UR8+0x28c58], UR6 ;  /* 0x028c5806083f75b2 */ /* 0x0006220008000100 */
[----:B------:R3:W0:Y:S02]  /*04c0*/  SYNCS.EXCH.64 URZ, [UR8+0x28c68], UR4 ;  /* 0x028c6804083f75b2 */ /* 0x0006240008000100 */
[----:B---3--:R-:W-:Y:S01]  /*04d0*/  NOP ;  /* 0x0000000000007918 */ /* 0x008fe20000000000 */
.L_x_3:
[----:B------:R-:W3:Y:S01]  /*04e0*/  SHFL.IDX PT, R3, R2, RZ, 0x1f ;  /* 0x00001fff02037589 */ /* 0x000ee200000e0000 */
[----:B------:R-:W-:Y:S01]  /*04f0*/  NOP ;  /* 0x0000000000007918 */ /* 0x000fe20000000000 */
[----:B---3--:R-:W-:-:S13]  /*0500*/  ISETP.NE.AND P0, PT, R3, RZ, PT ;  /* 0x000000ff0300720c */ /* 0x008fda0003f05270 */
        /* <DEDUP_REMOVED lines=10> */
[----:B0-----:R3:W0:Y:S01]  /*05b0*/  SYNCS.EXCH.64 URZ, [UR6+0x28c70], UR4 ;  /* 0x028c7004063f75b2 */ /* 0x0016220008000100 */
[----:B------:R3:W0:Y:S01]  /*05c0*/  SYNCS.EXCH.64 URZ, [UR6+0x28c80], UR4 ;  /* 0x028c8004063f75b2 */ /* 0x0006220008000100 */
[----:B------:R3:W0:Y:S01]  /*05d0*/  SYNCS.EXCH.64 URZ, [UR6+0x28c78], UR4 ;  /* 0x028c7804063f75b2 */ /* 0x0006220008000100 */
[----:B------:R3:W0:Y:S02]  /*05e0*/  SYNCS.EXCH.64 URZ, [UR6+0x28c88], UR4 ;  /* 0x028c8804063f75b2 */ /* 0x0006240008000100 */
[----:B---3--:R-:W-:Y:S01]  /*05f0*/  NOP ;  /* 0x0000000000007918 */ /* 0x008fe20000000000 */
.L_x_4:
        /* <DEDUP_REMOVED lines=8> */
[----:B------:R-:W-:Y:S01]  /*0680*/  ELECT P0, URZ, PT ;  /* 0x00000000003f782f */ /* 0x000fe20003800000 */
[----:B0-----:R-:W-:Y:S02]  /*0690*/  ULEA UR8, UR5, UR4, 0x18 ;  /* 0x0000000405087291 */ /* 0x001fe4000f8ec03f */
[----:B------:R-:W-:-:S04]  /*06a0*/  UIADD3 UR4, -UR6, 0x100000, URZ ;  /* 0x0010000006047890 */ /* 0x000fc8000fffe13f */
[----:B------:R-:W-:Y:S02]  /*06b0*/  USHF.L.U32 UR5, UR4, 0xb, URZ ;  /* 0x0000000b04057899 */ /* 0x000fe4000800063f */
[----:B------:R-:W-:Y:S02]  /*06c0*/  USHF.L.U32 UR4, UR4, 0x1, URZ ;  /* 0x0000000104047899 */ /* 0x000fe4000800063f */
        /* <DEDUP_REMOVED lines=9> */
.L_x_5:
        /* <DEDUP_REMOVED lines=22> */
.L_x_6:
[----:B------:R-:W-:Y:S01]  /*08c0*/  PLOP3.LUT P0, PT, PT, PT, UP0, 0x80, 0x0 ;  /* 0x000000000000781c */ /* 0x000fe20003f0f008 */
[----:B------:R-:W-:Y:S01]  /*08d0*/  UMOV UR37, 0x1 ;  /* 0x0000000100257882 */ /* 0x000fe20000000000 */
[----:B------:R-:W-:Y:S01]  /*08e0*/  NOP ;  /* 0x0000000000007918 */ /* 0x000fe20000000000 */
[----:B------:R-:W-:Y:S01]  /*08f0*/  USEL UR37, UR37, 0x2, !UP0 ;  /* 0x0000000225257887 */ /* 0x000fe2000c000000 */
[----:B------:R-:W-:Y:S01]  /*0900*/  ULDC.64 UR42, c[0x0][0x208] ;  /* 0x00008200002a7ab9 */ /* 0x000fe20000000a00 */
[----:B012-4-:R-:W-:Y:S08]  /*0910*/  BAR.SYNC.DEFER_BLOCKING 0x0 ;  /* 0x0000000000007b1d */ /* 0x017ff00000010000 */
[----:B------:R-:W-:Y:S05]  /*0920*/  @!P0 BRA `(.L_x_7) ;  /* 0x0000008000ac8947 */ /* 0x000fea0003800000 */
.L_x_8:
[----:B------:R-:W-:-:S08]  /*0930*/  NOP ;  /* 0x0000000000007918 */ /* 0x000fd00000000000 */
[----:B------:R-:W0:Y:S02]  /*0940*/  USETMAXREG.TRY_ALLOC.CTAPOOL UP0, 0xf0 ;  /* 0x000000f0000079c8 */ /* 0x000e240008000600 */
[----:B0-----:R-:W-:-:S13]  /*0950*/  PLOP3.LUT P0, PT, PT, PT, UP0, 0x80, 0x0 ;  /* 0x000000000000781c */ /* 0x001fda0003f0f008 */
[----:B------:R-:W-:Y:S05]  /*0960*/  @!P0 BRA `(.L_x_8) ;  /* 0xfffffffc00f08947 */ /* 0x000fea000383ffff */
[----:B------:R-:W-:Y:S01]  /*0970*/  LOP3.LUT R2, R0, 0xffffff80, RZ, 0xc0, !PT ;  /* 0xffffff8000027812 */ /* 0x000fe200078ec0ff */
[----:B------:R-:W0:Y:S03]  /*0980*/  S2UR UR47, SR_CTAID.X ;  /* 0x00000000002f79c3 */ /* 0x000e260000002500 */
[----:B------:R-:W-:-:S05]  /*0990*/  ISETP.NE.AND P0, PT, R2, 0x80, PT ;  /* 0x000000800200780c */ /* 0x000fca0003f05270 */
[----:B------:R-:W0:Y:S08]  /*09a0*/  LDC R2, c[0x0][0xc34] ;  /* 0x00030d00ff027b82 */ /* 0x000e300000000800 */
[----:B------:R-:W-:Y:S06]  /*09b0*/  @!P0 BAR.ARV 0x8, 0x100 ;  /* 0x0204000000008b1d */ /* 0x000fec0000002000 */
[----:B------:R-:W-:-:S13]  /*09c0*/  ISETP.GE.U32.AND P0, PT, R0, 0x100, PT ;  /* 0x000001000000780c */ /* 0x000fda0003f06070 */
[----:B------:R-:W-:Y:S06]  /*09d0*/  @P0 BAR.ARV 0xf, 0x100 ;  /* 0x03c4000000000b1d */ /* 0x000fec0000002000 */
[----:B0-----:R-:W-:-:S13]  /*09e0*/  ISETP.LE.AND P0, PT, R2, UR47, PT ;  /* 0x0000002f02007c0c */ /* 0x001fda000bf03270 */
[----:B------:R-:W-:Y:S05]  /*09f0*/  @P0 EXIT ;  /* 0x000000000000094d */ /* 0x000fea0003800000 */
[----:B------:R-:W-:Y:S01]  /*0a00*/  VIADD R0, R0, 0xffffff80 ;  /* 0xffffff8000007836 */ /* 0x000fe20000000000 */
[----:B------:R-:W0:Y:S01]  /*0a10*/  S2UR UR4, SR_CgaCtaId ;  /* 0x00000000000479c3 */ /* 0x000e220000008800 */
[----:B------:R-:W-:Y:S01]  /*0a20*/  UMOV UR41, 0x400 ;  /* 0x0000040000297882 */ /* 0x000fe20000000000 */
[----:B------:R-:W-:Y:S01]  /*0a30*/  IMAD.MOV.U32 R23, RZ, RZ, 0x40 ;  /* 0x00000040ff177424 */ /* 0x000fe200078e00ff */
[----:B------:R-:W-:Y:S01]  /*0a40*/  ULOP3.LUT UR40, UR37, 0x1, URZ, 0xfc, !UPT ;  /* 0x0000000125287892 */ /* 0x000fe2000f8efc3f */
[----:B------:R-:W-:Y:S01]  /*0a50*/  SHF.R.S32.HI R3, RZ, 0x1f, R0 ;  /* 0x0000001fff037819 */ /* 0x000fe20000011400 */
[----:B------:R-:W-:Y:S01]  /*0a60*/  UMOV UR36, URZ ;  /* 0x0000003f00247c82 */ /* 0x000fe20008000000 */
[----:B------:R-:W-:Y:S01]  /*0a70*/  UMOV UR38, URZ ;  /* 0x0000003f00267c82 */ /* 0x000fe20008000000 */
[----:B------:R-:W-:Y:S01]  /*0a80*/  UMOV UR39, URZ ;  /* 0x0000003f00277c82 */ /* 0x000fe20008000000 */
[CC--:B------:R-:W-:Y:S02]  /*0a90*/  LEA.HI R2, R3.reuse, R0.reuse, RZ, 0x4 ;  /* 0x0000000003027211 */ /* 0x0c0fe400078f20ff */
[----:B------:R-:W-:-:S02]  /*0aa0*/  LEA.HI R4, R3, R0, RZ, 0x5 ;  /* 0x0000000003047211 */ /* 0x000fc400078f28ff */
[----:B------:R-:W-:Y:S02]  /*0ab0*/  SHF.R.S32.HI R9, RZ, 0x4, R2 ;  /* 0x00000004ff097819 */ /* 0x000fe40000011402 */
[CC--:B------:R-:W-:Y:S02]  /*0ac0*/  LEA.HI R5, R3.reuse, R0.reuse, RZ, 0x7 ;  /* 0x0000000003057211 */ /* 0x0c0fe400078f38ff */
[C---:B------:R-:W-:Y:S02]  /*0ad0*/  LOP3.LUT R7, R2.reuse, 0xfffffff0, RZ, 0xc0, !PT ;  /* 0xfffffff002077812 */ /* 0x040fe400078ec0ff */
[----:B------:R-:W-:Y:S02]  /*0ae0*/  LEA.HI R2, R2, R9, RZ, 0x1 ;  /* 0x0000000902027211 */ /* 0x000fe400078f08ff */
[CC--:B------:R-:W-:Y:S01]  /*0af0*/  LEA.HI R6, R3.reuse, R0.reuse, RZ, 0x2 ;  /* 0x0000000003067211 */ /* 0x0c0fe200078f10ff */
[----:B------:R-:W-:Y:S01]  /*0b00*/  IMAD.IADD R7, R0, 0x1, -R7 ;  /* 0x0000000100077824 */ /* 0x000fe200078e0a07 */
[----:B------:R-:W-:-:S02]  /*0b10*/  LEA.HI R211, R3, R0, RZ, 0x3 ;  /* 0x0000000003d37211 */ /* 0x000fc400078f18ff */
[--C-:B------:R-:W-:Y:S01]  /*0b20*/  SHF.R.S32.HI R11, RZ, 0x5, R4.reuse ;  /* 0x00000005ff0b7819 */ /* 0x100fe20000011404 */
[----:B0-----:R-:W-:Y:S01]  /*0b30*/  ULEA UR41, UR4, UR41, 0x18 ;  /* 0x0000002904297291 */ /* 0x001fe2000f8ec03f */
[----:B------:R-:W-:Y:S02]  /*0b40*/  SHF.R.S32.HI R4, RZ, 0x1f, R4 ;  /* 0x0000001fff047819 */ /* 0x000fe40000011404 */
[----:B------:R-:W-:Y:S02]  /*0b50*/  LOP3.LUT R3, R5, 0xffffff80, RZ, 0xc0, !PT ;  /* 0xffffff8005037812 */ /* 0x000fe400078ec0ff */
[----:B------:R-:W-:Y:S02]  /*0b60*/  LOP3.LUT R2, R2, 0x1ffffffe, RZ, 0xc0, !PT ;  /* 0x1ffffffe02027812 */ /* 0x000fe400078ec0ff */
[----:B------:R-:W-:Y:S01]  /*0b70*/  LOP3.LUT R13, R6, 0xfffffffc, RZ, 0xc0, !PT ;  /* 0xfffffffc060d7812 */ /* 0x000fe200078ec0ff */
[----:B------:R-:W-:Y:S01]  /*0b80*/  IMAD.IADD R3, R0, 0x1, -R3 ;  /* 0x0000000100037824 */ /* 0x000fe200078e0a03 */
[----:B------:R-:W-:Y:S01]  /*0b90*/  LOP3.LUT R209, R211, 0xfffffff8, RZ, 0xc0, !PT ;  /* 0xfffffff8d3d17812 */ /* 0x000fe200078ec0ff */
[----:B------:R-:W-:Y:S01]  /*0ba0*/  IMAD.IADD R9, R9, 0x1, -R2 ;  /* 0x0000000109097824 */ /* 0x000fe200078e0a02 */
[----:B------:R-:W-:Y:S01]  /*0bb0*/  LEA.HI R4, R4, R11, RZ, 0x2 ;  /* 0x0000000b04047211 */ /* 0x000fe200078f10ff */
[C---:B------:R-:W-:Y:S01]  /*0bc0*/  IMAD.IADD R13, R0.reuse, 0x1, -R13 ;  /* 0x00000001000d7824 */ /* 0x040fe200078e0a0d */
[----:B------:R-:W-:Y:S01]  /*0bd0*/  SHF.R.S32.HI R210, RZ, 0x7, R5 ;  /* 0x00000007ffd27819 */ /* 0x000fe20000011405 */
[----:B------:R-:W-:Y:S01]  /*0be0*/  IMAD.IADD R209, R0, 0x1, -R209 ;  /* 0x0000000100d17824 */ /* 0x000fe200078e0ad1 */
[----:B------:R-:W-:Y:S01]  /*0bf0*/  LOP3.LUT R4, R4, 0x3ffffc, RZ, 0xc0, !PT ;  /* 0x003ffffc04047812 */ /* 0x000fe200078ec0ff */
[----:B------:R-:W-:Y:S01]  /*0c00*/  IMAD.SHL.U32 R9, R9, 0x8, RZ ;  /* 0x0000000809097824 */ /* 0x000fe200078e00ff */
[--C-:B------:R-:W-:Y:S01]  /*0c10*/  SHF.R.S32.HI R2, RZ, 0x1f, R7.reuse ;  /* 0x0000001fff027819 */ /* 0x100fe20000011407 */
[----:B------:R-:W-:Y:S01]  /*0c20*/  IMAD R15, R210, 0x100, R7 ;  /* 0x00000100d20f7824 */ /* 0x000fe200078e0207 */
[----:B------:R-:W-:Y:S01]  /*0c30*/  SHF.R.S32.HI R0, RZ, 0x1f, R3 ;  /* 0x0000001fff007819 */ /* 0x000fe20000011403 */
[----:B------:R-:W-:Y:S01]  /*0c40*/  IMAD.IADD R8, R11, 0x1, -R4 ;  /* 0x000000010b087824 */ /* 0x000fe200078e0a04 */
[----:B------:R-:W-:Y:S01]  /*0c50*/  LEA.HI R6, R2, R7, RZ, 0x3 ;  /* 0x0000000702067211 */ /* 0x000fe200078f18ff */
[----:B------:R-:W-:Y:S01]  /*0c60*/  IMAD.SHL.U32 R16, R209, 0x8, RZ ;  /* 0x00000008d1107824 */ /* 0x000fe200078e00ff */
[----:B------:R-:W-:Y:S01]  /*0c70*/  LEA.HI R2, R0, R3, RZ, 0x2 ;  /* 0x0000000300027211 */ /* 0x000fe200078f10ff */
[----:B------:R-:W-:Y:S01]  /*0c80*/  IMAD R12, R8, 0x10, R15 ;  /* 0x00000010080c7824 */ /* 0x000fe200078e020f */
[C---:B------:R-:W-:Y:S01]  /*0c90*/  LOP3.LUT R4, R6.reuse, 0xfffffff8, RZ, 0xc0, !PT ;  /* 0xfffffff806047812 */ /* 0x040fe200078ec0ff */
[----:B------:R-:W-:Y:S01]  /*0ca0*/  IMAD.SHL.U32 R6, R6, 0x40, RZ ;  /* 0x0000004006067824 */ /* 0x000fe200078e00ff */
[----:B------:R-:W-:Y:S01]  /*0cb0*/  LOP3.LUT R8, R2, 0x7ffffffc, RZ, 0xc0, !PT ;  /* 0x7ffffffc02087812 */ /* 0x000fe200078ec0ff */
[--C-:B------:R-:W-:Y:S01]  /*0cc0*/  IMAD.U32 R215, R12, 0x40, R9.reuse ;  /* 0x000000400cd77824 */ /* 0x100fe200078e0009 */
[----:B------:R-:W-:Y:S01]  /*0cd0*/  LEA.HI R10, R13, R13, RZ, 0x1 ;  /* 0x0000000d0d0a7211 */ /* 0x000fe200078f08ff */
[----:B------:R-:W-:Y:S01]  /*0ce0*/  IMAD.IADD R7, R7, 0x1, -R4 ;  /* 0x0000000107077824 */ /* 0x000fe200078e0a04 */
[----:B------:R-:W-:Y:S01]  /*0cf0*/  LEA.HI R4, R0, R3, RZ, 0x5 ;  /* 0x0000000300047211 */ /* 0x000fe200078f28ff */
[----:B------:R-:W-:Y:S01]  /*0d00*/  IMAD.IADD R17, R3, 0x1, -R8 ;  /* 0x0000000103117824 */ /* 0x000fe200078e0a08 */
[--C-:B------:R-:W-:Y:S01]  /*0d10*/  SHF.R.S32.HI R0, RZ, 0x2, R2.reuse ;  /* 0x00000002ff007819 */ /* 0x100fe20000011402 */
[----:B------:R-:W-:Y:S01]  /*0d20*/  VIADD R189, R16, 0x40 ;  /* 0x0000004010bd7836 */ /* 0x000fe20000000000 */
[----:B------:R-:W-:Y:S01]  /*0d30*/  SHF.R.S32.HI R3, RZ, 0x1f, R2 ;  /* 0x0000001fff037819 */ /* 0x000fe20000011402 */
[----:B------:R-:W-:Y:S01]  /*0d40*/  IMAD.SHL.U32 R2, R7, 0x40, RZ ;  /* 0x0000004007027824 */ /* 0x000fe200078e00ff */
[----:B------:R-:W-:Y:S01]  /*0d50*/  LOP3.LUT R6, R6, 0x7ffffe00, RZ, 0xc0, !PT ;  /* 0x7ffffe0006067812 */ /* 0x000fe200078ec0ff */
[C---:B------:R-:W-:Y:S01]  /*0d60*/  VIADD R188, R16.reuse, 0x80 ;  /* 0x0000008010bc7836 */ /* 0x040fe20000000000 */
[----:B------:R-:W-:Y:S01]  /*0d70*/  LEA.HI R3, R3, R0, RZ, 0x3 ;  /* 0x0000000003037211 */ /* 0x000fe200078f18ff */
[----:B------:R-:W-:Y:S01]  /*0d80*/  VIADD R187, R16, 0xc0 ;  /* 0x000000c010bb7836 */ /* 0x000fe20000000000 */
[----:B------:R-:W-:Y:S01]  /*0d90*/  LOP3.LUT R2, R2, 0x1c0, RZ, 0xc0, !PT ;  /* 0x000001c002027812 */ /* 0x000fe200078ec0ff */
[----:B------:R-:W-:Y:S01]  /*0da0*/  IMAD R6, R11, 0x400, R6 ;  /* 0x000004000b067824 */ /* 0x000fe200078e0206 */
[----:B------:R-:W-:Y:S01]  /*0db0*/  R2P PR, R7, 0x6 ;  /* 0x0000000607007804 */ /* 0x000fe20000000000 */
[----:B------:R-:W-:Y:S01]  /*0dc0*/  VIADD R186, R16, 0x100 ;  /* 0x0000010010ba7836 */ /* 0x000fe20000000000 */
[----:B------:R-:W-:Y:S01]  /*0dd0*/  LOP3.LUT R9, R2, 0x8, R9, 0xf8, !PT ;  /* 0x0000000802097812 */ /* 0x000fe200078ef809 */
[C---:B------:R-:W-:Y:S01]  /*0de0*/  VIADD R185, R16.reuse, 0x140 ;  /* 0x0000014010b97836 */ /* 0x040fe20000000000 */
[----:B------:R-:W-:Y:S01]  /*0df0*/  SHF.R.U32.HI R8, RZ, 0x3, R2 ;  /* 0x00000003ff087819 */ /* 0x000fe20000011602 */
[C---:B------:R-:W-:Y:S01]  /*0e00*/  VIADD R213, R16.reuse, 0x180 ;  /* 0x0000018010d57836 */ /* 0x040fe20000000000 */
[----:B------:R-:W-:Y:S01]  /*0e10*/  LOP3.LUT R3, R3, 0xfffffff8, RZ, 0xc0, !PT ;  /* 0xfffffff803037812 */ /* 0x000fe200078ec0ff */
[----:B------:R-:W-:Y:S01]  /*0e20*/  VIADD R212, R16, 0x1c0 ;  /* 0x000001c010d47836 */ /* 0x000fe20000000000 */
[----:B------:R-:W-:Y:S01]  /*0e30*/  LOP3.LUT R9, R9, R8, RZ, 0x3c, !PT ;  /* 0x0000000809097212 */ /* 0x000fe200078e3cff */
[----:B------:R-:W-:Y:S01]  /*0e40*/  IMAD.SHL.U32 R17, R17, 0x2, RZ ;  /* 0x0000000211117824 */ /* 0x000fe200078e00ff */
[----:B------:R-:W-:Y:S01]  /*0e50*/  LEA.HI R5, R5, R210, RZ, 0x1 ;  /* 0x000000d205057211 */ /* 0x000fe200078f08ff */
[----:B------:R-:W-:Y:S01]  /*0e60*/  IMAD.IADD R3, R0, 0x1, -R3 ;  /* 0x0000000100037824 */ /* 0x000fe200078e0a03 */
[----:B------:R-:W-:Y:S01]  /*0e70*/  LOP3.LUT R10, R10, 0x1ffffffe, RZ, 0xc0, !PT ;  /* 0x1ffffffe0a0a7812 */ /* 0x000fe200078ec0ff */
[----:B------:R-:W-:Y:S01]  /*0e80*/  IMAD.IADD R6, R6, 0x1, R9 ;  /* 0x0000000106067824 */ /* 0x000fe200078e0209 */
[----:B------:R-:W-:-:S02]  /*0e90*/  SHF.R.S32.HI R2, RZ, 0x5, R4 ;  /* 0x00000005ff027819 */ /* 0x000fc40000011404 */
[----:B------:R-:W-:Y:S01]  /*0ea0*/  LOP3.LUT R5, R5, 0xfffffe, RZ, 0xc0, !PT ;  /* 0x00fffffe05057812 */ /* 0x000fe200078ec0ff */
[----:B------:R-:W-:Y:S01]  /*0eb0*/  IMAD.IADD R13, R13, 0x1, -R10 ;  /* 0x000000010d0d7824 */ /* 0x000fe200078e0a0a */
[----:B------:R-:W-:Y:S01]  /*0ec0*/  LEA R22, R6, UR41, 0x1 ;  /* 0x0000002906167c11 */ /* 0x000fe2000f8e08ff */
[----:B------:R-:W-:Y:S01]  /*0ed0*/  IMAD R2, R2, 0x10, R3 ;  /* 0x0000001002027824 */ /* 0x000fe200078e0203 */
[----:B------:R-:W-:Y:S01]  /*0ee0*/  SEL R23, R23, 0xffffffc0, !P2 ;  /* 0xffffffc017177807 */ /* 0x000fe20005000000 */
[----:B------:R-:W-:Y:S01]  /*0ef0*/  IMAD.IADD R5, R210, 0x1, -R5 ;  /* 0x00000001d2057824 */ /* 0x000fe200078e0a05 */
[----:B------:R-:W-:Y:S01]  /*0f00*/  SHF.R.S32.HI R211, RZ, 0x3, R211 ;  /* 0x00000003ffd37819 */ /* 0x000fe200000114d3 */
[C---:B------:R-:W-:Y:S01]  /*0f10*/  VIADD R184, R22.reuse, 0x26800 ;  /* 0x0002680016b87836 */ /* 0x040fe20000000000 */
[----:B------:R-:W-:Y:S01]  /*0f20*/  SHF.R.S32.HI R222, RZ, 0x1f, R189 ;  /* 0x0000001fffde7819 */ /* 0x000fe200000114bd */
[----:B------:R-:W-:Y:S01]  /*0f30*/  VIADD R19, R22, 0x26820 ;  /* 0x0002682016137836 */ /* 0x000fe20000000000 */
[----:B------:R-:W-:Y:S01]  /*0f40*/  SHF.R.S32.HI R221, RZ, 0x1f, R188 ;  /* 0x0000001fffdd7819 */ /* 0x000fe200000114bc */
[C---:B------:R-:W-:Y:S01]  /*0f50*/  @P1 VIADD R19, R184.reuse, 0xffffffe0 ;  /* 0xffffffe0b8131836 */ /* 0x040fe20000000000 */
[----:B------:R-:W-:Y:S01]  /*0f60*/  SHF.R.S32.HI R220, RZ, 0x1f, R187 ;  /* 0x0000001fffdc7819 */ /* 0x000fe200000114bb */
[----:B------:R-:W-:Y:S01]  /*0f70*/  IMAD.IADD R184, R184, 0x1, R23 ;  /* 0x00000001b8b87824 */ /* 0x000fe200078e0217 */
[----:B------:R-:W-:Y:S01]  /*0f80*/  SHF.R.S32.HI R219, RZ, 0x1f, R186 ;  /* 0x0000001fffdb7819 */ /* 0x000fe200000114ba */
[----:B------:R-:W-:Y:S01]  /*0f90*/  IMAD.SHL.U32 R18, R5, 0x100, RZ ;  /* 0x0000010005127824 */ /* 0x000fe200078e00ff */
[----:B------:R-:W-:Y:S01]  /*0fa0*/  SHF.R.S32.HI R218, RZ, 0x1f, R185 ;  /* 0x0000001fffda7819 */ /* 0x000fe200000114b9 */
[----:B------:R-:W-:Y:S01]  /*0fb0*/  IMAD R214, R13, 0x8, R2 ;  /* 0x000000080dd67824 */ /* 0x000fe200078e0202 */
[----:B------:R-:W-:Y:S01]  /*0fc0*/  SHF.R.S32.HI R217, RZ, 0x1f, R213 ;  /* 0x0000001fffd97819 */ /* 0x000fe200000114d5 */
[----:B------:R-:W-:Y:S01]  /*0fd0*/  IMAD.IADD R23, R23, 0x1, R19 ;  /* 0x0000000117177824 */ /* 0x000fe200078e0213 */
[----:B------:R-:W-:-:S07]  /*0fe0*/  SHF.R.S32.HI R216, RZ, 0x1f, R212 ;  /* 0x0000001fffd87819 */ /* 0x000fce00000114d4 */
.L_x_44:
[----:B------:R-:W-:Y:S01]  /*0ff0*/  ULDC UR4, c[0x0][0xc38] ;  /* 0x00030e0000047ab9 */ /* 0x000fe20000000800 */
[----:B------:R-:W-:Y:S01]  /*1000*/  ULDC UR50, c[0x0][0x424] ;  /* 0x0001090000327ab9 */ /* 0x000fe20000000800 */
[----:B------:R-:W-:Y:S01]  /*1010*/  UISETP.NE.AND UP1, UPT, UR4, 0x1, UPT ;  /* 0x000000010400788c */ /* 0x000fe2000bf25270 */
[----:B------:R-:W-:Y:S02]  /*1020*/  ULDC UR6, c[0x0][0x2f0] ;  /* 0x0000bc0000067ab9 */ /* 0x000fe40000000800 */
[----:B------:R-:W-:Y:S01]  /*1030*/  ULDC.64 UR4, c[0x0][0x418] ;  /* 0x0001060000047ab9 */ /* 0x000fe20000000a00 */
[----:B------:R-:W-:Y:S01]  /*1040*/  UMOV UR44, UR47 ;  /* 0x0000002f002c7c82 */ /* 0x000fe20008000000 */
[----:B------:R-:W-:Y:S01]  /*1050*/  UISETP.NE.U32.AND UP0, UPT, UR4, URZ, UPT ;  /* 0x0000003f0400728c */ /* 0x000fe2000bf05070 */
[----:B------:R-:W-:Y:S02]  /*1060*/  UMOV UR46, UR47 ;  /* 0x0000002f002e7c82 */ /* 0x000fe40008000000 */
[----:B------:R-:W-:Y:S01]  /*1070*/  ULDC UR4, c[0x0][0xc44] ;  /* 0x0003110000047ab9 */ /* 0x000fe20000000800 */
[----:B------:R-:W-:-:S02]  /*1080*/  UISETP.NE.AND.EX UP0, UPT, UR5, URZ, UPT, UP0 ;  /* 0x0000003f0500728c */ /* 0x000fc4000bf05300 */
[----:B------:R-:W-:Y:S02]  /*1090*/  UISETP.NE.AND UP2, UPT, UR4, 0x1, UPT ;  /* 0x000000010400788c */ /* 0x000fe4000bf45270 */
[----:B------:R-:W-:Y:S01]  /*10a0*/  USEL UR50, UR50, 0x1, UP0 ;  /* 0x0000000132327887 */ /* 0x000fe20008000000 */
[----:B------:R-:W-:Y:S01]  /*10b0*/  @UP1 ULDC UR4, c[0x0][0xc3c] ;  /* 0x00030f0000041ab9 */ /* 0x000fe20000000800 */
[----:B------:R-:W-:Y:S02]  /*10c0*/  UISETP.NE.AND UP0, UPT, UR48, 0x1, UPT ;  /* 0x000000013000788c */ /* 0x000fe4000bf05270 */
[----:B------:R-:W-:Y:S02]  /*10d0*/  UIMAD.WIDE.U32 UR4, UR47, UR4, URZ ;  /* 0x000000042f0472a5 */ /* 0x000fe4000f8e003f */
[----:B------:R-:W-:Y:S02]  /*10e0*/  UIMAD UR50, UR50, UR6, URZ ;  /* 0x00000006323272a4 */ /* 0x000fe4000f8e023f */
[----:B------:R-:W-:Y:S01]  /*10f0*/  PLOP3.LUT P0, PT, PT, PT, UP0, 0x80, 0x0 ;  /* 0x000000000000781c */ /* 0x000fe20003f0f008 */
[----:B------:R-:W-:Y:S01]  /*1100*/  @UP1 ULDC UR6, c[0x0][0xc40] ;  /* 0x0003100000061ab9 */ /* 0x000fe20000000800 */
[----:B------:R-:W-:Y:S01]  /*1110*/  @UP2 ULDC.64 UR8, c[0x0][0xc48] ;  /* 0x0003120000082ab9 */ /* 0x000fe20000000a00 */
[----:B------:R-:W-:-:S02]  /*1120*/  @UP1 USHF.R.U32.HI UR44, URZ, UR6, UR5 ;  /* 0x000000063f2c1299 */ /* 0x000fc40008011605 */
[----:B------:R-:W-:Y:S02]  /*1130*/  UIADD3 UR6, UR50, 0x3f, URZ ;  /* 0x0000003f32067890 */ /* 0x000fe4000fffe03f */
[----:B------:R-:W-:Y:S02]  /*1140*/  UIMAD.WIDE.U32 UR4, UR44, UR8, URZ ;  /* 0x000000082c0472a5 */ /* 0x000fe4000f8e003f */
[----:B------:R-:W-:Y:S01]  /*1150*/  USHF.R.S32.HI UR7, URZ, 0x1f, UR6 ;  /* 0x0000001f3f077899 */ /* 0x000fe20008011406 */
[----:B------:R-:W-:Y:S01]  /*1160*/  UMOV UR45, UR44 ;  /* 0x0000002c002d7c82 */ /* 0x000fe20008000000 */
[----:B------:R-:W-:Y:S02]  /*1170*/  @UP2 USHF.R.U32.HI UR45, URZ, UR9, UR5 ;  /* 0x000000093f2d2299 */ /* 0x000fe40008011605 */
[----:B------:R-:W-:-:S04]  /*1180*/  ULEA.HI UR7, UR7, UR6, URZ, 0x6 ;  /* 0x0000000607077291 */ /* 0x000fc8000f8f303f */
[----:B------:R-:W-:Y:S01]  /*1190*/  USHF.R.S32.HI UR49, URZ, 0x6, UR7 ;  /* 0x000000063f317899 */ /* 0x000fe20008011407 */
[----:B0123-5:R-:W-:Y:S11]  /*11a0*/  @!P0 BRA `(.L_x_9) ;  /* 0x0000001800488947 */ /* 0x02fff60003800000 */
[----:B------:R-:W0:Y:S01]  /*11b0*/  SHFL.IDX PT, R0, R210, RZ, 0x1f ;  /* 0x00001fffd2007589 */ /* 0x000e2200000e0000 */
[----:B------:R-:W-:-:S06]  /*11c0*/  UISETP.NE.AND UP0, UPT, UR40, 0x3, UPT ;  /* 0x000000032800788c */ /* 0x000fcc000bf05270 */
[----:B------:R-:W-:Y:S02]  /*11d0*/  PLOP3.LUT P0, PT, PT, PT, UP0, 0x80, 0x0 ;  /* 0x000000000000781c */ /* 0x000fe40003f0f008 */
[----:B0-----:R-:W-:-:S13]  /*11e0*/  R2UR UR4, R0 ;  /* 0x00000000000472ca */ /* 0x001fda00000e0000 */
[----:B------:R-:W-:-:S04]  /*11f0*/  ULEA.HI UR5, UR4, UR4, URZ, 0x1 ;  /* 0x0000000404057291 */ /* 0x000fc8000f8f083f */
[----:B------:R-:W-:-:S04]  /*1200*/  ULOP3.LUT UR5, UR5, 0x1fffe, URZ, 0xc0, !UPT ;  /* 0x0001fffe05057892 */ /* 0x000fc8000f8ec03f */
[----:B------:R-:W-:-:S04]  /*1210*/  UIADD3 UR5, UR4, -UR5, URZ ;  /* 0x8000000504057290 */ /* 0x000fc8000fffe03f */
[----:B------:R-:W-:-:S04]  /*1220*/  ULEA UR5, UR5, UR41, 0xf ;  /* 0x0000002905057291 */ /* 0x000fc8000f8e783f */
[----:B------:R-:W-:-:S04]  /*1230*/  UIADD3 UR5, UR5, 0x400, URZ ;  /* 0x0000040005057890 */ /* 0x000fc8000fffe03f */
[----:B------:R-:W-:-:S04]  /*1240*/  USHF.R.U32.HI UR5, URZ, 0x4, UR5 ;  /* 0x000000043f057899 */ /* 0x000fc80008011605 */
[----:B------:R-:W-:-:S04]  /*1250*/  ULOP3.LUT UR5, UR5, 0x3fff, URZ, 0xc0, !UPT ;  /* 0x00003fff05057892 */ /* 0x000fc8000f8ec03f */
[----:B------:R-:W-:Y:S01]  /*1260*/  ULOP3.LUT UR20, UR5, 0x2000000, URZ, 0xfc, !UPT ;  /* 0x0200000005147892 */ /* 0x000fe2000f8efc3f */
[----:B------:R-:W-:Y:S11]  /*1270*/  @!P0 BRA `(.L_x_10) ;  /* 0x0000000000048947 */ /* 0x000ff60003800000 */
[----:B------:R-:W-:Y:S01]  /*1280*/  BPT.TRAP 0x1 ;  /* 0x000000040000795c */ /* 0x000fe20000300000 */
.L_x_10:
[----:B------:R-:W-:Y:S01]  /*1290*/  ULEA UR16, UR39, UR41, 0x3 ;  /* 0x0000002927107291 */ /* 0x000fe2000f8e183f */
[----:B------:R-:W-:-:S05]  /*12a0*/  IMAD.U32 R0, RZ, RZ, UR38 ;  /* 0x00000026ff007e24 */ /* 0x000fca000f8e00ff */
[----:B------:R-:W-:-:S04]  /*12b0*/  SHF.L.U32 R0, R0, 0x1f, RZ ;  /* 0x0000001f00007819 */ /* 0x000fc800000006ff */
[----:B------:R-:W0:Y:S02]  /*12c0*/  SYNCS.PHASECHK.TRANS64.TRYWAIT P0, [UR16+0x28c50], R0 ;  /* 0x028c5000ff0075a7 */ /* 0x000e240008000150 */
[----:B0-----:R-:W-:Y:S05]  /*12d0*/  @!P0 BRA `(.L_x_11) ;  /* 0x000000c400888947 */ /* 0x001fea0003800000 */
.L_x_150:
[----:B------:R-:W-:Y:S01]  /*12e0*/  BAR.SYNC.DEFER_BLOCKING 0xe, 0x100 ;  /* 0x0384000000007b1d */ /* 0x000fe20000010000 */
[----:B------:R-:W-:Y:S01]  /*12f0*/  UIADD3 UR4, UR41, 0x26800, URZ ;  /* 0x0002680029047890 */ /* 0x000fe2000fffe03f */
[----:B0-----:R-:W-:Y:S01]  /*1300*/  IMAD.U32 R0, RZ, RZ, UR16 ;  /* 0x00000010ff007e24 */ /* 0x001fe2000f8e00ff */
[----:B------:R-:W-:Y:S02]  /*1310*/  ULEA UR12, UR39, UR20, 0xc ;  /* 0x00000014270c7291 */ /* 0x000fe4000f8e603f */
[----:B------:R-:W-:Y:S01]  /*1320*/  USHF.R.U32.HI UR4, URZ, 0x4, UR4 ;  /* 0x000000043f047899 */ /* 0x000fe20008011604 */
[----:B------:R-:W-:Y:S01]  /*1330*/  UMOV UR7, 0x40000040 ;  /* 0x4000004000077882 */ /* 0x000fe20000000000 */
[----:B------:R-:W-:Y:S02]  /*1340*/  UMOV UR5, 0x40000040 ;  /* 0x4000004000057882 */ /* 0x000fe40000000000 */
[----:B------:R-:W-:Y:S01]  /*1350*/  ULOP3.LUT UR4, UR4, 0x3fff, URZ, 0xc0, !UPT ;  /* 0x00003fff04047892 */ /* 0x000fe2000f8ec03f */
[----:B------:R-:W0:Y:S01]  /*1360*/  S2R R3, SR_TID.X ;  /* 0x0000000000037919 */ /* 0x000e220000002100 */
[----:B------:R-:W-:Y:S01]  /*1370*/  UMOV UR6, UR12 ;  /* 0x0000000c00067c82 */ /* 0x000fe20008000000 */
[----:B------:R-:W-:-:S02]  /*1380*/  UIADD3 UR10, UR12, 0x100, URZ ;  /* 0x000001000c0a7890 */ /* 0x000fc4000fffe03f */
[----:B------:R-:W-:Y:S01]  /*1390*/  ULOP3.LUT UR13, UR4, 0x10000, URZ, 0xfc, !UPT ;  /* 0x00010000040d7892 */ /* 0x000fe2000f8efc3f */
[----:B------:R-:W-:Y:S01]  /*13a0*/  UMOV UR11, 0x40000040 ;  /* 0x40000040000b7882 */ /* 0x000fe20000000000 */
[----:B------:R-:W-:Y:S02]  /*13b0*/  UMOV UR9, 0x40000040 ;  /* 0x4000004000097882 */ /* 0x000fe40000000000 */
[----:B------:R-:W-:Y:S02]  /*13c0*/  UIADD3 UR8, UR13, 0x4, URZ ;  /* 0x000000040d087890 */ /* 0x000fe4000fffe03f */
[----:B------:R-:W-:Y:S01]  /*13d0*/  UIADD3 UR14, UR12, 0x180, URZ ;  /* 0x000001800c0e7890 */ /* 0x000fe2000fffe03f */
[----:B------:R-:W-:Y:S01]  /*13e0*/  UMOV UR4, UR13 ;  /* 0x0000000d00047c82 */ /* 0x000fe20008000000 */
[----:B------:R-:W-:Y:S01]  /*13f0*/  UMOV UR15, 0x40000040 ;  /* 0x40000040000f7882 */ /* 0x000fe20000000000 */
[----:B------:R-:W-:Y:S01]  /*1400*/  WARPGROUP.ARRIVE ;  /* 0x00000000000079c5 */ /* 0x000fe20000000000 */
[----:B------:R-:W-:-:S05]  /*1410*/  UISETP.GE.AND UP0, UPT, UR50, 0x41, UPT ;  /* 0x000000413200788c */ /* 0x000fca000bf06270 */
[----:B------:R-:W-:Y:S01]  /*1420*/  HGMMA.64x256x16.F32.BF16 R24, gdesc[UR4].tnspB, RZ, !UPT, gsb0 ;  /* 0x43e00000041879f0 */ /* 0x000fe2000c0018ff */
[----:B------:R-:W-:Y:S02]  /*1430*/  UIADD3 UR6, UR12, 0x80, URZ ;  /* 0x000000800c067890 */ /* 0x000fe4000fffe03f */
[----:B------:R-:W-:Y:S01]  /*1440*/  UIADD3 UR4, UR13, 0x2, URZ ;  /* 0x000000020d047890 */ /* 0x000fe2000fffe03f */
[----:B------:R-:W-:Y:S01]  /*1450*/  UMOV UR7, 0x40000040 ;  /* 0x4000004000077882 */ /* 0x000fe20000000000 */
[----:B------:R-:W-:Y:S01]  /*1460*/  UMOV UR5, 0x40000040 ;  /* 0x4000004000057882 */ /* 0x000fe20000000000 */
[----:B------:R-:W-:-:S03]  /*1470*/  UIADD3 UR12, UR13, 0x6, URZ ;  /* 0x000000060d0c7890 */ /* 0x000fc6000fffe03f */
[----:B------:R-:W-:Y:S01]  /*1480*/  UMOV UR13, 0x40000040 ;  /* 0x40000040000d7882 */ /* 0x000fe20000000000 */
[----:B0-----:R-:W-:-:S04]  /*1490*/  LOP3.LUT R3, R3, 0x7f, RZ, 0xc0, !PT ;  /* 0x0000007f03037812 */ /* 0x001fc800078ec0ff */
[----:B------:R-:W-:-:S13]  /*14a0*/  ISETP.NE.AND P0, PT, R3, RZ, PT ;  /* 0x000000ff0300720c */ /* 0x000fda0003f05270 */
[----:B------:R-:W-:-:S05]  /*14b0*/  @!P0 VIADD R0, R0, 0x28c60 ;  /* 0x00028c6000008836 */ /* 0x000fca0000000000 */
[----:B------:R-:W-:Y:S01]  /*14c0*/  @!P0 PRMT R0, RZ, 0x654, R0 ;  /* 0x00000654ff008816 */ /* 0x000fe20000000000 */
[----:B------:R-:W-:Y:S02]  /*14d0*/  WARPGROUP.DEPBAR.LE gsb0, 0x0 ;  /* 0x00008000000079c5 */ /* 0x000fe40000010000 */
[----:B------:R-:W-:-:S06]  /*14e0*/  WARPGROUP.ARRIVE ;  /* 0x00000000000079c5 */ /* 0x000fcc0000000000 */
[----:B------:R-:W-:Y:S03]  /*14f0*/  HGMMA.64x256x16.F32.BF16 R24, gdesc[UR4].tnspB, R24, gsb0 ;  /* 0x43e00000041879f0 */ /* 0x000fe60008001818 */
[----:B------:R-:W-:Y:S02]  /*1500*/  WARPGROUP.DEPBAR.LE gsb0, 0x0 ;  /* 0x00008000000079c5 */ /* 0x000fe40000010000 */
[----:B------:R-:W-:-:S15]  /*1510*/  WARPGROUP.ARRIVE ;  /* 0x00000000000079c5 */ /* 0x000fde0000000000 */
[----:B------:R-:W-:-:S08]  /*1520*/  NOP ;  /* 0x0000000000007918 */ /* 0x000fd00000000000 */
[----:B------:R-:W-:Y:S03]  /*1530*/  HGMMA.64x256x16.F32.BF16 R24, gdesc[UR8].tnspB, R24, gsb0 ;  /* 0x43e00000081879f0 */ /* 0x000fe60008001818 */
[----:B------:R-:W-:Y:S02]  /*1540*/  WARPGROUP.DEPBAR.LE gsb0, 0x0 ;  /* 0x00008000000079c5 */ /* 0x000fe40000010000 */
[----:B------:R-:W-:-:S15]  /*1550*/  WARPGROUP.ARRIVE ;  /* 0x00000000000079c5 */ /* 0x000fde0000000000 */
[----:B------:R-:W-:-:S08]  /*1560*/  NOP ;  /* 0x0000000000007918 */ /* 0x000fd00000000000 */
[----:B------:R-:W-:Y:S03]  /*1570*/  HGMMA.64x256x16.F32.BF16 R24, gdesc[UR12].tnspB, R24, gsb0 ;  /* 0x43e000000c1879f0 */ /* 0x000fe60008001818 */
[----:B------:R-:W-:Y:S02]  /*1580*/  WARPGROUP.DEPBAR.LE gsb0, 0x0 ;  /* 0x00008000000079c5 */ /* 0x000fe40000010000 */
[----:B------:R-:W-:Y:S06]  /*1590*/  BAR.ARV 0xf, 0x100 ;  /* 0x03c4000000007b1d */ /* 0x000fec0000002000 */
[----:B------:R0:W-:Y:S01]  /*15a0*/  @!P0 SYNCS.ARRIVE.TRANS64.RED.A1T0 RZ, [R0+URZ], RZ ;  /* 0x000000ff00ff89a7 */ /* 0x0001e2000810043f */
[----:B------:R-:W-:-:S13]  /*15b0*/  PLOP3.LUT P0, PT, PT, PT, UP0, 0x80, 0x0 ;  /* 0x000000000000781c */ /* 0x000fda0003f0f008 */
[----:B0-----:R-:W-:Y:S05]  /*15c0*/  @!P0 BRA `(.L_x_12) ;  /* 0x0000000c00048947 */ /* 0x001fea0003800000 */
[----:B------:R-:W-:-:S06]  /*15d0*/  UIADD3 UR49, UR49, -0x2, URZ ;  /* 0xfffffffe31317890 */ /* 0x000fcc000fffe03f */
[----:B------:R-:W-:-:S07]  /*15e0*/  IMAD.U32 R0, RZ, RZ, UR49 ;  /* 0x00000031ff007e24 */ /* 0x000fce000f8e00ff */
.L_x_17:
[----:B------:R-:W-:Y:S01]  /*15f0*/  BAR.SYNC.DEFER_BLOCKING 0xe, 0x100 ;  /* 0x0384000000007b1d */ /* 0x000fe20000010000 */
[----:B0-----:R-:W-:Y:S01]  /*1600*/  IMAD.U32 R3, RZ, RZ, UR39 ;  /* 0x00000027ff037e24 */ /* 0x001fe2000f8e00ff */
[----:B------:R-:W-:Y:S01]  /*1610*/  UISETP.NE.AND UP1, UPT, UR40, 0x3, UPT ;  /* 0x000000032800788c */ /* 0x000fe2000bf25270 */
[C---:B------:R-:W-:Y:S01]  /*1620*/  ISETP.GT.AND P1, PT, R0.reuse, RZ, PT ;  /* 0x000000ff0000720c */ /* 0x040fe20003f24270 */
[----:B------:R-:W-:Y:S01]  /*1630*/  UIADD3 UR39, UR39, 0x1, URZ ;  /* 0x0000000127277890 */ /* 0x000fe2000fffe03f */
[----:B------:R-:W-:Y:S02]  /*1640*/  IMAD R3, R3, 0x40, R2 ;  /* 0x0000004003037824 */ /* 0x000fe400078e0202 */
[----:B------:R-:W-:Y:S01]  /*1650*/  VIADD R0, R0, 0xffffffff ;  /* 0xffffffff00007836 */ /* 0x000fe20000000000 */
[----:B------:R-:W-:Y:S01]  /*1660*/  PLOP3.LUT P2, PT, PT, PT, UP1, 0x80, 0x0 ;  /* 0x000000000000781c */ /* 0x000fe20003f4f018 */
[----:B------:R-:W-:Y:S01]  /*1670*/  UISETP.NE.AND UP0, UPT, UR39, 0x2, UPT ;  /* 0x000000022700788c */ /* 0x000fe2000bf05270 */
[----:B------:R-:W-:-:S03]  /*1680*/  LEA R3, R3, UR41, 0x2 ;  /* 0x0000002903037c11 */ /* 0x000fc6000f8e10ff */
[----:B------:R-:W-:Y:S02]  /*1690*/  USEL UR6, URZ, 0x1, UP0 ;  /* 0x000000013f067887 */ /* 0x000fe40008000000 */
[----:B------:R-:W-:Y:S02]  /*16a0*/  USEL UR39, UR39, URZ, UP0 ;  /* 0x0000003f27277287 */ /* 0x000fe40008000000 */
[----:B------:R-:W-:Y:S01]  /*16b0*/  ULOP3.LUT UR38, UR38, UR6, URZ, 0x3c, !UPT ;  /* 0x0000000626267292 */ /* 0x000fe2000f8e3c3f */
[----:B------:R-:W0:Y:S04]  /*16c0*/  LDS R4, [R3+0x28800] ;  /* 0x0288000003047984 */ /* 0x000e280000000800 */
[----:B------:R-:W1:Y:S01]  /*16d0*/  LDS R5, [R3+0x28820] ;  /* 0x0288200003057984 */ /* 0x000e620000000800 */
[-C--:B0-----:R-:W-:Y:S01]  /*16e0*/  FMUL.FTZ R24, R24, R4.reuse ;  /* 0x0000000418187220 */ /* 0x081fe20000410000 */
[-C--:B------:R-:W-:Y:S01]  /*16f0*/  FMUL.FTZ R25, R25, R4.reuse ;  /* 0x0000000419197220 */ /* 0x080fe20000410000 */
        /* <DEDUP_REMOVED lines=61> */
[----:B------:R-:W-:Y:S01]  /*1ad0*/  FMUL.FTZ R149, R149, R4 ;  /* 0x0000000495957220 */ /* 0x000fe20000410000 */
[-C--:B-1----:R-:W-:Y:S01]  /*1ae0*/  FMUL.FTZ R26, R26, R5.reuse ;  /* 0x000000051a1a7220 */ /* 0x082fe20000410000 */
        /* <DEDUP_REMOVED lines=63> */
[----:B------:R-:W-:Y:S06]  /*1ee0*/  @!P2 BRA `(.L_x_13) ;  /* 0x000000000004a947 */ /* 0x000fec0003800000 */
[----:B------:R-:W-:Y:S01]  /*1ef0*/  BPT.TRAP 0x1 ;  /* 0x000000040000795c */ /* 0x000fe20000300000 */
.L_x_13:
[----:B------:R-:W-:Y:S01]  /*1f00*/  ULEA UR6, UR39, UR41, 0x3 ;  /* 0x0000002927067291 */ /* 0x000fe2000f8e183f */
[----:B------:R-:W-:-:S05]  /*1f10*/  IMAD.U32 R3, RZ, RZ, UR38 ;  /* 0x00000026ff037e24 */ /* 0x000fca000f8e00ff */
[----:B------:R-:W-:-:S04]  /*1f20*/  SHF.L.U32 R3, R3, 0x1f, RZ ;  /* 0x0000001f03037819 */ /* 0x000fc800000006ff */
[----:B------:R0:W1:Y:S01]  /*1f30*/  SYNCS.PHASECHK.TRANS64.TRYWAIT P0, [UR6+0x28c50], R3 ;  /* 0x028c5003ff0075a7 */ /* 0x0000620008000146 */
[----:B------:R-:W-:Y:S05]  /*1f40*/  @!P2 BRA `(.L_x_14) ;  /* 0x000000000004a947 */ /* 0x000fea0003800000 */
[----:B------:R-:W-:Y:S01]  /*1f50*/  BPT.TRAP 0x1 ;  /* 0x000000040000795c */ /* 0x000fe20000300000 */
.L_x_14:
[----:B-1----:R-:W-:Y:S05]  /*1f60*/  @P0 BRA `(.L_x_15) ;  /* 0x0000000000080947 */ /* 0x002fea0003800000 */
[----:B------:R-:W1:Y:S02]  /*1f70*/  SYNCS.PHASECHK.TRANS64.TRYWAIT P0, [UR6+0x28c50], R3 ;  /* 0x028c5003ff0075a7 */ /* 0x000e640008000146 */
[----:B-1----:R-:W-:Y:S05]  /*1f80*/  @!P0 BRA `(.L_x_16) ;  /* 0x000000b800748947 */ /* 0x002fea0003800000 */
.L_x_15:
[----:B------:R-:W-:Y:S01]  /*1f90*/  UIADD3 UR6, UR41, 0x26800, URZ ;  /* 0x0002680029067890 */ /* 0x000fe2000fffe03f */
[----:B------:R-:W-:Y:S01]  /*1fa0*/  WARPGROUP.ARRIVE ;  /* 0x00000000000079c5 */ /* 0x000fe20000000000 */
[----:B------:R-:W-:-:S05]  /*1fb0*/  ULEA UR18, UR39, UR20, 0xc ;  /* 0x0000001427127291 */ /* 0x000fca000f8e603f */
[----:B-1----:R-:W1:Y:S01]  /*1fc0*/  S2R R4, SR_TID.X ;  /* 0x0000000000047919 */ /* 0x002e620000002100 */
[----:B------:R-:W-:Y:S01]  /*1fd0*/  USHF.R.U32.HI UR6, URZ, 0x4, UR6 ;  /* 0x000000043f067899 */ /* 0x000fe20008011606 */
[----:B0-----:R-:W-:Y:S01]  /*1fe0*/  IMAD.U32 R3, RZ, RZ, UR39 ;  /* 0x00000027ff037e24 */ /* 0x001fe2000f8e00ff */
[----:B------:R-:W-:Y:S01]  /*1ff0*/  UMOV UR19, 0x40000040 ;  /* 0x4000004000137882 */ /* 0x000fe20000000000 */
[----:B------:R-:W-:Y:S01]  /*2000*/  UMOV UR17, 0x40000040 ;  /* 0x4000004000117882 */ /* 0x000fe20000000000 */
[----:B------:R-:W-:Y:S01]  /*2010*/  ULOP3.LUT UR6, UR6, 0x3fff, URZ, 0xc0, !UPT ;  /* 0x00003fff06067892 */ /* 0x000fe2000f8ec03f */
[----:B------:R-:W-:Y:S01]  /*2020*/  UMOV UR7, 0x40000040 ;  /* 0x4000004000077882 */ /* 0x000fe20000000000 */
[----:B------:R-:W-:Y:S02]  /*2030*/  UIADD3 UR10, UR18, 0x100, URZ ;  /* 0x00000100120a7890 */ /* 0x000fe4000fffe03f */
[----:B------:R-:W-:Y:S02]  /*2040*/  ULOP3.LUT UR16, UR6, 0x10000, URZ, 0xfc, !UPT ;  /* 0x0001000006107892 */ /* 0x000fe4000f8efc3f */
[----:B------:R-:W-:Y:S01]  /*2050*/  UIADD3 UR6, UR18, 0x80, URZ ;  /* 0x0000008012067890 */ /* 0x000fe2000fffe03f */
[----:B------:R-:W-:Y:S01]  /*2060*/  UMOV UR11, 0x40000040 ;  /* 0x40000040000b7882 */ /* 0x000fe20000000000 */
[----:B------:R-:W-:Y:S01]  /*2070*/  UIADD3 UR14, UR18, 0x180, URZ ;  /* 0x00000180120e7890 */ /* 0x000fe2000fffe03f */
[----:B------:R-:W-:-:S04]  /*2080*/  UMOV UR15, 0x40000040 ;  /* 0x40000040000f7882 */ /* 0x000fc80000000000 */
[----:B------:R-:W-:Y:S01]  /*2090*/  HGMMA.64x256x16.F32.BF16 R24, gdesc[UR16].tnspB, R24, gsb0 ;  /* 0x43e00000101879f0 */ /* 0x000fe20008001818 */
[----:B-1----:R-:W-:-:S04]  /*20a0*/  LOP3.LUT R4, R4, 0x7f, RZ, 0xc0, !PT ;  /* 0x0000007f04047812 */ /* 0x002fc800078ec0ff */
[----:B------:R-:W-:-:S13]  /*20b0*/  ISETP.NE.AND P0, PT, R4, RZ, PT ;  /* 0x000000ff0400720c */ /* 0x000fda0003f05270 */
[----:B------:R-:W-:-:S05]  /*20c0*/  @!P0 LEA R3, R3, UR41, 0x3 ;  /* 0x0000002903038c11 */ /* 0x000fca000f8e18ff */
        /* <DEDUP_REMOVED lines=16> */
[----:B------:R-:W-:Y:S05]  /*21d0*/  @P1 BRA `(.L_x_17) ;  /* 0xfffffff400041947 */ /* 0x000fea000383ffff */
.L_x_12:
[----:B------:R-:W-:Y:S01]  /*21e0*/  BAR.SYNC.DEFER_BLOCKING 0xe, 0x100 ;  /* 0x0384000000007b1d */ /* 0x000fe20000010000 */
[----:B0-----:R-:W-:Y:S01]  /*21f0*/  IMAD.U32 R3, RZ, RZ, UR39 ;  /* 0x00000027ff037e24 */ /* 0x001fe2000f8e00ff */
[----:B------:R-:W-:-:S03]  /*2200*/  UIADD3 UR39, UR39, 0x1, URZ ;  /* 0x0000000127277890 */ /* 0x000fc6000fffe03f */
[----:B------:R-:W-:Y:S01]  /*2210*/  IMAD R0, R3, 0x40, R2 ;  /* 0x0000004003007824 */ /* 0x000fe200078e0202 */
[----:B------:R-:W-:-:S04]  /*2220*/  UISETP.NE.AND UP0, UPT, UR39, 0x2, UPT ;  /* 0x000000022700788c */ /* 0x000fc8000bf05270 */
[----:B------:R-:W-:Y:S01]  /*2230*/  LEA R3, R0, UR41, 0x2 ;  /* 0x0000002900037c11 */ /* 0x000fe2000f8e10ff */
[----:B------:R-:W-:Y:S02]  /*2240*/  USEL UR4, URZ, 0x1, UP0 ;  /* 0x000000013f047887 */ /* 0x000fe40008000000 */
[----:B------:R-:W-:Y:S02]  /*2250*/  USEL UR39, UR39, URZ, UP0 ;  /* 0x0000003f27277287 */ /* 0x000fe40008000000 */
[----:B------:R-:W-:Y:S01]  /*2260*/  ULOP3.LUT UR38, UR38, UR4, URZ, 0x3c, !UPT ;  /* 0x0000000426267292 */ /* 0x000fe2000f8e3c3f */
[----:B------:R-:W0:Y:S04]  /*2270*/  LDS R4, [R3+0x28800] ;  /* 0x0288000003047984 */ /* 0x000e280000000800 */
[----:B------:R1:W2:Y:S02]  /*2280*/  LDS R0, [R3+0x28820] ;  /* 0x0288200003007984 */ /* 0x0002a40000000800 */
[----:B-1----:R-:W-:-:S02]  /*2290*/  IMAD.MOV.U32 R3, RZ, RZ, RZ ;  /* 0x000000ffff037224 */ /* 0x002fc400078e00ff */
[-C--:B0-----:R-:W-:Y:S01]  /*22a0*/  FMUL.FTZ R154, R92, R4.reuse ;  /* 0x000000045c9a7220 */ /* 0x081fe20000410000 */
[-C--:B------:R-:W-:Y:S01]  /*22b0*/  FMUL.FTZ R208, R24, R4.reuse ;  /* 0x0000000418d07220 */ /* 0x080fe20000410000 */
[-C--:B------:R-:W-:Y:S01]  /*22c0*/  FMUL.FTZ R206, R25, R4.reuse ;  /* 0x0000000419ce7220 */ /* 0x080fe20000410000 */
[----:B------:R-:W-:Y:S01]  /*22d0*/  FMUL.FTZ R205, R28, R4 ;  /* 0x000000041ccd7220 */ /* 0x000fe20000410000 */
[-C--:B--2---:R-:W-:Y:S01]  /*22e0*/  FMUL.FTZ R26, R26, R0.reuse ;  /* 0x000000001a1a7220 */ /* 0x084fe20000410000 */
        /* <DEDUP_REMOVED lines=123> */
[----:B------:R-:W-:Y:S01]  /*2aa0*/  IMAD.MOV.U32 R0, RZ, RZ, RZ ;  /* 0x000000ffff007224 */ /* 0x000fe200078e00ff */
[----:B------:R-:W-:Y:S06]  /*2ab0*/  BAR.ARV 0xf, 0x100 ;  /* 0x03c4000000007b1d */ /* 0x000fec0000002000 */
[----:B------:R-:W-:Y:S05]  /*2ac0*/  BRA `(.L_x_18) ;  /* 0x00000040007c7947 */ /* 0x000fea0003800000 */
.L_x_9:
[----:B------:R-:W0:Y:S02]  /*2ad0*/  SHFL.IDX PT, R0, R210, RZ, 0x1f ;  /* 0x00001fffd2007589 */ /* 0x000e2400000e0000 */
[----:B0-----:R-:W-:-:S13]  /*2ae0*/  R2UR UR4, R0 ;  /* 0x00000000000472ca */ /* 0x001fda00000e0000 */
[----:B------:R-:W-:-:S04]  /*2af0*/  ULEA.HI UR5, UR4, UR4, URZ, 0x1 ;  /* 0x0000000404057291 */ /* 0x000fc8000f8f083f */
[----:B------:R-:W-:-:S04]  /*2b00*/  ULOP3.LUT UR5, UR5, 0x1fffe, URZ, 0xc0, !UPT ;  /* 0x0001fffe05057892 */ /* 0x000fc8000f8ec03f */
[----:B------:R-:W-:Y:S02]  /*2b10*/  UIADD3 UR5, UR4, -UR5, URZ ;  /* 0x8000000504057290 */ /* 0x000fe4000fffe03f */
[----:B------:R-:W-:Y:S02]  /*2b20*/  UIADD3 UR4, UR41, 0x26800, URZ ;  /* 0x0002680029047890 */ /* 0x000fe4000fffe03f */
[----:B------:R-:W-:Y:S02]  /*2b30*/  ULEA UR5, UR5, UR41, 0xf ;  /* 0x0000002905057291 */ /* 0x000fe4000f8e783f */
[----:B------:R-:W-:Y:S02]  /*2b40*/  ULOP3.LUT UP0, URZ, UR4, 0x3ff, URZ, 0xc0, !UPT ;  /* 0x000003ff043f7892 */ /* 0x000fe4000f80c03f */
[----:B------:R-:W-:-:S04]  /*2b50*/  UIADD3 UR5, UR5, 0x400, URZ ;  /* 0x0000040005057890 */ /* 0x000fc8000fffe03f */
[----:B------:R-:W-:Y:S01]  /*2b60*/  PLOP3.LUT P0, PT, PT, PT, UP0, 0x80, 0x0 ;  /* 0x000000000000781c */ /* 0x000fe20003f0f008 */
[----:B------:R-:W-:-:S04]  /*2b70*/  USHF.R.U32.HI UR5, URZ, 0x4, UR5 ;  /* 0x000000043f057899 */ /* 0x000fc80008011605 */
[----:B------:R-:W-:-:S08]  /*2b80*/  ULOP3.LUT UR51, UR5, 0x3fff, URZ, 0xc0, !UPT ;  /* 0x00003fff05337892 */ /* 0x000fd0000f8ec03f */
[----:B------:R-:W-:Y:S05]  /*2b90*/  @!P0 BRA `(.L_x_19) ;  /* 0x0000000000408947 */ /* 0x000fea0003800000 */
[----:B------:R-:W-:Y:S01]  /*2ba0*/  MOV R0, 0x0 ;  /* 0x0000000000007802 */ /* 0x000fe20000000f00 */
[----:B------:R-:W-:Y:S01]  /*2bb0*/  ULDC.64 UR4, c[0x4][0x90] ;  /* 0x0100240000047ab9 */ /* 0x000fe20000000a00 */
[----:B------:R-:W-:Y:S01]  /*2bc0*/  ULDC.64 UR6, c[0x4][0x20] ;  /* 0x0100080000067ab9 */ /* 0x000fe20000000a00 */
[----:B------:R-:W-:Y:S01]  /*2bd0*/  IMAD.U32 R4, RZ, RZ, UR4 ;  /* 0x00000004ff047e24 */ /* 0x000fe2000f8e00ff */
[----:B------:R0:W1:Y:S01]  /*2be0*/  LDC.64 R14, c[0x4][R0] ;  /* 0x01000000000e7b82 */ /* 0x0000620000000a00 */
[----:B------:R-:W-:Y:S01]  /*2bf0*/  IMAD.U32 R5, RZ, RZ, UR5 ;  /* 0x00000005ff057e24 */ /* 0x000fe2000f8e00ff */
[----:B------:R-:W-:Y:S01]  /*2c00*/  ULDC.64 UR4, c[0x4][0x98] ;  /* 0x0100260000047ab9 */ /* 0x000fe20000000a00 */
[----:B------:R-:W-:Y:S02]  /*2c10*/  IMAD.U32 R10, RZ, RZ, UR6 ;  /* 0x00000006ff0a7e24 */ /* 0x000fe4000f8e00ff */
[----:B------:R-:W-:Y:S02]  /*2c20*/  IMAD.U32 R6, RZ, RZ, UR4 ;  /* 0x00000004ff067e24 */ /* 0x000fe4000f8e00ff */
[----:B------:R-:W-:-:S02]  /*2c30*/  IMAD.U32 R7, RZ, RZ, UR5 ;  /* 0x00000005ff077e24 */ /* 0x000fc4000f8e00ff */
[----:B------:R-:W-:Y:S02]  /*2c40*/  IMAD.U32 R11, RZ, RZ, UR7 ;  /* 0x00000007ff0b7e24 */ /* 0x000fe4000f8e00ff */
[----:B------:R-:W-:Y:S02]  /*2c50*/  IMAD.MOV.U32 R8, RZ, RZ, 0x70 ;  /* 0x00000070ff087424 */ /* 0x000fe400078e00ff */
[----:B------:R-:W-:Y:S02]  /*2c60*/  IMAD.MOV.U32 R12, RZ, RZ, 0x1 ;  /* 0x00000001ff0c7424 */ /* 0x000fe400078e00ff */
[----:B0-----:R-:W-:-:S07]  /*2c70*/  IMAD.MOV.U32 R13, RZ, RZ, RZ ;  /* 0x000000ffff0d7224 */ /* 0x001fce00078e00ff */
[----:B------:R-:W-:-:S07]  /*2c80*/  LEPC R20, `(.L_x_19) ;  /* 0x000000001014794e */ /* 0x000fce0000000000 */
[----:B-1----:R-:W-:Y:S05]  /*2c90*/  CALL.ABS.NOINC R14 ;  /* 0x000000000e007343 */ /* 0x002fea0003c00000 */
.L_x_19:
[----:B------:R-:W-:Y:S01]  /*2ca0*/  ULEA.HI UR4, UR36, UR36, URZ, 0x1 ;  /* 0x0000002424047291 */ /* 0x000fe2000f8f083f */
[----:B------:R-:W-:-:S03]  /*2cb0*/  IMAD.U32 R3, RZ, RZ, UR40 ;  /* 0x00000028ff037e24 */ /* 0x000fc6000f8e00ff */
[----:B------:R-:W-:Y:S02]  /*2cc0*/  ULOP3.LUT UR4, UR4, 0xfffffffe, URZ, 0xc0, !UPT ;  /* 0xfffffffe04047892 */ /* 0x000fe4000f8ec03f */
[----:B------:R-:W-:Y:S02]  /*2cd0*/  ISETP.NE.AND P0, PT, R3, 0x3, PT ;  /* 0x000000030300780c */ /* 0x000fe40003f05270 */
[----:B------:R-:W-:-:S06]  /*2ce0*/  UIADD3 UR4, UR36, -UR4, URZ ;  /* 0x8000000424047290 */ /* 0x000fcc000fffe03f */
[----:B------:R-:W-:-:S05]  /*2cf0*/  IMAD.U32 R0, RZ, RZ, UR4 ;  /* 0x00000004ff007e24 */ /* 0x000fca000f8e00ff */
[----:B------:R-:W-:-:S04]  /*2d00*/  SHF.L.U32 R0, R0, 0x1f, RZ ;  /* 0x0000001f00007819 */ /* 0x000fc800000006ff */
[----:B------:R-:W0:Y:S02]  /*2d10*/  SYNCS.PHASECHK.TRANS64.TRYWAIT P1, [UR41+0x28c00], R0 ;  /* 0x028c0000ff0075a7 */ /* 0x000e240008020169 */
[----:B0-----:R-:W-:Y:S05]  /*2d20*/  @!P1 BRA `(.L_x_20) ;  /* 0x000000ac00249947 */ /* 0x001fea0003800000 */
.L_x_151:
[----:B------:R-:W-:Y:S05]  /*2d30*/  @!P0 BRA `(.L_x_21) ;  /* 0x0000000000048947 */ /* 0x000fea0003800000 */
[----:B------:R-:W-:Y:S01]  /*2d40*/  BPT.TRAP 0x1 ;  /* 0x000000040000795c */ /* 0x000fe20000300000 */
.L_x_21:
[----:B------:R-:W-:Y:S02]  /*2d50*/  IMAD.U32 R7, RZ, RZ, UR39 ;  /* 0x00000027ff077e24 */ /* 0x000fe4000f8e00ff */
[----:B------:R-:W-:-:S03]  /*2d60*/  IMAD.U32 R8, RZ, RZ, UR38 ;  /* 0x00000026ff087e24 */ /* 0x000fc6000f8e00ff */
[----:B------:R-:W-:Y:S02]  /*2d70*/  LEA R7, R7, UR41, 0x3 ;  /* 0x0000002907077c11 */ /* 0x000fe4000f8e18ff */
[----:B------:R-:W-:-:S04]  /*2d80*/  SHF.L.U32 R8, R8, 0x1f, RZ ;  /* 0x0000001f08087819 */ /* 0x000fc800000006ff */
[----:B------:R1:W2:Y:S01]  /*2d90*/  SYNCS.PHASECHK.TRANS64.TRYWAIT P1, [R7+URZ+0x28c30], R8 ;  /* 0x028c3008070075a7 */ /* 0x0002a2000802017f */
[----:B------:R-:W-:Y:S05]  /*2da0*/  @!P0 BRA `(.L_x_22) ;  /* 0x0000000000048947 */ /* 0x000fea0003800000 */
[----:B------:R-:W-:Y:S01]  /*2db0*/  BPT.TRAP 0x1 ;  /* 0x000000040000795c */ /* 0x000fe20000300000 */
.L_x_22:
[----:B--2---:R-:W-:Y:S05]  /*2dc0*/  @P1 BRA `(.L_x_23) ;  /* 0x0000000000081947 */ /* 0x004fea0003800000 */
[----:B------:R-:W2:Y:S02]  /*2dd0*/  SYNCS.PHASECHK.TRANS64.TRYWAIT P1, [R7+URZ+0x28c30], R8 ;  /* 0x028c3008070075a7 */ /* 0x000ea4000802017f */
[----:B--2---:R-:W-:Y:S05]  /*2de0*/  @!P1 BRA `(.L_x_24) ;  /* 0x000000ac000c9947 */ /* 0x004fea0003800000 */
.L_x_23:
[----:B0-----:R-:W0:Y:S01]  /*2df0*/  S2R R3, SR_TID.X ;  /* 0x0000000000037919 */ /* 0x001e220000002100 */
[----:B------:R-:W-:-:S04]  /*2e00*/  UIADD3 UR4, UR41, 0x22400, URZ ;  /* 0x0002240029047890 */ /* 0x000fc8000fffe03f */
[----:B------:R-:W-:-:S04]  /*2e10*/  USHF.R.U32.HI UR4, URZ, 0x4, UR4 ;  /* 0x000000043f047899 */ /* 0x000fc80008011604 */
[----:B------:R-:W-:-:S06]  /*2e20*/  ULOP3.LUT UR4, UR4, 0x3fff, URZ, 0xc0, !UPT ;  /* 0x00003fff04047892 */ /* 0x000fcc000f8ec03f */
[----:B------:R-:W-:Y:S01]  /*2e30*/  IMAD.U32 R0, RZ, RZ, UR4 ;  /* 0x00000004ff007e24 */ /* 0x000fe2000f8e00ff */
[----:B------:R-:W-:Y:S05]  /*2e40*/  WARPSYNC.ALL ;  /* 0x0000000000007948 */ /* 0x000fea0003800000 */
[----:B------:R-:W-:Y:S02]  /*2e50*/  LOP3.LUT R0, R0, 0x10000, RZ, 0xfc, !PT ;  /* 0x0001000000007812 */ /* 0x000fe400078efcff */
[----:B0-----:R-:W-:-:S04]  /*2e60*/  LOP3.LUT R3, R3, 0x7f, RZ, 0xc0, !PT ;  /* 0x0000007f03037812 */ /* 0x001fc800078ec0ff */
[----:B------:R-:W-:Y:S02]  /*2e70*/  ISETP.NE.AND P1, PT, R3, RZ, PT ;  /* 0x000000ff0300720c */ /* 0x000fe40003f25270 */
[----:B------:R-:W-:Y:S01]  /*2e80*/  R2UR UR12, R0 ;  /* 0x00000000000c72ca */ /* 0x000fe200000e0000 */
[----:B------:R-:W-:Y:S01]  /*2e90*/  UIADD3 UR4, UR41, 0x20400, URZ ;  /* 0x0002040029047890 */ /* 0x000fe2000fffe03f */
[----:B------:R-:W-:Y:S01]  /*2ea0*/  WARPGROUP.ARRIVE ;  /* 0x00000000000079c5 */ /* 0x000fe20000000000 */
[----:B------:R-:W-:Y:S01]  /*2eb0*/  UMOV UR7, 0x40000040 ;  /* 0x4000004000077882 */ /* 0x000fe20000000000 */
[----:B------:R-:W-:Y:S01]  /*2ec0*/  UMOV UR5, 0x40000040 ;  /* 0x4000004000057882 */ /* 0x000fe20000000000 */
[----:B------:R-:W-:Y:S01]  /*2ed0*/  USHF.R.U32.HI UR4, URZ, 0x4, UR4 ;  /* 0x000000043f047899 */ /* 0x000fe20008011604 */
[----:B------:R-:W-:Y:S01]  /*2ee0*/  UMOV UR11, 0x40000040 ;  /* 0x40000040000b7882 */ /* 0x000fe20000000000 */
[----:B------:R-:W-:Y:S02]  /*2ef0*/  UMOV UR9, 0x40000040 ;  /* 0x4000004000097882 */ /* 0x000fe40000000000 */
[----:B------:R-:W-:Y:S01]  /*2f00*/  ULOP3.LUT UR4, UR4, 0x3fff, URZ, 0xc0, !UPT ;  /* 0x00003fff04047892 */ /* 0x000fe2000f8ec03f */
[----:B------:R-:W-:Y:S01]  /*2f10*/  UMOV UR15, 0x40000040 ;  /* 0x40000040000f7882 */ /* 0x000fe20000000000 */
[----:B------:R-:W-:-:S02]  /*2f20*/  ULDC UR20, c[0x0][0x988] ;  /* 0x0002620000147ab9 */ /* 0x000fc40000000800 */
[----:B------:R-:W-:Y:S02]  /*2f30*/  ULEA UR12, UR39, UR12, 0x9 ;  /* 0x0000000c270c7291 */ /* 0x000fe4000f8e483f */
[----:B------:R-:W-:Y:S02]  /*2f40*/  ULOP3.LUT UR13, UR4, 0x10000, URZ, 0xfc, !UPT ;  /* 0x00010000040d7892 */ /* 0x000fe4000f8efc3f */
[----:B------:R-:W-:Y:S02]  /*2f50*/  UIADD3 UR10, UR12, 0x4, URZ ;  /* 0x000000040c0a7890 */ /* 0x000fe4000fffe03f */
[----:B------:R-:W-:Y:S01]  /*2f60*/  UIADD3 UR8, UR13, 0x4, URZ ;  /* 0x000000040d087890 */ /* 0x000fe2000fffe03f */
[----:B------:R-:W-:Y:S02]  /*2f70*/  UMOV UR6, UR12 ;  /* 0x0000000c00067c82 */ /* 0x000fe40008000000 */
[----:B------:R-:W-:Y:S01]  /*2f80*/  UMOV UR4, UR13 ;  /* 0x0000000d00047c82 */ /* 0x000fe20008000000 */
[----:B------:R-:W-:Y:S01]  /*2f90*/  UIADD3 UR14, UR12, 0x6, URZ ;  /* 0x000000060c0e7890 */ /* 0x000fe2000fffe03f */
[----:B------:R-:W-:Y:S01]  /*2fa0*/  HGMMA.64x64x16.F32.BF16 R24, gdesc[UR4], RZ, !UPT, gsb0 ;  /* 0x00e00000041879f0 */ /* 0x000fe2000c0018ff */
[----:B------:R-:W-:-:S02]  /*2fb0*/  UIADD3 UR6, UR12, 0x2, URZ ;  /* 0x000000020c067890 */ /* 0x000fc4000fffe03f */
[----:B------:R-:W-:Y:S01]  /*2fc0*/  UIADD3 UR4, UR13, 0x2, URZ ;  /* 0x000000020d047890 */ /* 0x000fe2000fffe03f */
[----:B------:R-:W-:Y:S01]  /*2fd0*/  UMOV UR7, 0x40000040 ;  /* 0x4000004000077882 */ /* 0x000fe20000000000 */
[----:B------:R-:W-:Y:S01]  /*2fe0*/  UMOV UR5, 0x40000040 ;  /* 0x4000004000057882 */ /* 0x000fe20000000000 */
[----:B------:R-:W-:-:S03]  /*2ff0*/  UIADD3 UR12, UR13, 0x6, URZ ;  /* 0x000000060d0c7890 */ /* 0x000fc6000fffe03f */
[----:B------:R-:W-:Y:S01]  /*3000*/  UMOV UR13, 0x40000040 ;  /* 0x40000040000d7882 */ /* 0x000fe20000000000 */
[----:B------:R-:W-:Y:S02]  /*3010*/  WARPGROUP.DEPBAR.LE gsb0, 0x0 ;  /* 0x00008000000079c5 */ /* 0x000fe40000010000 */
[----:B------:R-:W-:-:S06]  /*3020*/  WARPGROUP.ARRIVE ;  /* 0x00000000000079c5 */ /* 0x000fcc0000000000 */
[----:B------:R-:W-:Y:S01]  /*3030*/  HGMMA.64x64x16.F32.BF16 R24, gdesc[UR4], R24, gsb0 ;  /* 0x00e00000041879f0 */ /* 0x000fe20008001818 */
[----:B------:R-:W-:Y:S01]  /*3040*/  ULDC UR7, c[0x0][0x9d8] ;  /* 0x0002760000077ab9 */ /* 0x000fe20000000800 */
[----:B------:R-:W-:-:S06]  /*3050*/  UIMAD UR6, UR49, -0x40, UR50 ;  /* 0xffffffc0310678a4 */ /* 0x000fcc000f8e0232 */
[----:B------:R-:W-:-:S05]  /*3060*/  IMAD.U32 R4, RZ, RZ, UR6 ;  /* 0x00000006ff047e24 */ /* 0x000fca000f8e00ff */
[----:B------:R-:W-:-:S04]  /*3070*/  IADD3 R3, -R17, 0x40, R4 ;  /* 0x0000004011037810 */ /* 0x000fc80007ffe104 */
[C---:B------:R-:W-:Y:S02]  /*3080*/  ISETP.GT.AND P3, PT, R3.reuse, RZ, PT ;  /* 0x000000ff0300720c */ /* 0x040fe40003f64270 */
[C---:B------:R-:W-:Y:S02]  /*3090*/  ISETP.GT.AND P6, PT, R3.reuse, 0x1, PT ;  /* 0x000000010300780c */ /* 0x040fe40003fc4270 */
[C---:B------:R-:W-:Y:S02]  /*30a0*/  ISETP.GT.AND P5, PT, R3.reuse, 0x8, PT ;  /* 0x000000080300780c */ /* 0x040fe40003fa4270 */
[C---:B------:R-:W-:Y:S02]  /*30b0*/  ISETP.GT.AND P4, PT, R3.reuse, 0x9, PT ;  /* 0x000000090300780c */ /* 0x040fe40003f84270 */
[----:B------:R-:W-:Y:S01]  /*30c0*/  ISETP.GT.AND P2, PT, R3, 0x10, PT ;  /* 0x000000100300780c */ /* 0x000fe20003f44270 */
[----:B------:R-:W-:Y:S02]  /*30d0*/  WARPGROUP.DEPBAR.LE gsb0, 0x0 ;  /* 0x00008000000079c5 */ /* 0x000fe40000010000 */
[----:B------:R-:W-:-:S06]  /*30e0*/  WARPGROUP.ARRIVE ;  /* 0x00000000000079c5 */ /* 0x000fcc0000000000 */
[----:B------:R-:W-:Y:S03]  /*30f0*/  HGMMA.64x64x16.F32.BF16 R24, gdesc[UR8], R24, gsb0 ;  /* 0x00e00000081879f0 */ /* 0x000fe60008001818 */
[----:B------:R-:W-:Y:S02]  /*3100*/  WARPGROUP.DEPBAR.LE gsb0, 0x0 ;  /* 0x00008000000079c5 */ /* 0x000fe40000010000 */
[----:B------:R-:W-:-:S06]  /*3110*/  WARPGROUP.ARRIVE ;  /* 0x00000000000079c5 */ /* 0x000fcc0000000000 */
[----:B------:R-:W-:Y:S03]  /*3120*/  HGMMA.64x64x16.F32.BF16 R24, gdesc[UR12], R24, gsb0 ;  /* 0x00e000000c1879f0 */ /* 0x000fe60008001818 */
[----:B------:R-:W-:Y:S02]  /*3130*/  WARPGROUP.DEPBAR.LE gsb0, 0x0 ;  /* 0x00008000000079c5 */ /* 0x000fe40000010000 */
[----:B------:R-:W-:Y:S01]  /*3140*/  FMUL.FTZ R24, R24, UR7 ;  /* 0x0000000718187c20 */ /* 0x000fe20008410000 */
[----:B------:R-:W-:Y:S01]  /*3150*/  FMUL.FTZ R25, R25, UR7 ;  /* 0x0000000719197c20 */ /* 0x000fe20008410000 */
[----:B------:R-:W-:Y:S01]  /*3160*/  FMUL.FTZ R28, R28, UR7 ;  /* 0x000000071c1c7c20 */ /* 0x000fe20008410000 */
[----:B------:R-:W-:Y:S01]  /*3170*/  FMUL.FTZ R29, R29, UR7 ;  /* 0x000000071d1d7c20 */ /* 0x000fe20008410000 */
[----:B------:R-:W-:Y:S01]  /*3180*/  FMUL.FTZ R26, R26, UR7 ;  /* 0x000000071a1a7c20 */ /* 0x000fe20008410000 */
[----:B------:R-:W-:Y:S01]  /*3190*/  FMUL.FTZ R32, R32, UR7 ;  /* 0x0000000720207c20 */ /* 0x000fe20008410000 */
[----:B------:R-:W0:Y:S01]  /*31a0*/  MUFU.TANH R24, R24 ;  /* 0x0000001800187308 */ /* 0x000e220000002400 */
[----:B------:R-:W-:Y:S01]  /*31b0*/  FMUL.FTZ R27, R27, UR7 ;  /* 0x000000071b1b7c20 */ /* 0x000fe20008410000 */
[----:B------:R-:W-:Y:S01]  /*31c0*/  FMUL.FTZ R33, R33, UR7 ;  /* 0x0000000721217c20 */ /* 0x000fe20008410000 */
[----:B------:R-:W-:Y:S01]  /*31d0*/  FMUL.FTZ R30, R30, UR7 ;  /* 0x000000071e1e7c20 */ /* 0x000fe20008410000 */
[----:B------:R-:W-:Y:S01]  /*31e0*/  FMUL.FTZ R36, R36, UR7 ;  /* 0x0000000724247c20 */ /* 0x000fe20008410000 */
[----:B------:R-:W-:Y:S01]  /*31f0*/  FMUL.FTZ R31, R31, UR7 ;  /* 0x000000071f1f7c20 */ /* 0x000fe20008410000 */
[----:B------:R-:W-:Y:S01]  /*3200*/  FMUL.FTZ R37, R37, UR7 ;  /* 0x0000000725257c20 */ /* 0x000fe20008410000 */
[----:B------:R-:W-:Y:S01]  /*3210*/  FMUL.FTZ R35, R35, UR7 ;  /* 0x0000000723237c20 */ /* 0x000fe20008410000 */
[----:B------:R-:W3:Y:S01]  /*3220*/  MUFU.TANH R25, R25 ;  /* 0x0000001900197308 */ /* 0x000ee20000002400 */
[----:B------:R-:W-:Y:S01]  /*3230*/  FMUL.FTZ R40, R40, UR7 ;  /* 0x0000000728287c20 */ /* 0x000fe20008410000 */
[----:B------:R-:W-:Y:S01]  /*3240*/  FMUL.FTZ R34, R34, UR7 ;  /* 0x0000000722227c20 */ /* 0x000fe20008410000 */
[----:B------:R-:W-:Y:S01]  /*3250*/  FMUL.FTZ R41, R41, UR7 ;  /* 0x0000000729297c20 */ /* 0x000fe20008410000 */
[----:B------:R-:W-:Y:S01]  /*3260*/  FMUL.FTZ R38, R38, UR7 ;  /* 0x0000000726267c20 */ /* 0x000fe20008410000 */
[----:B------:R-:W-:Y:S01]  /*3270*/  FMUL.FTZ R44, R44, UR7 ;  /* 0x000000072c2c7c20 */ /* 0x000fe20008410000 */
[----:B------:R-:W-:Y:S01]  /*3280*/  FMUL.FTZ R39, R39, UR7 ;  /* 0x0000000727277c20 */ /* 0x000fe20008410000 */
[----:B------:R-:W-:Y:S01]  /*3290*/  FMUL.FTZ R45, R45, UR7 ;  /* 0x000000072d2d7c20 */ /* 0x000fe20008410000 */
[----:B------:R-:W4:Y:S01]  /*32a0*/  MUFU.TANH R28, R28 ;  /* 0x0000001c001c7308 */ /* 0x000f220000002400 */
[----:B0-----:R-:W-:Y:S01]  /*32b0*/  FSEL R24, R24, -INF , P3 ;  /* 0xff80000018187808 */ /* 0x001fe20001800000 */
[----:B------:R-:W-:Y:S01]  /*32c0*/  FMUL.FTZ R42, R42, UR7 ;  /* 0x000000072a2a7c20 */ /* 0x000fe20008410000 */
[----:B------:R-:W-:Y:S01]  /*32d0*/  FMUL.FTZ R48, R48, UR7 ;  /* 0x0000000730307c20 */ /* 0x000fe20008410000 */
[----:B------:R-:W-:Y:S01]  /*32e0*/  FMUL.FTZ R43, R43, UR7 ;  /* 0x000000072b2b7c20 */ /* 0x000fe20008410000 */
[----:B------:R-:W-:Y:S01]  /*32f0*/  FMUL.FTZ R49, R49, UR7 ;  /* 0x0000000731317c20 */ /* 0x000fe20008410000 */
[----:B------:R-:W-:Y:S01]  /*3300*/  FMUL.FTZ R46, R46, UR7 ;  /* 0x000000072e2e7c20 */ /* 0x000fe20008410000 */
[----:B------:R-:W-:Y:S01]  /*3310*/  FMUL.FTZ R52, R52, UR7 ;  /* 0x0000000734347c20 */ /* 0x000fe20008410000 */
[----:B------:R-:W0:Y:S01]  /*3320*/  MUFU.TANH R29, R29 ;  /* 0x0000001d001d7308 */ /* 0x000e220000002400 */
[----:B---3--:R-:W-:Y:S01]  /*3330*/  FSEL R25, R25, -INF , P6 ;  /* 0xff80000019197808 */ /* 0x008fe20003000000 */
[----:B------:R-:W-:Y:S01]  /*3340*/  FMUL.FTZ R53, R53, UR7 ;  /* 0x0000000735357c20 */ /* 0x000fe20008410000 */
[----:B------:R-:W-:Y:S01]  /*3350*/  FMUL.FTZ R47, R47, UR7 ;  /* 0x000000072f2f7c20 */ /* 0x000fe20008410000 */
[----:B------:R-:W-:Y:S01]  /*3360*/  FMUL.FTZ R50, R50, UR7 ;  /* 0x0000000732327c20 */ /* 0x000fe20008410000 */
[----:B------:R-:W-:Y:S01]  /*3370*/  FMNMX.FTZ R5, R24, R25, !PT ;  /* 0x0000001918057209 */ /* 0x000fe20007810000 */
[----:B------:R-:W-:Y:S01]  /*3380*/  FMUL.FTZ R51, R51, UR7 ;  /* 0x0000000733337c20 */ /* 0x000fe20008410000 */
[----:B------:R-:W-:Y:S01]  /*3390*/  FMUL.FTZ R54, R54, UR7 ;  /* 0x0000000736367c20 */ /* 0x000fe20008410000 */
[----:B------:R-:W3:Y:S01]  /*33a0*/  MUFU.TANH R26, R26 ;  /* 0x0000001a001a7308 */ /* 0x000ee20000002400 */
[----:B----4-:R-:W-:Y:S01]  /*33b0*/  FSEL R28, R28, -INF , P5 ;  /* 0xff8000001c1c7808 */ /* 0x010fe20002800000 */
[----:B------:R-:W-:-:S03]  /*33c0*/  FMUL.FTZ R55, R55, UR7 ;  /* 0x0000000737377c20 */ /* 0x000fc60008410000 */
[----:B------:R-:W-:-:S03]  /*33d0*/  FMNMX.FTZ R4, R28, R5, !PT ;  /* 0x000000051c047209 */ /* 0x000fc60007810000 */
[----:B------:R-:W4:Y:S01]  /*33e0*/  MUFU.TANH R32, R32 ;  /* 0x0000002000207308 */ /* 0x000f220000002400 */
[----:B0-----:R-:W-:-:S04]  /*33f0*/  FSEL R29, R29, -INF , P4 ;  /* 0xff8000001d1d7808 */ /* 0x001fc80002000000 */
[----:B------:R-:W-:-:S03]  /*3400*/  FMNMX.FTZ R5, R29, R4, !PT ;  /* 0x000000041d057209 */ /* 0x000fc60007810000 */
[----:B------:R-:W0:Y:S01]  /*3410*/  MUFU.TANH R27, R27 ;  /* 0x0000001b001b7308 */ /* 0x000e220000002400 */
[----:B---3--:R-:W-:Y:S02]  /*3420*/  FSEL R26, R26, -INF , P3 ;  /* 0xff8000001a1a7808 */ /* 0x008fe40001800000 */
[----:B------:R-:W-:-:S05]  /*3430*/  ISETP.GT.AND P3, PT, R3, 0x11, PT ;  /* 0x000000110300780c */ /* 0x000fca0003f64270 */
[----:B------:R-:W3:Y:S01]  /*3440*/  MUFU.TANH R33, R33 ;  /* 0x0000002100217308 */ /* 0x000ee20000002400 */
[----:B----4-:R-:W-:-:S04]  /*3450*/  FSEL R32, R32, -INF , P2 ;  /* 0xff80000020207808 */ /* 0x010fc80001000000 */
[----:B------:R-:W-:-:S03]  /*3460*/  FMNMX.FTZ R4, R32, R5, !PT ;  /* 0x0000000520047209 */ /* 0x000fc60007810000 */
[----:B------:R-:W4:Y:S01]  /*3470*/  MUFU.TANH R30, R30 ;  /* 0x0000001e001e7308 */ /* 0x000f220000002400 */
[----:B0-----:R-:W-:Y:S02]  /*3480*/  FSEL R27, R27, -INF , P6 ;  /* 0xff8000001b1b7808 */ /* 0x001fe40003000000 */
[----:B------:R-:W-:-:S05]  /*3490*/  ISETP.GT.AND P6, PT, R3, 0x18, PT ;  /* 0x000000180300780c */ /* 0x000fca0003fc4270 */
[----:B------:R-:W0:Y:S01]  /*34a0*/  MUFU.TANH R36, R36 ;  /* 0x0000002400247308 */ /* 0x000e220000002400 */
[----:B---3--:R-:W-:-:S04]  /*34b0*/  FSEL R33, R33, -INF , P3 ;  /* 0xff80000021217808 */ /* 0x008fc80001800000 */
[----:B------:R-:W-:-:S03]  /*34c0*/  FMNMX.FTZ R5, R33, R4, !PT ;  /* 0x0000000421057209 */ /* 0x000fc60007810000 */
[----:B------:R-:W3:Y:S01]  /*34d0*/  MUFU.TANH R31, R31 ;  /* 0x0000001f001f7308 */ /* 0x000ee20000002400 */
[----:B----4-:R-:W-:Y:S02]  /*34e0*/  FSEL R30, R30, -INF , P5 ;  /* 0xff8000001e1e7808 */ /* 0x010fe40002800000 */
[----:B------:R-:W-:-:S05]  /*34f0*/  ISETP.GT.AND P5, PT, R3, 0x19, PT ;  /* 0x000000190300780c */ /* 0x000fca0003fa4270 */
        /* <DEDUP_REMOVED lines=43> */
[----:B----4-:R-:W-:-:S07]  /*37b0*/  FSEL R49, R49, -INF , P4 ;  /* 0xff80000031317808 */ /* 0x010fce0002000000 */
[----:B------:R-:W4:Y:S01]  /*37c0*/  MUFU.TANH R53, R53 ;  /* 0x0000003500357308 */ /* 0x000f220000002400 */
[----:B0-----:R-:W-:Y:S02]  /*37d0*/  FSEL R46, R46, -INF , P2 ;  /* 0xff8000002e2e7808 */ /* 0x001fe40001000000 */
[----:B------:R-:W-:Y:S02]  /*37e0*/  ISETP.GT.AND P2, PT, R3, 0x39, PT ;  /* 0x000000390300780c */ /* 0x000fe40003f44270 */
[----:B------:R-:W-:-:S03]  /*37f0*/  FMNMX.FTZ R3, R49, R4, !PT ;  /* 0x0000000431037209 */ /* 0x000fc60007810000 */
[----:B------:R-:W0:Y:S01]  /*3800*/  MUFU.TANH R47, R47 ;  /* 0x0000002f002f7308 */ /* 0x000e220000002400 */
[----:B---3--:R-:W-:-:S04]  /*3810*/  FSEL R52, R52, -INF , P3 ;  /* 0xff80000034347808 */ /* 0x008fc80001800000 */
[----:B------:R-:W-:Y:S02]  /*3820*/  FMNMX.FTZ R4, R52, R3, !PT ;  /* 0x0000000334047209 */ /* 0x000fe40007810000 */
[----:B------:R-:W-:Y:S01]  /*3830*/  FMNMX.FTZ R3, R26, R27, !PT ;  /* 0x0000001b1a037209 */ /* 0x000fe20007810000 */
[----:B------:R-:W3:Y:S01]  /*3840*/  MUFU.TANH R50, R50 ;  /* 0x0000003200327308 */ /* 0x000ee20000002400 */
[----:B----4-:R-:W-:-:S04]  /*3850*/  FSEL R53, R53, -INF , P2 ;  /* 0xff80000035357808 */ /* 0x010fc80001000000 */
[----:B------:R-:W-:-:S03]  /*3860*/  FMNMX.FTZ R5, R53, R4, !PT ;  /* 0x0000000435057209 */ /* 0x000fc60007810000 */
[----:B------:R-:W4:Y:S01]  /*3870*/  MUFU.TANH R51, R51 ;  /* 0x0000003300337308 */ /* 0x000f220000002400 */
[----:B0-----:R-:W-:Y:S01]  /*3880*/  FSEL R47, R47, -INF , P6 ;  /* 0xff8000002f2f7808 */ /* 0x001fe20003000000 */
[----:B------:R-:W0:Y:S06]  /*3890*/  SHFL.BFLY PT, R4, R5, 0x2, 0x1f ;  /* 0x0c401f0005047f89 */ /* 0x000e2c00000e0000 */
[----:B------:R-:W5:Y:S01]  /*38a0*/  MUFU.TANH R54, R54 ;  /* 0x0000003600367308 */ /* 0x000f620000002400 */
[----:B---3--:R-:W-:-:S07]  /*38b0*/  FSEL R50, R50, -INF , P5 ;  /* 0xff80000032327808 */ /* 0x008fce0002800000 */
[----:B------:R-:W3:Y:S01]  /*38c0*/  MUFU.TANH R55, R55 ;  /* 0x0000003700377308 */ /* 0x000ee20000002400 */
[----:B----4-:R-:W-:Y:S02]  /*38d0*/  FSEL R51, R51, -INF , P4 ;  /* 0xff80000033337808 */ /* 0x010fe40002000000 */
[----:B-----5:R-:W-:Y:S02]  /*38e0*/  FSEL R54, R54, -INF , P3 ;  /* 0xff80000036367808 */ /* 0x020fe40001800000 */
[----:B0-----:R-:W-:Y:S02]  /*38f0*/  FMNMX.FTZ R9, R5, R4, !PT ;  /* 0x0000000405097209 */ /* 0x001fe40007810000 */
[----:B------:R-:W-:-:S03]  /*3900*/  FMNMX.FTZ R4, R30, R3, !PT ;  /* 0x000000031e047209 */ /* 0x000fc60007810000 */
[----:B------:R-:W0:Y:S01]  /*3910*/  SHFL.BFLY PT, R10, R9, 0x1, 0x1f ;  /* 0x0c201f00090a7f89 */ /* 0x000e2200000e0000 */
[----:B------:R-:W-:Y:S02]  /*3920*/  FMNMX.FTZ R3, R31, R4, !PT ;  /* 0x000000041f037209 */ /* 0x000fe40007810000 */
[----:B---3--:R-:W-:Y:S02]  /*3930*/  FSEL R55, R55, -INF , P2 ;  /* 0xff80000037377808 */ /* 0x008fe40001000000 */
[----:B------:R-:W-:-:S04]  /*3940*/  FMNMX.FTZ R4, R34, R3, !PT ;  /* 0x0000000322047209 */ /* 0x000fc80007810000 */
[----:B------:R-:W-:-:S04]  /*3950*/  FMNMX.FTZ R3, R35, R4, !PT ;  /* 0x0000000423037209 */ /* 0x000fc80007810000 */
[----:B------:R-:W-:-:S04]  /*3960*/  FMNMX.FTZ R6, R38, R3, !PT ;  /* 0x0000000326067209 */ /* 0x000fc80007810000 */
[----:B------:R-:W-:-:S04]  /*3970*/  FMNMX.FTZ R3, R39, R6, !PT ;  /* 0x0000000627037209 */ /* 0x000fc80007810000 */
[----:B------:R-:W-:Y:S02]  /*3980*/  FMNMX.FTZ R6, R42, R3, !PT ;  /* 0x000000032a067209 */ /* 0x000fe40007810000 */
[----:B0-----:R-:W-:Y:S02]  /*3990*/  FMNMX.FTZ R4, R9, R10, !PT ;  /* 0x0000000a09047209 */ /* 0x001fe40007810000 */
[----:B------:R-:W-:Y:S02]  /*39a0*/  FMNMX.FTZ R3, R43, R6, !PT ;  /* 0x000000062b037209 */ /* 0x000fe40007810000 */
[C---:B------:R-:W-:Y:S01]  /*39b0*/  FSETP.NEU.FTZ.AND P6, PT, R4.reuse, -INF , PT ;  /* 0xff8000000400780b */ /* 0x040fe20003fdd000 */
[----:B------:R-:W-:Y:S01]  /*39c0*/  FMUL.FTZ R5, R4, UR20 ;  /* 0x0000001404057c20 */ /* 0x000fe20008410000 */
[----:B------:R-:W-:-:S04]  /*39d0*/  FMNMX.FTZ R6, R46, R3, !PT ;  /* 0x000000032e067209 */ /* 0x000fc80007810000 */
[----:B------:R-:W-:Y:S02]  /*39e0*/  FMNMX.FTZ R3, R47, R6, !PT ;  /* 0x000000062f037209 */ /* 0x000fe40007810000 */
[----:B------:R-:W-:Y:S02]  /*39f0*/  FSEL R9, R5, RZ, P6 ;  /* 0x000000ff05097208 */ /* 0x000fe40003000000 */
[----:B------:R-:W-:-:S03]  /*3a00*/  FMNMX.FTZ R6, R50, R3, !PT ;  /* 0x0000000332067209 */ /* 0x000fc60007810000 */
[--C-:B------:R-:W-:Y:S01]  /*3a10*/  FFMA.FTZ R24, R24, UR20, -R9.reuse ;  /* 0x0000001418187c23 */ /* 0x100fe20008010809 */
[----:B------:R-:W-:Y:S01]  /*3a20*/  FMNMX.FTZ R3, R51, R6, !PT ;  /* 0x0000000633037209 */ /* 0x000fe20007810000 */
[--C-:B------:R-:W-:Y:S01]  /*3a30*/  FFMA.FTZ R25, R25, UR20, -R9.reuse ;  /* 0x0000001419197c23 */ /* 0x100fe20008010809 */
[--C-:B------:R-:W-:Y:S01]  /*3a40*/  FFMA.FTZ R28, R28, UR20, -R9.reuse ;  /* 0x000000141c1c7c23 */ /* 0x100fe20008010809 */
[--C-:B------:R-:W-:Y:S01]  /*3a50*/  FFMA.FTZ R29, R29, UR20, -R9.reuse ;  /* 0x000000141d1d7c23 */ /* 0x100fe20008010809 */
[----:B------:R-:W-:Y:S01]  /*3a60*/  FMNMX.FTZ R6, R54, R3, !PT ;  /* 0x0000000336067209 */ /* 0x000fe20007810000 */
[----:B------:R-:W-:Y:S01]  /*3a70*/  MUFU.EX2 R24, R24 ;  /* 0x0000001800187308 */ /* 0x000fe20000000800 */
[--C-:B------:R-:W-:Y:S01]  /*3a80*/  FFMA.FTZ R32, R32, UR20, -R9.reuse ;  /* 0x0000001420207c23 */ /* 0x100fe20008010809 */
[--C-:B------:R-:W-:Y:S01]  /*3a90*/  FFMA.FTZ R33, R33, UR20, -R9.reuse ;  /* 0x0000001421217c23 */ /* 0x100fe20008010809 */
[----:B------:R-:W-:Y:S01]  /*3aa0*/  FMNMX.FTZ R6, R55, R6, !PT ;  /* 0x0000000637067209 */ /* 0x000fe20007810000 */
[--C-:B------:R-:W-:Y:S01]  /*3ab0*/  FFMA.FTZ R36, R36, UR20, -R9.reuse ;  /* 0x0000001424247c23 */ /* 0x100fe20008010809 */
[--C-:B------:R-:W-:Y:S01]  /*3ac0*/  FFMA.FTZ R37, R37, UR20, -R9.reuse ;  /* 0x0000001425257c23 */ /* 0x100fe20008010809 */
[--C-:B------:R-:W-:Y:S01]  /*3ad0*/  FFMA.FTZ R40, R40, UR20, -R9.reuse ;  /* 0x0000001428287c23 */ /* 0x100fe20008010809 */
[--C-:B------:R-:W-:Y:S01]  /*3ae0*/  FFMA.FTZ R41, R41, UR20, -R9.reuse ;  /* 0x0000001429297c23 */ /* 0x100fe20008010809 */
[----:B------:R-:W0:Y:S01]  /*3af0*/  SHFL.BFLY PT, R3, R6, 0x2, 0x1f ;  /* 0x0c401f0006037f89 */ /* 0x000e2200000e0000 */
[----:B------:R-:W3:Y:S01]  /*3b00*/  MUFU.EX2 R25, R25 ;  /* 0x0000001900197308 */ /* 0x000ee20000000800 */
[--C-:B------:R-:W-:Y:S01]  /*3b10*/  FFMA.FTZ R44, R44, UR20, -R9.reuse ;  /* 0x000000142c2c7c23 */ /* 0x100fe20008010809 */
[--C-:B------:R-:W-:Y:S01]  /*3b20*/  FFMA.FTZ R45, R45, UR20, -R9.reuse ;  /* 0x000000142d2d7c23 */ /* 0x100fe20008010809 */
[--C-:B------:R-:W-:Y:S01]  /*3b30*/  FFMA.FTZ R48, R48, UR20, -R9.reuse ;  /* 0x0000001430307c23 */ /* 0x100fe20008010809 */
[--C-:B------:R-:W-:Y:S01]  /*3b40*/  FFMA.FTZ R49, R49, UR20, -R9.reuse ;  /* 0x0000001431317c23 */ /* 0x100fe20008010809 */
[--C-:B------:R-:W-:Y:S01]  /*3b50*/  FFMA.FTZ R52, R52, UR20, -R9.reuse ;  /* 0x0000001434347c23 */ /* 0x100fe20008010809 */
[----:B------:R-:W-:-:S02]  /*3b60*/  FFMA.FTZ R9, R53, UR20, -R9 ;  /* 0x0000001435097c23 */ /* 0x000fc40008010809 */
[----:B------:R-:W-:Y:S08]  /*3b70*/  MUFU.EX2 R28, R28 ;  /* 0x0000001c001c7308 */ /* 0x000ff00000000800 */
[----:B------:R-:W4:Y:S01]  /*3b80*/  MUFU.EX2 R29, R29 ;  /* 0x0000001d001d7308 */ /* 0x000f220000000800 */
[----:B---3--:R-:W-:Y:S02]  /*3b90*/  F2FP.BF16.F32.PACK_AB R152, R25, R24 ;  /* 0x000000181998723e */ /* 0x008fe400000010ff */
[----:B0-----:R-:W-:-:S05]  /*3ba0*/  FMNMX.FTZ R3, R6, R3, !PT ;  /* 0x0000000306037209 */ /* 0x001fca0007810000 */
[----:B------:R-:W-:Y:S01]  /*3bb0*/  MUFU.EX2 R32, R32 ;  /* 0x0000002000207308 */ /* 0x000fe20000000800 */
[----:B------:R-:W0:Y:S07]  /*3bc0*/  SHFL.BFLY PT, R6, R3, 0x1, 0x1f ;  /* 0x0c201f0003067f89 */ /* 0x000e2e00000e0000 */
[----:B------:R-:W3:Y:S01]  /*3bd0*/  MUFU.EX2 R33, R33 ;  /* 0x0000002100217308 */ /* 0x000ee20000000800 */
[----:B----4-:R-:W-:-:S07]  /*3be0*/  F2FP.BF16.F32.PACK_AB R154, R29, R28 ;  /* 0x0000001c1d9a723e */ /* 0x010fce00000010ff */
[----:B------:R-:W-:Y:S08]  /*3bf0*/  MUFU.EX2 R36, R36 ;  /* 0x0000002400247308 */ /* 0x000ff00000000800 */
[----:B------:R-:W4:Y:S01]  /*3c00*/  MUFU.EX2 R37, R37 ;  /* 0x0000002500257308 */ /* 0x000f220000000800 */
[----:B---3--:R-:W-:Y:S02]  /*3c10*/  F2FP.BF16.F32.PACK_AB R156, R33, R32 ;  /* 0x00000020219c723e */ /* 0x008fe400000010ff */
[----:B0-----:R-:W-:-:S04]  /*3c20*/  FMNMX.FTZ R5, R3, R6, !PT ;  /* 0x0000000603057209 */ /* 0x001fc80007810000 */
[C---:B------:R-:W-:Y:S01]  /*3c30*/  FSETP.NEU.FTZ.AND P2, PT, R5.reuse, -INF , PT ;  /* 0xff8000000500780b */ /* 0x040fe20003f5d000 */
[----:B------:R-:W-:Y:S01]  /*3c40*/  FMUL.FTZ R3, R5, UR20 ;  /* 0x0000001405037c20 */ /* 0x000fe20008410000 */
[----:B------:R-:W-:Y:S04]  /*3c50*/  MUFU.EX2 R40, R40 ;  /* 0x0000002800287308 */ /* 0x000fe80000000800 */
[----:B------:R-:W-:Y:S01]  /*3c60*/  FSEL R6, R3, RZ, P2 ;  /* 0x000000ff03067208 */ /* 0x000fe20001000000 */
[----:B------:R-:W-:Y:S01]  /*3c70*/  FADD.FTZ R3, R24, R25 ;  /* 0x0000001918037221 */ /* 0x000fe20000010000 */
[----:B----4-:R-:W-:Y:S02]  /*3c80*/  F2FP.BF16.F32.PACK_AB R158, R37, R36 ;  /* 0x00000024259e723e */ /* 0x010fe400000010ff */
[----:B------:R-:W0:Y:S01]  /*3c90*/  MUFU.EX2 R41, R41 ;  /* 0x0000002900297308 */ /* 0x000e220000000800 */
[--C-:B------:R-:W-:Y:S01]  /*3ca0*/  FFMA.FTZ R26, R26, UR20, -R6.reuse ;  /* 0x000000141a1a7c23 */ /* 0x100fe20008010806 */
[--C-:B------:R-:W-:Y:S01]  /*3cb0*/  FFMA.FTZ R27, R27, UR20, -R6.reuse ;  /* 0x000000141b1b7c23 */ /* 0x100fe20008010806 */
[--C-:B------:R-:W-:Y:S01]  /*3cc0*/  FFMA.FTZ R30, R30, UR20, -R6.reuse ;  /* 0x000000141e1e7c23 */ /* 0x100fe20008010806 */
[--C-:B------:R-:W-:Y:S01]  /*3cd0*/  FFMA.FTZ R31, R31, UR20, -R6.reuse ;  /* 0x000000141f1f7c23 */ /* 0x100fe20008010806 */
[--C-:B------:R-:W-:Y:S01]  /*3ce0*/  FFMA.FTZ R34, R34, UR20, -R6.reuse ;  /* 0x0000001422227c23 */ /* 0x100fe20008010806 */
[--C-:B------:R-:W-:Y:S01]  /*3cf0*/  FFMA.FTZ R35, R35, UR20, -R6.reuse ;  /* 0x0000001423237c23 */ /* 0x100fe20008010806 */
[----:B------:R-:W-:Y:S01]  /*3d00*/  FFMA.FTZ R38, R38, UR20, -R6 ;  /* 0x0000001426267c23 */ /* 0x000fe20008010806 */
[----:B------:R-:W-:Y:S01]  /*3d10*/  MUFU.EX2 R26, R26 ;  /* 0x0000001a001a7308 */ /* 0x000fe20000000800 */
[----:B------:R-:W-:Y:S01]  /*3d20*/  FADD.FTZ R10, R28, R3 ;  /* 0x000000031c0a7221 */ /* 0x000fe20000010000 */
[----:B------:R-:W-:-:S02]  /*3d30*/  @!P1 VIADD R3, R7, 0x28c40 ;  /* 0x00028c4007039836 */ /* 0x000fc40000000000 */
[--C-:B------:R-:W-:Y:S01]  /*3d40*/  FFMA.FTZ R39, R39, UR20, -R6.reuse ;  /* 0x0000001427277c23 */ /* 0x100fe20008010806 */
[----:B------:R-:W-:Y:S01]  /*3d50*/  FFMA.FTZ R42, R42, UR20, -R6 ;  /* 0x000000142a2a7c23 */ /* 0x000fe20008010806 */
[----:B------:R-:W-:Y:S01]  /*3d60*/  FADD.FTZ R13, R29, R10 ;  /* 0x0000000a1d0d7221 */ /* 0x000fe20000010000 */
[--C-:B------:R-:W-:Y:S01]  /*3d70*/  FFMA.FTZ R43, R43, UR20, -R6.reuse ;  /* 0x000000142b2b7c23 */ /* 0x100fe20008010806 */
[----:B------:R-:W-:Y:S01]  /*3d80*/  @!P1 PRMT R3, RZ, 0x654, R3 ;  /* 0x00000654ff039816 */ /* 0x000fe20000000003 */
[----:B------:R-:W3:Y:S01]  /*3d90*/  MUFU.EX2 R27, R27 ;  /* 0x0000001b001b7308 */ /* 0x000ee20000000800 */
[----:B------:R-:W-:Y:S01]  /*3da0*/  FADD.FTZ R12, R32, R13 ;  /* 0x0000000d200c7221 */ /* 0x000fe20000010000 */
[--C-:B------:R-:W-:Y:S01]  /*3db0*/  FFMA.FTZ R46, R46, UR20, -R6.reuse ;  /* 0x000000142e2e7c23 */ /* 0x100fe20008010806 */
[----:B------:R4:W-:Y:S01]  /*3dc0*/  @!P1 SYNCS.ARRIVE.TRANS64.RED.A1T0 RZ, [R3+URZ], RZ ;  /* 0x000000ff03ff99a7 */ /* 0x0009e2000810043f */
[--C-:B------:R-:W-:Y:S01]  /*3dd0*/  FFMA.FTZ R47, R47, UR20, -R6.reuse ;  /* 0x000000142f2f7c23 */ /* 0x100fe20008010806 */
[--C-:B------:R-:W-:Y:S01]  /*3de0*/  FFMA.FTZ R50, R50, UR20, -R6.reuse ;  /* 0x0000001432327c23 */ /* 0x100fe20008010806 */
[--C-:B------:R-:W-:Y:S01]  /*3df0*/  FFMA.FTZ R51, R51, UR20, -R6.reuse ;  /* 0x0000001433337c23 */ /* 0x100fe20008010806 */
[--C-:B------:R-:W-:Y:S01]  /*3e00*/  FFMA.FTZ R54, R54, UR20, -R6.reuse ;  /* 0x0000001436367c23 */ /* 0x100fe20008010806 */
[----:B------:R-:W5:Y:S01]  /*3e10*/  MUFU.EX2 R30, R30 ;  /* 0x0000001e001e7308 */ /* 0x000f620000000800 */
[----:B------:R-:W-:Y:S01]  /*3e20*/  FFMA.FTZ R6, R55, UR20, -R6 ;  /* 0x0000001437067c23 */ /* 0x000fe20008010806 */
[----:B0-----:R-:W-:-:S06]  /*3e30*/  F2FP.BF16.F32.PACK_AB R160, R41, R40 ;  /* 0x0000002829a0723e */ /* 0x001fcc00000010ff */
[----:B------:R-:W4:Y:S01]  /*3e40*/  MUFU.EX2 R31, R31 ;  /* 0x0000001f001f7308 */ /* 0x000f220000000800 */
[----:B---3--:R-:W-:Y:S01]  /*3e50*/  FADD.FTZ R11, R26, R27 ;  /* 0x0000001b1a0b7221 */ /* 0x008fe20000010000 */
[----:B------:R-:W-:-:S06]  /*3e60*/  F2FP.BF16.F32.PACK_AB R153, R27, R26 ;  /* 0x0000001a1b99723e */ /* 0x000fcc00000010ff */
[----:B------:R-:W0:Y:S01]  /*3e70*/  MUFU.EX2 R34, R34 ;  /* 0x0000002200227308 */ /* 0x000e220000000800 */
[----:B-----5:R-:W-:Y:S01]  /*3e80*/  FADD.FTZ R10, R30, R11 ;  /* 0x0000000b1e0a7221 */ /* 0x020fe20000010000 */
[----:B------:R-:W-:-:S04]  /*3e90*/  FADD.FTZ R11, R33, R12 ;  /* 0x0000000c210b7221 */ /* 0x000fc80000010000 */
[----:B------:R-:W-:Y:S02]  /*3ea0*/  FADD.FTZ R12, R36, R11 ;  /* 0x0000000b240c7221 */ /* 0x000fe40000010000 */
[----:B------:R-:W3:Y:S01]  /*3eb0*/  MUFU.EX2 R35, R35 ;  /* 0x0000002300237308 */ /* 0x000ee20000000800 */
[----:B----4-:R-:W-:Y:S01]  /*3ec0*/  FADD.FTZ R3, R31, R10 ;  /* 0x0000000a1f037221 */ /* 0x010fe20000010000 */
[----:B------:R-:W-:Y:S01]  /*3ed0*/  FADD.FTZ R11, R37, R12 ;  /* 0x0000000c250b7221 */ /* 0x000fe20000010000 */
[----:B------:R-:W-:Y:S01]  /*3ee0*/  F2FP.BF16.F32.PACK_AB R155, R31, R30 ;  /* 0x0000001e1f9b723e */ /* 0x000fe200000010ff */
[----:B------:R-:W-:Y:S02]  /*3ef0*/  BAR.SYNC.DEFER_BLOCKING 0xf, 0x100 ;  /* 0x03c4000000007b1d */ /* 0x000fe40000010000 */
[----:B------:R-:W-:Y:S01]  /*3f00*/  FADD.FTZ R12, R40, R11 ;  /* 0x0000000b280c7221 */ /* 0x000fe20000010000 */
[----:B0-----:R-:W-:-:S03]  /*3f10*/  FADD.FTZ R10, R34, R3 ;  /* 0x00000003220a7221 */ /* 0x001fc60000010000 */
[----:B------:R-:W0:Y:S01]  /*3f20*/  MUFU.EX2 R38, R38 ;  /* 0x0000002600267308 */ /* 0x000e220000000800 */
[----:B------:R-:W-:Y:S01]  /*3f30*/  FADD.FTZ R13, R41, R12 ;  /* 0x0000000c290d7221 */ /* 0x000fe20000010000 */
[----:B---3--:R-:W-:-:S06]  /*3f40*/  FADD.FTZ R3, R35, R10 ;  /* 0x0000000a23037221 */ /* 0x008fcc0000010000 */
[----:B------:R-:W3:Y:S01]  /*3f50*/  MUFU.EX2 R39, R39 ;  /* 0x0000002700277308 */ /* 0x000ee20000000800 */
[----:B------:R-:W-:-:S07]  /*3f60*/  F2FP.BF16.F32.PACK_AB R157, R35, R34 ;  /* 0x00000022239d723e */ /* 0x000fce00000010ff */
[----:B------:R-:W4:Y:S01]  /*3f70*/  MUFU.EX2 R42, R42 ;  /* 0x0000002a002a7308 */ /* 0x000f220000000800 */
[----:B0-----:R-:W-:Y:S01]  /*3f80*/  FADD.FTZ R10, R38, R3 ;  /* 0x00000003260a7221 */ /* 0x001fe20000010000 */
[----:B------:R0:W-:Y:S06]  /*3f90*/  STSM.16.M88.4 [R22+0x26800], R152 ;  /* 0x0268009816007844 */ /* 0x0001ec0000000200 */
[----:B------:R-:W5:Y:S01]  /*3fa0*/  MUFU.EX2 R43, R43 ;  /* 0x0000002b002b7308 */ /* 0x000f620000000800 */
[C---:B---3--:R-:W-:Y:S01]  /*3fb0*/  FADD.FTZ R11, R39.reuse, R10 ;  /* 0x0000000a270b7221 */ /* 0x048fe20000010000 */
[----:B------:R-:W-:-:S05]  /*3fc0*/  F2FP.BF16.F32.PACK_AB R159, R39, R38 ;  /* 0x00000026279f723e */ /* 0x000fca00000010ff */
[----:B------:R0:W-:Y:S01]  /*3fd0*/  STSM.16.M88.4 [R19], R156 ;  /* 0x0000009c13007844 */ /* 0x0001e20000000200 */
[----:B------:R-:W-:Y:S01]  /*3fe0*/  MUFU.EX2 R44, R44 ;  /* 0x0000002c002c7308 */ /* 0x000fe20000000800 */
[----:B----4-:R-:W-:-:S07]  /*3ff0*/  FADD.FTZ R10, R42, R11 ;  /* 0x0000000b2a0a7221 */ /* 0x010fce0000010000 */
[----:B------:R-:W3:Y:S01]  /*4000*/  MUFU.EX2 R46, R46 ;  /* 0x0000002e002e7308 */ /* 0x000ee20000000800 */
[C---:B-----5:R-:W-:Y:S01]  /*4010*/  FADD.FTZ R11, R43.reuse, R10 ;  /* 0x0000000a2b0b7221 */ /* 0x060fe20000010000 */
[----:B------:R-:W-:-:S06]  /*4020*/  F2FP.BF16.F32.PACK_AB R161, R43, R42 ;  /* 0x0000002a2ba1723e */ /* 0x000fcc00000010ff */
[----:B------:R-:W4:Y:S08]  /*4030*/  MUFU.EX2 R45, R45 ;  /* 0x0000002d002d7308 */ /* 0x000f300000000800 */
[----:B------:R-:W5:Y:S01]  /*4040*/  MUFU.EX2 R47, R47 ;  /* 0x0000002f002f7308 */ /* 0x000f620000000800 */
[----:B---3--:R-:W-:-:S07]  /*4050*/  FADD.FTZ R10, R46, R11 ;  /* 0x0000000b2e0a7221 */ /* 0x008fce0000010000 */
[----:B------:R-:W-:Y:S01]  /*4060*/  MUFU.EX2 R48, R48 ;  /* 0x0000003000307308 */ /* 0x000fe20000000800 */
[----:B----4-:R-:W-:-:S07]  /*4070*/  F2FP.BF16.F32.PACK_AB R162, R45, R44 ;  /* 0x0000002c2da2723e */ /* 0x010fce00000010ff */
[----:B------:R-:W3:Y:S01]  /*4080*/  MUFU.EX2 R49, R49 ;  /* 0x0000003100317308 */ /* 0x000ee20000000800 */
[C---:B-----5:R-:W-:Y:S01]  /*4090*/  F2FP.BF16.F32.PACK_AB R163, R47.reuse, R46 ;  /* 0x0000002e2fa3723e */ /* 0x060fe200000010ff */
[----:B------:R-:W-:-:S04]  /*40a0*/  FADD.FTZ R47, R47, R10 ;  /* 0x0000000a2f2f7221 */ /* 0x000fc80000010000 */
[----:B------:R0:W-:Y:S02]  /*40b0*/  STSM.16.M88.4 [R184], R160 ;  /* 0x000000a0b8007844 */ /* 0x0001e40000000200 */
[----:B------:R-:W-:Y:S08]  /*40c0*/  MUFU.EX2 R50, R50 ;  /* 0x0000003200327308 */ /* 0x000ff00000000800 */
[----:B------:R-:W4:Y:S01]  /*40d0*/  MUFU.EX2 R51, R51 ;  /* 0x0000003300337308 */ /* 0x000f220000000800 */
[----:B---3--:R-:W-:-:S07]  /*40e0*/  F2FP.BF16.F32.PACK_AB R164, R49, R48 ;  /* 0x0000003031a4723e */ /* 0x008fce00000010ff */
[----:B------:R-:W-:Y:S08]  /*40f0*/  MUFU.EX2 R52, R52 ;  /* 0x0000003400347308 */ /* 0x000ff00000000800 */
[----:B------:R-:W3:Y:S01]  /*4100*/  MUFU.EX2 R9, R9 ;  /* 0x0000000900097308 */ /* 0x000ee20000000800 */
[----:B----4-:R-:W-:Y:S01]  /*4110*/  F2FP.BF16.F32.PACK_AB R165, R51, R50 ;  /* 0x0000003233a5723e */ /* 0x010fe200000010ff */
[----:B------:R-:W-:-:S04]  /*4120*/  FADD.FTZ R50, R50, R47 ;  /* 0x0000002f32327221 */ /* 0x000fc80000010000 */
[----:B------:R-:W-:Y:S02]  /*4130*/  FADD.FTZ R51, R51, R50 ;  /* 0x0000003233337221 */ /* 0x000fe40000010000 */
[----:B------:R-:W-:Y:S08]  /*4140*/  MUFU.EX2 R54, R54 ;  /* 0x0000003600367308 */ /* 0x000ff00000000800 */
[----:B------:R4:W5:Y:S01]  /*4150*/  MUFU.EX2 R3, R6 ;  /* 0x0000000600037308 */ /* 0x0009620000000800 */
[----:B---3--:R-:W-:Y:S01]  /*4160*/  F2FP.BF16.F32.PACK_AB R166, R9, R52 ;  /* 0x0000003409a6723e */ /* 0x008fe200000010ff */
[----:B----4-:R-:W-:-:S04]  /*4170*/  FADD.FTZ R6, R44, R13 ;  /* 0x0000000d2c067221 */ /* 0x010fc80000010000 */
[----:B------:R-:W-:-:S04]  /*4180*/  FADD.FTZ R45, R45, R6 ;  /* 0x000000062d2d7221 */ /* 0x000fc80000010000 */
[----:B------:R-:W-:Y:S01]  /*4190*/  FADD.FTZ R48, R48, R45 ;  /* 0x0000002d30307221 */ /* 0x000fe20000010000 */
[----:B-----5:R-:W-:Y:S01]  /*41a0*/  F2FP.BF16.F32.PACK_AB R167, R3, R54 ;  /* 0x0000003603a7723e */ /* 0x020fe200000010ff */
[----:B------:R-:W-:Y:S02]  /*41b0*/  FADD.FTZ R54, R54, R51 ;  /* 0x0000003336367221 */ /* 0x000fe40000010000 */
[----:B------:R-:W-:Y:S02]  /*41c0*/  FADD.FTZ R49, R49, R48 ;  /* 0x0000003031317221 */ /* 0x000fe40000010000 */
[----:B------:R0:W-:Y:S01]  /*41d0*/  STSM.16.M88.4 [R23], R164 ;  /* 0x000000a417007844 */ /* 0x0001e20000000200 */
[----:B------:R-:W-:Y:S01]  /*41e0*/  FADD.FTZ R3, R3, R54 ;  /* 0x0000003603037221 */ /* 0x000fe20000010000 */
[----:B------:R-:W-:-:S04]  /*41f0*/  FADD.FTZ R6, R52, R49 ;  /* 0x0000003134067221 */ /* 0x000fc80000010000 */
[----:B------:R-:W-:Y:S01]  /*4200*/  FADD.FTZ R6, R9, R6 ;  /* 0x0000000609067221 */ /* 0x000fe20000010000 */
[----:B------:R-:W-:Y:S06]  /*4210*/  @!P0 BRA `(.L_x_25) ;  /* 0x0000000000048947 */ /* 0x000fec0003800000 */
[----:B------:R-:W-:Y:S01]  /*4220*/  BPT.TRAP 0x1 ;  /* 0x000000040000795c */ /* 0x000fe20000300000 */
.L_x_25:
[----:B------:R3:W4:Y:S01]  /*4230*/  SYNCS.PHASECHK.TRANS64.TRYWAIT P2, [R7+URZ+0x28c50], R8 ;  /* 0x028c5008070075a7 */ /* 0x000722000804017f */
[----:B------:R-:W-:Y:S05]  /*4240*/  @!P0 BRA `(.L_x_26) ;  /* 0x0000000000048947 */ /* 0x000fea0003800000 */
[----:B------:R-:W-:Y:S01]  /*4250*/  BPT.TRAP 0x1 ;  /* 0x000000040000795c */ /* 0x000fe20000300000 */
.L_x_26:
[----:B------:R-:W-:Y:S01]  /*4260*/  ULOP3.LUT UR51, UR51, 0x2000000, URZ, 0xfc, !UPT ;  /* 0x0200000033337892 */ /* 0x000fe2000f8efc3f */
[----:B----4-:R-:W-:Y:S11]  /*4270*/  @P2 BRA `(.L_x_27) ;  /* 0x0000000000082947 */ /* 0x010ff60003800000 */
[----:B------:R-:W4:Y:S02]  /*4280*/  SYNCS.PHASECHK.TRANS64.TRYWAIT P2, [R7+URZ+0x28c50], R8 ;  /* 0x028c5008070075a7 */ /* 0x000f24000804017f */
[----:B----4-:R-:W-:Y:S05]  /*4290*/  @!P2 BRA `(.L_x_28) ;  /* 0x0000009400f4a947 */ /* 0x010fea0003800000 */
.L_x_27:
[----:B------:R-:W-:Y:S01]  /*42a0*/  ULEA UR10, UR39, UR51, 0xc ;  /* 0x00000033270a7291 */ /* 0x000fe2000f8e603f */
[----:B------:R-:W-:Y:S01]  /*42b0*/  WARPGROUP.ARRIVE ;  /* 0x00000000000079c5 */ /* 0x000fe20000000000 */
[----:B------:R-:W-:Y:S01]  /*42c0*/  UMOV UR7, 0x40000040 ;  /* 0x4000004000077882 */ /* 0x000fe20000000000 */
[----:B------:R-:W-:Y:S01]  /*42d0*/  UISETP.GE.AND UP0, UPT, UR50, 0x41, UPT ;  /* 0x000000413200788c */ /* 0x000fe2000bf06270 */
[----:B-1234-:R-:W-:-:S03]  /*42e0*/  @!P1 VIADD R7, R7, 0x28c60 ;  /* 0x00028c6007079836 */ /* 0x01efc60000000000 */
[----:B------:R-:W-:Y:S02]  /*42f0*/  UMOV UR6, UR10 ;  /* 0x0000000a00067c82 */ /* 0x000fe40008000000 */
[----:B------:R-:W-:Y:S01]  /*4300*/  HGMMA.64x256x16.F32.BF16 R24, R152, gdesc[UR4].tnspB, RZ, !UPT, gsb0 ;  /* 0x43e0000498187df0 */ /* 0x000fe2000c0018ff */
[----:B------:R-:W-:Y:S01]  /*4310*/  UIADD3 UR6, UR10, 0x80, URZ ;  /* 0x000000800a067890 */ /* 0x000fe2000fffe03f */
[----:B------:R-:W-:Y:S01]  /*4320*/  PLOP3.LUT P2, PT, PT, PT, UP0, 0x80, 0x0 ;  /* 0x000000000000781c */ /* 0x000fe20003f4f008 */
[----:B------:R-:W-:Y:S01]  /*4330*/  UMOV UR7, 0x40000040 ;  /* 0x4000004000077882 */ /* 0x000fe20000000000 */
[----:B------:R-:W-:Y:S01]  /*4340*/  @!P1 PRMT R7, RZ, 0x654, R7 ;  /* 0x00000654ff079816 */ /* 0x000fe20000000007 */
[----:B------:R-:W-:Y:S02]  /*4350*/  WARPGROUP.DEPBAR.LE gsb0, 0x0 ;  /* 0x00008000000079c5 */ /* 0x000fe40000010000 */
[----:B------:R-:W-:-:S15]  /*4360*/  WARPGROUP.ARRIVE ;  /* 0x00000000000079c5 */ /* 0x000fde0000000000 */
[----:B------:R-:W-:-:S06]  /*4370*/  NOP ;  /* 0x0000000000007918 */ /* 0x000fcc0000000000 */
[----:B------:R-:W-:Y:S01]  /*4380*/  HGMMA.64x256x16.F32.BF16 R24, R156, gdesc[UR4].tnspB, R24, gsb0 ;  /* 0x43e000049c187df0 */ /* 0x000fe20008001818 */
[----:B------:R-:W-:Y:S01]  /*4390*/  UIADD3 UR6, UR10, 0x100, URZ ;  /* 0x000001000a067890 */ /* 0x000fe2000fffe03f */
[----:B------:R-:W-:Y:S01]  /*43a0*/  UMOV UR7, 0x40000040 ;  /* 0x4000004000077882 */ /* 0x000fe20000000000 */
[----:B------:R-:W-:Y:S02]  /*43b0*/  WARPGROUP.DEPBAR.LE gsb0, 0x0 ;  /* 0x00008000000079c5 */ /* 0x000fe40000010000 */
[----:B------:R-:W-:-:S15]  /*43c0*/  WARPGROUP.ARRIVE ;  /* 0x00000000000079c5 */ /* 0x000fde0000000000 */
[----:B------:R-:W-:-:S08]  /*43d0*/  NOP ;  /* 0x0000000000007918 */ /* 0x000fd00000000000 */
[----:B------:R-:W-:Y:S01]  /*43e0*/  HGMMA.64x256x16.F32.BF16 R24, R160, gdesc[UR4].tnspB, R24, gsb0 ;  /* 0x43e00004a0187df0 */ /* 0x000fe20008001818 */
[----:B------:R-:W-:Y:S01]  /*43f0*/  UIADD3 UR6, UR10, 0x180, URZ ;  /* 0x000001800a067890 */ /* 0x000fe2000fffe03f */
[----:B------:R-:W-:Y:S01]  /*4400*/  UMOV UR7, 0x40000040 ;  /* 0x4000004000077882 */ /* 0x000fe20000000000 */
[----:B------:R-:W-:Y:S02]  /*4410*/  WARPGROUP.DEPBAR.LE gsb0, 0x0 ;  /* 0x00008000000079c5 */ /* 0x000fe40000010000 */
[----:B------:R-:W-:-:S15]  /*4420*/  WARPGROUP.ARRIVE ;  /* 0x00000000000079c5 */ /* 0x000fde0000000000 */
[----:B------:R-:W-:-:S08]  /*4430*/  NOP ;  /* 0x0000000000007918 */ /* 0x000fd00000000000 */
[----:B------:R-:W-:Y:S03]  /*4440*/  HGMMA.64x256x16.F32.BF16 R24, R164, gdesc[UR4].tnspB, R24, gsb0 ;  /* 0x43e00004a4187df0 */ /* 0x000fe60008001818 */
[----:B------:R-:W-:Y:S02]  /*4450*/  WARPGROUP.DEPBAR.LE gsb0, 0x0 ;  /* 0x00008000000079c5 */ /* 0x000fe40000010000 */
[----:B------:R-:W-:Y:S01]  /*4460*/  @!PT LDS RZ, [RZ] ;  /* 0x00000000fffff984 */ /* 0x000fe20000000800 */
[----:B------:R-:W-:Y:S01]  /*4470*/  @!PT LDS RZ, [RZ] ;  /* 0x00000000fffff984 */ /* 0x000fe20000000800 */
[----:B------:R-:W-:Y:S01]  /*4480*/  @!PT LDS RZ, [RZ] ;  /* 0x00000000fffff984 */ /* 0x000fe20000000800 */
[----:B------:R-:W-:Y:S01]  /*4490*/  @!PT LDS RZ, [RZ] ;  /* 0x00000000fffff984 */ /* 0x000fe20000000800 */
[----:B------:R1:W-:Y:S06]  /*44a0*/  MEMBAR.ALL.CTA ;  /* 0x0000000000007992 */ /* 0x0003ec0000008000 */
[----:B-1----:R-:W1:Y:S02]  /*44b0*/  FENCE.VIEW.ASYNC.S ;  /* 0x00000000000073c6 */ /* 0x002e640000000000 */
[----:B-1----:R-:W-:Y:S01]  /*44c0*/  NOP ;  /* 0x0000000000007918 */ /* 0x002fe20000000000 */
[----:B------:R-:W-:Y:S06]  /*44d0*/  BAR.ARV 0xe, 0x100 ;  /* 0x0384000000007b1d */ /* 0x000fec0000002000 */
[----:B------:R1:W-:Y:S01]  /*44e0*/  @!P1 SYNCS.ARRIVE.TRANS64.RED.A1T0 RZ, [R7+URZ], RZ ;  /* 0x000000ff07ff99a7 */ /* 0x0003e2000810043f */
[----:B------:R-:W-:Y:S05]  /*44f0*/  @!P2 BRA `(.L_x_29) ;  /* 0x0000001c0048a947 */ /* 0x000fea0003800000 */
[----:B------:R-:W-:Y:S01]  /*4500*/  IMAD.MOV.U32 R8, RZ, RZ, R5 ;  /* 0x000000ffff087224 */ /* 0x000fe200078e0005 */
[----:B------:R-:W-:Y:S01]  /*4510*/  UIADD3 UR49, UR49, -0x2, URZ ;  /* 0xfffffffe31317890 */ /* 0x000fe2000fffe03f */
[----:B------:R-:W-:Y:S01]  /*4520*/  IMAD.MOV.U32 R13, RZ, RZ, R4 ;  /* 0x000000ffff0d7224 */ /* 0x000fe200078e0004 */
[----:B------:R-:W-:Y:S01]  /*4530*/  UMOV UR21, UR39 ;  /* 0x0000002700157c82 */ /* 0x000fe20008000000 */
[----:B------:R-:W-:Y:S01]  /*4540*/  ULDC UR22, c[0x0][0x9d8] ;  /* 0x0002760000167ab9 */ /* 0x000fe20000000800 */
[----:B------:R-:W-:-:S08]  /*4550*/  ULDC UR20, c[0x0][0x988] ;  /* 0x0002620000147ab9 */ /* 0x000fd00000000800 */
.L_x_38:
[----:B------:R-:W-:Y:S01]  /*4560*/  UIADD3 UR39, UR21, 0x1, URZ ;  /* 0x0000000115277890 */ /* 0x000fe2000fffe03f */
[----:B------:R-:W-:Y:S01]  /*4570*/  IMAD.U32 R4, RZ, RZ, UR49 ;  /* 0x00000031ff047e24 */ /* 0x000fe2000f8e00ff */
[----:B------:R-:W-:Y:S02]  /*4580*/  UIADD3 UR49, UR49, -0x1, URZ ;  /* 0xffffffff31317890 */ /* 0x000fe4000fffe03f */
[----:B------:R-:W-:Y:S02]  /*4590*/  UISETP.NE.AND UP0, UPT, UR39, 0x2, UPT ;  /* 0x000000022700788c */ /* 0x000fe4000bf05270 */
[----:B------:R-:W-:Y:S02]  /*45a0*/  ISETP.GT.AND P2, PT, R4, RZ, PT ;  /* 0x000000ff0400720c */ /* 0x000fe40003f44270 */
[----:B------:R-:W-:Y:S02]  /*45b0*/  USEL UR6, URZ, 0x1, UP0 ;  /* 0x000000013f067887 */ /* 0x000fe40008000000 */
[----:B------:R-:W-:-:S02]  /*45c0*/  USEL UR39, UR39, URZ, UP0 ;  /* 0x0000003f27277287 */ /* 0x000fc40008000000 */
[----:B------:R-:W-:Y:S01]  /*45d0*/  ULOP3.LUT UR38, UR38, UR6, URZ, 0x3c, !UPT ;  /* 0x0000000626267292 */ /* 0x000fe2000f8e3c3f */
[----:B012---:R-:W-:Y:S11]  /*45e0*/  @!P0 BRA `(.L_x_30) ;  /* 0x0000000000048947 */ /* 0x007ff60003800000 */
[----:B------:R-:W-:Y:S01]  /*45f0*/  BPT.TRAP 0x1 ;  /* 0x000000040000795c */ /* 0x000fe20000300000 */
.L_x_30:
[----:B------:R-:W-:Y:S01]  /*4600*/  ULEA UR23, UR39, UR41, 0x3 ;  /* 0x0000002927177291 */ /* 0x000fe2000f8e183f */
[----:B-1----:R-:W-:-:S05]  /*4610*/  IMAD.U32 R7, RZ, RZ, UR38 ;  /* 0x00000026ff077e24 */ /* 0x002fca000f8e00ff */
[----:B------:R-:W-:-:S04]  /*4620*/  SHF.L.U32 R7, R7, 0x1f, RZ ;  /* 0x0000001f07077819 */ /* 0x000fc800000006ff */
[----:B------:R1:W2:Y:S01]  /*4630*/  SYNCS.PHASECHK.TRANS64.TRYWAIT P3, [UR23+0x28c30], R7 ;  /* 0x028c3007ff0075a7 */ /* 0x0002a20008060157 */
[----:B------:R-:W-:Y:S05]  /*4640*/  @!P0 BRA `(.L_x_31) ;  /* 0x0000000000048947 */ /* 0x000fea0003800000 */
[----:B------:R-:W-:Y:S01]  /*4650*/  BPT.TRAP 0x1 ;  /* 0x000000040000795c */ /* 0x000fe20000300000 */
.L_x_31:
[----:B--2---:R-:W-:Y:S05]  /*4660*/  @P3 BRA `(.L_x_32) ;  /* 0x0000000000083947 */ /* 0x004fea0003800000 */
[----:B------:R-:W2:Y:S02]  /*4670*/  SYNCS.PHASECHK.TRANS64.TRYWAIT P3, [UR23+0x28c30], R7 ;  /* 0x028c3007ff0075a7 */ /* 0x000ea40008060157 */
[----:B--2---:R-:W-:Y:S05]  /*4680*/  @!P3 BRA `(.L_x_33) ;  /* 0x00000094000cb947 */ /* 0x004fea0003800000 */
.L_x_32:
[----:B------:R-:W-:Y:S01]  /*4690*/  R2UR UR18, R0 ;  /* 0x00000000001272ca */ /* 0x000fe200000e0000 */
[----:B------:R-:W-:Y:S01]  /*46a0*/  UIADD3 UR6, UR41, 0x20400, URZ ;  /* 0x0002040029067890 */ /* 0x000fe2000fffe03f */
[----:B0-----:R-:W-:Y:S01]  /*46b0*/  WARPGROUP.ARRIVE ;  /* 0x00000000000079c5 */ /* 0x001fe20000000000 */
[----:B------:R-:W-:Y:S01]  /*46c0*/  UMOV UR19, 0x40000040 ;  /* 0x4000004000137882 */ /* 0x000fe20000000000 */
[----:B------:R-:W-:Y:S01]  /*46d0*/  UMOV UR17, 0x40000040 ;  /* 0x4000004000117882 */ /* 0x000fe20000000000 */
[----:B------:R-:W-:Y:S01]  /*46e0*/  USHF.R.U32.HI UR6, URZ, 0x4, UR6 ;  /* 0x000000043f067899 */ /* 0x000fe20008011606 */
[----:B------:R-:W-:Y:S01]  /*46f0*/  UMOV UR7, 0x40000040 ;  /* 0x4000004000077882 */ /* 0x000fe20000000000 */
[----:B------:R-:W-:Y:S02]  /*4700*/  UMOV UR11, 0x40000040 ;  /* 0x40000040000b7882 */ /* 0x000fe40000000000 */
[----:B------:R-:W-:Y:S01]  /*4710*/  ULOP3.LUT UR6, UR6, 0x3fff, URZ, 0xc0, !UPT ;  /* 0x00003fff06067892 */ /* 0x000fe2000f8ec03f */
[----:B------:R-:W-:-:S03]  /*4720*/  UMOV UR15, 0x40000040 ;  /* 0x40000040000f7882 */ /* 0x000fc60000000000 */
[----:B------:R-:W-:Y:S02]  /*4730*/  ULEA UR18, UR39, UR18, 0x9 ;  /* 0x0000001227127291 */ /* 0x000fe4000f8e483f */
[----:B------:R-:W-:Y:S02]  /*4740*/  ULOP3.LUT UR16, UR6, 0x10000, URZ, 0xfc, !UPT ;  /* 0x0001000006107892 */ /* 0x000fe4000f8efc3f */
[----:B------:R-:W-:Y:S02]  /*4750*/  UIADD3 UR6, UR18, 0x2, URZ ;  /* 0x0000000212067890 */ /* 0x000fe4000fffe03f */
[----:B------:R-:W-:Y:S02]  /*4760*/  UIADD3 UR10, UR18, 0x4, URZ ;  /* 0x00000004120a7890 */ /* 0x000fe4000fffe03f */
[----:B------:R-:W-:-:S03]  /*4770*/  UIADD3 UR14, UR18, 0x6, URZ ;  /* 0x00000006120e7890 */ /* 0x000fc6000fffe03f */
[----:B------:R-:W-:Y:S03]  /*4780*/  HGMMA.64x64x16.F32.BF16 R152, gdesc[UR16], RZ, !UPT, gsb0 ;  /* 0x00e00000109879f0 */ /* 0x000fe6000c0018ff */
[----:B------:R-:W-:Y:S02]  /*4790*/  WARPGROUP.DEPBAR.LE gsb0, 0x0 ;  /* 0x00008000000079c5 */ /* 0x000fe40000010000 */
[----:B------:R-:W-:-:S06]  /*47a0*/  WARPGROUP.ARRIVE ;  /* 0x00000000000079c5 */ /* 0x000fcc0000000000 */
[----:B------:R-:W-:Y:S03]  /*47b0*/  HGMMA.64x64x16.F32.BF16 R152, gdesc[UR4], R152, gsb0 ;  /* 0x00e00000049879f0 */ /* 0x000fe60008001898 */
        /* <DEDUP_REMOVED lines=13> */
[----:B------:R-:W2:Y:S01]  /*4890*/  MUFU.TANH R14, R14 ;  /* 0x0000000e000e7308 */ /* 0x000ea20000002400 */
[----:B------:R-:W-:Y:S01]  /*48a0*/  FMUL.FTZ R153, R164, UR22 ;  /* 0x00000016a4997c20 */ /* 0x000fe20008410000 */
        /* <DEDUP_REMOVED lines=15> */
[----:B--2---:R-:W-:Y:S01]  /*49a0*/  FMNMX.FTZ R4, R14, R13, !PT ;  /* 0x0000000d0e047209 */ /* 0x004fe20007810000 */
[----:B------:R-:W-:Y:S01]  /*49b0*/  FMUL.FTZ R156, R162, UR22 ;  /* 0x00000016a29c7c20 */ /* 0x000fe20008410000 */
[----:B------:R-:W-:Y:S01]  /*49c0*/  FMUL.FTZ R162, R166, UR22 ;  /* 0x00000016a6a27c20 */ /* 0x000fe20008410000 */
[----:B------:R-:W-:Y:S01]  /*49d0*/  FMUL.FTZ R172, R175, UR22 ;  /* 0x00000016afac7c20 */ /* 0x000fe20008410000 */
[----:B------:R-:W-:Y:S01]  /*49e0*/  FMUL.FTZ R166, R170, UR22 ;  /* 0x00000016aaa67c20 */ /* 0x000fe20008410000 */
[----:B------:R-:W-:Y:S01]  /*49f0*/  FMUL.FTZ R170, R178, UR22 ;  /* 0x00000016b2aa7c20 */ /* 0x000fe20008410000 */
[----:B------:R-:W-:Y:S01]  /*4a00*/  IMAD.U32 R181, RZ, RZ, UR21 ;  /* 0x00000015ffb57e24 */ /* 0x000fe2000f8e00ff */
[----:B------:R-:W2:Y:S01]  /*4a10*/  MUFU.TANH R20, R20 ;  /* 0x0000001400147308 */ /* 0x000ea20000002400 */
[----:B0-----:R-:W-:-:S07]  /*4a20*/  FMNMX.FTZ R4, R5, R4, !PT ;  /* 0x0000000405047209 */ /* 0x001fce0007810000 */
[----:B------:R-:W0:Y:S01]  /*4a30*/  MUFU.TANH R21, R21 ;  /* 0x0000001500157308 */ /* 0x000e220000002400 */
[----:B---3--:R-:W-:-:S07]  /*4a40*/  FMNMX.FTZ R165, R15, R4, !PT ;  /* 0x000000040fa57209 */ /* 0x008fce0007810000 */
[----:B------:R-:W3:Y:S01]  /*4a50*/  MUFU.TANH R152, R152 ;  /* 0x0000009800987308 */ /* 0x000ee20000002400 */
[----:B--2---:R-:W-:-:S07]  /*4a60*/  FMNMX.FTZ R4, R20, R165, !PT ;  /* 0x000000a514047209 */ /* 0x004fce0007810000 */
[----:B------:R-:W2:Y:S01]  /*4a70*/  MUFU.TANH R153, R153 ;  /* 0x0000009900997308 */ /* 0x000ea20000002400 */
[----:B0-----:R-:W-:-:S07]  /*4a80*/  FMNMX.FTZ R165, R21, R4, !PT ;  /* 0x0000000415a57209 */ /* 0x001fce0007810000 */
[----:B------:R-:W0:Y:S01]  /*4a90*/  MUFU.TANH R154, R154 ;  /* 0x0000009a009a7308 */ /* 0x000e220000002400 */
[----:B---3--:R-:W-:Y:S01]  /*4aa0*/  FMNMX.FTZ R4, R152, R165, !PT ;  /* 0x000000a598047209 */ /* 0x008fe20007810000 */
[----:B------:R-:W-:-:S06]  /*4ab0*/  FMUL.FTZ R165, R180, UR22 ;  /* 0x00000016b4a57c20 */ /* 0x000fcc0008410000 */
[----:B------:R-:W3:Y:S01]  /*4ac0*/  MUFU.TANH R155, R155 ;  /* 0x0000009b009b7308 */ /* 0x000ee20000002400 */
[----:B--2---:R-:W-:-:S07]  /*4ad0*/  FMNMX.FTZ R169, R153, R4, !PT ;  /* 0x0000000499a97209 */ /* 0x004fce0007810000 */
        /* <DEDUP_REMOVED lines=13> */
[----:B0-----:R-:W-:Y:S01]  /*4bb0*/  FMNMX.FTZ R4, R164, R169, !PT ;  /* 0x000000a9a4047209 */ /* 0x001fe20007810000 */
[----:B------:R-:W-:Y:S01]  /*4bc0*/  FMUL.FTZ R169, R174, UR22 ;  /* 0x00000016aea97c20 */ /* 0x000fe20008410000 */
[----:B------:R-:W-:-:S05]  /*4bd0*/  FMUL.FTZ R174, R183, UR22 ;  /* 0x00000016b7ae7c20 */ /* 0x000fca0008410000 */
[----:B------:R-:W0:Y:S01]  /*4be0*/  MUFU.TANH R9, R9 ;  /* 0x0000000900097308 */ /* 0x000e220000002400 */
[----:B---3--:R-:W-:-:S07]  /*4bf0*/  FMNMX.FTZ R163, R165, R4, !PT ;  /* 0x00000004a5a37209 */ /* 0x008fce0007810000 */
[----:B------:R-:W3:Y:S01]  /*4c00*/  MUFU.TANH R10, R10 ;  /* 0x0000000a000a7308 */ /* 0x000ee20000002400 */
[----:B--2---:R-:W-:Y:S01]  /*4c10*/  FMNMX.FTZ R4, R168, R163, !PT ;  /* 0x000000a3a8047209 */ /* 0x004fe20007810000 */
[----:B------:R-:W-:Y:S01]  /*4c20*/  FMUL.FTZ R163, R167, UR22 ;  /* 0x00000016a7a37c20 */ /* 0x000fe20008410000 */
[----:B------:R-:W-:Y:S01]  /*4c30*/  FMUL.FTZ R167, R171, UR22 ;  /* 0x00000016aba77c20 */ /* 0x000fe20008410000 */
[----:B------:R-:W-:Y:S02]  /*4c40*/  FMUL.FTZ R171, R179, UR22 ;  /* 0x00000016b3ab7c20 */ /* 0x000fe40008410000 */
[----:B------:R-:W2:Y:S02]  /*4c50*/  SHFL.BFLY PT, R173, R4, 0x2, 0x1f ;  /* 0x0c401f0004ad7f89 */ /* 0x000ea400000e0000 */
[----:B------:R-:W4:Y:S08]  /*4c60*/  MUFU.TANH R11, R11 ;  /* 0x0000000b000b7308 */ /* 0x000f300000002400 */
[----:B------:R-:W5:Y:S08]  /*4c70*/  MUFU.TANH R12, R12 ;  /* 0x0000000c000c7308 */ /* 0x000f700000002400 */
[----:B------:R-:W1:Y:S01]  /*4c80*/  MUFU.TANH R156, R156 ;  /* 0x0000009c009c7308 */ /* 0x000e620000002400 */
[----:B--2---:R-:W-:-:S02]  /*4c90*/  FMNMX.FTZ R176, R4, R173, !PT ;  /* 0x000000ad04b07209 */ /* 0x004fc40007810000 */
[----:B0-----:R-:W-:-:S05]  /*4ca0*/  FMNMX.FTZ R173, R9, R8, !PT ;  /* 0x0000000809ad7209 */ /* 0x001fca0007810000 */
[----:B------:R-:W0:Y:S01]  /*4cb0*/  MUFU.TANH R158, R158 ;  /* 0x0000009e009e7308 */ /* 0x000e220000002400 */
[----:B------:R-:W2:Y:S01]  /*4cc0*/  SHFL.BFLY PT, R177, R176, 0x1, 0x1f ;  /* 0x0c201f00b0b17f89 */ /* 0x000ea200000e0000 */
[----:B---3--:R-:W-:Y:S01]  /*4cd0*/  FMNMX.FTZ R4, R10, R173, !PT ;  /* 0x000000ad0a047209 */ /* 0x008fe20007810000 */
[----:B------:R-:W-:-:S03]  /*4ce0*/  FMUL.FTZ R173, R182, UR22 ;  /* 0x00000016b6ad7c20 */ /* 0x000fc60008410000 */
[----:B----4-:R-:W-:Y:S02]  /*4cf0*/  FMNMX.FTZ R175, R11, R4, !PT ;  /* 0x000000040baf7209 */ /* 0x010fe40007810000 */
[----:B------:R-:W3:Y:S02]  /*4d00*/  MUFU.TANH R162, R162 ;  /* 0x000000a200a27308 */ /* 0x000ee40000002400 */
[----:B-----5:R-:W-:-:S04]  /*4d10*/  FMNMX.FTZ R175, R12, R175, !PT ;  /* 0x000000af0caf7209 */ /* 0x020fc80007810000 */
[----:B-1----:R-:W-:Y:S02]  /*4d20*/  FMNMX.FTZ R175, R156, R175, !PT ;  /* 0x000000af9caf7209 */ /* 0x002fe40007810000 */
[----:B------:R-:W1:Y:S02]  /*4d30*/  MUFU.TANH R163, R163 ;  /* 0x000000a300a37308 */ /* 0x000e640000002400 */
[----:B0-----:R-:W-:-:S06]  /*4d40*/  FMNMX.FTZ R175, R158, R175, !PT ;  /* 0x000000af9eaf7209 */ /* 0x001fcc0007810000 */
[----:B------:R-:W0:Y:S01]  /*4d50*/  MUFU.TANH R166, R166 ;  /* 0x000000a600a67308 */ /* 0x000e220000002400 */
[----:B--2---:R-:W-:Y:S02]  /*4d60*/  FMNMX.FTZ R4, R176, R177, !PT ;  /* 0x000000b1b0047209 */ /* 0x004fe40007810000 */
[----:B---3--:R-:W-:-:S03]  /*4d70*/  FMNMX.FTZ R176, R162, R175, !PT ;  /* 0x000000afa2b07209 */ /* 0x008fc60007810000 */
[C---:B------:R-:W-:Y:S02]  /*4d80*/  FMUL.FTZ R180, R4.reuse, UR20 ;  /* 0x0000001404b47c20 */ /* 0x040fe40008410000 */
[----:B------:R-:W2:Y:S01]  /*4d90*/  MUFU.TANH R167, R167 ;  /* 0x000000a700a77308 */ /* 0x000ea20000002400 */
[----:B-1----:R-:W-:Y:S01]  /*4da0*/  FMNMX.FTZ R175, R163, R176, !PT ;  /* 0x000000b0a3af7209 */ /* 0x002fe20007810000 */
[----:B------:R-:W-:Y:S01]  /*4db0*/  FADD.FTZ R13, -R4, R13 ;  /* 0x0000000d040d7221 */ /* 0x000fe20000010100 */
[--C-:B------:R-:W-:Y:S01]  /*4dc0*/  FFMA.FTZ R177, R5, UR20, -R180.reuse ;  /* 0x0000001405b17c23 */ /* 0x100fe200080108b4 */
[--C-:B------:R-:W-:Y:S01]  /*4dd0*/  FFMA.FTZ R14, R14, UR20, -R180.reuse ;  /* 0x000000140e0e7c23 */ /* 0x100fe200080108b4 */
[--C-:B------:R-:W-:Y:S01]  /*4de0*/  FFMA.FTZ R15, R15, UR20, -R180.reuse ;  /* 0x000000140f0f7c23 */ /* 0x100fe200080108b4 */
[----:B------:R-:W-:Y:S01]  /*4df0*/  FMUL.FTZ R13, R13, UR20 ;  /* 0x000000140d0d7c20 */ /* 0x000fe20008410000 */
[--C-:B------:R-:W-:Y:S01]  /*4e00*/  FFMA.FTZ R20, R20, UR20, -R180.reuse ;  /* 0x0000001414147c23 */ /* 0x100fe200080108b4 */
[----:B------:R-:W1:Y:S01]  /*4e10*/  MUFU.TANH R169, R169 ;  /* 0x000000a900a97308 */ /* 0x000e620000002400 */
[----:B0-----:R-:W-:Y:S01]  /*4e20*/  FMNMX.FTZ R176, R166, R175, !PT ;  /* 0x000000afa6b07209 */ /* 0x001fe20007810000 */
[--C-:B------:R-:W-:Y:S01]  /*4e30*/  FFMA.FTZ R21, R21, UR20, -R180.reuse ;  /* 0x0000001415157c23 */ /* 0x100fe200080108b4 */
[--C-:B------:R-:W-:Y:S01]  /*4e40*/  FFMA.FTZ R153, R153, UR20, -R180.reuse ;  /* 0x0000001499997c23 */ /* 0x100fe200080108b4 */
[--C-:B------:R-:W-:Y:S01]  /*4e50*/  FFMA.FTZ R178, R154, UR20, -R180.reuse ;  /* 0x000000149ab27c23 */ /* 0x100fe200080108b4 */
[--C-:B------:R-:W-:Y:S01]  /*4e60*/  FFMA.FTZ R155, R155, UR20, -R180.reuse ;  /* 0x000000149b9b7c23 */ /* 0x100fe200080108b4 */
[--C-:B------:R-:W-:Y:S01]  /*4e70*/  FFMA.FTZ R190, R160, UR20, -R180.reuse ;  /* 0x00000014a0be7c23 */ /* 0x100fe200080108b4 */
[--C-:B------:R-:W-:Y:S01]  /*4e80*/  FFMA.FTZ R164, R164, UR20, -R180.reuse ;  /* 0x00000014a4a47c23 */ /* 0x100fe200080108b4 */
[----:B------:R-:W0:Y:S01]  /*4e90*/  MUFU.TANH R172, R172 ;  /* 0x000000ac00ac7308 */ /* 0x000e220000002400 */
[----:B--2---:R-:W-:Y:S01]  /*4ea0*/  FMNMX.FTZ R176, R167, R176, !PT ;  /* 0x000000b0a7b07209 */ /* 0x004fe20007810000 */
[----:B------:R-:W-:-:S06]  /*4eb0*/  FFMA.FTZ R168, R168, UR20, -R180 ;  /* 0x00000014a8a87c23 */ /* 0x000fcc00080108b4 */
[----:B------:R-:W2:Y:S01]  /*4ec0*/  MUFU.TANH R170, R170 ;  /* 0x000000aa00aa7308 */ /* 0x000ea20000002400 */
[----:B-1----:R-:W-:-:S07]  /*4ed0*/  FMNMX.FTZ R175, R169, R176, !PT ;  /* 0x000000b0a9af7209 */ /* 0x002fce0007810000 */
[----:B------:R-:W1:Y:S01]  /*4ee0*/  MUFU.TANH R171, R171 ;  /* 0x000000ab00ab7308 */ /* 0x000e620000002400 */
[----:B0-----:R-:W-:-:S07]  /*4ef0*/  FMNMX.FTZ R5, R172, R175, !PT ;  /* 0x000000afac057209 */ /* 0x001fce0007810000 */
[----:B------:R-:W0:Y:S01]  /*4f00*/  MUFU.TANH R173, R173 ;  /* 0x000000ad00ad7308 */ /* 0x000e220000002400 */
[----:B--2---:R-:W-:-:S07]  /*4f10*/  FMNMX.FTZ R176, R170, R5, !PT ;  /* 0x00000005aab07209 */ /* 0x004fce0007810000 */
[----:B------:R-:W2:Y:S01]  /*4f20*/  MUFU.TANH R174, R174 ;  /* 0x000000ae00ae7308 */ /* 0x000ea20000002400 */
[----:B-1----:R-:W-:-:S07]  /*4f30*/  FMNMX.FTZ R176, R171, R176, !PT ;  /* 0x000000b0abb07209 */ /* 0x002fce0007810000 */
[----:B------:R-:W1:Y:S01]  /*4f40*/  MUFU.EX2 R13, R13 ;  /* 0x0000000d000d7308 */ /* 0x000e620000000800 */
[----:B0-----:R-:W-:Y:S01]  /*4f50*/  FMNMX.FTZ R5, R173, R176, !PT ;  /* 0x000000b0ad057209 */ /* 0x001fe20007810000 */
[----:B------:R-:W-:-:S06]  /*4f60*/  FFMA.FTZ R176, R152, UR20, -R180 ;  /* 0x0000001498b07c23 */ /* 0x000fcc00080108b4 */
[----:B------:R-:W0:Y:S01]  /*4f70*/  MUFU.EX2 R14, R14 ;  /* 0x0000000e000e7308 */ /* 0x000e220000000800 */
[----:B--2---:R-:W-:-:S05]  /*4f80*/  FMNMX.FTZ R5, R174, R5, !PT ;  /* 0x00000005ae057209 */ /* 0x004fca0007810000 */
[----:B------:R-:W2:Y:S02]  /*4f90*/  SHFL.BFLY PT, R182, R5, 0x2, 0x1f ;  /* 0x0c401f0005b67f89 */ /* 0x000ea400000e0000 */
[----:B------:R-:W3:Y:S01]  /*4fa0*/  MUFU.EX2 R175, R177 ;  /* 0x000000b100af7308 */ /* 0x000ee20000000800 */
[-C--:B-1----:R-:W-:Y:S01]  /*4fb0*/  FMUL.FTZ R24, R24, R13.reuse ;  /* 0x0000000d18187220 */ /* 0x082fe20000410000 */
[-C--:B------:R-:W-:Y:S01]  /*4fc0*/  FMUL.FTZ R25, R25, R13.reuse ;  /* 0x0000000d19197220 */ /* 0x080fe20000410000 */
[-C--:B------:R-:W-:Y:S01]  /*4fd0*/  FMUL.FTZ R28, R28, R13.reuse ;  /* 0x0000000d1c1c7220 */ /* 0x080fe20000410000 */
[-C--:B------:R-:W-:Y:S01]  /*4fe0*/  FMUL.FTZ R29, R29, R13.reuse ;  /* 0x0000000d1d1d7220 */ /* 0x080fe20000410000 */
[-C--:B------:R-:W-:Y:S01]  /*4ff0*/  FMUL.FTZ R32, R32, R13.reuse ;  /* 0x0000000d20207220 */ /* 0x080fe20000410000 */
[-C--:B------:R-:W-:Y:S01]  /*5000*/  FMUL.FTZ R33, R33, R13.reuse ;  /* 0x0000000d21217220 */ /* 0x080fe20000410000 */
[-C--:B------:R-:W-:Y:S01]  /*5010*/  FMUL.FTZ R36, R36, R13.reuse ;  /* 0x0000000d24247220 */ /* 0x080fe20000410000 */
[----:B------:R-:W1:Y:S01]  /*5020*/  MUFU.EX2 R15, R15 ;  /* 0x0000000f000f7308 */ /* 0x000e620000000800 */
[----:B0-----:R-:W-:Y:S01]  /*5030*/  FFMA.FTZ R6, R13, R6, R14 ;  /* 0x000000060d067223 */ /* 0x001fe2000001000e */
[-C--:B------:R-:W-:Y:S01]  /*5040*/  FMUL.FTZ R37, R37, R13.reuse ;  /* 0x0000000d25257220 */ /* 0x080fe20000410000 */
[-C--:B------:R-:W-:Y:S01]  /*5050*/  FMUL.FTZ R40, R40, R13.reuse ;  /* 0x0000000d28287220 */ /* 0x080fe20000410000 */
[-C--:B------:R-:W-:Y:S01]  /*5060*/  FMUL.FTZ R41, R41, R13.reuse ;  /* 0x0000000d29297220 */ /* 0x080fe20000410000 */
[-C--:B------:R-:W-:Y:S01]  /*5070*/  FMUL.FTZ R44, R44, R13.reuse ;  /* 0x0000000d2c2c7220 */ /* 0x080fe20000410000 */
[-C--:B------:R-:W-:Y:S01]  /*5080*/  FMUL.FTZ R45, R45, R13.reuse ;  /* 0x0000000d2d2d7220 */ /* 0x080fe20000410000 */
[-C--:B------:R-:W-:Y:S01]  /*5090*/  FMUL.FTZ R48, R48, R13.reuse ;  /* 0x0000000d30307220 */ /* 0x080fe20000410000 */
[----:B------:R-:W0:Y:S01]  /*50a0*/  MUFU.EX2 R20, R20 ;  /* 0x0000001400147308 */ /* 0x000e220000000800 */
[----:B---3--:R-:W-:Y:S01]  /*50b0*/  FADD.FTZ R6, R175, R6 ;  /* 0x00000006af067221 */ /* 0x008fe20000010000 */
[-C--:B------:R-:W-:Y:S01]  /*50c0*/  FMUL.FTZ R49, R49, R13.reuse ;  /* 0x0000000d31317220 */ /* 0x080fe20000410000 */
[-C--:B------:R-:W-:Y:S01]  /*50d0*/  FMUL.FTZ R52, R52, R13.reuse ;  /* 0x0000000d34347220 */ /* 0x080fe20000410000 */
[-C--:B------:R-:W-:Y:S01]  /*50e0*/  FMUL.FTZ R53, R53, R13.reuse ;  /* 0x0000000d35357220 */ /* 0x080fe20000410000 */
[-C--:B------:R-:W-:Y:S01]  /*50f0*/  FMUL.FTZ R56, R56, R13.reuse ;  /* 0x0000000d38387220 */ /* 0x080fe20000410000 */
[----:B--2---:R-:W-:Y:S01]  /*5100*/  FMNMX.FTZ R152, R5, R182, !PT ;  /* 0x000000b605987209 */ /* 0x004fe20007810000 */
[--C-:B------:R-:W-:Y:S01]  /*5110*/  FFMA.FTZ R182, R157, UR20, -R180.reuse ;  /* 0x000000149db67c23 */ /* 0x100fe200080108b4 */
[--C-:B------:R-:W-:Y:S01]  /*5120*/  FFMA.FTZ R157, R159, UR20, -R180.reuse ;  /* 0x000000149f9d7c23 */ /* 0x100fe200080108b4 */
[--C-:B------:R-:W-:Y:S01]  /*5130*/  FFMA.FTZ R159, R161, UR20, -R180.reuse ;  /* 0x00000014a19f7c23 */ /* 0x100fe200080108b4 */
[----:B------:R-:W-:Y:S01]  /*5140*/  MUFU.EX2 R21, R21 ;  /* 0x0000001500157308 */ /* 0x000fe20000000800 */
[----:B------:R-:W2:Y:S01]  /*5150*/  SHFL.BFLY PT, R5, R152, 0x1, 0x1f ;  /* 0x0c201f0098057f89 */ /* 0x000ea200000e0000 */
[----:B------:R-:W-:Y:S01]  /*5160*/  FFMA.FTZ R161, R165, UR20, -R180 ;  /* 0x00000014a5a17c23 */ /* 0x000fe200080108b4 */
[-C--:B------:R-:W-:Y:S01]  /*5170*/  FMUL.FTZ R57, R57, R13.reuse ;  /* 0x0000000d39397220 */ /* 0x080fe20000410000 */
[-C--:B------:R-:W-:Y:S01]  /*5180*/  FMUL.FTZ R60, R60, R13.reuse ;  /* 0x0000000d3c3c7220 */ /* 0x080fe20000410000 */
[-C--:B------:R-:W-:Y:S01]  /*5190*/  FMUL.FTZ R61, R61, R13.reuse ;  /* 0x0000000d3d3d7220 */ /* 0x080fe20000410000 */
[-C--:B------:R-:W-:Y:S01]  /*51a0*/  FMUL.FTZ R64, R64, R13.reuse ;  /* 0x0000000d40407220 */ /* 0x080fe20000410000 */
[-C--:B------:R-:W-:Y:S01]  /*51b0*/  FMUL.FTZ R65, R65, R13.reuse ;  /* 0x0000000d41417220 */ /* 0x080fe20000410000 */
[----:B------:R-:W-:Y:S01]  /*51c0*/  MUFU.EX2 R176, R176 ;  /* 0x000000b000b07308 */ /* 0x000fe20000000800 */
[-C--:B------:R-:W-:Y:S01]  /*51d0*/  FMUL.FTZ R68, R68, R13.reuse ;  /* 0x0000000d44447220 */ /* 0x080fe20000410000 */
[-C--:B------:R-:W-:Y:S01]  /*51e0*/  FMUL.FTZ R69, R69, R13.reuse ;  /* 0x0000000d45457220 */ /* 0x080fe20000410000 */
        /* <DEDUP_REMOVED lines=12> */
[----:B------:R-:W-:Y:S01]  /*52b0*/  FMUL.FTZ R93, R93, R13 ;  /* 0x0000000d5d5d7220 */ /* 0x000fe20000410000 */
[----:B------:R-:W-:Y:S01]  /*52c0*/  MUFU.EX2 R178, R178 ;  /* 0x000000b200b27308 */ /* 0x000fe20000000800 */
[----:B--2---:R-:W-:Y:S01]  /*52d0*/  FMNMX.FTZ R5, R152, R5, !PT ;  /* 0x0000000598057209 */ /* 0x004fe20007810000 */
[----:B------:R-:W-:-:S02]  /*52e0*/  IMAD.MOV R152, RZ, RZ, -R18 ;  /* 0x000000ffff987224 */ /* 0x000fc400078e0a12 */
[-C--:B------:R-:W-:Y:S01]  /*52f0*/  FMUL.FTZ R96, R96, R13.reuse ;  /* 0x0000000d60607220 */ /* 0x080fe20000410000 */
[-C--:B------:R-:W-:Y:S01]  /*5300*/  FMUL.FTZ R97, R97, R13.reuse ;  /* 0x0000000d61617220 */ /* 0x080fe20000410000 */
[----:B------:R-:W-:Y:S01]  /*5310*/  FMUL.FTZ R100, R100, R13 ;  /* 0x0000000d64647220 */ /* 0x000fe20000410000 */
[C---:B------:R-:W-:Y:S01]  /*5320*/  FADD.FTZ R8, -R5.reuse, R8 ;  /* 0x0000000805087221 */ /* 0x040fe20000010100 */
[----:B------:R-:W-:Y:S01]  /*5330*/  FMUL.FTZ R179, R5, UR20 ;  /* 0x0000001405b37c20 */ /* 0x000fe20008410000 */
[----:B------:R-:W-:Y:S01]  /*5340*/  ISETP.NE.AND P3, PT, R17, R152, PT ;  /* 0x000000981100720c */ /* 0x000fe20003f65270 */
[----:B------:R-:W-:Y:S01]  /*5350*/  MUFU.EX2 R155, R155 ;  /* 0x0000009b009b7308 */ /* 0x000fe20000000800 */
[----:B------:R-:W-:Y:S01]  /*5360*/  FMUL.FTZ R8, R8, UR20 ;  /* 0x0000001408087c20 */ /* 0x000fe20008410000 */
[--C-:B------:R-:W-:Y:S01]  /*5370*/  FFMA.FTZ R9, R9, UR20, -R179.reuse ;  /* 0x0000001409097c23 */ /* 0x100fe200080108b3 */
[--C-:B------:R-:W-:Y:S01]  /*5380*/  FFMA.FTZ R10, R10, UR20, -R179.reuse ;  /* 0x000000140a0a7c23 */ /* 0x100fe200080108b3 */
[--C-:B------:R-:W-:Y:S01]  /*5390*/  FFMA.FTZ R11, R11, UR20, -R179.reuse ;  /* 0x000000140b0b7c23 */ /* 0x100fe200080108b3 */
[--C-:B------:R-:W-:Y:S01]  /*53a0*/  FFMA.FTZ R12, R12, UR20, -R179.reuse ;  /* 0x000000140c0c7c23 */ /* 0x100fe200080108b3 */
[--C-:B------:R-:W-:Y:S01]  /*53b0*/  FFMA.FTZ R196, R172, UR20, -R179.reuse ;  /* 0x00000014acc47c23 */ /* 0x100fe200080108b3 */
[----:B------:R-:W-:Y:S01]  /*53c0*/  IMAD.U32 R172, RZ, RZ, UR23 ;  /* 0x00000017ffac7e24 */ /* 0x000fe2000f8e00ff */
[----:B------:R-:W-:Y:S01]  /*53d0*/  MUFU.EX2 R8, R8 ;  /* 0x0000000800087308 */ /* 0x000fe20000000800 */
[--C-:B------:R-:W-:Y:S01]  /*53e0*/  FFMA.FTZ R165, R156, UR20, -R179.reuse ;  /* 0x000000149ca57c23 */ /* 0x100fe200080108b3 */
[----:B------:R-:W-:Y:S01]  /*53f0*/  FFMA.FTZ R180, R158, UR20, -R179 ;  /* 0x000000149eb47c23 */ /* 0x000fe200080108b3 */
[----:B------:R-:W-:-:S02]  /*5400*/  @!P1 VIADD R152, R172, 0x28c40 ;  /* 0x00028c40ac989836 */ /* 0x000fc40000000000 */
[--C-:B------:R-:W-:Y:S01]  /*5410*/  FFMA.FTZ R194, R167, UR20, -R179.reuse ;  /* 0x00000014a7c27c23 */ /* 0x100fe200080108b3 */
[--C-:B------:R-:W-:Y:S01]  /*5420*/  FFMA.FTZ R167, R169, UR20, -R179.reuse ;  /* 0x00000014a9a77c23 */ /* 0x100fe200080108b3 */
[--C-:B------:R-:W-:Y:S01]  /*5430*/  FFMA.FTZ R169, R170, UR20, -R179.reuse ;  /* 0x00000014aaa97c23 */ /* 0x100fe200080108b3 */
[--C-:B------:R-:W-:Y:S01]  /*5440*/  FFMA.FTZ R170, R171, UR20, -R179.reuse ;  /* 0x00000014abaa7c23 */ /* 0x100fe200080108b3 */
[----:B------:R-:W2:Y:S01]  /*5450*/  MUFU.EX2 R9, R9 ;  /* 0x0000000900097308 */ /* 0x000ea20000000800 */
[----:B------:R-:W-:Y:S01]  /*5460*/  @!P1 PRMT R152, RZ, 0x654, R152 ;  /* 0x00000654ff989816 */ /* 0x000fe20000000098 */
[--C-:B------:R-:W-:Y:S01]  /*5470*/  FFMA.FTZ R177, R162, UR20, -R179.reuse ;  /* 0x00000014a2b17c23 */ /* 0x100fe200080108b3 */
[----:B-1----:R-:W-:Y:S01]  /*5480*/  FADD.FTZ R171, R15, R6 ;  /* 0x000000060fab7221 */ /* 0x002fe20000010000 */
[--C-:B------:R-:W-:Y:S01]  /*5490*/  FFMA.FTZ R192, R163, UR20, -R179.reuse ;  /* 0x00000014a3c07c23 */ /* 0x100fe200080108b3 */
[----:B------:R0:W-:Y:S01]  /*54a0*/  @!P1 SYNCS.ARRIVE.TRANS64.RED.A1T0 RZ, [R152+URZ], RZ ;  /* 0x000000ff98ff99a7 */ /* 0x0001e2000810043f */
[--C-:B------:R-:W-:Y:S01]  /*54b0*/  FFMA.FTZ R163, R166, UR20, -R179.reuse ;  /* 0x00000014a6a37c23 */ /* 0x100fe200080108b3 */
[----:B------:R-:W-:Y:S01]  /*54c0*/  @!P3 IMAD R154, R181, 0x40, R2 ;  /* 0x00000040b59ab824 */ /* 0x000fe200078e0202 */
[----:B------:R-:W1:Y:S01]  /*54d0*/  MUFU.EX2 R10, R10 ;  /* 0x0000000a000a7308 */ /* 0x000e620000000800 */
[--C-:B------:R-:W-:Y:S01]  /*54e0*/  FFMA.FTZ R173, R173, UR20, -R179.reuse ;  /* 0x00000014adad7c23 */ /* 0x100fe200080108b3 */
[----:B------:R-:W-:Y:S01]  /*54f0*/  FFMA.FTZ R174, R174, UR20, -R179 ;  /* 0x00000014aeae7c23 */ /* 0x000fe200080108b3 */
[-C--:B------:R-:W-:Y:S01]  /*5500*/  FMUL.FTZ R101, R101, R13.reuse ;  /* 0x0000000d65657220 */ /* 0x080fe20000410000 */
[----:B------:R-:W-:Y:S01]  /*5510*/  @!P3 LEA R154, R154, UR41, 0x2 ;  /* 0x000000299a9abc11 */ /* 0x000fe2000f8e10ff */
[----:B0-----:R-:W-:Y:S01]  /*5520*/  FADD.FTZ R152, R20, R171 ;  /* 0x000000ab14987221 */ /* 0x001fe20000010000 */
[-C--:B------:R-:W-:Y:S01]  /*5530*/  FMUL.FTZ R104, R104, R13.reuse ;  /* 0x0000000d68687220 */ /* 0x080fe20000410000 */
[----:B------:R-:W-:Y:S01]  /*5540*/  FMUL.FTZ R105, R105, R13 ;  /* 0x0000000d69697220 */ /* 0x000fe20000410000 */
[----:B------:R-:W0:Y:S01]  /*5550*/  MUFU.EX2 R11, R11 ;  /* 0x0000000b000b7308 */ /* 0x000e220000000800 */
[----:B--2---:R-:W-:Y:S01]  /*5560*/  FFMA.FTZ R3, R8, R3, R9 ;  /* 0x0000000308037223 */ /* 0x004fe20000010009 */
[----:B------:R-:W-:Y:S01]  /*5570*/  FADD.FTZ R171, R21, R152 ;  /* 0x0000009815ab7221 */ /* 0x000fe20000010000 */
[----:B------:R-:W-:Y:S01]  /*5580*/  @!P3 STS [R154+0x28800], R13 ;  /* 0x0288000d9a00b388 */ /* 0x000fe20000000800 */
[-C--:B------:R-:W-:Y:S01]  /*5590*/  FMUL.FTZ R108, R108, R13.reuse ;  /* 0x0000000d6c6c7220 */ /* 0x080fe20000410000 */
[-C--:B------:R-:W-:Y:S01]  /*55a0*/  FMUL.FTZ R109, R109, R13.reuse ;  /* 0x0000000d6d6d7220 */ /* 0x080fe20000410000 */
[----:B------:R-:W-:Y:S01]  /*55b0*/  FADD.FTZ R152, R176, R171 ;  /* 0x000000abb0987221 */ /* 0x000fe20000010000 */
[----:B------:R2:W-:Y:S01]  /*55c0*/  @!P3 STS [R154+0x28820], R8 ;  /* 0x028820089a00b388 */ /* 0x0005e20000000800 */
[----:B------:R-:W3:Y:S01]  /*55d0*/  MUFU.EX2 R12, R12 ;  /* 0x0000000c000c7308 */ /* 0x000ee20000000800 */
[----:B-1----:R-:W-:Y:S01]  /*55e0*/  FADD.FTZ R6, R10, R3 ;  /* 0x000000030a067221 */ /* 0x002fe20000010000 */
[----:B------:R-:W-:Y:S01]  /*55f0*/  FADD.FTZ R171, R153, R152 ;  /* 0x0000009899ab7221 */ /* 0x000fe20000010000 */
[-C--:B------:R-:W-:Y:S01]  /*5600*/  FMUL.FTZ R112, R112, R13.reuse ;  /* 0x0000000d70707220 */ /* 0x080fe20000410000 */
[-C--:B------:R-:W-:Y:S01]  /*5610*/  FMUL.FTZ R113, R113, R13.reuse ;  /* 0x0000000d71717220 */ /* 0x080fe20000410000 */
[-C--:B------:R-:W-:Y:S01]  /*5620*/  FMUL.FTZ R116, R116, R13.reuse ;  /* 0x0000000d74747220 */ /* 0x080fe20000410000 */
[----:B------:R-:W-:Y:S01]  /*5630*/  FADD.FTZ R152, R178, R171 ;  /* 0x000000abb2987221 */ /* 0x000fe20000010000 */
[-C--:B------:R-:W-:Y:S01]  /*5640*/  FMUL.FTZ R117, R117, R13.reuse ;  /* 0x0000000d75757220 */ /* 0x080fe20000410000 */
[----:B------:R-:W1:Y:S01]  /*5650*/  MUFU.EX2 R165, R165 ;  /* 0x000000a500a57308 */ /* 0x000e620000000800 */
[----:B0-----:R-:W-:Y:S01]  /*5660*/  FADD.FTZ R3, R11, R6 ;  /* 0x000000060b037221 */ /* 0x001fe20000010000 */
[----:B------:R-:W-:Y:S01]  /*5670*/  FADD.FTZ R171, R155, R152 ;  /* 0x000000989bab7221 */ /* 0x000fe20000010000 */
        /* <DEDUP_REMOVED lines=11> */
[-C--:B------:R-:W-:Y:S01]  /*5730*/  FMUL.FTZ R137, R137, R13.reuse ;  /* 0x0000000d89897220 */ /* 0x080fe20000410000 */
[-C--:B------:R-:W-:Y:S01]  /*5740*/  FMUL.FTZ R140, R140, R13.reuse ;  /* 0x0000000d8c8c7220 */ /* 0x080fe20000410000 */
[----:B------:R-:W3:Y:S01]  /*5750*/  MUFU.EX2 R177, R177 ;  /* 0x000000b100b17308 */ /* 0x000ee20000000800 */
[----:B-1----:R-:W-:Y:S01]  /*5760*/  FADD.FTZ R3, R165, R6 ;  /* 0x00000006a5037221 */ /* 0x002fe20000010000 */
[-C--:B------:R-:W-:Y:S01]  /*5770*/  FMUL.FTZ R141, R141, R13.reuse ;  /* 0x0000000d8d8d7220 */ /* 0x080fe20000410000 */
[-C--:B------:R-:W-:Y:S01]  /*5780*/  FMUL.FTZ R144, R144, R13.reuse ;  /* 0x0000000d90907220 */ /* 0x080fe20000410000 */
[-C--:B------:R-:W-:Y:S01]  /*5790*/  FMUL.FTZ R145, R145, R13.reuse ;  /* 0x0000000d91917220 */ /* 0x080fe20000410000 */
[-C--:B------:R-:W-:Y:S01]  /*57a0*/  FMUL.FTZ R148, R148, R13.reuse ;  /* 0x0000000d94947220 */ /* 0x080fe20000410000 */
[----:B------:R-:W-:Y:S01]  /*57b0*/  FMUL.FTZ R149, R149, R13 ;  /* 0x0000000d95957220 */ /* 0x000fe20000410000 */
[----:B------:R-:W-:Y:S01]  /*57c0*/  F2FP.BF16.F32.PACK_AB R158, R178, R153 ;  /* 0x00000099b29e723e */ /* 0x000fe200000010ff */
[----:B------:R-:W1:Y:S01]  /*57d0*/  MUFU.EX2 R192, R192 ;  /* 0x000000c000c07308 */ /* 0x000e620000000800 */
[----:B0-----:R-:W-:Y:S01]  /*57e0*/  FADD.FTZ R6, R180, R3 ;  /* 0x00000003b4067221 */ /* 0x001fe20000010000 */
[----:B--2---:R-:W-:Y:S01]  /*57f0*/  F2FP.BF16.F32.PACK_AB R154, R20, R15 ;  /* 0x0000000f149a723e */ /* 0x004fe200000010ff */
[-C--:B------:R-:W-:Y:S01]  /*5800*/  FMUL.FTZ R26, R26, R8.reuse ;  /* 0x000000081a1a7220 */ /* 0x080fe20000410000 */
[----:B------:R-:W-:Y:S01]  /*5810*/  F2FP.BF16.F32.PACK_AB R153, R10, R9 ;  /* 0x000000090a99723e */ /* 0x000fe200000010ff */
[-C--:B------:R-:W-:Y:S01]  /*5820*/  FMUL.FTZ R27, R27, R8.reuse ;  /* 0x000000081b1b7220 */ /* 0x080fe20000410000 */
[----:B------:R-:W-:Y:S01]  /*5830*/  F2FP.BF16.F32.PACK_AB R156, R176, R21 ;  /* 0x00000015b09c723e */ /* 0x000fe200000010ff */
        /* <DEDUP_REMOVED lines=9> */
[----:B------:R-:W2:Y:S01]  /*58d0*/  MUFU.EX2 R163, R163 ;  /* 0x000000a300a37308 */ /* 0x000ea20000000800 */
[----:B-1----:R-:W-:Y:S01]  /*58e0*/  FADD.FTZ R6, R192, R3 ;  /* 0x00000003c0067221 */ /* 0x002fe20000010000 */
[-C--:B------:R-:W-:Y:S01]  /*58f0*/  FMUL.FTZ R43, R43, R8.reuse ;  /* 0x000000082b2b7220 */ /* 0x080fe20000410000 */
[-C--:B------:R-:W-:Y:S01]  /*5900*/  FMUL.FTZ R46, R46, R8.reuse ;  /* 0x000000082e2e7220 */ /* 0x080fe20000410000 */
[-C--:B------:R-:W-:Y:S01]  /*5910*/  FMUL.FTZ R47, R47, R8.reuse ;  /* 0x000000082f2f7220 */ /* 0x080fe20000410000 */
[-C--:B------:R-:W-:Y:S01]  /*5920*/  FMUL.FTZ R50, R50, R8.reuse ;  /* 0x0000000832327220 */ /* 0x080fe20000410000 */
[-C--:B------:R-:W-:Y:S01]  /*5930*/  FMUL.FTZ R51, R51, R8.reuse ;  /* 0x0000000833337220 */ /* 0x080fe20000410000 */
[-C--:B------:R-:W-:Y:S01]  /*5940*/  FMUL.FTZ R54, R54, R8.reuse ;  /* 0x0000000836367220 */ /* 0x080fe20000410000 */
[----:B------:R-:W1:Y:S01]  /*5950*/  MUFU.EX2 R157, R157 ;  /* 0x0000009d009d7308 */ /* 0x000e620000000800 */
[C---:B0-----:R-:W-:Y:S01]  /*5960*/  FADD.FTZ R152, R182.reuse, R171 ;  /* 0x000000abb6987221 */ /* 0x041fe20000010000 */
[----:B------:R-:W-:Y:S01]  /*5970*/  F2FP.BF16.F32.PACK_AB R160, R182, R155 ;  /* 0x0000009bb6a0723e */ /* 0x000fe200000010ff */
[-C--:B------:R-:W-:Y:S01]  /*5980*/  FMUL.FTZ R55, R55, R8.reuse ;  /* 0x0000000837377220 */ /* 0x080fe20000410000 */
[----:B------:R-:W-:Y:S01]  /*5990*/  F2FP.BF16.F32.PACK_AB R155, R12, R11 ;  /* 0x0000000b0c9b723e */ /* 0x000fe200000010ff */
[-C--:B------:R-:W-:Y:S01]  /*59a0*/  FMUL.FTZ R58, R58, R8.reuse ;  /* 0x000000083a3a7220 */ /* 0x080fe20000410000 */
[-C--:B------:R-:W-:Y:S01]  /*59b0*/  FMUL.FTZ R59, R59, R8.reuse ;  /* 0x000000083b3b7220 */ /* 0x080fe20000410000 */
[-C--:B------:R-:W-:Y:S01]  /*59c0*/  FMUL.FTZ R62, R62, R8.reuse ;  /* 0x000000083e3e7220 */ /* 0x080fe20000410000 */
[----:B------:R-:W0:Y:S01]  /*59d0*/  MUFU.EX2 R194, R194 ;  /* 0x000000c200c27308 */ /* 0x000e220000000800 */
[----:B--2---:R-:W-:Y:S01]  /*59e0*/  FADD.FTZ R3, R163, R6 ;  /* 0x00000006a3037221 */ /* 0x004fe20000010000 */
[-C--:B------:R-:W-:Y:S01]  /*59f0*/  FMUL.FTZ R63, R63, R8.reuse ;  /* 0x000000083f3f7220 */ /* 0x080fe20000410000 */
[-C--:B------:R-:W-:Y:S01]  /*5a00*/  FMUL.FTZ R66, R66, R8.reuse ;  /* 0x0000000842427220 */ /* 0x080fe20000410000 */
[-C--:B------:R-:W-:Y:S01]  /*5a10*/  FMUL.FTZ R67, R67, R8.reuse ;  /* 0x0000000843437220 */ /* 0x080fe20000410000 */
[-C--:B------:R-:W-:Y:S01]  /*5a20*/  FMUL.FTZ R70, R70, R8.reuse ;  /* 0x0000000846467220 */ /* 0x080fe20000410000 */
[-C--:B------:R-:W-:Y:S01]  /*5a30*/  FMUL.FTZ R71, R71, R8.reuse ;  /* 0x0000000847477220 */ /* 0x080fe20000410000 */
[----:B------:R-:W-:Y:S01]  /*5a40*/  FMUL.FTZ R74, R74, R8 ;  /* 0x000000084a4a7220 */ /* 0x000fe20000410000 */
[----:B------:R-:W2:Y:S01]  /*5a50*/  MUFU.EX2 R190, R190 ;  /* 0x000000be00be7308 */ /* 0x000ea20000000800 */
[----:B-1----:R-:W-:Y:S01]  /*5a60*/  FADD.FTZ R171, R157, R152 ;  /* 0x000000989dab7221 */ /* 0x002fe20000010000 */
[----:B------:R-:W-:Y:S01]  /*5a70*/  F2FP.BF16.F32.PACK_AB R152, R175, R14 ;  /* 0x0000000eaf98723e */ /* 0x000fe200000010ff */
[----:B------:R-:W-:Y:S01]  /*5a80*/  BAR.SYNC.DEFER_BLOCKING 0xf, 0x100 ;  /* 0x03c4000000007b1d */ /* 0x000fe20000010000 */
[-C--:B------:R-:W-:Y:S01]  /*5a90*/  FMUL.FTZ R75, R75, R8.reuse ;  /* 0x000000084b4b7220 */ /* 0x080fe20000410000 */
[-C--:B------:R-:W-:Y:S01]  /*5aa0*/  FMUL.FTZ R78, R78, R8.reuse ;  /* 0x000000084e4e7220 */ /* 0x080fe20000410000 */
[-C--:B------:R-:W-:Y:S01]  /*5ab0*/  FMUL.FTZ R79, R79, R8.reuse ;  /* 0x000000084f4f7220 */ /* 0x080fe20000410000 */
[-C--:B------:R-:W-:Y:S01]  /*5ac0*/  FMUL.FTZ R82, R82, R8.reuse ;  /* 0x0000000852527220 */ /* 0x080fe20000410000 */
[-C--:B------:R-:W-:Y:S01]  /*5ad0*/  FMUL.FTZ R83, R83, R8.reuse ;  /* 0x0000000853537220 */ /* 0x080fe20000410000 */
[----:B------:R-:W1:Y:S01]  /*5ae0*/  MUFU.EX2 R167, R167 ;  /* 0x000000a700a77308 */ /* 0x000e620000000800 */
[----:B0-----:R-:W-:Y:S01]  /*5af0*/  FADD.FTZ R6, R194, R3 ;  /* 0x00000003c2067221 */ /* 0x001fe20000010000 */
[-C--:B------:R-:W-:Y:S01]  /*5b00*/  FMUL.FTZ R86, R86, R8.reuse ;  /* 0x0000000856567220 */ /* 0x080fe20000410000 */
[-C--:B------:R-:W-:Y:S01]  /*5b10*/  FMUL.FTZ R87, R87, R8.reuse ;  /* 0x0000000857577220 */ /* 0x080fe20000410000 */
[-C--:B------:R-:W-:Y:S01]  /*5b20*/  FMUL.FTZ R90, R90, R8.reuse ;  /* 0x000000085a5a7220 */ /* 0x080fe20000410000 */
[-C--:B------:R-:W-:Y:S01]  /*5b30*/  FMUL.FTZ R91, R91, R8.reuse ;  /* 0x000000085b5b7220 */ /* 0x080fe20000410000 */
[-C--:B------:R-:W-:Y:S01]  /*5b40*/  FMUL.FTZ R94, R94, R8.reuse ;  /* 0x000000085e5e7220 */ /* 0x080fe20000410000 */
[-C--:B------:R-:W-:Y:S01]  /*5b50*/  FMUL.FTZ R95, R95, R8.reuse ;  /* 0x000000085f5f7220 */ /* 0x080fe20000410000 */
[----:B------:R-:W0:Y:S01]  /*5b60*/  MUFU.EX2 R159, R159 ;  /* 0x0000009f009f7308 */ /* 0x000e220000000800 */
[C---:B--2---:R-:W-:Y:S01]  /*5b70*/  FADD.FTZ R14, R190.reuse, R171 ;  /* 0x000000abbe0e7221 */ /* 0x044fe20000010000 */
[----:B------:R-:W-:Y:S01]  /*5b80*/  F2FP.BF16.F32.PACK_AB R162, R190, R157 ;  /* 0x0000009dbea2723e */ /* 0x000fe200000010ff */
[-C--:B------:R-:W-:Y:S01]  /*5b90*/  FMUL.FTZ R98, R98, R8.reuse ;  /* 0x0000000862627220 */ /* 0x080fe20000410000 */
[----:B------:R-:W-:Y:S01]  /*5ba0*/  F2FP.BF16.F32.PACK_AB R157, R180, R165 ;  /* 0x000000a5b49d723e */ /* 0x000fe200000010ff */
[-C--:B------:R-:W-:Y:S01]  /*5bb0*/  FMUL.FTZ R99, R99, R8.reuse ;  /* 0x0000000863637220 */ /* 0x080fe20000410000 */
[-C--:B------:R-:W-:Y:S01]  /*5bc0*/  FMUL.FTZ R102, R102, R8.reuse ;  /* 0x0000000866667220 */ /* 0x080fe20000410000 */
[-C--:B------:R-:W-:Y:S01]  /*5bd0*/  FMUL.FTZ R103, R103, R8.reuse ;  /* 0x0000000867677220 */ /* 0x080fe20000410000 */
[----:B------:R-:W2:Y:S01]  /*5be0*/  MUFU.EX2 R196, R196 ;  /* 0x000000c400c47308 */ /* 0x000ea20000000800 */
[----:B-1----:R-:W-:Y:S01]  /*5bf0*/  FADD.FTZ R3, R167, R6 ;  /* 0x00000006a7037221 */ /* 0x002fe20000010000 */
[----:B------:R1:W-:Y:S01]  /*5c00*/  STSM.16.M88.4 [R22+0x26800], R152 ;  /* 0x0268009816007844 */ /* 0x0003e20000000200 */
[-C--:B------:R-:W-:Y:S01]  /*5c10*/  FMUL.FTZ R106, R106, R8.reuse ;  /* 0x000000086a6a7220 */ /* 0x080fe20000410000 */
[-C--:B------:R-:W-:Y:S01]  /*5c20*/  FMUL.FTZ R107, R107, R8.reuse ;  /* 0x000000086b6b7220 */ /* 0x080fe20000410000 */
[-C--:B------:R-:W-:Y:S01]  /*5c30*/  FMUL.FTZ R110, R110, R8.reuse ;  /* 0x000000086e6e7220 */ /* 0x080fe20000410000 */
[-C--:B------:R-:W-:Y:S01]  /*5c40*/  FMUL.FTZ R111, R111, R8.reuse ;  /* 0x000000086f6f7220 */ /* 0x080fe20000410000 */
[-C--:B------:R-:W-:Y:S01]  /*5c50*/  FMUL.FTZ R114, R114, R8.reuse ;  /* 0x0000000872727220 */ /* 0x080fe20000410000 */
[----:B------:R-:W3:Y:S01]  /*5c60*/  MUFU.EX2 R164, R164 ;  /* 0x000000a400a47308 */ /* 0x000ee20000000800 */
        /* <DEDUP_REMOVED lines=14> */
[-C--:B------:R-:W-:Y:S01]  /*5d50*/  FMUL.FTZ R138, R138, R8.reuse ;  /* 0x000000088a8a7220 */ /* 0x080fe20000410000 */
[----:B------:R-:W2:Y:S01]  /*5d60*/  MUFU.EX2 R161, R161 ;  /* 0x000000a100a17308 */ /* 0x000ea20000000800 */
[C---:B---3--:R-:W-:Y:S01]  /*5d70*/  FADD.FTZ R14, R164.reuse, R13 ;  /* 0x0000000da40e7221 */ /* 0x048fe20000010000 */
[----:B------:R-:W-:Y:S01]  /*5d80*/  F2FP.BF16.F32.PACK_AB R164, R164, R159 ;  /* 0x0000009fa4a4723e */ /* 0x000fe200000010ff */
[-C--:B------:R-:W-:Y:S01]  /*5d90*/  FMUL.FTZ R139, R139, R8.reuse ;  /* 0x000000088b8b7220 */ /* 0x080fe20000410000 */
[----:B------:R-:W-:Y:S01]  /*5da0*/  F2FP.BF16.F32.PACK_AB R159, R192, R177 ;  /* 0x000000b1c09f723e */ /* 0x000fe200000010ff */
[-C--:B------:R-:W-:Y:S01]  /*5db0*/  FMUL.FTZ R142, R142, R8.reuse ;  /* 0x000000088e8e7220 */ /* 0x080fe20000410000 */
[-C--:B------:R-:W-:Y:S01]  /*5dc0*/  FMUL.FTZ R143, R143, R8.reuse ;  /* 0x000000088f8f7220 */ /* 0x080fe20000410000 */
[-C--:B------:R-:W-:Y:S01]  /*5dd0*/  FMUL.FTZ R146, R146, R8.reuse ;  /* 0x0000000892927220 */ /* 0x080fe20000410000 */
[----:B------:R-:W3:Y:S01]  /*5de0*/  MUFU.EX2 R168, R168 ;  /* 0x000000a800a87308 */ /* 0x000ee20000000800 */
[----:B0-----:R-:W-:Y:S01]  /*5df0*/  FADD.FTZ R3, R169, R6 ;  /* 0x00000006a9037221 */ /* 0x001fe20000010000 */
[----:B------:R1:W-:Y:S01]  /*5e00*/  STSM.16.M88.4 [R19], R156 ;  /* 0x0000009c13007844 */ /* 0x0003e20000000200 */
[-C--:B------:R-:W-:Y:S01]  /*5e10*/  FMUL.FTZ R147, R147, R8.reuse ;  /* 0x0000000893937220 */ /* 0x080fe20000410000 */
[-C--:B------:R-:W-:Y:S01]  /*5e20*/  FMUL.FTZ R150, R150, R8.reuse ;  /* 0x0000000896967220 */ /* 0x080fe20000410000 */
[----:B------:R-:W-:-:S03]  /*5e30*/  FMUL.FTZ R151, R151, R8 ;  /* 0x0000000897977220 */ /* 0x000fc60000410000 */
[----:B------:R-:W0:Y:S01]  /*5e40*/  MUFU.EX2 R170, R170 ;  /* 0x000000aa00aa7308 */ /* 0x000e220000000800 */
[----:B--2---:R-:W-:-:S07]  /*5e50*/  FADD.FTZ R13, R161, R14 ;  /* 0x0000000ea10d7221 */ /* 0x004fce0000010000 */
[----:B------:R-:W2:Y:S01]  /*5e60*/  MUFU.EX2 R173, R173 ;  /* 0x000000ad00ad7308 */ /* 0x000ea20000000800 */
[C---:B---3--:R-:W-:Y:S01]  /*5e70*/  F2FP.BF16.F32.PACK_AB R166, R168.reuse, R161 ;  /* 0x000000a1a8a6723e */ /* 0x048fe200000010ff */
[----:B------:R-:W-:Y:S01]  /*5e80*/  FADD.FTZ R6, R168, R13 ;  /* 0x0000000da8067221 */ /* 0x000fe20000010000 */
[----:B------:R-:W-:Y:S02]  /*5e90*/  F2FP.BF16.F32.PACK_AB R161, R194, R163 ;  /* 0x000000a3c2a1723e */ /* 0x000fe400000010ff */
[----:B------:R-:W-:-:S03]  /*5ea0*/  F2FP.BF16.F32.PACK_AB R163, R196, R167 ;  /* 0x000000a7c4a3723e */ /* 0x000fc600000010ff */
[----:B------:R-:W3:Y:S01]  /*5eb0*/  MUFU.EX2 R174, R174 ;  /* 0x000000ae00ae7308 */ /* 0x000ee20000000800 */
[C---:B0-----:R-:W-:Y:S01]  /*5ec0*/  FADD.FTZ R10, R170.reuse, R3 ;  /* 0x00000003aa0a7221 */ /* 0x041fe20000010000 */
[----:B------:R-:W-:Y:S01]  /*5ed0*/  F2FP.BF16.F32.PACK_AB R165, R170, R169 ;  /* 0x000000a9aaa5723e */ /* 0x000fe200000010ff */
[----:B------:R1:W-:Y:S02]  /*5ee0*/  STSM.16.M88.4 [R184], R160 ;  /* 0x000000a0b8007844 */ /* 0x0003e40000000200 */
[----:B--2---:R-:W-:Y:S01]  /*5ef0*/  FADD.FTZ R3, R173, R10 ;  /* 0x0000000aad037221 */ /* 0x004fe20000010000 */
[----:B---3--:R-:W-:-:S03]  /*5f00*/  F2FP.BF16.F32.PACK_AB R167, R174, R173 ;  /* 0x000000adaea7723e */ /* 0x008fc600000010ff */
[----:B------:R-:W-:Y:S02]  /*5f10*/  FADD.FTZ R3, R174, R3 ;  /* 0x00000003ae037221 */ /* 0x000fe40000010000 */
[----:B------:R1:W-:Y:S01]  /*5f20*/  STSM.16.M88.4 [R23], R164 ;  /* 0x000000a417007844 */ /* 0x0003e20000000200 */
[----:B------:R-:W-:Y:S05]  /*5f30*/  @!P0 BRA `(.L_x_34) ;  /* 0x0000000000048947 */ /* 0x000fea0003800000 */
[----:B------:R-:W-:Y:S01]  /*5f40*/  BPT.TRAP 0x1 ;  /* 0x000000040000795c */ /* 0x000fe20000300000 */
.L_x_34:
[----:B------:R0:W2:Y:S01]  /*5f50*/  SYNCS.PHASECHK.TRANS64.TRYWAIT P3, [UR23+0x28c50], R7 ;  /* 0x028c5007ff0075a7 */ /* 0x0000a20008060157 */
[----:B------:R-:W-:Y:S05]  /*5f60*/  @!P0 BRA `(.L_x_35) ;  /* 0x0000000000048947 */ /* 0x000fea0003800000 */
[----:B------:R-:W-:Y:S01]  /*5f70*/  BPT.TRAP 0x1 ;  /* 0x000000040000795c */ /* 0x000fe20000300000 */
.L_x_35:
[----:B--2---:R-:W-:Y:S05]  /*5f80*/  @P3 BRA `(.L_x_36) ;  /* 0x0000000000083947 */ /* 0x004fea0003800000 */
[----:B------:R-:W2:Y:S02]  /*5f90*/  SYNCS.PHASECHK.TRANS64.TRYWAIT P3, [UR23+0x28c50], R7 ;  /* 0x028c5007ff0075a7 */ /* 0x000ea40008060157 */
[----:B--2---:R-:W-:Y:S05]  /*5fa0*/  @!P3 BRA `(.L_x_37) ;  /* 0x0000007800dcb947 */ /* 0x004fea0003800000 */
.L_x_36:
[----:B------:R-:W-:Y:S01]  /*5fb0*/  ULEA UR10, UR39, UR51, 0xc ;  /* 0x00000033270a7291 */ /* 0x000fe2000f8e603f */
[----:B------:R-:W-:Y:S01]  /*5fc0*/  WARPGROUP.ARRIVE ;  /* 0x00000000000079c5 */ /* 0x000fe20000000000 */
[----:B------:R-:W-:Y:S01]  /*5fd0*/  UMOV UR7, 0x40000040 ;  /* 0x4000004000077882 */ /* 0x000fe20000000000 */
[----:B--2---:R-:W-:Y:S01]  /*5fe0*/  @!P1 VIADD R172, R172, 0x28c60 ;  /* 0x00028c60acac9836 */ /* 0x004fe20000000000 */
[----:B------:R-:W-:Y:S01]  /*5ff0*/  UMOV UR21, UR39 ;  /* 0x0000002700157c82 */ /* 0x000fe20008000000 */
[----:B------:R-:W-:Y:S02]  /*6000*/  IMAD.MOV.U32 R8, RZ, RZ, R5 ;  /* 0x000000ffff087224 */ /* 0x000fe400078e0005 */
[----:B------:R-:W-:Y:S01]  /*6010*/  UMOV UR6, UR10 ;  /* 0x0000000a00067c82 */ /* 0x000fe20008000000 */
[----:B------:R-:W-:Y:S01]  /*6020*/  @!P1 PRMT R172, RZ, 0x654, R172 ;  /* 0x00000654ffac9816 */ /* 0x000fe200000000ac */
[----:B------:R-:W-:Y:S01]  /*6030*/  HGMMA.64x256x16.F32.BF16 R24, R152, gdesc[UR4].tnspB, R24, gsb0 ;  /* 0x43e0000498187df0 */ /* 0x000fe20008001818 */
[----:B------:R-:W-:Y:S01]  /*6040*/  UIADD3 UR6, UR10, 0x80, URZ ;  /* 0x000000800a067890 */ /* 0x000fe2000fffe03f */
[----:B------:R-:W-:Y:S01]  /*6050*/  IMAD.MOV.U32 R13, RZ, RZ, R4 ;  /* 0x000000ffff0d7224 */ /* 0x000fe200078e0004 */
[----:B------:R-:W-:Y:S01]  /*6060*/  UMOV UR7, 0x40000040 ;  /* 0x4000004000077882 */ /* 0x000fe20000000000 */
[----:B------:R-:W-:-:S02]  /*6070*/  WARPGROUP.DEPBAR.LE gsb0, 0x0 ;  /* 0x00008000000079c5 */ /* 0x000fc40000010000 */
[----:B------:R-:W-:-:S15]  /*6080*/  WARPGROUP.ARRIVE ;  /* 0x00000000000079c5 */ /* 0x000fde0000000000 */
[----:B------:R-:W-:-:S07]  /*6090*/  NOP ;  /* 0x0000000000007918 */ /* 0x000fce0000000000 */
        /* <DEDUP_REMOVED lines=19> */
[----:B--2---:R-:W2:Y:S02]  /*61d0*/  FENCE.VIEW.ASYNC.S ;  /* 0x00000000000073c6 */ /* 0x004ea40000000000 */
[----:B--2---:R-:W-:Y:S01]  /*61e0*/  NOP ;  /* 0x0000000000007918 */ /* 0x004fe20000000000 */
[----:B------:R-:W-:Y:S06]  /*61f0*/  BAR.ARV 0xe, 0x100 ;  /* 0x0384000000007b1d */ /* 0x000fec0000002000 */
[----:B------:R2:W-:Y:S01]  /*6200*/  @!P1 SYNCS.ARRIVE.TRANS64.RED.A1T0 RZ, [R172+URZ], RZ ;  /* 0x000000ffacff99a7 */ /* 0x0005e2000810043f */
[----:B------:R-:W-:Y:S05]  /*6210*/  @P2 BRA `(.L_x_38) ;  /* 0xffffffe000d02947 */ /* 0x000fea000383ffff */
.L_x_29:
[----:B01----:R-:W0:Y:S01]  /*6220*/  SHFL.BFLY PT, R7, R6, 0x2, 0x1f ;  /* 0x0c401f0006077f89 */ /* 0x003e2200000e0000 */
[----:B------:R-:W-:Y:S01]  /*6230*/  IMAD.MOV.U32 R10, RZ, RZ, RZ ;  /* 0x000000ffff0a7224 */ /* 0x000fe200078e00ff */
[----:B------:R-:W-:Y:S01]  /*6240*/  UIADD3 UR36, UR36, 0x1, URZ ;  /* 0x0000000124247890 */ /* 0x000fe2000fffe03f */
[----:B------:R-:W-:Y:S01]  /*6250*/  IMAD.U32 R14, RZ, RZ, UR20 ;  /* 0x00000014ff0e7e24 */ /* 0x000fe2000f8e00ff */
[----:B------:R-:W1:Y:S01]  /*6260*/  SHFL.BFLY PT, R8, R3, 0x2, 0x1f ;  /* 0x0c401f0003087f89 */ /* 0x000e6200000e0000 */
[----:B------:R-:W-:Y:S08]  /*6270*/  BAR.ARV 0x8, 0x100 ;  /* 0x0204000000007b1d */ /* 0x000ff00000002000 */
[----:B------:R-:W-:Y:S01]  /*6280*/  BAR.SYNC.DEFER_BLOCKING 0xf, 0x100 ;  /* 0x03c4000000007b1d */ /* 0x000fe20000010000 */
[----:B0-----:R-:W-:Y:S01]  /*6290*/  FADD.FTZ R7, R7, R6 ;  /* 0x0000000607077221 */ /* 0x001fe20000010000 */
[----:B------:R-:W-:-:S02]  /*62a0*/  IMAD.MOV.U32 R6, RZ, RZ, RZ ;  /* 0x000000ffff067224 */ /* 0x000fc400078e00ff */
[----:B-1----:R-:W-:Y:S02]  /*62b0*/  FADD.FTZ R8, R8, R3 ;  /* 0x0000000308087221 */ /* 0x002fe40000010000 */
[----:B------:R-:W0:Y:S01]  /*62c0*/  SHFL.BFLY PT, R0, R7, 0x1, 0x1f ;  /* 0x0c201f0007007f89 */ /* 0x000e2200000e0000 */
[----:B------:R-:W-:Y:S01]  /*62d0*/  IMAD.U32 R3, RZ, RZ, UR39 ;  /* 0x00000027ff037e24 */ /* 0x000fe2000f8e00ff */
[----:B------:R-:W-:Y:S02]  /*62e0*/  UIADD3 UR39, UR39, 0x1, URZ ;  /* 0x0000000127277890 */ /* 0x000fe4000fffe03f */
[----:B------:R-:W1:Y:S02]  /*62f0*/  SHFL.BFLY PT, R9, R8, 0x1, 0x1f ;  /* 0x0c201f0008097f89 */ /* 0x000e6400000e0000 */
[----:B------:R-:W-:-:S04]  /*6300*/  UISETP.NE.AND UP0, UPT, UR39, 0x2, UPT ;  /* 0x000000022700788c */ /* 0x000fc8000bf05270 */
[----:B------:R-:W-:Y:S02]  /*6310*/  USEL UR4, URZ, 0x1, UP0 ;  /* 0x000000013f047887 */ /* 0x000fe40008000000 */
[----:B------:R-:W-:Y:S02]  /*6320*/  USEL UR39, UR39, URZ, UP0 ;  /* 0x0000003f27277287 */ /* 0x000fe40008000000 */
[----:B------:R-:W-:Y:S01]  /*6330*/  ULOP3.LUT UR38, UR38, UR4, URZ, 0x3c, !UPT ;  /* 0x0000000426267292 */ /* 0x000fe2000f8e3c3f */
[----:B0-----:R-:W-:Y:S01]  /*6340*/  FADD.FTZ R12, R7, R0 ;  /* 0x00000000070c7221 */ /* 0x001fe20000010000 */
[----:B------:R-:W-:Y:S02]  /*6350*/  IMAD.MOV R0, RZ, RZ, -R18 ;  /* 0x000000ffff007224 */ /* 0x000fe400078e0a12 */
[----:B-1----:R-:W-:Y:S02]  /*6360*/  FADD.FTZ R13, R8, R9 ;  /* 0x00000009080d7221 */ /* 0x002fe40000010000 */
[----:B------:R-:W-:Y:S01]  /*6370*/  FSETP.NE.FTZ.AND P0, PT, R12, RZ, PT ;  /* 0x000000ff0c00720b */ /* 0x000fe20003f15000 */
[----:B------:R-:W-:Y:S01]  /*6380*/  IMAD.U32 R9, RZ, RZ, UR20 ;  /* 0x00000014ff097e24 */ /* 0x000fe2000f8e00ff */
[----:B------:R-:W-:-:S02]  /*6390*/  ISETP.NE.AND P2, PT, R17, R0, PT ;  /* 0x000000001100720c */ /* 0x000fc40003f45270 */
[----:B------:R-:W-:-:S09]  /*63a0*/  FSETP.NE.FTZ.AND P1, PT, R13, RZ, PT ;  /* 0x000000ff0d00720b */ /* 0x000fd20003f35000 */
[----:B------:R-:W0:Y:S01]  /*63b0*/  @P0 MUFU.RCP R10, R12 ;  /* 0x0000000c000a0308 */ /* 0x000e220000001000 */
[----:B------:R-:W-:Y:S01]  /*63c0*/  @P0 FMUL.FTZ R9, R9, 0.69314718246459960938 ;  /* 0x3f31721809090820 */ /* 0x000fe20000410000 */
[----:B------:R-:W-:Y:S02]  /*63d0*/  @!P2 IMAD R0, R3, 0x40, R2 ;  /* 0x000000400300a824 */ /* 0x000fe400078e0202 */
[----:B------:R-:W-:-:S03]  /*63e0*/  IMAD.MOV.U32 R3, RZ, RZ, -0x800000 ;  /* 0xff800000ff037424 */ /* 0x000fc600078e00ff */
[----:B------:R-:W-:Y:S01]  /*63f0*/  @!P2 LEA R11, R0, UR41, 0x2 ;  /* 0x00000029000bac11 */ /* 0x000fe2000f8e10ff */
[----:B------:R-:W-:Y:S01]  /*6400*/  @P1 MUFU.RCP R6, R13 ;  /* 0x0000000d00061308 */ /* 0x000fe20000001000 */
[----:B------:R-:W-:-:S07]  /*6410*/  IMAD.MOV.U32 R0, RZ, RZ, -0x800000 ;  /* 0xff800000ff007424 */ /* 0x000fce00078e00ff */
[----:B------:R-:W1:Y:S01]  /*6420*/  @P0 MUFU.LG2 R8, R12 ;  /* 0x0000000c00080308 */ /* 0x000e620000000c00 */
        /* <DEDUP_REMOVED lines=64> */
[----:B------:R0:W-:Y:S01]  /*6830*/  @!P2 STS [R11+0x28800], R10 ;  /* 0x0288000a0b00a388 */ /* 0x0001e20000000800 */
[----:B-1----:R-:W-:Y:S01]  /*6840*/  @P0 FMUL.FTZ R8, R8, 0.69314718246459960938 ;  /* 0x3f31721808080820 */ /* 0x002fe20000410000 */
[-C--:B------:R-:W-:Y:S01]  /*6850*/  FMUL.FTZ R26, R26, R6.reuse ;  /* 0x000000061a1a7220 */ /* 0x080fe20000410000 */
[-C--:B------:R-:W-:Y:S01]  /*6860*/  FMUL.FTZ R27, R27, R6.reuse ;  /* 0x000000061b1b7220 */ /* 0x080fe20000410000 */
[----:B------:R1:W-:Y:S01]  /*6870*/  @!P2 STS [R11+0x28820], R6 ;  /* 0x028820060b00a388 */ /* 0x0003e20000000800 */
[-C--:B------:R-:W-:Y:S01]  /*6880*/  FMUL.FTZ R30, R30, R6.reuse ;  /* 0x000000061e1e7220 */ /* 0x080fe20000410000 */
[-C--:B------:R-:W-:Y:S01]  /*6890*/  FMUL.FTZ R31, R31, R6.reuse ;  /* 0x000000061f1f7220 */ /* 0x080fe20000410000 */
[-C--:B------:R-:W-:Y:S01]  /*68a0*/  FMUL.FTZ R34, R34, R6.reuse ;  /* 0x0000000622227220 */ /* 0x080fe20000410000 */
[-C--:B------:R-:W-:Y:S01]  /*68b0*/  FMUL.FTZ R35, R35, R6.reuse ;  /* 0x0000000623237220 */ /* 0x080fe20000410000 */
[-C--:B------:R-:W-:Y:S01]  /*68c0*/  FMUL.FTZ R38, R38, R6.reuse ;  /* 0x0000000626267220 */ /* 0x080fe20000410000 */
[----:B0-----:R-:W0:Y:S01]  /*68d0*/  @P1 MUFU.LG2 R10, R13 ;  /* 0x0000000d000a1308 */ /* 0x001e220000000c00 */
[-C--:B------:R-:W-:Y:S01]  /*68e0*/  FMUL.FTZ R39, R39, R6.reuse ;  /* 0x0000000627277220 */ /* 0x080fe20000410000 */
[-C--:B------:R-:W-:Y:S01]  /*68f0*/  FMUL.FTZ R42, R42, R6.reuse ;  /* 0x000000062a2a7220 */ /* 0x080fe20000410000 */
[-C--:B------:R-:W-:Y:S01]  /*6900*/  FMUL.FTZ R43, R43, R6.reuse ;  /* 0x000000062b2b7220 */ /* 0x080fe20000410000 */
[----:B-1----:R-:W-:Y:S01]  /*6910*/  @P1 FMUL.FTZ R11, R14, 0.69314718246459960938 ;  /* 0x3f3172180e0b1820 */ /* 0x002fe20000410000 */
        /* <DEDUP_REMOVED lines=12> */
[----:B0-----:R-:W-:Y:S01]  /*69e0*/  @P1 FMUL.FTZ R10, R10, 0.69314718246459960938 ;  /* 0x3f3172180a0a1820 */ /* 0x001fe20000410000 */
        /* <DEDUP_REMOVED lines=42> */
[----:B------:R-:W-:Y:S01]  /*6c90*/  @P0 FFMA.FTZ R3, R9, R4, R8 ;  /* 0x0000000409030223 */ /* 0x000fe20000010008 */
[----:B------:R-:W-:Y:S01]  /*6ca0*/  @P1 FFMA.FTZ R0, R11, R5, R10 ;  /* 0x000000050b001223 */ /* 0x000fe2000001000a */
[----:B------:R-:W-:Y:S06]  /*6cb0*/  BAR.ARV 0xe, 0x100 ;  /* 0x0384000000007b1d */ /* 0x000fec0000002000 */
.L_x_18:
[----:B------:R-:W0:Y:S01]  /*6cc0*/  S2UR UR6, SR_SWINHI ;  /* 0x00000000000679c3 */ /* 0x000e220000002f00 */
[----:B------:R-:W1:Y:S01]  /*6cd0*/  SHFL.IDX PT, R6, R210, RZ, 0x1f ;  /* 0x00001fffd2067589 */ /* 0x000e6200000e0000 */
[----:B------:R-:W-:Y:S01]  /*6ce0*/  IMAD R9, R211, 0x40, R16 ;  /* 0x00000040d3097824 */ /* 0x000fe200078e0210 */
[----:B------:R-:W-:Y:S01]  /*6cf0*/  F2FP.BF16.F32.PACK_AB R96, R97, R96 ;  /* 0x000000606160723e */ /* 0x000fe200000010ff */
[----:B------:R-:W-:Y:S01]  /*6d00*/  ULDC UR7, c[0x0][0xc44] ;  /* 0x0003110000077ab9 */ /* 0x000fe20000000800 */
[----:B------:R-:W-:Y:S01]  /*6d10*/  F2FP.BF16.F32.PACK_AB R97, R99, R98 ;  /* 0x000000626361723e */ /* 0x000fe200000010ff */
[----:B------:R-:W-:Y:S01]  /*6d20*/  USHF.R.S32.HI UR11, URZ, 0x1f, UR45 ;  /* 0x0000001f3f0b7899 */ /* 0x000fe2000801142d */
[----:B------:R-:W-:Y:S02]  /*6d30*/  F2FP.BF16.F32.PACK_AB R104, R105, R104 ;  /* 0x000000686968723e */ /* 0x000fe400000010ff */
[----:B------:R-:W-:Y:S02]  /*6d40*/  F2FP.BF16.F32.PACK_AB R98, R101, R100 ;  /* 0x000000646562723e */ /* 0x000fe400000010ff */
[----:B------:R-:W-:-:S02]  /*6d50*/  F2FP.BF16.F32.PACK_AB R99, R103, R102 ;  /* 0x000000666763723e */ /* 0x000fc400000010ff */
[----:B------:R-:W-:Y:S02]  /*6d60*/  F2FP.BF16.F32.PACK_AB R105, R107, R106 ;  /* 0x0000006a6b69723e */ /* 0x000fe400000010ff */
[----:B------:R-:W-:Y:S02]  /*6d70*/  F2FP.BF16.F32.PACK_AB R106, R109, R108 ;  /* 0x0000006c6d6a723e */ /* 0x000fe400000010ff */
[----:B------:R-:W-:Y:S02]  /*6d80*/  F2FP.BF16.F32.PACK_AB R107, R152, R92 ;  /* 0x0000005c986b723e */ /* 0x000fe400000010ff */
[----:B------:R-:W-:Y:S02]  /*6d90*/  F2FP.BF16.F32.PACK_AB R112, R113, R112 ;  /* 0x000000707170723e */ /* 0x000fe400000010ff */
[----:B------:R-:W-:Y:S02]  /*6da0*/  F2FP.BF16.F32.PACK_AB R113, R155, R153 ;  /* 0x000000999b71723e */ /* 0x000fe400000010ff */
[----:B------:R-:W-:Y:S01]  /*6db0*/  F2FP.BF16.F32.PACK_AB R120, R121, R120 ;  /* 0x000000787978723e */ /* 0x000fe200000010ff */
[----:B------:R-:W-:Y:S01]  /*6dc0*/  UMOV UR4, UR41 ;  /* 0x0000002900047c82 */ /* 0x000fe20008000000 */
[----:B0-----:R-:W-:Y:S01]  /*6dd0*/  UMOV UR5, UR6 ;  /* 0x0000000600057c82 */ /* 0x001fe20008000000 */
[----:B------:R-:W-:Y:S01]  /*6de0*/  BAR.SYNC.DEFER_BLOCKING 0x1, 0x100 ;  /* 0x0044000000007b1d */ /* 0x000fe20000010000 */
[----:B------:R-:W-:Y:S01]  /*6df0*/  IMAD.U32 R110, RZ, RZ, UR4 ;  /* 0x00000004ff6e7e24 */ /* 0x000fe2000f8e00ff */
[----:B-1----:R-:W-:Y:S01]  /*6e00*/  ISETP.NE.AND P0, PT, R6, RZ, PT ;  /* 0x000000ff0600720c */ /* 0x002fe20003f05270 */
[----:B------:R-:W-:Y:S01]  /*6e10*/  IMAD.U32 R111, RZ, RZ, UR5 ;  /* 0x00000005ff6f7e24 */ /* 0x000fe2000f8e00ff */
[----:B------:R-:W-:Y:S01]  /*6e20*/  F2FP.BF16.F32.PACK_AB R121, R159, R158 ;  /* 0x0000009e9f79723e */ /* 0x000fe200000010ff */
[----:B------:R-:W-:Y:S01]  /*6e30*/  UIADD3 UR5, -UR45, URZ, URZ ;  /* 0x0000003f2d057290 */ /* 0x000fe2000fffe13f */
[----:B------:R-:W-:Y:S01]  /*6e40*/  F2FP.BF16.F32.PACK_AB R128, R129, R128 ;  /* 0x000000808180723e */ /* 0x000fe200000010ff */
[--C-:B------:R-:W-:Y:S01]  /*6e50*/  IMAD.WIDE R4, R215, 0x2, R110.reuse ;  /* 0x00000002d7047825 */ /* 0x100fe200078e026e */
[----:B------:R-:W-:Y:S01]  /*6e60*/  F2FP.BF16.F32.PACK_AB R129, R164, R163 ;  /* 0x000000a3a481723e */ /* 0x000fe200000010ff */
[----:B------:R-:W-:Y:S01]  /*6e70*/  UIMAD UR7, UR7, UR5, UR44 ;  /* 0x00000005070772a4 */ /* 0x000fe2000f8e022c */
[----:B------:R-:W-:Y:S01]  /*6e80*/  F2FP.BF16.F32.PACK_AB R144, R145, R144 ;  /* 0x000000909190723e */ /* 0x000fe200000010ff */
[----:B------:R-:W-:Y:S01]  /*6e90*/  IMAD.WIDE R110, R9, 0x2, R110 ;  /* 0x00000002096e7825 */ /* 0x000fe200078e026e */
[C---:B------:R-:W-:Y:S01]  /*6ea0*/  IADD3 R21, P2, R4.reuse, 0x20, RZ ;  /* 0x0000002004157810 */ /* 0x040fe20007f5e0ff */
[----:B------:R-:W-:Y:S01]  /*6eb0*/  ULDC UR4, c[0x0][0xc] ;  /* 0x0000030000047ab9 */ /* 0x000fe20000000800 */
[C---:B------:R-:W-:Y:S01]  /*6ec0*/  IADD3 R33, P3, R4.reuse, 0x40, RZ ;  /* 0x0000004004217810 */ /* 0x040fe20007f7e0ff */
[----:B------:R-:W-:Y:S01]  /*6ed0*/  UIADD3 UR47, UR4, UR47, URZ ;  /* 0x0000002f042f7290 */ /* 0x000fe2000fffe03f */
[----:B------:R-:W-:Y:S01]  /*6ee0*/  LOP3.LUT R8, R21, 0x380, RZ, 0xc0, !PT ;  /* 0x0000038015087812 */ /* 0x000fe200078ec0ff */
[--C-:B------:R-:W-:Y:S01]  /*6ef0*/  IMAD.X R9, RZ, RZ, R5.reuse, P2 ;  /* 0x000000ffff097224 */ /* 0x100fe200010e0605 */
[----:B------:R-:W-:Y:S01]  /*6f00*/  IADD3 R32, P6, R4, 0x2020, RZ ;  /* 0x0000202004207810 */ /* 0x000fe20007fde0ff */
[--C-:B------:R-:W-:Y:S01]  /*6f10*/  IMAD.X R11, RZ, RZ, R5.reuse, P3 ;  /* 0x000000ffff0b7224 */ /* 0x100fe200018e0605 */
[----:B------:R-:W-:Y:S01]  /*6f20*/  SHF.R.U64 R8, R8, 0x3, RZ ;  /* 0x0000000308087819 */ /* 0x000fe200000012ff */
[----:B------:R-:W-:Y:S01]  /*6f30*/  USHF.R.S32.HI UR10, URZ, 0x1f, UR7 ;  /* 0x0000001f3f0a7899 */ /* 0x000fe20008011407 */
[----:B------:R-:W-:Y:S01]  /*6f40*/  IADD3 R37, P4, R4, 0x60, RZ ;  /* 0x0000006004257810 */ /* 0x000fe20007f9e0ff */
[----:B------:R-:W-:Y:S01]  /*6f50*/  IMAD.X R49, RZ, RZ, R5, P6 ;  /* 0x000000ffff317224 */ /* 0x000fe200030e0605 */
[----:B------:R-:W-:-:S02]  /*6f60*/  LOP3.LUT R8, R8, R21, RZ, 0x3c, !PT ;  /* 0x0000001508087212 */ /* 0x000fc400078e3cff */
[----:B------:R-:W-:Y:S01]  /*6f70*/  IADD3 R41, P5, R4, 0x2000, RZ ;  /* 0x0000200004297810 */ /* 0x000fe20007fbe0ff */
[--C-:B------:R-:W-:Y:S01]  /*6f80*/  IMAD.X R25, RZ, RZ, R5.reuse, P4 ;  /* 0x000000ffff197224 */ /* 0x100fe200020e0605 */
[----:B------:R-:W-:Y:S02]  /*6f90*/  LOP3.LUT R21, R32, 0x380, RZ, 0xc0, !PT ;  /* 0x0000038020157812 */ /* 0x000fe400078ec0ff */
[----:B------:R-:W-:Y:S01]  /*6fa0*/  IADD3 R36, P3, R4, 0x4000, RZ ;  /* 0x0000400004247810 */ /* 0x000fe20007f7e0ff */
[--C-:B------:R-:W-:Y:S01]  /*6fb0*/  IMAD.X R29, RZ, RZ, R5.reuse, P5 ;  /* 0x000000ffff1d7224 */ /* 0x100fe200028e0605 */
[----:B------:R-:W-:Y:S02]  /*6fc0*/  LOP3.LUT R14, R37, 0x380, RZ, 0xc0, !PT ;  /* 0x00000380250e7812 */ /* 0x000fe400078ec0ff */
[----:B------:R-:W-:Y:S01]  /*6fd0*/  LOP3.LUT R20, R41, 0x380, RZ, 0xc0, !PT ;  /* 0x0000038029147812 */ /* 0x000fe200078ec0ff */
[----:B------:R-:W-:Y:S01]  /*6fe0*/  IMAD.X R123, RZ, RZ, R5, P3 ;  /* 0x000000ffff7b7224 */ /* 0x000fe200018e0605 */
[----:B------:R-:W-:-:S02]  /*6ff0*/  SHF.R.U64 R21, R21, 0x3, RZ ;  /* 0x0000000315157819 */ /* 0x000fc400000012ff */
[----:B------:R-:W-:Y:S02]  /*7000*/  SHF.R.U64 R14, R14, 0x3, RZ ;  /* 0x000000030e0e7819 */ /* 0x000fe400000012ff */
[C---:B------:R-:W-:Y:S02]  /*7010*/  IADD3 R45, P1, R4.reuse, 0x2040, RZ ;  /* 0x00002040042d7810 */ /* 0x040fe40007f3e0ff */
[----:B------:R-:W-:Y:S02]  /*7020*/  IADD3 R12, P3, R4, 0x6040, RZ ;  /* 0x00006040040c7810 */ /* 0x000fe40007f7e0ff */
[----:B------:R-:W-:Y:S01]  /*7030*/  SHF.R.U64 R20, R20, 0x3, RZ ;  /* 0x0000000314147819 */ /* 0x000fe200000012ff */
[----:B------:R-:W-:Y:S01]  /*7040*/  IMAD.X R115, RZ, RZ, R5, P1 ;  /* 0x000000ffff737224 */ /* 0x000fe200008e0605 */
[----:B------:R-:W-:Y:S02]  /*7050*/  LOP3.LUT R48, R21, R32, RZ, 0x3c, !PT ;  /* 0x0000002015307212 */ /* 0x000fe400078e3cff */
[----:B------:R-:W-:-:S02]  /*7060*/  IADD3 R53, P2, R4, 0x2060, RZ ;  /* 0x0000206004357810 */ /* 0x000fc40007f5e0ff */
[----:B------:R-:W-:Y:S02]  /*7070*/  IADD3 R57, P4, R4, 0x4020, RZ ;  /* 0x0000402004397810 */ /* 0x000fe40007f9e0ff */
[----:B------:R-:W-:Y:S01]  /*7080*/  LOP3.LUT R21, R36, 0x380, RZ, 0xc0, !PT ;  /* 0x0000038024157812 */ /* 0x000fe200078ec0ff */
[--C-:B------:R-:W-:Y:S01]  /*7090*/  IMAD.X R119, RZ, RZ, R5.reuse, P2 ;  /* 0x000000ffff777224 */ /* 0x100fe200010e0605 */
[----:B------:R-:W-:Y:S01]  /*70a0*/  LOP3.LUT R24, R14, R37, RZ, 0x3c, !PT ;  /* 0x000000250e187212 */ /* 0x000fe200078e3cff */
[----:B------:R-:W-:Y:S01]  /*70b0*/  IMAD.X R127, RZ, RZ, R5, P4 ;  /* 0x000000ffff7f7224 */ /* 0x000fe200020e0605 */
[----:B------:R-:W-:Y:S02]  /*70c0*/  LOP3.LUT R28, R20, R41, RZ, 0x3c, !PT ;  /* 0x00000029141c7212 */ /* 0x000fe400078e3cff */
[----:B------:R-:W-:Y:S02]  /*70d0*/  LOP3.LUT R37, R12, 0x380, RZ, 0xc0, !PT ;  /* 0x000003800c257812 */ /* 0x000fe400078ec0ff */
[----:B------:R-:W-:-:S02]  /*70e0*/  LOP3.LUT R20, R53, 0x380, RZ, 0xc0, !PT ;  /* 0x0000038035147812 */ /* 0x000fc400078ec0ff */
[----:B------:R-:W-:Y:S02]  /*70f0*/  LOP3.LUT R32, R57, 0x380, RZ, 0xc0, !PT ;  /* 0x0000038039207812 */ /* 0x000fe400078ec0ff */
[----:B------:R-:W-:Y:S02]  /*7100*/  SHF.R.U64 R21, R21, 0x3, RZ ;  /* 0x0000000315157819 */ /* 0x000fe400000012ff */
[C---:B------:R-:W-:Y:S02]  /*7110*/  IADD3 R40, P1, R4.reuse, 0x6000, RZ ;  /* 0x0000600004287810 */ /* 0x040fe40007f3e0ff */
[C---:B------:R-:W-:Y:S02]  /*7120*/  IADD3 R69, P2, R4.reuse, 0x6020, RZ ;  /* 0x0000602004457810 */ /* 0x040fe40007f5e0ff */
[----:B------:R-:W-:Y:S01]  /*7130*/  SHF.R.U64 R37, R37, 0x3, RZ ;  /* 0x0000000325257819 */ /* 0x000fe200000012ff */
[--C-:B------:R-:W-:Y:S01]  /*7140*/  IMAD.X R139, RZ, RZ, R5.reuse, P1 ;  /* 0x000000ffff8b7224 */ /* 0x100fe200008e0605 */
[----:B------:R-:W-:Y:S01]  /*7150*/  LOP3.LUT R13, R4, 0x380, RZ, 0xc0, !PT ;  /* 0x00000380040d7812 */ /* 0x000fe200078ec0ff */
[----:B------:R-:W-:Y:S01]  /*7160*/  IMAD.X R143, RZ, RZ, R5, P2 ;  /* 0x000000ffff8f7224 */ /* 0x000fe200010e0605 */
[----:B------:R-:W-:-:S02]  /*7170*/  SHF.R.U64 R20, R20, 0x3, RZ ;  /* 0x0000000314147819 */ /* 0x000fc400000012ff */
[----:B------:R-:W-:Y:S02]  /*7180*/  SHF.R.U64 R32, R32, 0x3, RZ ;  /* 0x0000000320207819 */ /* 0x000fe400000012ff */
[----:B------:R-:W-:Y:S02]  /*7190*/  LOP3.LUT R122, R21, R36, RZ, 0x3c, !PT ;  /* 0x00000024157a7212 */ /* 0x000fe400078e3cff */
[----:B------:R-:W-:Y:S02]  /*71a0*/  IADD3 R65, P6, R4, 0x4060, RZ ;  /* 0x0000406004417810 */ /* 0x000fe40007fde0ff */
[----:B------:R-:W-:Y:S02]  /*71b0*/  LOP3.LUT R10, R33, 0x380, RZ, 0xc0, !PT ;  /* 0x00000380210a7812 */ /* 0x000fe400078ec0ff */
[----:B------:R-:W-:Y:S01]  /*71c0*/  LOP3.LUT R21, R40, 0x380, RZ, 0xc0, !PT ;  /* 0x0000038028157812 */ /* 0x000fe200078ec0ff */
[----:B------:R-:W-:Y:S01]  /*71d0*/  IMAD.X R135, RZ, RZ, R5, P6 ;  /* 0x000000ffff877224 */ /* 0x000fe200030e0605 */
[----:B------:R-:W-:-:S02]  /*71e0*/  LOP3.LUT R12, R37, R12, RZ, 0x3c, !PT ;  /* 0x0000000c250c7212 */ /* 0x000fc400078e3cff */
[----:B------:R-:W-:Y:S02]  /*71f0*/  IADD3 R6, P4, R4, 0x6060, RZ ;  /* 0x0000606004067810 */ /* 0x000fe40007f9e0ff */
[----:B------:R-:W-:Y:S02]  /*7200*/  SHF.R.U64 R13, R13, 0x3, RZ ;  /* 0x000000030d0d7819 */ /* 0x000fe400000012ff */
[----:B------:R-:W-:Y:S01]  /*7210*/  LOP3.LUT R118, R20, R53, RZ, 0x3c, !PT ;  /* 0x0000003514767212 */ /* 0x000fe200078e3cff */
[----:B------:R-:W-:Y:S01]  /*7220*/  IMAD.X R15, RZ, RZ, R5, P4 ;  /* 0x000000ffff0f7224 */ /* 0x000fe200020e0605 */
[----:B------:R-:W-:Y:S02]  /*7230*/  LOP3.LUT R126, R32, R57, RZ, 0x3c, !PT ;  /* 0x00000039207e7212 */ /* 0x000fe400078e3cff */
[----:B------:R-:W-:Y:S02]  /*7240*/  IADD3 R37, P2, R110, 0x3000, RZ ;  /* 0x000030006e257810 */ /* 0x000fe40007f5e0ff */
[----:B------:R-:W-:-:S02]  /*7250*/  SHF.R.U64 R10, R10, 0x3, RZ ;  /* 0x000000030a0a7819 */ /* 0x000fc400000012ff */
[----:B------:R-:W-:Y:S02]  /*7260*/  LOP3.LUT R14, R45, 0x380, RZ, 0xc0, !PT ;  /* 0x000003802d0e7812 */ /* 0x000fe400078ec0ff */
[----:B------:R-:W-:Y:S02]  /*7270*/  LOP3.LUT R20, R65, 0x380, RZ, 0xc0, !PT ;  /* 0x0000038041147812 */ /* 0x000fe400078ec0ff */
[----:B------:R-:W-:Y:S02]  /*7280*/  LOP3.LUT R32, R69, 0x380, RZ, 0xc0, !PT ;  /* 0x0000038045207812 */ /* 0x000fe400078ec0ff */
[----:B------:R-:W-:Y:S02]  /*7290*/  SHF.R.U64 R21, R21, 0x3, RZ ;  /* 0x0000000315157819 */ /* 0x000fe400000012ff */
[----:B------:R-:W-:Y:S02]  /*72a0*/  IADD3 R61, P5, R4, 0x4040, RZ ;  /* 0x00004040043d7810 */ /* 0x000fe40007fbe0ff */
[----:B------:R-:W-:Y:S01]  /*72b0*/  LOP3.LUT R4, R13, R4, RZ, 0x3c, !PT ;  /* 0x000000040d047212 */ /* 0x000fe200078e3cff */
[--C-:B------:R-:W-:Y:S01]  /*72c0*/  IMAD.X R13, RZ, RZ, R5.reuse, P3 ;  /* 0x000000ffff0d7224 */ /* 0x100fe200018e0605 */
[----:B------:R-:W-:Y:S01]  /*72d0*/  LOP3.LUT R36, R37, 0x380, RZ, 0xc0, !PT ;  /* 0x0000038025247812 */ /* 0x000fe200078ec0ff */
[----:B------:R-:W-:Y:S01]  /*72e0*/  IMAD.X R131, RZ, RZ, R5, P5 ;  /* 0x000000ffff837224 */ /* 0x000fe200028e0605 */
[----:B------:R-:W-:-:S02]  /*72f0*/  LOP3.LUT R10, R10, R33, RZ, 0x3c, !PT ;  /* 0x000000210a0a7212 */ /* 0x000fc400078e3cff */
[----:B------:R-:W-:Y:S02]  /*7300*/  SHF.R.U64 R14, R14, 0x3, RZ ;  /* 0x000000030e0e7819 */ /* 0x000fe400000012ff */
[----:B------:R-:W-:Y:S02]  /*7310*/  SHF.R.U64 R20, R20, 0x3, RZ ;  /* 0x0000000314147819 */ /* 0x000fe400000012ff */
[----:B------:R-:W-:Y:S02]  /*7320*/  SHF.R.U64 R32, R32, 0x3, RZ ;  /* 0x0000000320207819 */ /* 0x000fe400000012ff */
[----:B------:R-:W-:Y:S02]  /*7330*/  LOP3.LUT R138, R21, R40, RZ, 0x3c, !PT ;  /* 0x00000028158a7212 */ /* 0x000fe400078e3cff */
[C---:B------:R-:W-:Y:S02]  /*7340*/  IADD3 R21, P4, R110.reuse, 0x1000, RZ ;  /* 0x000010006e157810 */ /* 0x040fe40007f9e0ff */
[----:B------:R-:W-:-:S02]  /*7350*/  IADD3 R33, P3, R110, 0x2000, RZ ;  /* 0x000020006e217810 */ /* 0x000fc40007f7e0ff */
[----:B------:R-:W-:Y:S02]  /*7360*/  SHF.R.U64 R36, R36, 0x3, RZ ;  /* 0x0000000324247819 */ /* 0x000fe400000012ff */
[----:B------:R-:W-:Y:S02]  /*7370*/  LOP3.LUT R114, R14, R45, RZ, 0x3c, !PT ;  /* 0x0000002d0e727212 */ /* 0x000fe400078e3cff */
[----:B------:R-:W-:Y:S02]  /*7380*/  LOP3.LUT R134, R20, R65, RZ, 0x3c, !PT ;  /* 0x0000004114867212 */ /* 0x000fe400078e3cff */
[----:B------:R-:W-:Y:S02]  /*7390*/  LOP3.LUT R142, R32, R69, RZ, 0x3c, !PT ;  /* 0x00000045208e7212 */ /* 0x000fe400078e3cff */
[----:B------:R-:W-:Y:S02]  /*73a0*/  LOP3.LUT R14, R61, 0x380, RZ, 0xc0, !PT ;  /* 0x000003803d0e7812 */ /* 0x000fe400078ec0ff */
[----:B------:R-:W-:-:S02]  /*73b0*/  LOP3.LUT R20, R21, 0x380, RZ, 0xc0, !PT ;  /* 0x0000038015147812 */ /* 0x000fc400078ec0ff */
[----:B------:R-:W-:Y:S02]  /*73c0*/  LOP3.LUT R32, R33, 0x380, RZ, 0xc0, !PT ;  /* 0x0000038021207812 */ /* 0x000fe400078ec0ff */
[----:B------:R-:W-:Y:S02]  /*73d0*/  LOP3.LUT R41, R6, 0x380, RZ, 0xc0, !PT ;  /* 0x0000038006297812 */ /* 0x000fe400078ec0ff */
[----:B------:R-:W-:Y:S01]  /*73e0*/  LOP3.LUT R36, R36, R37, RZ, 0x3c, !PT ;  /* 0x0000002524247212 */ /* 0x000fe200078e3cff */
[----:B------:R-:W-:Y:S01]  /*73f0*/  IMAD.X R37, RZ, RZ, R111, P2 ;  /* 0x000000ffff257224 */ /* 0x000fe200010e066f */
[----:B------:R-:W-:Y:S02]  /*7400*/  SHF.R.U64 R14, R14, 0x3, RZ ;  /* 0x000000030e0e7819 */ /* 0x000fe400000012ff */
[----:B------:R-:W-:Y:S02]  /*7410*/  SHF.R.U64 R20, R20, 0x3, RZ ;  /* 0x0000000314147819 */ /* 0x000fe400000012ff */
[----:B------:R-:W-:-:S02]  /*7420*/  SHF.R.U64 R32, R32, 0x3, RZ ;  /* 0x0000000320207819 */ /* 0x000fc400000012ff */
[----:B------:R-:W-:Y:S02]  /*7430*/  IADD3 R65, P2, R110, 0x9000, RZ ;  /* 0x000090006e417810 */ /* 0x000fe40007f5e0ff */
[----:B------:R-:W-:Y:S02]  /*7440*/  SHF.R.U64 R41, R41, 0x3, RZ ;  /* 0x0000000329297819 */ /* 0x000fe400000012ff */
[----:B------:R-:W-:Y:S02]  /*7450*/  LOP3.LUT R130, R14, R61, RZ, 0x3c, !PT ;  /* 0x0000003d0e827212 */ /* 0x000fe400078e3cff */
[----:B------:R-:W-:Y:S01]  /*7460*/  LOP3.LUT R20, R20, R21, RZ, 0x3c, !PT ;  /* 0x0000001514147212 */ /* 0x000fe200078e3cff */
[--C-:B------:R-:W-:Y:S01]  /*7470*/  IMAD.X R21, RZ, RZ, R111.reuse, P4 ;  /* 0x000000ffff157224 */ /* 0x100fe200020e066f */
[----:B------:R-:W-:Y:S01]  /*7480*/  LOP3.LUT R32, R32, R33, RZ, 0x3c, !PT ;  /* 0x0000002120207212 */ /* 0x000fe200078e3cff */
[----:B------:R-:W-:Y:S01]  /*7490*/  IMAD.X R33, RZ, RZ, R111, P3 ;  /* 0x000000ffff217224 */ /* 0x000fe200018e066f */
[----:B------:R-:W-:-:S02]  /*74a0*/  LOP3.LUT R64, R65, 0x380, RZ, 0xc0, !PT ;  /* 0x0000038041407812 */ /* 0x000fc400078ec0ff */
[----:B------:R-:W-:Y:S02]  /*74b0*/  LOP3.LUT R14, R41, R6, RZ, 0x3c, !PT ;  /* 0x00000006290e7212 */ /* 0x000fe400078e3cff */
[C---:B------:R-:W-:Y:S02]  /*74c0*/  IADD3 R41, P1, R110.reuse, 0x4000, RZ ;  /* 0x000040006e297810 */ /* 0x040fe40007f3e0ff */
[C---:B------:R-:W-:Y:S02]  /*74d0*/  IADD3 R45, P6, R110.reuse, 0x5000, RZ ;  /* 0x000050006e2d7810 */ /* 0x040fe40007fde0ff */
[C---:B------:R-:W-:Y:S02]  /*74e0*/  IADD3 R53, P5, R110.reuse, 0x6000, RZ ;  /* 0x000060006e357810 */ /* 0x040fe40007fbe0ff */
[C---:B------:R-:W-:Y:S02]  /*74f0*/  IADD3 R57, P4, R110.reuse, 0x7000, RZ ;  /* 0x000070006e397810 */ /* 0x040fe40007f9e0ff */
[----:B------:R-:W-:-:S02]  /*7500*/  IADD3 R61, P3, R110, 0x8000, RZ ;  /* 0x000080006e3d7810 */ /* 0x000fc40007f7e0ff */
[----:B------:R-:W-:Y:S02]  /*7510*/  SHF.R.U64 R64, R64, 0x3, RZ ;  /* 0x0000000340407819 */ /* 0x000fe400000012ff */
[----:B------:R-:W-:Y:S02]  /*7520*/  LOP3.LUT R40, R41, 0x380, RZ, 0xc0, !PT ;  /* 0x0000038029287812 */ /* 0x000fe400078ec0ff */
[----:B------:R-:W-:Y:S02]  /*7530*/  LOP3.LUT R44, R45, 0x380, RZ, 0xc0, !PT ;  /* 0x000003802d2c7812 */ /* 0x000fe400078ec0ff */
[----:B------:R-:W-:Y:S02]  /*7540*/  LOP3.LUT R52, R53, 0x380, RZ, 0xc0, !PT ;  /* 0x0000038035347812 */ /* 0x000fe400078ec0ff */
[----:B------:R-:W-:Y:S02]  /*7550*/  LOP3.LUT R56, R57, 0x380, RZ, 0xc0, !PT ;  /* 0x0000038039387812 */ /* 0x000fe400078ec0ff */
[----:B------:R-:W-:-:S02]  /*7560*/  LOP3.LUT R60, R61, 0x380, RZ, 0xc0, !PT ;  /* 0x000003803d3c7812 */ /* 0x000fc400078ec0ff */
[----:B------:R-:W-:Y:S02]  /*7570*/  MOV R223, R4 ;  /* 0x0000000400df7202 */ /* 0x000fe40000000f00 */
[----:B------:R-:W-:Y:S01]  /*7580*/  LOP3.LUT R64, R64, R65, RZ, 0x3c, !PT ;  /* 0x0000004140407212 */ /* 0x000fe200078e3cff */
[----:B------:R-:W-:Y:S01]  /*7590*/  IMAD.X R65, RZ, RZ, R111, P2 ;  /* 0x000000ffff417224 */ /* 0x000fe200010e066f */
[----:B------:R-:W-:Y:S02]  /*75a0*/  F2FP.BF16.F32.PACK_AB R5, R27, R26 ;  /* 0x0000001a1b05723e */ /* 0x000fe400000010ff */
[----:B------:R-:W-:Y:S02]  /*75b0*/  LOP3.LUT R26, R110, 0x380, RZ, 0xc0, !PT ;  /* 0x000003806e1a7812 */ /* 0x000fe400078ec0ff */
[----:B------:R-:W-:Y:S02]  /*75c0*/  SHF.R.U64 R40, R40, 0x3, RZ ;  /* 0x0000000328287819 */ /* 0x000fe400000012ff */
[----:B------:R-:W-:-:S02]  /*75d0*/  SHF.R.U64 R44, R44, 0x3, RZ ;  /* 0x000000032c2c7819 */ /* 0x000fc400000012ff */
[----:B------:R-:W-:Y:S02]  /*75e0*/  SHF.R.U64 R52, R52, 0x3, RZ ;  /* 0x0000000334347819 */ /* 0x000fe400000012ff */
[----:B------:R-:W-:Y:S02]  /*75f0*/  SHF.R.U64 R56, R56, 0x3, RZ ;  /* 0x0000000338387819 */ /* 0x000fe400000012ff */
[----:B------:R-:W-:Y:S02]  /*7600*/  SHF.R.U64 R60, R60, 0x3, RZ ;  /* 0x000000033c3c7819 */ /* 0x000fe400000012ff */
[----:B------:R-:W-:Y:S02]  /*7610*/  IADD3 R27, P2, R110, 0xf000, RZ ;  /* 0x0000f0006e1b7810 */ /* 0x000fe40007f5e0ff */
[----:B------:R-:W-:Y:S02]  /*7620*/  F2FP.BF16.F32.PACK_AB R6, R7, R205 ;  /* 0x000000cd0706723e */ /* 0x000fe400000010ff */
[----:B------:R-:W-:Y:S01]  /*7630*/  F2FP.BF16.F32.PACK_AB R4, R206, R208 ;  /* 0x000000d0ce04723e */ /* 0x000fe200000010ff */
[----:B------:R-:W-:Y:S01]  /*7640*/  IMAD.X R89, RZ, RZ, R111, P2 ;  /* 0x000000ffff597224 */ /* 0x000fe200010e066f */
[----:B------:R-:W-:-:S02]  /*7650*/  F2FP.BF16.F32.PACK_AB R7, R31, R30 ;  /* 0x0000001e1f07723e */ /* 0x000fc400000010ff */
[----:B------:R-:W-:Y:S02]  /*7660*/  SHF.R.U64 R31, R26, 0x3, RZ ;  /* 0x000000031a1f7819 */ /* 0x000fe400000012ff */
[----:B------:R-:W-:Y:S01]  /*7670*/  LOP3.LUT R40, R40, R41, RZ, 0x3c, !PT ;  /* 0x0000002928287212 */ /* 0x000fe200078e3cff */
[--C-:B------:R-:W-:Y:S01]  /*7680*/  IMAD.X R41, RZ, RZ, R111.reuse, P1 ;  /* 0x000000ffff297224 */ /* 0x100fe200008e066f */
[----:B------:R-:W-:Y:S01]  /*7690*/  LOP3.LUT R44, R44, R45, RZ, 0x3c, !PT ;  /* 0x0000002d2c2c7212 */ /* 0x000fe200078e3cff */
[--C-:B------:R-:W-:Y:S01]  /*76a0*/  IMAD.X R45, RZ, RZ, R111.reuse, P6 ;  /* 0x000000ffff2d7224 */ /* 0x100fe200030e066f */
[----:B------:R-:W-:Y:S01]  /*76b0*/  LOP3.LUT R52, R52, R53, RZ, 0x3c, !PT ;  /* 0x0000003534347212 */ /* 0x000fe200078e3cff */
[--C-:B------:R-:W-:Y:S01]  /*76c0*/  IMAD.X R53, RZ, RZ, R111.reuse, P5 ;  /* 0x000000ffff357224 */ /* 0x100fe200028e066f */
[----:B------:R-:W-:Y:S01]  /*76d0*/  LOP3.LUT R56, R56, R57, RZ, 0x3c, !PT ;  /* 0x0000003938387212 */ /* 0x000fe200078e3cff */
[--C-:B------:R-:W-:Y:S01]  /*76e0*/  IMAD.X R57, RZ, RZ, R111.reuse, P4 ;  /* 0x000000ffff397224 */ /* 0x100fe200020e066f */
[----:B------:R-:W-:Y:S01]  /*76f0*/  LOP3.LUT R60, R60, R61, RZ, 0x3c, !PT ;  /* 0x0000003d3c3c7212 */ /* 0x000fe200078e3cff */
[----:B------:R-:W-:Y:S01]  /*7700*/  IMAD.X R61, RZ, RZ, R111, P3 ;  /* 0x000000ffff3d7224 */ /* 0x000fe200018e066f */
[----:B------:R-:W-:Y:S01]  /*7710*/  LOP3.LUT R26, R27, 0x380, RZ, 0xc0, !PT ;  /* 0x000003801b1a7812 */ /* 0x000fe200078ec0ff */
[----:B------:R0:W-:Y:S01]  /*7720*/  STSM.16.M88.4 [R223], R4 ;  /* 0x00000004df007844 */ /* 0x0001e20000000200 */
[----:B------:R-:W-:-:S02]  /*7730*/  IADD3 R69, P1, R110, 0xa000, RZ ;  /* 0x0000a0006e457810 */ /* 0x000fc40007f3e0ff */
[C---:B------:R-:W-:Y:S02]  /*7740*/  IADD3 R73, P6, R110.reuse, 0xb000, RZ ;  /* 0x0000b0006e497810 */ /* 0x040fe40007fde0ff */
[C---:B------:R-:W-:Y:S02]  /*7750*/  IADD3 R77, P5, R110.reuse, 0xc000, RZ ;  /* 0x0000c0006e4d7810 */ /* 0x040fe40007fbe0ff */
[C---:B------:R-:W-:Y:S02]  /*7760*/  IADD3 R81, P4, R110.reuse, 0xd000, RZ ;  /* 0x0000d0006e517810 */ /* 0x040fe40007f9e0ff */
[----:B------:R-:W-:Y:S02]  /*7770*/  IADD3 R85, P3, R110, 0xe000, RZ ;  /* 0x0000e0006e557810 */ /* 0x000fe40007f7e0ff */
[----:B------:R-:W-:Y:S02]  /*7780*/  LOP3.LUT R110, R31, R110, RZ, 0x3c, !PT ;  /* 0x0000006e1f6e7212 */ /* 0x000fe400078e3cff */
[----:B------:R-:W-:-:S02]  /*7790*/  SHF.R.U64 R26, R26, 0x3, RZ ;  /* 0x000000031a1a7819 */ /* 0x000fc400000012ff */
[----:B------:R-:W-:Y:S02]  /*77a0*/  MOV R31, R8 ;  /* 0x00000008001f7202 */ /* 0x000fe40000000f00 */
[----:B0-----:R-:W-:Y:S02]  /*77b0*/  F2FP.BF16.F32.PACK_AB R4, R204, R207 ;  /* 0x000000cfcc04723e */ /* 0x001fe400000010ff */
[----:B------:R-:W-:Y:S02]  /*77c0*/  F2FP.BF16.F32.PACK_AB R5, R35, R34 ;  /* 0x000000222305723e */ /* 0x000fe400000010ff */
[----:B------:R-:W-:Y:S02]  /*77d0*/  F2FP.BF16.F32.PACK_AB R6, R202, R203 ;  /* 0x000000cbca06723e */ /* 0x000fe400000010ff */
[----:B------:R-:W-:Y:S02]  /*77e0*/  F2FP.BF16.F32.PACK_AB R7, R39, R38 ;  /* 0x000000262707723e */ /* 0x000fe400000010ff */
[----:B------:R-:W-:-:S02]  /*77f0*/  MOV R30, R10 ;  /* 0x0000000a001e7202 */ /* 0x000fc40000000f00 */
[----:B------:R-:W-:Y:S01]  /*7800*/  F2FP.BF16.F32.PACK_AB R8, R200, R201 ;  /* 0x000000c9c808723e */ /* 0x000fe200000010ff */
[----:B------:R0:W-:Y:S01]  /*7810*/  STSM.16.M88.4 [R31], R4 ;  /* 0x000000041f007844 */ /* 0x0001e20000000200 */
[----:B------:R-:W-:Y:S02]  /*7820*/  F2FP.BF16.F32.PACK_AB R9, R43, R42 ;  /* 0x0000002a2b09723e */ /* 0x000fe400000010ff */
[----:B------:R-:W-:Y:S02]  /*7830*/  F2FP.BF16.F32.PACK_AB R10, R198, R199 ;  /* 0x000000c7c60a723e */ /* 0x000fe400000010ff */
[----:B------:R-:W-:Y:S02]  /*7840*/  F2FP.BF16.F32.PACK_AB R11, R47, R46 ;  /* 0x0000002e2f0b723e */ /* 0x000fe400000010ff */
[----:B------:R-:W-:Y:S02]  /*7850*/  MOV R34, R12 ;  /* 0x0000000c00227202 */ /* 0x000fe40000000f00 */
[----:B------:R-:W-:Y:S01]  /*7860*/  MOV R35, R14 ;  /* 0x0000000e00237202 */ /* 0x000fe20000000f00 */
[----:B------:R1:W-:Y:S01]  /*7870*/  STSM.16.M88.4 [R30], R8 ;  /* 0x000000081e007844 */ /* 0x0003e20000000200 */
[----:B------:R-:W-:-:S02]  /*7880*/  LOP3.LUT R88, R26, R27, RZ, 0x3c, !PT ;  /* 0x0000001b1a587212 */ /* 0x000fc400078e3cff */
[----:B------:R-:W-:Y:S02]  /*7890*/  MOV R205, R24 ;  /* 0x0000001800cd7202 */ /* 0x000fe40000000f00 */
[----:B------:R-:W-:Y:S02]  /*78a0*/  F2FP.BF16.F32.PACK_AB R12, R196, R197 ;  /* 0x000000c5c40c723e */ /* 0x000fe400000010ff */
[----:B------:R-:W-:Y:S02]  /*78b0*/  F2FP.BF16.F32.PACK_AB R13, R51, R50 ;  /* 0x00000032330d723e */ /* 0x000fe400000010ff */
[----:B------:R-:W-:Y:S02]  /*78c0*/  F2FP.BF16.F32.PACK_AB R14, R194, R195 ;  /* 0x000000c3c20e723e */ /* 0x000fe400000010ff */
[----:B------:R-:W-:Y:S02]  /*78d0*/  F2FP.BF16.F32.PACK_AB R15, R55, R54 ;  /* 0x00000036370f723e */ /* 0x000fe400000010ff */
[----:B------:R-:W-:-:S02]  /*78e0*/  MOV R206, R28 ;  /* 0x0000001c00ce7202 */ /* 0x000fc40000000f00 */
[----:B------:R-:W-:Y:S01]  /*78f0*/  F2FP.BF16.F32.PACK_AB R24, R192, R193 ;  /* 0x000000c1c018723e */ /* 0x000fe200000010ff */
[----:B------:R-:W-:Y:S01]  /*7900*/  STSM.16.M88.4 [R205], R12 ;  /* 0x0000000ccd007844 */ /* 0x000fe20000000200 */
[----:B------:R-:W-:Y:S02]  /*7910*/  F2FP.BF16.F32.PACK_AB R25, R59, R58 ;  /* 0x0000003a3b19723e */ /* 0x000fe400000010ff */
[----:B------:R-:W-:Y:S02]  /*7920*/  F2FP.BF16.F32.PACK_AB R26, R190, R191 ;  /* 0x000000bfbe1a723e */ /* 0x000fe400000010ff */
[----:B------:R-:W-:Y:S02]  /*7930*/  F2FP.BF16.F32.PACK_AB R27, R63, R62 ;  /* 0x0000003e3f1b723e */ /* 0x000fe400000010ff */
[----:B------:R-:W-:Y:S02]  /*7940*/  MOV R48, R48 ;  /* 0x0000003000307202 */ /* 0x000fe40000000f00 */
[----:B0-----:R-:W-:Y:S01]  /*7950*/  F2FP.BF16.F32.PACK_AB R4, R182, R183 ;  /* 0x000000b7b604723e */ /* 0x001fe200000010ff */
[----:B------:R-:W-:Y:S01]  /*7960*/  STSM.16.M88.4 [R206], R24 ;  /* 0x00000018ce007844 */ /* 0x000fe20000000200 */
[----:B------:R-:W-:-:S02]  /*7970*/  F2FP.BF16.F32.PACK_AB R5, R67, R66 ;  /* 0x000000424305723e */ /* 0x000fc400000010ff */
[----:B------:R-:W-:Y:S02]  /*7980*/  F2FP.BF16.F32.PACK_AB R6, R180, R181 ;  /* 0x000000b5b406723e */ /* 0x000fe400000010ff */
[----:B------:R-:W-:Y:S02]  /*7990*/  F2FP.BF16.F32.PACK_AB R7, R71, R70 ;  /* 0x000000464707723e */ /* 0x000fe400000010ff */
[----:B------:R-:W-:Y:S02]  /*79a0*/  MOV R114, R114 ;  /* 0x0000007200727202 */ /* 0x000fe40000000f00 */
[----:B-1----:R-:W-:Y:S01]  /*79b0*/  F2FP.BF16.F32.PACK_AB R8, R178, R179 ;  /* 0x000000b3b208723e */ /* 0x002fe200000010ff */
[----:B------:R0:W-:Y:S01]  /*79c0*/  STSM.16.M88.4 [R48], R4 ;  /* 0x0000000430007844 */ /* 0x0001e20000000200 */
[----:B------:R-:W-:Y:S02]  /*79d0*/  F2FP.BF16.F32.PACK_AB R9, R75, R74 ;  /* 0x0000004a4b09723e */ /* 0x000fe400000010ff */
[----:B------:R-:W-:-:S02]  /*79e0*/  F2FP.BF16.F32.PACK_AB R10, R176, R177 ;  /* 0x000000b1b00a723e */ /* 0x000fc400000010ff */
[----:B------:R-:W-:Y:S02]  /*79f0*/  F2FP.BF16.F32.PACK_AB R11, R79, R78 ;  /* 0x0000004e4f0b723e */ /* 0x000fe400000010ff */
[----:B------:R-:W-:Y:S02]  /*7a00*/  MOV R119, R118 ;  /* 0x0000007600777202 */ /* 0x000fe40000000f00 */
[----:B------:R-:W-:Y:S01]  /*7a10*/  F2FP.BF16.F32.PACK_AB R28, R174, R175 ;  /* 0x000000afae1c723e */ /* 0x000fe200000010ff */
[----:B------:R1:W-:Y:S01]  /*7a20*/  STSM.16.M88.4 [R114], R8 ;  /* 0x0000000872007844 */ /* 0x0003e20000000200 */
[----:B------:R-:W-:Y:S02]  /*7a30*/  F2FP.BF16.F32.PACK_AB R29, R83, R82 ;  /* 0x00000052531d723e */ /* 0x000fe400000010ff */
[----:B------:R-:W-:Y:S02]  /*7a40*/  F2FP.BF16.F32.PACK_AB R30, R172, R173 ;  /* 0x000000adac1e723e */ /* 0x000fe400000010ff */
[----:B------:R-:W-:-:S02]  /*7a50*/  F2FP.BF16.F32.PACK_AB R31, R87, R86 ;  /* 0x00000056571f723e */ /* 0x000fc400000010ff */
[----:B------:R-:W-:Y:S02]  /*7a60*/  MOV R118, R122 ;  /* 0x0000007a00767202 */ /* 0x000fe40000000f00 */
[----:B0-----:R-:W-:Y:S01]  /*7a70*/  F2FP.BF16.F32.PACK_AB R48, R160, R171 ;  /* 0x000000aba030723e */ /* 0x001fe200000010ff */
[----:B------:R-:W-:Y:S01]  /*7a80*/  STSM.16.M88.4 [R119], R28 ;  /* 0x0000001c77007844 */ /* 0x000fe20000000200 */
[----:B------:R-:W-:Y:S02]  /*7a90*/  F2FP.BF16.F32.PACK_AB R49, R91, R90 ;  /* 0x0000005a5b31723e */ /* 0x000fe400000010ff */
[----:B------:R-:W-:Y:S02]  /*7aa0*/  F2FP.BF16.F32.PACK_AB R50, R93, R154 ;  /* 0x0000009a5d32723e */ /* 0x000fe400000010ff */
[----:B------:R-:W-:Y:S02]  /*7ab0*/  F2FP.BF16.F32.PACK_AB R51, R95, R94 ;  /* 0x0000005e5f33723e */ /* 0x000fe400000010ff */
[----:B------:R-:W-:-:S02]  /*7ac0*/  MOV R126, R126 ;  /* 0x0000007e007e7202 */ /* 0x000fc40000000f00 */
[----:B------:R-:W-:Y:S01]  /*7ad0*/  MOV R130, R130 ;  /* 0x0000008200827202 */ /* 0x000fe20000000f00 */
[----:B------:R-:W-:Y:S01]  /*7ae0*/  STSM.16.M88.4 [R118], R48 ;  /* 0x0000003076007844 */ /* 0x000fe20000000200 */
[----:B------:R-:W-:Y:S02]  /*7af0*/  MOV R134, R134 ;  /* 0x0000008600867202 */ /* 0x000fe40000000f00 */
[----:B-1----:R-:W-:Y:S01]  /*7b00*/  F2FP.BF16.F32.PACK_AB R114, R117, R116 ;  /* 0x000000747572723e */ /* 0x002fe200000010ff */
[----:B------:R-:W-:Y:S01]  /*7b10*/  STSM.16.M88.4 [R126], R96 ;  /* 0x000000607e007844 */ /* 0x000fe20000000200 */
[----:B------:R-:W-:Y:S02]  /*7b20*/  F2FP.BF16.F32.PACK_AB R115, R157, R156 ;  /* 0x0000009c9d73723e */ /* 0x000fe400000010ff */
[----:B------:R-:W-:Y:S01]  /*7b30*/  MOV R138, R138 ;  /* 0x0000008a008a7202 */ /* 0x000fe20000000f00 */
[----:B------:R0:W-:Y:S01]  /*7b40*/  STSM.16.M88.4 [R130], R104 ;  /* 0x0000006882007844 */ /* 0x0001e20000000200 */
[----:B------:R-:W-:-:S02]  /*7b50*/  F2FP.BF16.F32.PACK_AB R122, R125, R124 ;  /* 0x0000007c7d7a723e */ /* 0x000fc400000010ff */
[----:B------:R-:W-:Y:S01]  /*7b60*/  F2FP.BF16.F32.PACK_AB R123, R162, R161 ;  /* 0x000000a1a27b723e */ /* 0x000fe200000010ff */
[----:B------:R1:W-:Y:S01]  /*7b70*/  STSM.16.M88.4 [R134], R112 ;  /* 0x0000007086007844 */ /* 0x0003e20000000200 */
[----:B------:R-:W-:Y:S02]  /*7b80*/  MOV R142, R142 ;  /* 0x0000008e008e7202 */ /* 0x000fe40000000f00 */
[----:B------:R-:W-:Y:S01]  /*7b90*/  F2FP.BF16.F32.PACK_AB R131, R166, R165 ;  /* 0x000000a5a683723e */ /* 0x000fe200000010ff */
[----:B------:R1:W-:Y:S01]  /*7ba0*/  STSM.16.M88.4 [R138], R120 ;  /* 0x000000788a007844 */ /* 0x0003e20000000200 */
[----:B------:R-:W-:Y:S02]  /*7bb0*/  F2FP.BF16.F32.PACK_AB R4, R137, R136 ;  /* 0x000000888904723e */ /* 0x000fe400000010ff */
[----:B------:R-:W-:Y:S02]  /*7bc0*/  F2FP.BF16.F32.PACK_AB R5, R168, R167 ;  /* 0x000000a7a805723e */ /* 0x000fe400000010ff */
[----:B------:R-:W-:-:S02]  /*7bd0*/  F2FP.BF16.F32.PACK_AB R6, R141, R140 ;  /* 0x0000008c8d06723e */ /* 0x000fc400000010ff */
[----:B------:R-:W-:Y:S02]  /*7be0*/  F2FP.BF16.F32.PACK_AB R7, R170, R169 ;  /* 0x000000a9aa07723e */ /* 0x000fe400000010ff */
[----:B0-----:R-:W-:Y:S02]  /*7bf0*/  F2FP.BF16.F32.PACK_AB R130, R133, R132 ;  /* 0x000000848582723e */ /* 0x001fe400000010ff */
[----:B------:R-:W-:Y:S02]  /*7c00*/  F2FP.BF16.F32.PACK_AB R145, R147, R146 ;  /* 0x000000929391723e */ /* 0x000fe400000010ff */
[----:B------:R-:W-:Y:S01]  /*7c10*/  LOP3.LUT R68, R69, 0x380, RZ, 0xc0, !PT ;  /* 0x0000038045447812 */ /* 0x000fe200078ec0ff */
[----:B------:R1:W-:Y:S01]  /*7c20*/  STSM.16.M88.4 [R142], R128 ;  /* 0x000000808e007844 */ /* 0x0003e20000000200 */
[----:B------:R-:W-:Y:S02]  /*7c30*/  LOP3.LUT R72, R73, 0x380, RZ, 0xc0, !PT ;  /* 0x0000038049487812 */ /* 0x000fe400078ec0ff */
[----:B------:R-:W-:Y:S01]  /*7c40*/  LOP3.LUT R76, R77, 0x380, RZ, 0xc0, !PT ;  /* 0x000003804d4c7812 */ /* 0x000fe200078ec0ff */
[----:B------:R1:W-:Y:S01]  /*7c50*/  STSM.16.M88.4 [R34], R4 ;  /* 0x0000000422007844 */ /* 0x0003e20000000200 */
[----:B------:R-:W-:-:S02]  /*7c60*/  LOP3.LUT R80, R81, 0x380, RZ, 0xc0, !PT ;  /* 0x0000038051507812 */ /* 0x000fc400078ec0ff */
[----:B------:R-:W-:Y:S02]  /*7c70*/  LOP3.LUT R84, R85, 0x380, RZ, 0xc0, !PT ;  /* 0x0000038055547812 */ /* 0x000fe400078ec0ff */
[----:B------:R-:W-:Y:S02]  /*7c80*/  F2FP.BF16.F32.PACK_AB R146, R149, R148 ;  /* 0x000000949592723e */ /* 0x000fe400000010ff */
[----:B------:R-:W-:Y:S02]  /*7c90*/  F2FP.BF16.F32.PACK_AB R147, R151, R150 ;  /* 0x000000969793723e */ /* 0x000fe400000010ff */
[----:B------:R-:W-:Y:S02]  /*7ca0*/  SHF.R.U64 R68, R68, 0x3, RZ ;  /* 0x0000000344447819 */ /* 0x000fe400000012ff */
[----:B------:R-:W-:Y:S01]  /*7cb0*/  SHF.R.U64 R72, R72, 0x3, RZ ;  /* 0x0000000348487819 */ /* 0x000fe200000012ff */
[----:B------:R1:W-:Y:S01]  /*7cc0*/  STSM.16.M88.4 [R35], R144 ;  /* 0x0000009023007844 */ /* 0x0003e20000000200 */
[----:B------:R-:W-:-:S02]  /*7cd0*/  SHF.R.U64 R76, R76, 0x3, RZ ;  /* 0x000000034c4c7819 */ /* 0x000fc400000012ff */
[----:B------:R-:W-:Y:S02]  /*7ce0*/  SHF.R.U64 R80, R80, 0x3, RZ ;  /* 0x0000000350507819 */ /* 0x000fe400000012ff */
[----:B------:R-:W-:Y:S02]  /*7cf0*/  SHF.R.U64 R84, R84, 0x3, RZ ;  /* 0x0000000354547819 */ /* 0x000fe400000012ff */
[----:B------:R-:W-:Y:S01]  /*7d00*/  LOP3.LUT R68, R68, R69, RZ, 0x3c, !PT ;  /* 0x0000004544447212 */ /* 0x000fe200078e3cff */
[--C-:B------:R-:W-:Y:S01]  /*7d10*/  IMAD.X R69, RZ, RZ, R111.reuse, P1 ;  /* 0x000000ffff457224 */ /* 0x100fe200008e066f */
[----:B------:R-:W-:Y:S01]  /*7d20*/  LOP3.LUT R72, R72, R73, RZ, 0x3c, !PT ;  /* 0x0000004948487212 */ /* 0x000fe200078e3cff */
[--C-:B------:R-:W-:Y:S01]  /*7d30*/  IMAD.X R73, RZ, RZ, R111.reuse, P6 ;  /* 0x000000ffff497224 */ /* 0x100fe200030e066f */
[----:B------:R-:W-:Y:S02]  /*7d40*/  LOP3.LUT R76, R76, R77, RZ, 0x3c, !PT ;  /* 0x0000004d4c4c7212 */ /* 0x000fe400078e3cff */
[----:B------:R-:W-:Y:S01]  /*7d50*/  LOP3.LUT R80, R80, R81, RZ, 0x3c, !PT ;  /* 0x0000005150507212 */ /* 0x000fe200078e3cff */
[--C-:B------:R-:W-:Y:S01]  /*7d60*/  IMAD.X R81, RZ, RZ, R111.reuse, P4 ;  /* 0x000000ffff517224 */ /* 0x100fe200020e066f */
[----:B------:R-:W-:Y:S01]  /*7d70*/  LOP3.LUT R84, R84, R85, RZ, 0x3c, !PT ;  /* 0x0000005554547212 */ /* 0x000fe200078e3cff */
[----:B------:R-:W-:Y:S01]  /*7d80*/  IMAD.X R85, RZ, RZ, R111, P3 ;  /* 0x000000ffff557224 */ /* 0x000fe200018e066f */
[----:B------:R-:W-:Y:S01]  /*7d90*/  IADD3.X R77, RZ, R111, RZ, P5, !PT ;  /* 0x0000006fff4d7210 */ /* 0x000fe20002ffe4ff */
[----:B------:R-:W-:Y:S06]  /*7da0*/  BAR.SYNC.DEFER_BLOCKING 0x1, 0x100 ;  /* 0x0044000000007b1d */ /* 0x000fec0000010000 */
[----:B-1----:R-:W-:Y:S05]  /*7db0*/  @P0 BRA `(.L_x_39) ;  /* 0x0000000000cc0947 */ /* 0x002fea0003800000 */
[----:B------:R-:W0:Y:S01]  /*7dc0*/  LDC R10, c[0x0][0xbe8] ;  /* 0x0002fa00ff0a7b82 */ /* 0x000e220000000800 */
[----:B------:R-:W-:Y:S01]  /*7dd0*/  IMAD R4, RZ, RZ, -UR44 ;  /* 0x8000002cff047e24 */ /* 0x000fe2000f8e02ff */
[----:B------:R-:W-:Y:S01]  /*7de0*/  ULDC.64 UR8, c[0x0][0xb90] ;  /* 0x0002e40000087ab9 */ /* 0x000fe20000000a00 */
[----:B------:R-:W-:Y:S01]  /*7df0*/  IMAD.MOV R14, RZ, RZ, -R18 ;  /* 0x000000ffff0e7224 */ /* 0x000fe200078e0a12 */
[----:B------:R-:W-:Y:S02]  /*7e00*/  UIMAD UR6, UR10, UR8, URZ ;  /* 0x000000080a0672a4 */ /* 0x000fe4000f8e023f */
[----:B------:R-:W-:Y:S02]  /*7e10*/  UIMAD.WIDE.U32 UR4, UR7, UR8, URZ ;  /* 0x00000008070472a5 */ /* 0x000fe4000f8e003f */
[----:B------:R-:W1:Y:S01]  /*7e20*/  LDC R15, c[0x0][0xc38] ;  /* 0x00030e00ff0f7b82 */ /* 0x000e620000000800 */
[----:B------:R-:W-:-:S04]  /*7e30*/  UIMAD UR6, UR7, UR9, UR6 ;  /* 0x00000009070672a4 */ /* 0x000fc8000f8e0206 */
[----:B------:R-:W-:-:S03]  /*7e40*/  UIADD3 UR6, UR5, UR6, URZ ;  /* 0x0000000605067290 */ /* 0x000fc6000fffe03f */
[----:B------:R-:W2:Y:S01]  /*7e50*/  LDC.64 R12, c[0x0][0xb98] ;  /* 0x0002e600ff0c7b82 */ /* 0x000ea20000000a00 */
[----:B0-----:R-:W-:Y:S01]  /*7e60*/  ISETP.NE.AND P0, PT, R10, 0x1, PT ;  /* 0x000000010a00780c */ /* 0x001fe20003f05270 */
[----:B-1----:R-:W-:-:S04]  /*7e70*/  IMAD R15, R15, R4, UR46 ;  /* 0x0000002e0f0f7e24 */ /* 0x002fc8000f8e0204 */
[----:B------:R-:W-:-:S08]  /*7e80*/  IMAD R8, R15, 0x40, R214 ;  /* 0x000000400f087824 */ /* 0x000fd000078e02d6 */
[----:B------:R-:W0:Y:S01]  /*7e90*/  @P0 LDC R5, c[0x0][0xbec] ;  /* 0x0002fb00ff050b82 */ /* 0x000e220000000800 */
[----:B------:R-:W-:Y:S02]  /*7ea0*/  IMAD R15, R15, 0x40, R2 ;  /* 0x000000400f0f7824 */ /* 0x000fe400078e0202 */
[----:B------:R-:W-:Y:S02]  /*7eb0*/  IMAD.MOV.U32 R7, RZ, RZ, R8 ;  /* 0x000000ffff077224 */ /* 0x000fe400078e0008 */
[----:B--2---:R-:W-:-:S03]  /*7ec0*/  IMAD R6, R12, UR11, RZ ;  /* 0x0000000b0c067c24 */ /* 0x004fc6000f8e02ff */
[----:B------:R-:W1:Y:S01]  /*7ed0*/  @P0 LDC R9, c[0x0][0xbf0] ;  /* 0x0002fc00ff090b82 */ /* 0x000e620000000800 */
[----:B0-----:R-:W-:-:S04]  /*7ee0*/  @P0 IMAD.HI.U32 R4, R8, R5, RZ ;  /* 0x0000000508040227 */ /* 0x001fc800078e00ff */
[----:B------:R-:W-:Y:S02]  /*7ef0*/  IMAD.U32 R5, RZ, RZ, UR5 ;  /* 0x00000005ff057e24 */ /* 0x000fe4000f8e00ff */
[----:B------:R-:W-:Y:S01]  /*7f00*/  IMAD.U32 R5, RZ, RZ, UR6 ;  /* 0x00000006ff057e24 */ /* 0x000fe2000f8e00ff */
[----:B-1----:R-:W-:Y:S01]  /*7f10*/  @P0 SHF.R.U32.HI R7, RZ, R9, R4 ;  /* 0x00000009ff070219 */ /* 0x002fe20000011604 */
[----:B------:R-:W-:Y:S01]  /*7f20*/  IMAD.U32 R4, RZ, RZ, UR4 ;  /* 0x00000004ff047e24 */ /* 0x000fe2000f8e00ff */
[----:B------:R-:W-:Y:S02]  /*7f30*/  ULDC.64 UR4, c[0x0][0xb88] ;  /* 0x0002e20000047ab9 */ /* 0x000fe40000000a00 */
[--C-:B------:R-:W-:Y:S01]  /*7f40*/  SHF.R.S32.HI R11, RZ, 0x1f, R7.reuse ;  /* 0x0000001fff0b7819 */ /* 0x100fe20000011407 */
[----:B------:R-:W-:Y:S02]  /*7f50*/  IMAD.MOV R9, RZ, RZ, -R7 ;  /* 0x000000ffff097224 */ /* 0x000fe400078e0a07 */
[----:B------:R-:W-:-:S04]  /*7f60*/  IMAD.WIDE.U32 R4, R12, UR45, R4 ;  /* 0x0000002d0c047c25 */ /* 0x000fc8000f8e0004 */
[----:B------:R-:W-:Y:S01]  /*7f70*/  IMAD R9, R10, R9, R8 ;  /* 0x000000090a097224 */ /* 0x000fe200078e0208 */
[----:B------:R-:W-:Y:S01]  /*7f80*/  IADD3 R4, P0, R7, R4, RZ ;  /* 0x0000000407047210 */ /* 0x000fe20007f1e0ff */
[----:B------:R-:W-:-:S03]  /*7f90*/  IMAD R8, R13, UR45, R6 ;  /* 0x0000002d0d087c24 */ /* 0x000fc6000f8e0206 */
[----:B------:R-:W-:Y:S02]  /*7fa0*/  SHF.R.S32.HI R6, RZ, 0x1f, R9 ;  /* 0x0000001fff067819 */ /* 0x000fe40000011409 */
[----:B------:R-:W-:-:S03]  /*7fb0*/  IADD3.X R5, R11, R5, R8, P0, !PT ;  /* 0x000000050b057210 */ /* 0x000fc600007fe408 */
[----:B------:R-:W-:Y:S02]  /*7fc0*/  IMAD R6, R6, UR4, RZ ;  /* 0x0000000406067c24 */ /* 0x000fe4000f8e02ff */
[----:B------:R-:W-:-:S04]  /*7fd0*/  IMAD.WIDE.U32 R4, R9, UR4, R4 ;  /* 0x0000000409047c25 */ /* 0x000fc8000f8e0004 */
[----:B------:R-:W-:Y:S01]  /*7fe0*/  IMAD R7, R9, UR5, R6 ;  /* 0x0000000509077c24 */ /* 0x000fe2000f8e0206 */
[----:B------:R-:W-:Y:S01]  /*7ff0*/  ULDC.64 UR4, c[0x0][0xb50] ;  /* 0x0002d40000047ab9 */ /* 0x000fe20000000a00 */
[----:B------:R-:W-:Y:S01]  /*8000*/  VIADD R9, R15, 0x8 ;  /* 0x000000080f097836 */ /* 0x000fe20000000000 */
[----:B------:R-:W-:Y:S01]  /*8010*/  LEA R11, P0, R4, UR4, 0x2 ;  /* 0x00000004040b7c11 */ /* 0x000fe2000f8010ff */
[----:B------:R-:W-:Y:S01]  /*8020*/  IMAD.IADD R5, R5, 0x1, R7 ;  /* 0x0000000105057824 */ /* 0x000fe200078e0207 */
[----:B------:R-:W-:Y:S02]  /*8030*/  ULDC UR4, c[0x0][0xa88] ;  /* 0x0002a20000047ab9 */ /* 0x000fe40000000800 */
[----:B------:R-:W-:Y:S01]  /*8040*/  IMAD R8, R10, UR4, RZ ;  /* 0x000000040a087c24 */ /* 0x000fe2000f8e02ff */
[----:B------:R-:W-:Y:S01]  /*8050*/  SHFL.IDX PT, R6, R11, 0x1, 0x1c1f ;  /* 0x003c1f000b067f89 */ /* 0x000fe200000e0000 */
[----:B------:R-:W-:Y:S02]  /*8060*/  LEA.HI.X R12, R4, UR5, R5, 0x2, P0 ;  /* 0x00000005040c7c11 */ /* 0x000fe400080f1405 */
[----:B------:R-:W-:Y:S01]  /*8070*/  ISETP.NE.AND P0, PT, R17, R14, PT ;  /* 0x0000000e1100720c */ /* 0x000fe20003f05270 */
[----:B------:R-:W-:Y:S03]  /*8080*/  SHFL.IDX PT, R4, R11, RZ, 0x1c1f ;  /* 0x001c1fff0b047589 */ /* 0x000fe600000e0000 */
[-C--:B------:R-:W-:Y:S01]  /*8090*/  ISETP.GE.OR P1, PT, R15, R8.reuse, P0 ;  /* 0x000000080f00720c */ /* 0x080fe20000726670 */
[----:B------:R-:W0:Y:S01]  /*80a0*/  SHFL.IDX PT, R5, R12, RZ, 0x1c1f ;  /* 0x001c1fff0c057589 */ /* 0x000e2200000e0000 */
[----:B------:R-:W-:-:S03]  /*80b0*/  ISETP.GE.OR P0, PT, R9, R8, P0 ;  /* 0x000000080900720c */ /* 0x000fc60000706670 */
[----:B------:R-:W1:Y:S08]  /*80c0*/  SHFL.IDX PT, R7, R12, 0x1, 0x1c1f ;  /* 0x003c1f000c077f89 */ /* 0x000e7000000e0000 */
[----:B0-----:R0:W-:Y:S04]  /*80d0*/  @!P1 ST.E desc[UR42][R4.64], R3 ;  /* 0x0000000304009985 */ /* 0x0011e8000c10192a */
[----:B-1----:R0:W-:Y:S02]  /*80e0*/  @!P0 ST.E desc[UR42][R6.64], R0 ;  /* 0x0000000006008985 */ /* 0x0021e4000c10192a */
.L_x_39:
[----:B------:R-:W1:Y:S01]  /*80f0*/  LDC R14, c[0x0][0xbe8] ;  /* 0x0002fa00ff0e7b82 */ /* 0x000e620000000800 */
[----:B------:R-:W-:Y:S01]  /*8100*/  ULDC UR12, c[0x0][0xac8] ;  /* 0x0002b200000c7ab9 */ /* 0x000fe20000000800 */
[----:B0-----:R0:W5:Y:S04]  /*8110*/  LD.E.128 R4, desc[UR42][R20.64] ;  /* 0x0000002a14047980 */ /* 0x001168000c101d00 */
[----:B------:R-:W5:Y:S02]  /*8120*/  LD.E.128 R108, desc[UR42][R110.64] ;  /* 0x0000002a6e6c7980 */ /* 0x000f64000c101d00 */
[----:B------:R-:W2:Y:S01]  /*8130*/  LDC R10, c[0x0][0xc38] ;  /* 0x00030e00ff0a7b82 */ /* 0x000ea20000000800 */
[----:B------:R-:W-:Y:S01]  /*8140*/  ISETP.GE.AND P1, PT, R189, UR12, PT ;  /* 0x0000000cbd007c0c */ /* 0x000fe2000bf26270 */
[----:B------:R-:W-:Y:S01]  /*8150*/  IMAD R9, RZ, RZ, -UR44 ;  /* 0x8000002cff097e24 */ /* 0x000fe2000f8e02ff */
[----:B------:R-:W-:Y:S01]  /*8160*/  ULDC.64 UR8, c[0x0][0xae8] ;  /* 0x0002ba0000087ab9 */ /* 0x000fe20000000a00 */
[----:B------:R-:W5:Y:S04]  /*8170*/  LD.E.128 R32, desc[UR42][R32.64] ;  /* 0x0000002a20207980 */ /* 0x000f68000c101d00 */
[----:B------:R-:W3:Y:S01]  /*8180*/  LDC.64 R12, c[0x0][0xae0] ;  /* 0x0002b800ff0c7b82 */ /* 0x000ee20000000a00 */
[----:B------:R-:W5:Y:S04]  /*8190*/  LD.E.128 R36, desc[UR42][R36.64] ;  /* 0x0000002a24247980 */ /* 0x000f68000c101d00 */
[----:B------:R-:W5:Y:S01]  /*81a0*/  LD.E.128 R40, desc[UR42][R40.64] ;  /* 0x0000002a28287980 */ /* 0x000f62000c101d00 */
[----:B-1----:R-:W-:-:S03]  /*81b0*/  ISETP.NE.AND P3, PT, R14, 0x1, PT ;  /* 0x000000010e00780c */ /* 0x002fc60003f65270 */
[----:B------:R-:W5:Y:S01]  /*81c0*/  LD.E.128 R44, desc[UR42][R44.64] ;  /* 0x0000002a2c2c7980 */ /* 0x000f62000c101d00 */
[----:B------:R-:W-:Y:S02]  /*81d0*/  ISETP.GE.AND P0, PT, R188, UR12, PT ;  /* 0x0000000cbc007c0c */ /* 0x000fe4000bf06270 */
[----:B------:R-:W-:Y:S01]  /*81e0*/  SEL R3, RZ, 0xffffffff, P1 ;  /* 0xffffffffff037807 */ /* 0x000fe20000800000 */
[----:B------:R-:W5:Y:S01]  /*81f0*/  LD.E.128 R52, desc[UR42][R52.64] ;  /* 0x0000002a34347980 */ /* 0x000f62000c101d00 */
[----:B------:R-:W-:-:S03]  /*8200*/  ISETP.GE.AND P2, PT, R16, UR12, PT ;  /* 0x0000000c10007c0c */ /* 0x000fc6000bf46270 */
[----:B------:R-:W5:Y:S02]  /*8210*/  LD.E.128 R56, desc[UR42][R56.64] ;  /* 0x0000002a38387980 */ /* 0x000f64000c101d00 */
[----:B0-----:R-:W0:Y:S01]  /*8220*/  @P3 LDC R20, c[0x0][0xbec] ;  /* 0x0002fb00ff143b82 */ /* 0x001e220000000800 */
[----:B------:R-:W-:Y:S01]  /*8230*/  SEL R8, RZ, 0xffffffff, P0 ;  /* 0xffffffffff087807 */ /* 0x000fe20000000000 */
[----:B------:R-:W-:Y:S01]  /*8240*/  IMAD.SHL.U32 R3, R3, 0x2, RZ ;  /* 0x0000000203037824 */ /* 0x000fe200078e00ff */
[----:B------:R-:W-:Y:S01]  /*8250*/  SEL R0, RZ, 0x1, P2 ;  /* 0x00000001ff007807 */ /* 0x000fe20001000000 */
[----:B------:R-:W5:Y:S04]  /*8260*/  LD.E.128 R60, desc[UR42][R60.64] ;  /* 0x0000002a3c3c7980 */ /* 0x000f68000c101d00 */
[----:B------:R-:W1:Y:S01]  /*8270*/  @P3 LDC R11, c[0x0][0xbf0] ;  /* 0x0002fc00ff0b3b82 */ /* 0x000e620000000800 */
[----:B------:R-:W-:Y:S01]  /*8280*/  IMAD.SHL.U32 R8, R8, 0x4, RZ ;  /* 0x0000000408087824 */ /* 0x000fe200078e00ff */
[----:B------:R-:W-:Y:S01]  /*8290*/  LOP3.LUT R3, R3, 0x2, R0, 0xe2, !PT ;  /* 0x0000000203037812 */ /* 0x000fe200078ee200 */
[----:B------:R-:W5:Y:S01]  /*82a0*/  LD.E.128 R64, desc[UR42][R64.64] ;  /* 0x0000002a40407980 */ /* 0x000f62000c101d00 */
[----:B------:R-:W-:Y:S01]  /*82b0*/  ISETP.GE.AND P0, PT, R187, UR12, PT ;  /* 0x0000000cbb007c0c */ /* 0x000fe2000bf06270 */
[----:B--2---:R-:W-:Y:S01]  /*82c0*/  IMAD R28, R10, R9, UR46 ;  /* 0x0000002e0a1c7e24 */ /* 0x004fe2000f8e0209 */
[----:B------:R-:W-:Y:S01]  /*82d0*/  LOP3.LUT R3, R8, 0x4, R3, 0xe2, !PT ;  /* 0x0000000408037812 */ /* 0x000fe200078ee203 */
[----:B------:R-:W-:Y:S01]  /*82e0*/  IMAD R0, R209, 0x20, R211 ;  /* 0x00000020d1007824 */ /* 0x000fe200078e02d3 */
[----:B------:R-:W-:Y:S01]  /*82f0*/  SEL R8, RZ, 0xffffffff, P0 ;  /* 0xffffffffff087807 */ /* 0x000fe20000000000 */
[----:B------:R-:W5:Y:S02]  /*8300*/  LD.E.128 R68, desc[UR42][R68.64] ;  /* 0x0000002a44447980 */ /* 0x000f64000c101d00 */
[----:B------:R-:W-:-:S02]  /*8310*/  IMAD R15, R28, 0x40, R0 ;  /* 0x000000401c0f7824 */ /* 0x000fc400078e0200 */
[----:B------:R-:W-:Y:S01]  /*8320*/  IMAD.SHL.U32 R8, R8, 0x8, RZ ;  /* 0x0000000808087824 */ /* 0x000fe200078e00ff */
[----:B------:R-:W-:Y:S01]  /*8330*/  UIMAD UR6, UR10, UR8, URZ ;  /* 0x000000080a0672a4 */ /* 0x000fe2000f8e023f */
[----:B------:R-:W5:Y:S01]  /*8340*/  LD.E.128 R72, desc[UR42][R72.64] ;  /* 0x0000002a48487980 */ /* 0x000f62000c101d00 */
[----:B0-----:R-:W-:Y:S01]  /*8350*/  @P3 IMAD.HI.U32 R0, R15, R20, RZ ;  /* 0x000000140f003227 */ /* 0x001fe200078e00ff */
[----:B------:R-:W-:Y:S02]  /*8360*/  ISETP.GE.AND P1, PT, R186, UR12, PT ;  /* 0x0000000cba007c0c */ /* 0x000fe4000bf26270 */
[----:B------:R-:W-:Y:S01]  /*8370*/  LOP3.LUT R3, R8, 0x8, R3, 0xe2, !PT ;  /* 0x0000000808037812 */ /* 0x000fe200078ee203 */
[----:B------:R-:W-:Y:S01]  /*8380*/  IMAD.MOV.U32 R8, RZ, RZ, R15 ;  /* 0x000000ffff087224 */ /* 0x000fe200078e000f */
[----:B------:R-:W-:Y:S01]  /*8390*/  UIMAD.WIDE.U32 UR4, UR7, UR8, URZ ;  /* 0x00000008070472a5 */ /* 0x000fe2000f8e003f */
[----:B------:R-:W5:Y:S01]  /*83a0*/  LD.E.128 R76, desc[UR42][R76.64] ;  /* 0x0000002a4c4c7980 */ /* 0x000f62000c101d00 */
[----:B------:R-:W-:Y:S01]  /*83b0*/  UIMAD UR6, UR7, UR9, UR6 ;  /* 0x00000009070672a4 */ /* 0x000fe2000f8e0206 */
[----:B-1----:R-:W-:-:S02]  /*83c0*/  @P3 SHF.R.U32.HI R8, RZ, R11, R0 ;  /* 0x0000000bff083219 */ /* 0x002fc40000011600 */
[----:B------:R-:W-:Y:S01]  /*83d0*/  SEL R0, RZ, 0xffffffff, P1 ;  /* 0xffffffffff007807 */ /* 0x000fe20000800000 */
[----:B------:R-:W-:Y:S01]  /*83e0*/  ULDC.64 UR8, c[0x0][0xaf0] ;  /* 0x0002bc0000087ab9 */ /* 0x000fe20000000a00 */
[----:B------:R-:W-:Y:S01]  /*83f0*/  UIADD3 UR5, UR5, UR6, URZ ;  /* 0x0000000605057290 */ /* 0x000fe2000fffe03f */
[--C-:B------:R-:W-:Y:S01]  /*8400*/  SHF.R.S32.HI R11, RZ, 0x1f, R8.reuse ;  /* 0x0000001fff0b7819 */ /* 0x100fe20000011408 */
[----:B------:R-:W-:Y:S01]  /*8410*/  UIMAD UR6, UR11, UR8, URZ ;  /* 0x000000080b0672a4 */ /* 0x000fe2000f8e023f */
[----:B------:R-:W-:Y:S01]  /*8420*/  ISETP.GE.AND P0, PT, R185, UR12, PT ;  /* 0x0000000cb9007c0c */ /* 0x000fe2000bf06270 */
[----:B------:R-:W-:Y:S01]  /*8430*/  IMAD.SHL.U32 R0, R0, 0x10, RZ ;  /* 0x0000001000007824 */ /* 0x000fe200078e00ff */
[----:B------:R-:W-:Y:S01]  /*8440*/  UIMAD.WIDE.U32 UR4, UR45, UR8, UR4 ;  /* 0x000000082d0472a5 */ /* 0x000fe2000f8e0004 */
[----:B------:R-:W-:Y:S01]  /*8450*/  IMAD.MOV R10, RZ, RZ, -R8 ;  /* 0x000000ffff0a7224 */ /* 0x000fe200078e0a08 */
[----:B------:R-:W-:Y:S01]  /*8460*/  UIMAD UR6, UR45, UR9, UR6 ;  /* 0x000000092d0672a4 */ /* 0x000fe2000f8e0206 */
[----:B------:R-:W-:Y:S01]  /*8470*/  SEL R9, RZ, 0xffffffff, P0 ;  /* 0xffffffffff097807 */ /* 0x000fe20000000000 */
[----:B---3--:R-:W-:Y:S01]  /*8480*/  IMAD R11, R11, R12, RZ ;  /* 0x0000000c0b0b7224 */ /* 0x008fe200078e02ff */
[----:B------:R-:W-:Y:S01]  /*8490*/  LOP3.LUT R0, R0, 0x10, R3, 0xe2, !PT ;  /* 0x0000001000007812 */ /* 0x000fe200078ee203 */
[----:B------:R-:W-:Y:S01]  /*84a0*/  IMAD R3, R14, R10, R15 ;  /* 0x0000000a0e037224 */ /* 0x000fe200078e020f */
[----:B------:R-:W-:Y:S01]  /*84b0*/  UIADD3 UR5, UR5, UR6, URZ ;  /* 0x0000000605057290 */ /* 0x000fe2000fffe03f */
[----:B------:R-:W-:Y:S01]  /*84c0*/  IMAD R13, R8, R13, R11 ;  /* 0x0000000d080d7224 */ /* 0x000fe200078e020b */
[----:B------:R-:W5:Y:S01]  /*84d0*/  LD.E.128 R80, desc[UR42][R80.64] ;  /* 0x0000002a50507980 */ /* 0x000f62000c101d00 */
[----:B------:R-:W-:Y:S01]  /*84e0*/  IMAD.SHL.U32 R11, R9, 0x20, RZ ;  /* 0x00000020090b7824 */ /* 0x000fe200078e00ff */
[----:B------:R-:W-:-:S02]  /*84f0*/  ISETP.GE.AND P0, PT, R213, UR12, PT ;  /* 0x0000000cd5007c0c */ /* 0x000fc4000bf06270 */
[----:B------:R-:W5:Y:S01]  /*8500*/  LD.E.128 R84, desc[UR42][R84.64] ;  /* 0x0000002a54547980 */ /* 0x000f62000c101d00 */
[----:B------:R-:W-:Y:S01]  /*8510*/  SHF.R.S32.HI R10, RZ, 0x1f, R3 ;  /* 0x0000001fff0a7819 */ /* 0x000fe20000011403 */
[----:B------:R-:W-:Y:S01]  /*8520*/  IMAD.WIDE.U32 R8, R8, R12, UR4 ;  /* 0x0000000408087e25 */ /* 0x000fe2000f8e000c */
[----:B------:R-:W-:Y:S01]  /*8530*/  LOP3.LUT R0, R11, 0x20, R0, 0xe2, !PT ;  /* 0x000000200b007812 */ /* 0x000fe200078ee200 */
[----:B------:R-:W-:Y:S01]  /*8540*/  ULDC.64 UR4, c[0x0][0xad8] ;  /* 0x0002b60000047ab9 */ /* 0x000fe20000000a00 */
[----:B------:R-:W5:Y:S01]  /*8550*/  LD.E.128 R88, desc[UR42][R88.64] ;  /* 0x0000002a58587980 */ /* 0x000f62000c101d00 */
[----:B------:R-:W-:Y:S01]  /*8560*/  SEL R11, RZ, 0x40, P0 ;  /* 0x00000040ff0b7807 */ /* 0x000fe20000000000 */
[----:B------:R-:W-:Y:S01]  /*8570*/  IMAD R10, R10, UR4, RZ ;  /* 0x000000040a0a7c24 */ /* 0x000fe2000f8e02ff */
[----:B------:R-:W-:Y:S01]  /*8580*/  ULDC.64 UR6, c[0x0][0xa80] ;  /* 0x0002a00000067ab9 */ /* 0x000fe20000000a00 */
[----:B------:R-:W-:Y:S01]  /*8590*/  @!PT LDS RZ, [RZ] ;  /* 0x00000000fffff984 */ /* 0x000fe20000000800 */
[----:B------:R-:W-:Y:S01]  /*85a0*/  @!PT LDS RZ, [RZ] ;  /* 0x00000000fffff984 */ /* 0x000fe20000000800 */
[----:B------:R-:W-:Y:S01]  /*85b0*/  @!PT LDS RZ, [RZ] ;  /* 0x00000000fffff984 */ /* 0x000fe20000000800 */
[----:B------:R-:W-:Y:S01]  /*85c0*/  @!PT LDS RZ, [RZ] ;  /* 0x00000000fffff984 */ /* 0x000fe20000000800 */
[----:B------:R0:W-:Y:S06]  /*85d0*/  MEMBAR.ALL.CTA ;  /* 0x0000000000007992 */ /* 0x0001ec0000008000 */
[----:B0-----:R-:W0:Y:S01]  /*85e0*/  FENCE.VIEW.ASYNC.S ;  /* 0x00000000000073c6 */ /* 0x001e220000000000 */
[----:B------:R-:W-:Y:S01]  /*85f0*/  LOP3.LUT R0, R0, R11, RZ, 0xfc, !PT ;  /* 0x0000000b00007212 */ /* 0x000fe200078efcff */
[----:B------:R-:W-:Y:S01]  /*8600*/  IMAD R11, R3, UR5, R10 ;  /* 0x00000005030b7c24 */ /* 0x000fe2000f8e020a */
[----:B------:R-:W-:Y:S01]  /*8610*/  ULDC UR5, c[0x0][0xa88] ;  /* 0x0002a20000057ab9 */ /* 0x000fe20000000800 */
[----:B------:R-:W-:Y:S01]  /*8620*/  IMAD.IADD R9, R9, 0x1, R13 ;  /* 0x0000000109097824 */ /* 0x000fe200078e020d */
[----:B------:R-:W-:Y:S01]  /*8630*/  ISETP.GE.AND P0, PT, R212, UR12, PT ;  /* 0x0000000cd4007c0c */ /* 0x000fe2000bf06270 */
[----:B------:R-:W-:-:S02]  /*8640*/  IMAD R29, R14, UR5, RZ ;  /* 0x000000050e1d7c24 */ /* 0x000fc4000f8e02ff */
[----:B------:R-:W-:Y:S02]  /*8650*/  IMAD R28, R28, 0x40, R211 ;  /* 0x000000401c1c7824 */ /* 0x000fe400078e02d3 */
[----:B------:R-:W-:Y:S01]  /*8660*/  IMAD.WIDE.U32 R8, R3, UR4, R8 ;  /* 0x0000000403087c25 */ /* 0x000fe2000f8e0008 */
[----:B------:R-:W-:Y:S01]  /*8670*/  SEL R3, RZ, 0x80, P0 ;  /* 0x00000080ff037807 */ /* 0x000fe20000000000 */
[----:B------:R-:W-:Y:S01]  /*8680*/  UIADD3 UR4, UR41, 0x28c20, URZ ;  /* 0x00028c2029047890 */ /* 0x000fe2000fffe03f */
[----:B------:R-:W-:Y:S01]  /*8690*/  ISETP.GE.AND P0, PT, R28, R29, PT ;  /* 0x0000001d1c00720c */ /* 0x000fe20003f06270 */
[----:B------:R-:W-:Y:S01]  /*86a0*/  IMAD.IADD R9, R9, 0x1, R11 ;  /* 0x0000000109097824 */ /* 0x000fe200078e020b */
[----:B------:R-:W-:Y:S01]  /*86b0*/  LEA R26, P1, R8, UR6, 0x1 ;  /* 0x00000006081a7c11 */ /* 0x000fe2000f8208ff */
[----:B------:R-:W-:-:S03]  /*86c0*/  UPRMT UR4, URZ, 0x654, UR4 ;  /* 0x000006543f047896 */ /* 0x000fc60008000004 */
[----:B------:R-:W-:Y:S01]  /*86d0*/  LEA.HI.X R27, R8, UR7, R9, 0x1, P1 ;  /* 0x00000007081b7c11 */ /* 0x000fe200088f0c09 */
[----:B0-----:R0:W1:Y:S01]  /*86e0*/  SHFL.IDX PT, R10, R26, RZ, 0x181f ;  /* 0x00181fff1a0a7589 */ /* 0x00106200000e0000 */
[----:B------:R-:W-:Y:S03]  /*86f0*/  BSSY B0, `(.L_x_40) ;  /* 0x0000024000007945 */ /* 0x000fe60003800000 */
[----:B------:R0:W2:Y:S01]  /*8700*/  SHFL.IDX PT, R11, R27, RZ, 0x181f ;  /* 0x00181fff1b0b7589 */ /* 0x0000a200000e0000 */
[----:B------:R-:W-:Y:S01]  /*8710*/  SYNCS.ARRIVE.TRANS64.RED.A1T0 RZ, [UR4], RZ ;  /* 0x000000ffffff79a7 */ /* 0x000fe20008100404 */
[----:B------:R-:W-:Y:S01]  /*8720*/  LOP3.LUT R3, R0, R3, RZ, 0xfc, !PT ;  /* 0x0000000300037212 */ /* 0x000fe200078efcff */
[----:B------:R-:W-:Y:S06]  /*8730*/  @P0 BRA `(.L_x_41) ;  /* 0x00000000007c0947 */ /* 0x000fec0003800000 */
[----:B------:R-:W-:Y:S02]  /*8740*/  ISETP.GE.AND P1, PT, R189, UR12, PT ;  /* 0x0000000cbd007c0c */ /* 0x000fe4000bf26270 */
[----:B------:R-:W-:Y:S02]  /*8750*/  ISETP.GE.AND P0, PT, R16, UR12, PT ;  /* 0x0000000c10007c0c */ /* 0x000fe4000bf06270 */
[----:B------:R-:W-:Y:S02]  /*8760*/  ISETP.GE.AND P5, PT, R188, UR12, PT ;  /* 0x0000000cbc007c0c */ /* 0x000fe4000bfa6270 */
[----:B------:R-:W-:-:S07]  /*8770*/  ISETP.GE.AND P3, PT, R187, UR12, PT ;  /* 0x0000000cbb007c0c */ /* 0x000fce000bf66270 */
[CC--:B-1----:R-:W-:Y:S02]  /*8780*/  @!P1 LEA R12, P2, R189.reuse, R10.reuse, 0x1 ;  /* 0x0000000abd0c9211 */ /* 0x0c2fe400078408ff */
[----:B--2---:R-:W-:Y:S02]  /*8790*/  @!P0 IMAD.WIDE R8, R16, 0x2, R10 ;  /* 0x0000000210088825 */ /* 0x004fe400078e020a */
[----:B------:R-:W-:Y:S02]  /*87a0*/  @!P1 LEA.HI.X R13, R189, R11, R222, 0x1, P2 ;  /* 0x0000000bbd0d9211 */ /* 0x000fe400010f0cde */
[----:B------:R-:W-:Y:S01]  /*87b0*/  ISETP.GE.AND P2, PT, R186, UR12, PT ;  /* 0x0000000cba007c0c */ /* 0x000fe2000bf46270 */
[----:B-----5:R1:W-:Y:S01]  /*87c0*/  @!P0 ST.E.128 desc[UR42][R8.64], R108 ;  /* 0x0000006c08008985 */ /* 0x0203e2000c101d2a */
[----:B------:R-:W-:Y:S02]  /*87d0*/  @!P5 LEA R14, P4, R188, R10, 0x1 ;  /* 0x0000000abc0ed211 */ /* 0x000fe400078808ff */
[----:B------:R-:W-:Y:S01]  /*87e0*/  LOP3.LUT P0, RZ, R0, 0x40, RZ, 0xc0, !PT ;  /* 0x0000004000ff7812 */ /* 0x000fe2000780c0ff */
[----:B------:R2:W-:Y:S01]  /*87f0*/  @!P1 ST.E.128 desc[UR42][R12.64], R32 ;  /* 0x000000200c009985 */ /* 0x0005e2000c101d2a */
[----:B------:R-:W-:-:S02]  /*8800*/  ISETP.GE.AND P1, PT, R185, UR12, PT ;  /* 0x0000000cb9007c0c */ /* 0x000fc4000bf26270 */
[-C--:B------:R-:W-:Y:S02]  /*8810*/  @!P5 LEA.HI.X R15, R188, R11.reuse, R221, 0x1, P4 ;  /* 0x0000000bbc0fd211 */ /* 0x080fe400020f0cdd */
[----:B------:R-:W-:Y:S02]  /*8820*/  LOP3.LUT P4, RZ, R3, 0x80, RZ, 0xc0, !PT ;  /* 0x0000008003ff7812 */ /* 0x000fe4000788c0ff */
[CC--:B------:R-:W-:Y:S01]  /*8830*/  @!P3 LEA R20, P6, R187.reuse, R10.reuse, 0x1 ;  /* 0x0000000abb14b211 */ /* 0x0c0fe200078c08ff */
[----:B------:R3:W-:Y:S03]  /*8840*/  @!P5 ST.E.128 desc[UR42][R14.64], R40 ;  /* 0x000000280e00d985 */ /* 0x0007e6000c101d2a */
[----:B------:R-:W-:Y:S02]  /*8850*/  @!P3 LEA.HI.X R21, R187, R11, R220, 0x1, P6 ;  /* 0x0000000bbb15b211 */ /* 0x000fe400030f0cdc */
[----:B-1----:R-:W-:-:S03]  /*8860*/  @!P2 LEA R8, P5, R186, R10, 0x1 ;  /* 0x0000000aba08a211 */ /* 0x002fc600078a08ff */
[----:B------:R3:W-:Y:S01]  /*8870*/  @!P3 ST.E.128 desc[UR42][R20.64], R52 ;  /* 0x000000341400b985 */ /* 0x0007e2000c101d2a */
[-C--:B------:R-:W-:Y:S02]  /*8880*/  @P0 LEA R24, P3, R213, R10.reuse, 0x1 ;  /* 0x0000000ad5180211 */ /* 0x080fe400078608ff */
[CC--:B--2---:R-:W-:Y:S02]  /*8890*/  @!P1 LEA R12, P6, R185.reuse, R10.reuse, 0x1 ;  /* 0x0000000ab90c9211 */ /* 0x0c4fe400078c08ff */
[-C--:B------:R-:W-:Y:S02]  /*88a0*/  @!P2 LEA.HI.X R9, R186, R11.reuse, R219, 0x1, P5 ;  /* 0x0000000bba09a211 */ /* 0x080fe400028f0cdb */
[----:B------:R-:W-:Y:S02]  /*88b0*/  @P4 LEA R10, P5, R212, R10, 0x1 ;  /* 0x0000000ad40a4211 */ /* 0x000fe400078a08ff */
[-C--:B------:R-:W-:Y:S01]  /*88c0*/  @!P1 LEA.HI.X R13, R185, R11.reuse, R218, 0x1, P6 ;  /* 0x0000000bb90d9211 */ /* 0x080fe200030f0cda */
[----:B------:R3:W-:Y:S01]  /*88d0*/  @!P2 ST.E.128 desc[UR42][R8.64], R60 ;  /* 0x0000003c0800a985 */ /* 0x0007e2000c101d2a */
[----:B------:R-:W-:-:S02]  /*88e0*/  @P0 LEA.HI.X R25, R213, R11, R217, 0x1, P3 ;  /* 0x0000000bd5190211 */ /* 0x000fc400018f0cd9 */
[----:B------:R-:W-:Y:S01]  /*88f0*/  @P4 LEA.HI.X R11, R212, R11, R216, 0x1, P5 ;  /* 0x0000000bd40b4211 */ /* 0x000fe200028f0cd8 */
[----:B------:R3:W-:Y:S04]  /*8900*/  @!P1 ST.E.128 desc[UR42][R12.64], R68 ;  /* 0x000000440c009985 */ /* 0x0007e8000c101d2a */
[----:B------:R3:W-:Y:S04]  /*8910*/  @P0 ST.E.128 desc[UR42][R24.64], R76 ;  /* 0x0000004c18000985 */ /* 0x0007e8000c101d2a */
[----:B------:R3:W-:Y:S02]  /*8920*/  @P4 ST.E.128 desc[UR42][R10.64], R84 ;  /* 0x000000540a004985 */ /* 0x0007e4000c101d2a */
.L_x_41:
[----:B------:R-:W-:Y:S05]  /*8930*/  BSYNC B0 ;  /* 0x0000000000007941 */ /* 0x000fea0003800000 */
.L_x_40:
[----:B---3--:R-:W-:Y:S01]  /*8940*/  VIADD R8, R28, 0x20 ;  /* 0x000000201c087836 */ /* 0x008fe20000000000 */
[----:B--2---:R2:W3:Y:S01]  /*8950*/  SHFL.IDX PT, R11, R27, 0x1, 0x181f ;  /* 0x00381f001b0b7f89 */ /* 0x0044e200000e0000 */
[----:B------:R-:W-:Y:S03]  /*8960*/  BSSY B0, `(.L_x_42) ;  /* 0x0000023000007945 */ /* 0x000fe60003800000 */
[----:B------:R-:W-:Y:S01]  /*8970*/  ISETP.GE.AND P0, PT, R8, R29, PT ;  /* 0x0000001d0800720c */ /* 0x000fe20003f06270 */
[----:B-1----:R2:W1:-:S12]  /*8980*/  SHFL.IDX PT, R10, R26, 0x1, 0x181f ;  /* 0x00381f001a0a7f89 */ /* 0x00245800000e0000 */
[----:B--2---:R-:W-:Y:S05]  /*8990*/  @P0 BRA `(.L_x_43) ;  /* 0x00000000007c0947 */ /* 0x004fea0003800000 */
[----:B------:R-:W-:Y:S02]  /*89a0*/  ISETP.GE.AND P2, PT, R189, UR12, PT ;  /* 0x0000000cbd007c0c */ /* 0x000fe4000bf46270 */
[----:B------:R-:W-:Y:S02]  /*89b0*/  ISETP.GE.AND P3, PT, R16, UR12, PT ;  /* 0x0000000c10007c0c */ /* 0x000fe4000bf66270 */
[----:B------:R-:W-:Y:S02]  /*89c0*/  ISETP.GE.AND P5, PT, R188, UR12, PT ;  /* 0x0000000cbc007c0c */ /* 0x000fe4000bfa6270 */
[----:B------:R-:W-:Y:S02]  /*89d0*/  ISETP.GE.AND P4, PT, R187, UR12, PT ;  /* 0x0000000cbb007c0c */ /* 0x000fe4000bf86270 */
[----:B------:R-:W-:-:S05]  /*89e0*/  LOP3.LUT P1, RZ, R0, 0x40, RZ, 0xc0, !PT ;  /* 0x0000004000ff7812 */ /* 0x000fca000782c0ff */
[CC--:B-1----:R-:W-:Y:S02]  /*89f0*/  @!P2 LEA R12, P0, R189.reuse, R10.reuse, 0x1 ;  /* 0x0000000abd0ca211 */ /* 0x0c2fe400078008ff */
[----:B---3--:R-:W-:Y:S02]  /*8a00*/  @!P3 IMAD.WIDE R8, R16, 0x2, R10 ;  /* 0x000000021008b825 */ /* 0x008fe400078e020a */
[-C--:B------:R-:W-:Y:S02]  /*8a10*/  @!P2 LEA.HI.X R13, R189, R11.reuse, R222, 0x1, P0 ;  /* 0x0000000bbd0da211 */ /* 0x080fe400000f0cde */
[----:B------:R-:W-:Y:S01]  /*8a20*/  @!P5 LEA R14, P0, R188, R10, 0x1 ;  /* 0x0000000abc0ed211 */ /* 0x000fe200078008ff */
[----:B-----5:R1:W-:Y:S01]  /*8a30*/  @!P3 ST.E.128 desc[UR42][R8.64], R4 ;  /* 0x000000040800b985 */ /* 0x0203e2000c101d2a */
[----:B------:R-:W-:Y:S02]  /*8a40*/  ISETP.GE.AND P3, PT, R186, UR12, PT ;  /* 0x0000000cba007c0c */ /* 0x000fe4000bf66270 */
[----:B------:R-:W-:Y:S01]  /*8a50*/  @!P5 LEA.HI.X R15, R188, R11, R221, 0x1, P0 ;  /* 0x0000000bbc0fd211 */ /* 0x000fe200000f0cdd */
[----:B------:R2:W-:Y:S01]  /*8a60*/  @!P2 ST.E.128 desc[UR42][R12.64], R36 ;  /* 0x000000240c00a985 */ /* 0x0005e2000c101d2a */
[----:B------:R-:W-:-:S02]  /*8a70*/  ISETP.GE.AND P2, PT, R185, UR12, PT ;  /* 0x0000000cb9007c0c */ /* 0x000fc4000bf46270 */
[----:B------:R-:W-:Y:S01]  /*8a80*/  LOP3.LUT P0, RZ, R3, 0x80, RZ, 0xc0, !PT ;  /* 0x0000008003ff7812 */ /* 0x000fe2000780c0ff */
[----:B------:R2:W-:Y:S01]  /*8a90*/  @!P5 ST.E.128 desc[UR42][R14.64], R44 ;  /* 0x0000002c0e00d985 */ /* 0x0005e2000c101d2a */
[----:B------:R-:W-:-:S04]  /*8aa0*/  @!P4 LEA R20, P6, R187, R10, 0x1 ;  /* 0x0000000abb14c211 */ /* 0x000fc800078c08ff */
[----:B------:R-:W-:Y:S02]  /*8ab0*/  @!P4 LEA.HI.X R21, R187, R11, R220, 0x1, P6 ;  /* 0x0000000bbb15c211 */ /* 0x000fe400030f0cdc */
[----:B------:R-:W-:-:S03]  /*8ac0*/  @!P3 LEA R24, P5, R186, R10, 0x1 ;  /* 0x0000000aba18b211 */ /* 0x000fc600078a08ff */
[----:B------:R2:W-:Y:S01]  /*8ad0*/  @!P4 ST.E.128 desc[UR42][R20.64], R56 ;  /* 0x000000381400c985 */ /* 0x0005e2000c101d2a */
[-C--:B-1----:R-:W-:Y:S02]  /*8ae0*/  @!P2 LEA R4, P6, R185, R10.reuse, 0x1 ;  /* 0x0000000ab904a211 */ /* 0x082fe400078c08ff */
[-C--:B------:R-:W-:Y:S02]  /*8af0*/  @P1 LEA R6, P4, R213, R10.reuse, 0x1 ;  /* 0x0000000ad5061211 */ /* 0x080fe400078808ff */
        /* <DEDUP_REMOVED lines=9> */
.L_x_43:
[----:B------:R-:W-:Y:S05]  /*8b90*/  BSYNC B0 ;  /* 0x0000000000007941 */ /* 0x000fea0003800000 */
.L_x_42:
[----:B------:R-:W4:Y:S02]  /*8ba0*/  LDC R0, c[0x0][0xc34] ;  /* 0x00030d00ff007b82 */ /* 0x000f240000000800 */
[----:B----4-:R-:W-:-:S13]  /*8bb0*/  ISETP.LE.AND P0, PT, R0, UR47, PT ;  /* 0x0000002f00007c0c */ /* 0x010fda000bf03270 */
[----:B------:R-:W-:Y:S05]  /*8bc0*/  @!P0 BRA `(.L_x_44) ;  /* 0xffffff8400088947 */ /* 0x000fea000383ffff */
[----:B------:R-:W-:Y:S05]  /*8bd0*/  EXIT ;  /* 0x000000000000794d */ /* 0x000fea0003800000 */
.L_x_7:
[----:B------:R-:W-:-:S08]  /*8be0*/  NOP ;  /* 0x0000000000007918 */ /* 0x000fd00000000000 */
[----:B------:R-:W0:-:S00]  /*8bf0*/  USETMAXREG.DEALLOC.CTAPOOL 0x18 ;  /* 0x00000018000079c8 */ /* 0x000e0000080e0500 */
[----:B------:R-:W1:Y:S01]  /*8c00*/  S2UR UR5, SR_CTAID.X ;  /* 0x00000000000579c3 */ /* 0x000e620000002500 */
[----:B0-----:R-:W-:Y:S02]  /*8c10*/  IMAD.MOV.U32 R2, RZ, RZ, 0x1 ;  /* 0x00000001ff027424 */ /* 0x001fe400078e00ff */
[----:B------:R-:W-:-:S05]  /*8c20*/  IMAD.MOV.U32 R18, RZ, RZ, RZ ;  /* 0x000000ffff127224 */ /* 0x000fca00078e00ff */
[----:B------:R-:W1:Y:S02]  /*8c30*/  LDC R3, c[0x0][0xc34] ;  /* 0x00030d00ff037b82 */ /* 0x000e640000000800 */
[----:B-1----:R-:W-:Y:S01]  /*8c40*/  ISETP.LE.AND P0, PT, R3, UR5, PT ;  /* 0x0000000503007c0c */ /* 0x002fe2000bf03270 */
[----:B------:R-:W-:-:S05]  /*8c50*/  IMAD.MOV.U32 R3, RZ, RZ, 0x1 ;  /* 0x00000001ff037424 */ /* 0x000fca00078e00ff */
[----:B------:R0:W-:Y:S07]  /*8c60*/  STL [R1], R3 ;  /* 0x0000000301007387 */ /* 0x0001ee0000100800 */
[----:B------:R-:W-:Y:S05]  /*8c70*/  @P0 BRA `(.L_x_45) ;  /* 0x0000004800480947 */ /* 0x000fea0003800000 */
[----:B------:R-:W1:Y:S01]  /*8c80*/  S2UR UR4, SR_CgaCtaId ;  /* 0x00000000000479c3 */ /* 0x000e620000008800 */
[C---:B------:R-:W-:Y:S01]  /*8c90*/  IMAD.SHL.U32 R2, R0.reuse, 0x8, RZ ;  /* 0x0000000800027824 */ /* 0x040fe200078e00ff */
[----:B------:R-:W-:Y:S01]  /*8ca0*/  LOP3.LUT R5, R0, 0x7f, RZ, 0xc0, !PT ;  /* 0x0000007f00057812 */ /* 0x000fe200078ec0ff */
[----:B------:R-:W-:Y:S01]  /*8cb0*/  UMOV UR36, 0x400 ;  /* 0x0000040000247882 */ /* 0x000fe20000000000 */
[----:B------:R-:W-:Y:S01]  /*8cc0*/  IMAD.MOV.U32 R18, RZ, RZ, RZ ;  /* 0x000000ffff127224 */ /* 0x000fe200078e00ff */
[----:B------:R-:W-:Y:S01]  /*8cd0*/  ULDC.64 UR40, c[0x0][0x198] ;  /* 0x0000660000287ab9 */ /* 0x000fe20000000a00 */
[----:B0-----:R-:W-:Y:S01]  /*8ce0*/  LOP3.LUT R3, R2, 0x1f8, RZ, 0xc0, !PT ;  /* 0x000001f802037812 */ /* 0x001fe200078ec0ff */
[----:B------:R-:W-:Y:S01]  /*8cf0*/  IMAD.U32 R2, RZ, RZ, UR5 ;  /* 0x00000005ff027e24 */ /* 0x000fe2000f8e00ff */
[----:B------:R-:W-:Y:S02]  /*8d00*/  ULDC UR38, c[0x0][0xc] ;  /* 0x0000030000267ab9 */ /* 0x000fe40000000800 */
[----:B------:R-:W-:Y:S01]  /*8d10*/  LOP3.LUT R4, R3, 0x38, R0, 0x78, !PT ;  /* 0x0000003803047812 */ /* 0x000fe200078e7800 */
[----:B------:R-:W-:Y:S01]  /*8d20*/  IMAD.SHL.U32 R3, R5, 0x8, RZ ;  /* 0x0000000805037824 */ /* 0x000fe200078e00ff */
[----:B------:R-:W-:-:S04]  /*8d30*/  SHF.R.U32.HI R5, RZ, 0x3, R5 ;  /* 0x00000003ff057819 */ /* 0x000fc80000011605 */
[----:B------:R-:W-:Y:S01]  /*8d40*/  LOP3.LUT R3, R4, 0x200, R3, 0xf8, !PT ;  /* 0x0000020004037812 */ /* 0x000fe200078ef803 */
[----:B------:R-:W-:-:S05]  /*8d50*/  IMAD.SHL.U32 R4, R0, 0x10, RZ ;  /* 0x0000001000047824 */ /* 0x000fca00078e00ff */
[----:B------:R-:W-:Y:S01]  /*8d60*/  LOP3.LUT R0, R5, 0x70, R4, 0xf8, !PT ;  /* 0x0000007005007812 */ /* 0x000fe200078ef804 */
[----:B------:R-:W-:Y:S01]  /*8d70*/  IMAD.MOV.U32 R0, RZ, RZ, 0x1 ;  /* 0x00000001ff007424 */ /* 0x000fe200078e00ff */
[----:B-1----:R-:W-:-:S06]  /*8d80*/  ULEA UR36, UR4, UR36, 0x18 ;  /* 0x0000002404247291 */ /* 0x002fcc000f8ec03f */
[----:B------:R-:W-:-:S05]  /*8d90*/  LEA R3, R3, UR36, 0x1 ;  /* 0x0000002403037c11 */ /* 0x000fca000f8e08ff */
[----:B------:R0:W-:Y:S04]  /*8da0*/  STL [R1+0x28], R3 ;  /* 0x0000280301007387 */ /* 0x0001e80000100800 */
[----:B------:R0:W-:Y:S04]  /*8db0*/  STL [R1+0x20], R2 ;  /* 0x0000200201007387 */ /* 0x0001e80000100800 */
[----:B------:R0:W-:Y:S04]  /*8dc0*/  STL [R1], R0 ;  /* 0x0000000001007387 */ /* 0x0001e80000100800 */
[----:B------:R0:W-:Y:S02]  /*8dd0*/  STL [R1+0x30], RZ ;  /* 0x000030ff01007387 */ /* 0x0001e40000100800 */
.L_x_137:
[----:B------:R-:W2:Y:S01]  /*8de0*/  LDL R4, [R1+0x20] ;  /* 0x0000200001047983 */ /* 0x000ea20000100800 */
[----:B0-----:R-:W0:Y:S01]  /*8df0*/  LDC R0, c[0x0][0xc38] ;  /* 0x00030e00ff007b82 */ /* 0x001e220000000800 */
[----:B------:R-:W-:Y:S05]  /*8e00*/  YIELD ;  /* 0x0000000000007946 */ /* 0x000fea0003800000 */
[----:B------:R-:W-:Y:S02]  /*8e10*/  ULDC.64 UR4, c[0x0][0x418] ;  /* 0x0001060000047ab9 */ /* 0x000fe40000000a00 */
[----:B-1----:R-:W1:Y:S01]  /*8e20*/  LDC R17, c[0x0][0xc44] ;  /* 0x00031100ff117b82 */ /* 0x002e620000000800 */
[----:B------:R-:W-:-:S03]  /*8e30*/  UISETP.NE.U32.AND UP0, UPT, UR4, URZ, UPT ;  /* 0x0000003f0400728c */ /* 0x000fc6000bf05070 */
[----:B------:R-:W-:Y:S01]  /*8e40*/  ULDC UR4, c[0x0][0x424] ;  /* 0x0001090000047ab9 */ /* 0x000fe20000000800 */
[----:B------:R-:W-:Y:S02]  /*8e50*/  UISETP.NE.AND.EX UP0, UPT, UR5, URZ, UPT, UP0 ;  /* 0x0000003f0500728c */ /* 0x000fe4000bf05300 */
[----:B------:R-:W-:Y:S02]  /*8e60*/  UIADD3 UR5, UR36, 0x22400, URZ ;  /* 0x0002240024057890 */ /* 0x000fe4000fffe03f */
[----:B------:R-:W-:Y:S02]  /*8e70*/  USEL UR4, UR4, 0x1, UP0 ;  /* 0x0000000104047887 */ /* 0x000fe40008000000 */
[----:B------:R-:W-:Y:S01]  /*8e80*/  ULOP3.LUT UP0, URZ, UR5, 0x3ff, URZ, 0xc0, !UPT ;  /* 0x000003ff053f7892 */ /* 0x000fe2000f80c03f */
[----:B0-----:R-:W-:Y:S02]  /*8e90*/  ISETP.NE.AND P0, PT, R0, 0x1, PT ;  /* 0x000000010000780c */ /* 0x001fe40003f05270 */
[----:B-1----:R-:W-:-:S11]  /*8ea0*/  ISETP.NE.AND P1, PT, R17, 0x1, PT ;  /* 0x000000011100780c */ /* 0x002fd60003f25270 */
[----:B------:R-:W2:Y:S08]  /*8eb0*/  @P0 LDC R0, c[0x0][0xc3c] ;  /* 0x00030f00ff000b82 */ /* 0x000eb00000000800 */
[----:B------:R-:W0:Y:S08]  /*8ec0*/  @P0 LDC R5, c[0x0][0xc40] ;  /* 0x00031000ff050b82 */ /* 0x000e300000000800 */
[----:B------:R-:W1:Y:S01]  /*8ed0*/  @P1 LDC.64 R2, c[0x0][0xc48] ;  /* 0x00031200ff021b82 */ /* 0x000e620000000a00 */
[----:B--2---:R-:W-:-:S04]  /*8ee0*/  @P0 IMAD.HI.U32 R0, R4, R0, RZ ;  /* 0x0000000004000227 */ /* 0x004fc800078e00ff */
[----:B------:R-:W-:Y:S01]  /*8ef0*/  IMAD.MOV.U32 R6, RZ, RZ, R4 ;  /* 0x000000ffff067224 */ /* 0x000fe200078e0004 */
[----:B0-----:R-:W-:Y:S02]  /*8f00*/  @P0 SHF.R.U32.HI R6, RZ, R5, R0 ;  /* 0x00000005ff060219 */ /* 0x001fe40000011600 */
[----:B------:R-:W-:-:S03]  /*8f10*/  PLOP3.LUT P0, PT, PT, PT, UP0, 0x80, 0x0 ;  /* 0x000000000000781c */ /* 0x000fc60003f0f008 */
[----:B-1----:R-:W-:Y:S01]  /*8f20*/  @P1 IMAD.HI.U32 R2, R6, R2, RZ ;  /* 0x0000000206021227 */ /* 0x002fe200078e00ff */
[----:B------:R0:W-:Y:S03]  /*8f30*/  STL [R1+0x18], R6 ;  /* 0x0000180601007387 */ /* 0x0001e60000100800 */
[----:B------:R-:W-:Y:S01]  /*8f40*/  IMAD.MOV.U32 R19, RZ, RZ, R6 ;  /* 0x000000ffff137224 */ /* 0x000fe200078e0006 */
[----:B------:R-:W-:Y:S02]  /*8f50*/  @P1 SHF.R.U32.HI R19, RZ, R3, R2 ;  /* 0x00000003ff131219 */ /* 0x000fe40000011602 */
[----:B------:R-:W1:Y:S03]  /*8f60*/  LDC R2, c[0x0][0x2f0] ;  /* 0x0000bc00ff027b82 */ /* 0x000e660000000800 */
[----:B------:R-:W-:Y:S01]  /*8f70*/  IMAD.MOV R0, RZ, RZ, -R19 ;  /* 0x000000ffff007224 */ /* 0x000fe200078e0a13 */
[----:B------:R0:W-:Y:S03]  /*8f80*/  STL [R1+0x10], R19 ;  /* 0x0000101301007387 */ /* 0x0001e60000100800 */
[----:B------:R-:W-:-:S02]  /*8f90*/  IMAD R17, R17, R0, R6 ;  /* 0x0000000011117224 */ /* 0x000fc400078e0206 */
[----:B-1----:R-:W-:-:S04]  /*8fa0*/  IMAD R4, R2, UR4, RZ ;  /* 0x0000000402047c24 */ /* 0x002fc8000f8e02ff */
[----:B------:R-:W-:Y:S01]  /*8fb0*/  VIADD R0, R4, 0x3f ;  /* 0x0000003f04007836 */ /* 0x000fe20000000000 */
[----:B------:R0:W-:Y:S04]  /*8fc0*/  STL [R1+0x2c], R4 ;  /* 0x00002c0401007387 */ /* 0x0001e80000100800 */
[----:B------:R-:W-:-:S04]  /*8fd0*/  SHF.R.S32.HI R3, RZ, 0x1f, R0 ;  /* 0x0000001fff037819 */ /* 0x000fc80000011400 */
[----:B------:R-:W-:-:S04]  /*8fe0*/  LEA.HI R3, R3, R0, RZ, 0x6 ;  /* 0x0000000003037211 */ /* 0x000fc800078f30ff */
[----:B------:R-:W-:-:S05]  /*8ff0*/  SHF.R.S32.HI R0, RZ, 0x6, R3 ;  /* 0x00000006ff007819 */ /* 0x000fca0000011403 */
[----:B------:R0:W-:Y:S01]  /*9000*/  STL [R1+0x1c], R0 ;  /* 0x00001c0001007387 */ /* 0x0001e20000100800 */
[----:B------:R-:W-:Y:S05]  /*9010*/  @!P0 BRA `(.L_x_46) ;  /* 0x0000000000408947 */ /* 0x000fea0003800000 */
[----:B------:R-:W-:Y:S01]  /*9020*/  MOV R2, 0x0 ;  /* 0x0000000000027802 */ /* 0x000fe20000000f00 */
[----:B------:R-:W-:Y:S01]  /*9030*/  ULDC.64 UR6, c[0x4][0x90] ;  /* 0x0100240000067ab9 */ /* 0x000fe20000000a00 */
[----:B------:R-:W-:Y:S01]  /*9040*/  ULDC.64 UR8, c[0x4][0x98] ;  /* 0x0100260000087ab9 */ /* 0x000fe20000000a00 */
[----:B------:R-:W-:Y:S01]  /*9050*/  ULDC.64 UR4, c[0x4][0x8] ;  /* 0x0100020000047ab9 */ /* 0x000fe20000000a00 */
[----:B0-----:R-:W-:Y:S02]  /*9060*/  IMAD.U32 R4, RZ, RZ, UR6 ;  /* 0x00000006ff047e24 */ /* 0x001fe4000f8e00ff */
[----:B------:R-:W0:Y:S01]  /*9070*/  LDC.64 R2, c[0x4][R2] ;  /* 0x0100000002027b82 */ /* 0x000e220000000a00 */
[----:B------:R-:W-:Y:S02]  /*9080*/  IMAD.U32 R5, RZ, RZ, UR7 ;  /* 0x00000007ff057e24 */ /* 0x000fe4000f8e00ff */
[----:B------:R-:W-:Y:S02]  /*9090*/  IMAD.U32 R6, RZ, RZ, UR8 ;  /* 0x00000008ff067e24 */ /* 0x000fe4000f8e00ff */
[----:B------:R-:W-:-:S02]  /*90a0*/  IMAD.U32 R7, RZ, RZ, UR9 ;  /* 0x00000009ff077e24 */ /* 0x000fc4000f8e00ff */
[----:B------:R-:W-:Y:S02]  /*90b0*/  IMAD.U32 R10, RZ, RZ, UR4 ;  /* 0x00000004ff0a7e24 */ /* 0x000fe4000f8e00ff */
[----:B------:R-:W-:Y:S02]  /*90c0*/  IMAD.U32 R11, RZ, RZ, UR5 ;  /* 0x00000005ff0b7e24 */ /* 0x000fe4000f8e00ff */
[----:B------:R-:W-:Y:S02]  /*90d0*/  IMAD.MOV.U32 R8, RZ, RZ, 0x70 ;  /* 0x00000070ff087424 */ /* 0x000fe400078e00ff */
[----:B------:R-:W-:Y:S02]  /*90e0*/  IMAD.MOV.U32 R12, RZ, RZ, 0x1 ;  /* 0x00000001ff0c7424 */ /* 0x000fe400078e00ff */
[----:B------:R-:W-:-:S07]  /*90f0*/  IMAD.MOV.U32 R13, RZ, RZ, RZ ;  /* 0x000000ffff0d7224 */ /* 0x000fce00078e00ff */
[----:B------:R-:W-:-:S07]  /*9100*/  LEPC R20, `(.L_x_46) ;  /* 0x000000001014794e */ /* 0x000fce0000000000 */
[----:B0-----:R-:W-:Y:S05]  /*9110*/  CALL.ABS.NOINC R2 ;  /* 0x0000000002007343 */ /* 0x001fea0003c00000 */
.L_x_46:
[----:B------:R-:W-:-:S04]  /*9120*/  UIADD3 UR4, UR36, 0x400, URZ ;  /* 0x0000040024047890 */ /* 0x000fc8000fffe03f */
[----:B------:R-:W-:-:S06]  /*9130*/  ULOP3.LUT UP0, URZ, UR4, 0x3ff, URZ, 0xc0, !UPT ;  /* 0x000003ff043f7892 */ /* 0x000fcc000f80c03f */
[----:B------:R-:W-:-:S13]  /*9140*/  PLOP3.LUT P0, PT, PT, PT, UP0, 0x80, 0x0 ;  /* 0x000000000000781c */ /* 0x000fda0003f0f008 */
[----:B------:R-:W-:Y:S05]  /*9150*/  @!P0 BRA `(.L_x_47) ;  /* 0x00000000007c8947 */ /* 0x000fea0003800000 */
[----:B------:R-:W-:Y:S01]  /*9160*/  MOV R16, 0x0 ;  /* 0x0000000000107802 */ /* 0x000fe20000000f00 */
[----:B------:R-:W-:Y:S01]  /*9170*/  ULDC.64 UR6, c[0x4][0x90] ;  /* 0x0100240000067ab9 */ /* 0x000fe20000000a00 */
[----:B------:R-:W-:Y:S01]  /*9180*/  ULDC.64 UR8, c[0x4][0x98] ;  /* 0x0100260000087ab9 */ /* 0x000fe20000000a00 */
[----:B------:R-:W-:Y:S01]  /*9190*/  ULDC.64 UR4, c[0x4][0x10] ;  /* 0x0100040000047ab9 */ /* 0x000fe20000000a00 */
[----:B------:R1:W2:Y:S01]  /*91a0*/  LDC.64 R2, c[0x4][R16] ;  /* 0x0100000010027b82 */ /* 0x0002a20000000a00 */
[----:B0-----:R-:W-:Y:S02]  /*91b0*/  IMAD.U32 R4, RZ, RZ, UR6 ;  /* 0x00000006ff047e24 */ /* 0x001fe4000f8e00ff */
[----:B------:R-:W-:Y:S02]  /*91c0*/  IMAD.U32 R5, RZ, RZ, UR7 ;  /* 0x00000007ff057e24 */ /* 0x000fe4000f8e00ff */
[----:B------:R-:W-:Y:S02]  /*91d0*/  IMAD.U32 R6, RZ, RZ, UR8 ;  /* 0x00000008ff067e24 */ /* 0x000fe4000f8e00ff */
[----:B------:R-:W-:-:S02]  /*91e0*/  IMAD.U32 R7, RZ, RZ, UR9 ;  /* 0x00000009ff077e24 */ /* 0x000fc4000f8e00ff */
[----:B------:R-:W-:Y:S02]  /*91f0*/  IMAD.U32 R10, RZ, RZ, UR4 ;  /* 0x00000004ff0a7e24 */ /* 0x000fe4000f8e00ff */
[----:B------:R-:W-:Y:S02]  /*9200*/  IMAD.U32 R11, RZ, RZ, UR5 ;  /* 0x00000005ff0b7e24 */ /* 0x000fe4000f8e00ff */
[----:B------:R-:W-:Y:S02]  /*9210*/  IMAD.MOV.U32 R8, RZ, RZ, 0x70 ;  /* 0x00000070ff087424 */ /* 0x000fe400078e00ff */
[----:B------:R-:W-:Y:S02]  /*9220*/  IMAD.MOV.U32 R12, RZ, RZ, 0x1 ;  /* 0x00000001ff0c7424 */ /* 0x000fe400078e00ff */
[----:B-1----:R-:W-:-:S07]  /*9230*/  IMAD.MOV.U32 R13, RZ, RZ, RZ ;  /* 0x000000ffff0d7224 */ /* 0x002fce00078e00ff */
[----:B------:R-:W-:-:S07]  /*9240*/  LEPC R20, `(.L_x_48) ;  /* 0x000000001014794e */ /* 0x000fce0000000000 */
[----:B--2---:R-:W-:Y:S05]  /*9250*/  CALL.ABS.NOINC R2 ;  /* 0x0000000002007343 */ /* 0x004fea0003c00000 */
.L_x_48:
[----:B------:R0:W1:Y:S01]  /*9260*/  LDC.64 R2, c[0x4][R16] ;  /* 0x0100000010027b82 */ /* 0x0000620000000a00 */
[----:B------:R-:W-:Y:S01]  /*9270*/  ULDC.64 UR6, c[0x4][0x90] ;  /* 0x0100240000067ab9 */ /* 0x000fe20000000a00 */
[----:B------:R-:W-:Y:S01]  /*9280*/  ULDC.64 UR8, c[0x4][0x98] ;  /* 0x0100260000087ab9 */ /* 0x000fe20000000a00 */
[----:B------:R-:W-:Y:S01]  /*9290*/  ULDC.64 UR4, c[0x4][0x18] ;  /* 0x0100060000047ab9 */ /* 0x000fe20000000a00 */
[----:B------:R-:W-:Y:S02]  /*92a0*/  IMAD.U32 R4, RZ, RZ, UR6 ;  /* 0x00000006ff047e24 */ /* 0x000fe4000f8e00ff */
[----:B------:R-:W-:Y:S02]  /*92b0*/  IMAD.U32 R5, RZ, RZ, UR7 ;  /* 0x00000007ff057e24 */ /* 0x000fe4000f8e00ff */
[----:B------:R-:W-:Y:S02]  /*92c0*/  IMAD.U32 R6, RZ, RZ, UR8 ;  /* 0x00000008ff067e24 */ /* 0x000fe4000f8e00ff */
[----:B------:R-:W-:-:S02]  /*92d0*/  IMAD.U32 R7, RZ, RZ, UR9 ;  /* 0x00000009ff077e24 */ /* 0x000fc4000f8e00ff */
[----:B------:R-:W-:Y:S02]  /*92e0*/  IMAD.U32 R10, RZ, RZ, UR4 ;  /* 0x00000004ff0a7e24 */ /* 0x000fe4000f8e00ff */
[----:B------:R-:W-:Y:S02]  /*92f0*/  IMAD.U32 R11, RZ, RZ, UR5 ;  /* 0x00000005ff0b7e24 */ /* 0x000fe4000f8e00ff */
[----:B------:R-:W-:Y:S02]  /*9300*/  IMAD.MOV.U32 R8, RZ, RZ, 0x70 ;  /* 0x00000070ff087424 */ /* 0x000fe400078e00ff */
[----:B------:R-:W-:Y:S02]  /*9310*/  IMAD.MOV.U32 R12, RZ, RZ, 0x1 ;  /* 0x00000001ff0c7424 */ /* 0x000fe400078e00ff */
[----:B0-----:R-:W-:-:S07]  /*9320*/  IMAD.MOV.U32 R13, RZ, RZ, RZ ;  /* 0x000000ffff0d7224 */ /* 0x001fce00078e00ff */
[----:B------:R-:W-:-:S07]  /*9330*/  LEPC R20, `(.L_x_47) ;  /* 0x000000001014794e */ /* 0x000fce0000000000 */
[----:B-1----:R-:W-:Y:S05]  /*9340*/  CALL.ABS.NOINC R2 ;  /* 0x0000000002007343 */ /* 0x002fea0003c00000 */
.L_x_47:
[----:B------:R-:W-:Y:S01]  /*9350*/  ULDC.64 UR4, c[0x0][0x9f8] ;  /* 0x00027e0000047ab9 */ /* 0x000fe20000000a00 */
[----:B------:R-:W2:Y:S01]  /*9360*/  LDL R16, [R1+0x1c] ;  /* 0x00001c0001107983 */ /* 0x000ea20000100800 */
[----:B------:R-:W-:-:S04]  /*9370*/  ISETP.NE.U32.AND P0, PT, RZ, UR4, PT ;  /* 0x00000004ff007c0c */ /* 0x000fc8000bf05070 */
[----:B------:R-:W-:-:S13]  /*9380*/  ISETP.NE.AND.EX P0, PT, RZ, UR5, PT, P0 ;  /* 0x00000005ff007c0c */ /* 0x000fda000bf05300 */
[----:B------:R-:W1:Y:S02]  /*9390*/  @P0 LDC.64 R2, c[0x0][0x9f8] ;  /* 0x00027e00ff020b82 */ /* 0x000e640000000a00 */
[----:B-1----:R-:W-:-:S05]  /*93a0*/  @P0 IMAD.WIDE R2, R19, 0x4, R2 ;  /* 0x0000000413020825 */ /* 0x002fca00078e0202 */
[----:B0-----:R0:W3:Y:S01]  /*93b0*/  @P0 LDG.E R19, desc[UR42][R2.64] ;  /* 0x0000002a02130981 */ /* 0x0010e2000c1e1900 */
[----:B------:R-:W-:Y:S01]  /*93c0*/  UMOV UR4, 0xffffffff ;  /* 0xffffffff00047882 */ /* 0x000fe20000000000 */
[----:B0-----:R-:W0:Y:S02]  /*93d0*/  LDC.64 R2, c[0x0][0x418] ;  /* 0x00010600ff027b82 */ /* 0x001e240000000a00 */
[----:B0-----:R-:W-:-:S04]  /*93e0*/  ISETP.NE.U32.AND P0, PT, R2, RZ, PT ;  /* 0x000000ff0200720c */ /* 0x001fc80003f05070 */
[----:B------:R-:W-:-:S04]  /*93f0*/  ISETP.NE.AND.EX P1, PT, R3, RZ, PT, P0 ;  /* 0x000000ff0300720c */ /* 0x000fc80003f25300 */
[----:B------:R-:W-:Y:S01]  /*9400*/  P2R R0, PR, RZ, 0x2 ;  /* 0x00000002ff007803 */ /* 0x000fe20000000000 */
[----:B--2---:R-:W-:-:S05]  /*9410*/  VIADD R8, R16, 0xffffffff ;  /* 0xffffffff10087836 */ /* 0x004fca0000000000 */
[----:B------:R0:W-:Y:S04]  /*9420*/  STL [R1+0x14], R8 ;  /* 0x0000140801007387 */ /* 0x0001e80000100800 */
[----:B------:R0:W-:Y:S01]  /*9430*/  STL [R1+0xc], R0 ;  /* 0x00000c0001007387 */ /* 0x0001e20000100800 */
[----:B---3--:R-:W-:Y:S02]  /*9440*/  SHF.R.S32.HI R7, RZ, 0x1f, R19 ;  /* 0x0000001fff077819 */ /* 0x008fe40000011413 */
[----:B------:R-:W-:-:S03]  /*9450*/  SEL R16, R19, RZ, !P1 ;  /* 0x000000ff13107207 */ /* 0x000fc60004800000 */
[----:B------:R0:W-:Y:S01]  /*9460*/  STL [R1+0x4], R7 ;  /* 0x0000040701007387 */ /* 0x0001e20000100800 */
[----:B------:R-:W-:Y:S05]  /*9470*/  BRA.DIV UR4, `(.L_x_49) ;  /* 0x0000004604bc7947 */ /* 0x000fea000b800000 */
[----:B0-----:R-:W0:Y:S02]  /*9480*/  S2R R0, SR_TID.X ;  /* 0x0000000000007919 */ /* 0x001e240000002100 */
[----:B0-----:R-:W-:-:S04]  /*9490*/  SHF.R.U32.HI R0, RZ, 0x5, R0 ;  /* 0x00000005ff007819 */ /* 0x001fc80000011600 */
[----:B------:R-:W-:-:S05]  /*94a0*/  LOP3.LUT R0, R0, 0x3, RZ, 0xc0, !PT ;  /* 0x0000000300007812 */ /* 0x000fca00078ec0ff */
[----:B------:R0:W1:Y:S02]  /*94b0*/  SHFL.IDX PT, R14, R0, RZ, 0x1f ;  /* 0x00001fff000e7589 */ /* 0x00006400000e0000 */
.L_x_154:
[----:B------:R-:W-:Y:S02]  /*94c0*/  PLOP3.LUT P2, PT, PT, PT, PT, 0x8, 0x0 ;  /* 0x000000000000781c */ /* 0x000fe40003f4e170 */
[----:B-1----:R-:W-:Y:S02]  /*94d0*/  ISETP.NE.AND P0, PT, R14, RZ, PT ;  /* 0x000000ff0e00720c */ /* 0x002fe40003f05270 */
[----:B0-----:R-:W-:-:S05]  /*94e0*/  P2R R0, PR, RZ, 0x4 ;  /* 0x00000004ff007803 */ /* 0x001fca0000000000 */
[----:B------:R0:W-:Y:S06]  /*94f0*/  STL [R1+0x8], R0 ;  /* 0x0000080001007387 */ /* 0x0001ec0000100800 */
[----:B------:R-:W-:Y:S05]  /*9500*/  @P0 BRA `(.L_x_50) ;  /* 0x0000000000f80947 */ /* 0x000fea0003800000 */
[----:B------:R-:W-:-:S03]  /*9510*/  UMOV UR4, 0xffffffff ;  /* 0xffffffff00047882 */ /* 0x000fc60000000000 */
[----:B------:R-:W-:Y:S05]  /*9520*/  BRA.DIV UR4, `(.L_x_51) ;  /* 0x0000004604c47947 */ /* 0x000fea000b800000 */
[----:B------:R-:W-:-:S13]  /*9530*/  ELECT P6, URZ, PT ;  /* 0x00000000003f782f */ /* 0x000fda00038c0000 */
.L_x_157:
[----:B------:R-:W-:Y:S05]  /*9540*/  @!P6 BRA `(.L_x_50) ;  /* 0x0000000000e8e947 */ /* 0x000fea0003800000 */
[----:B------:R1:W-:Y:S01]  /*9550*/  STL [R1+0x24], R8 ;  /* 0x0000240801007387 */ /* 0x0003e20000100800 */
[----:B------:R-:W-:Y:S01]  /*9560*/  IMAD.MOV.U32 R16, RZ, RZ, R19 ;  /* 0x000000ffff107224 */ /* 0x000fe200078e0013 */
[----:B------:R-:W-:Y:S06]  /*9570*/  @!P1 BRA `(.L_x_52) ;  /* 0x00000000004c9947 */ /* 0x000fec0003800000 */
[----:B------:R-:W2:Y:S01]  /*9580*/  LDC R6, c[0x0][0x43c] ;  /* 0x00010f00ff067b82 */ /* 0x000ea20000000800 */
[----:B0-----:R-:W-:Y:S01]  /*9590*/  IMAD.MOV.U32 R0, RZ, RZ, R8 ;  /* 0x000000ffff007224 */ /* 0x001fe200078e0008 */
[----:B------:R-:W-:Y:S01]  /*95a0*/  ULDC.64 UR4, c[0x0][0x428] ;  /* 0x00010a0000047ab9 */ /* 0x000fe20000000a00 */
[----:B--2---:R-:W-:-:S13]  /*95b0*/  ISETP.NE.AND P0, PT, R6, 0x1, PT ;  /* 0x000000010600780c */ /* 0x004fda0003f05270 */
[----:B------:R-:W0:Y:S02]  /*95c0*/  @P0 LDC.64 R4, c[0x0][0x440] ;  /* 0x00011000ff040b82 */ /* 0x000e240000000a00 */
[----:B0-----:R-:W-:-:S05]  /*95d0*/  @P0 IMAD.HI.U32 R4, R8, R4, RZ ;  /* 0x0000000408040227 */ /* 0x001fca00078e00ff */
[----:B------:R-:W-:-:S04]  /*95e0*/  @P0 SHF.R.U32.HI R0, RZ, R5, R4 ;  /* 0x00000005ff000219 */ /* 0x000fc80000011604 */
[--C-:B------:R-:W-:Y:S01]  /*95f0*/  SHF.R.S32.HI R5, RZ, 0x1f, R0.reuse ;  /* 0x0000001fff057819 */ /* 0x100fe20000011400 */
[----:B------:R-:W-:-:S04]  /*9600*/  IMAD.MOV R4, RZ, RZ, -R0 ;  /* 0x000000ffff047224 */ /* 0x000fc800078e0a00 */
[----:B------:R-:W-:Y:S02]  /*9610*/  IMAD R6, R6, R4, R8 ;  /* 0x0000000406067224 */ /* 0x000fe400078e0208 */
[----:B------:R-:W-:-:S03]  /*9620*/  IMAD.MOV.U32 R4, RZ, RZ, R0 ;  /* 0x000000ffff047224 */ /* 0x000fc600078e0000 */
[----:B------:R0:W-:Y:S01]  /*9630*/  STL [R1+0x24], R6 ;  /* 0x0000240601007387 */ /* 0x0001e20000100800 */
[----:B------:R-:W-:-:S03]  /*9640*/  IMAD.WIDE.U32 R4, R19, UR4, R4 ;  /* 0x0000000413047c25 */ /* 0x000fc6000f8e0004 */
[----:B------:R-:W-:Y:S01]  /*9650*/  LEA R2, P0, R4, R2, 0x2 ;  /* 0x0000000204027211 */ /* 0x000fe200078010ff */
[----:B0-----:R-:W-:-:S04]  /*9660*/  IMAD R6, R7, UR4, RZ ;  /* 0x0000000407067c24 */ /* 0x001fc8000f8e02ff */
[----:B------:R-:W-:-:S04]  /*9670*/  IMAD R0, R19, UR5, R6 ;  /* 0x0000000513007c24 */ /* 0x000fc8000f8e0206 */
[----:B------:R-:W-:-:S05]  /*9680*/  IMAD.IADD R0, R5, 0x1, R0 ;  /* 0x0000000105007824 */ /* 0x000fca00078e0200 */
[----:B------:R-:W-:-:S05]  /*9690*/  LEA.HI.X R3, R4, R3, R0, 0x2, P0 ;  /* 0x0000000304037211 */ /* 0x000fca00000f1400 */
[----:B------:R2:W5:Y:S02]  /*96a0*/  LDG.E R16, desc[UR42][R2.64] ;  /* 0x0000002a02107981 */ /* 0x000564000c1e1900 */
.L_x_52:
[----:B--2---:R-:W2:Y:S01]  /*96b0*/  LDL R2, [R1] ;  /* 0x0000000001027983 */ /* 0x004ea20000100800 */
[----:B0-----:R-:W-:Y:S02]  /*96c0*/  LEA R0, R18, UR36, 0x3 ;  /* 0x0000002412007c11 */ /* 0x001fe4000f8e18ff */
[----:B--2---:R-:W-:-:S04]  /*96d0*/  SHF.L.U32 R2, R2, 0x1f, RZ ;  /* 0x0000001f02027819 */ /* 0x004fc800000006ff */
[----:B------:R-:W0:Y:S02]  /*96e0*/  SYNCS.PHASECHK.TRANS64.TRYWAIT P0, [R0+URZ+0x28c40], R2 ;  /* 0x028c4002000075a7 */ /* 0x000e24000800017f */
[----:B0-----:R-:W-:Y:S05]  /*96f0*/  @!P0 BRA `(.L_x_53) ;  /* 0x0000004400708947 */ /* 0x001fea0003800000 */
.L_x_158:
[----:B------:R-:W2:Y:S02]  /*9700*/  S2R R3, SR_TID.X ;  /* 0x0000000000037919 */ /* 0x000ea40000002100 */
[----:B--2---:R-:W-:-:S04]  /*9710*/  LOP3.LUT R3, R3, 0x7f, RZ, 0xc0, !PT ;  /* 0x0000007f03037812 */ /* 0x004fc800078ec0ff */
[----:B------:R-:W-:-:S13]  /*9720*/  ISETP.NE.AND P0, PT, R3, RZ, PT ;  /* 0x000000ff0300720c */ /* 0x000fda0003f05270 */
[----:B------:R-:W-:Y:S05]  /*9730*/  @P0 BRA `(.L_x_54) ;  /* 0x00000000001c0947 */ /* 0x000fea0003800000 */
[----:B------:R-:W2:Y:S01]  /*9740*/  S2R R3, SR_TID.X ;  /* 0x0000000000037919 */ /* 0x000ea20000002100 */
[----:B0-----:R-:W-:-:S04]  /*9750*/  IMAD.MOV.U32 R2, RZ, RZ, 0x2000 ;  /* 0x00002000ff027424 */ /* 0x001fc800078e00ff */
[----:B------:R3:W-:Y:S01]  /*9760*/  SYNCS.ARRIVE.TRANS64 RZ, [R0+URZ+0x28c30], R2 ;  /* 0x028c300200ff79a7 */ /* 0x0007e2000800003f */
[----:B--2---:R-:W-:-:S04]  /*9770*/  LOP3.LUT R3, R3, 0x1f, RZ, 0xc0, !PT ;  /* 0x0000001f03037812 */ /* 0x004fc800078ec0ff */
[----:B------:R-:W-:-:S13]  /*9780*/  ISETP.NE.AND P0, PT, R3, RZ, PT ;  /* 0x000000ff0300720c */ /* 0x000fda0003f05270 */
[----:B---3--:R-:W-:Y:S05]  /*9790*/  @!P0 BRA `(.L_x_54) ;  /* 0x0000000000048947 */ /* 0x008fea0003800000 */
[----:B------:R-:W-:Y:S01]  /*97a0*/  BPT.TRAP 0x1 ;  /* 0x000000040000795c */ /* 0x000fe20000300000 */
.L_x_54:
[----:B0-----:R-:W2:Y:S01]  /*97b0*/  LDL R2, [R1+0x24] ;  /* 0x0000240001027983 */ /* 0x001ea20000100800 */
[----:B------:R-:W-:Y:S01]  /*97c0*/  R2UR UR8, R18 ;  /* 0x00000000120872ca */ /* 0x000fe200000e0000 */
[----:B------:R-:W-:Y:S01]  /*97d0*/  UIADD3 UR4, UP0, UR40, 0x370, URZ ;  /* 0x0000037028047890 */ /* 0x000fe2000ff1e03f */
[----:B------:R-:W-:Y:S01]  /*97e0*/  R2UR UR9, R0 ;  /* 0x00000000000972ca */ /* 0x000fe200000e0000 */
[----:B------:R-:W-:Y:S01]  /*97f0*/  UMOV UR6, 0x0 ;  /* 0x0000000000067882 */ /* 0x000fe20000000000 */
[----:B------:R-:W-:Y:S01]  /*9800*/  R2UR UR12, R17 ;  /* 0x00000000110c72ca */ /* 0x000fe200000e0000 */
[----:B------:R-:W-:Y:S01]  /*9810*/  UIADD3.X UR5, URZ, UR41, URZ, UP0, !UPT ;  /* 0x000000293f057290 */ /* 0x000fe200087fe43f */
[----:B-----5:R-:W-:Y:S01]  /*9820*/  R2UR UR13, R16 ;  /* 0x00000000100d72ca */ /* 0x020fe200000e0000 */
[----:B------:R-:W-:Y:S01]  /*9830*/  UMOV UR7, 0x14f00000 ;  /* 0x14f0000000077882 */ /* 0x000fe20000000000 */
[----:B------:R-:W-:Y:S01]  /*9840*/  PLOP3.LUT P0, PT, PT, PT, PT, 0x80, 0x0 ;  /* 0x000000000000781c */ /* 0x000fe20003f0f070 */
[----:B------:R-:W-:-:S03]  /*9850*/  UMOV UR10, URZ ;  /* 0x0000003f000a7c82 */ /* 0x000fc60008000000 */
[----:B------:R-:W-:Y:S01]  /*9860*/  P2R R0, PR, RZ, 0x1 ;  /* 0x00000001ff007803 */ /* 0x000fe20000000000 */
[----:B------:R-:W-:Y:S02]  /*9870*/  ULEA UR8, UR8, UR36, 0xd ;  /* 0x0000002408087291 */ /* 0x000fe4000f8e683f */
[----:B------:R-:W-:Y:S02]  /*9880*/  UIADD3 UR9, UR9, 0x28c30, URZ ;  /* 0x00028c3009097890 */ /* 0x000fe4000fffe03f */
[----:B------:R-:W-:Y:S01]  /*9890*/  UIADD3 UR8, UR8, 0x22400, URZ ;  /* 0x0002240008087890 */ /* 0x000fe2000fffe03f */
[----:B------:R3:W-:Y:S01]  /*98a0*/  STL [R1+0x8], R0 ;  /* 0x0000080001007387 */ /* 0x0007e20000100800 */
[----:B--2---:R-:W-:-:S13]  /*98b0*/  R2UR UR11, R2 ;  /* 0x00000000020b72ca */ /* 0x004fda00000e0000 */
[----:B------:R-:W-:-:S09]  /*98c0*/  USHF.L.U32 UR11, UR11, 0x6, URZ ;  /* 0x000000060b0b7899 */ /* 0x000fd2000800063f */
[----:B------:R3:W-:Y:S02]  /*98d0*/  UTMALDG.4D [UR8], [UR4], desc[UR6] ;  /* 0x00000608040075b4 */ /* 0x0007e40008019000 */
[----:B---3--:R-:W-:Y:S01]  /*98e0*/  NOP ;  /* 0x0000000000007918 */ /* 0x008fe20000000000 */
.L_x_50:
[----:B------:R-:W-:Y:S05]  /*98f0*/  WARPSYNC.ALL ;  /* 0x0000000000007948 */ /* 0x000fea0003800000 */
[----:B------:R-:W-:Y:S01]  /*9900*/  UIADD3 UR4, UR36, 0x20400, URZ ;  /* 0x0002040024047890 */ /* 0x000fe2000fffe03f */
[----:B------:R-:W-:Y:S03]  /*9910*/  BAR.SYNC.DEFER_BLOCKING 0x8, 0x100 ;  /* 0x0204000000007b1d */ /* 0x000fe60000010000 */
[----:B------:R-:W-:-:S06]  /*9920*/  ULOP3.LUT UP0, URZ, UR4, 0x3ff, URZ, 0xc0, !UPT ;  /* 0x000003ff043f7892 */ /* 0x000fcc000f80c03f */
[----:B------:R-:W-:-:S13]  /*9930*/  PLOP3.LUT P0, PT, PT, PT, UP0, 0x80, 0x0 ;  /* 0x000000000000781c */ /* 0x000fda0003f0f008 */
[----:B------:R-:W-:Y:S05]  /*9940*/  @!P0 BRA `(.L_x_55) ;  /* 0x0000000000408947 */ /* 0x000fea0003800000 */
[----:B------:R-:W-:Y:S01]  /*9950*/  MOV R2, 0x0 ;  /* 0x0000000000027802 */ /* 0x000fe20000000f00 */
[----:B------:R-:W-:Y:S01]  /*9960*/  ULDC.64 UR4, c[0x4][0x90] ;  /* 0x0100240000047ab9 */ /* 0x000fe20000000a00 */
[----:B------:R-:W-:Y:S01]  /*9970*/  ULDC.64 UR6, c[0x4][0x98] ;  /* 0x0100260000067ab9 */ /* 0x000fe20000000a00 */
[----:B------:R-:W-:Y:S01]  /*9980*/  ULDC.64 UR8, c[0x4][0x20] ;  /* 0x0100080000087ab9 */ /* 0x000fe20000000a00 */
[----:B------:R-:W-:Y:S01]  /*9990*/  IMAD.U32 R4, RZ, RZ, UR4 ;  /* 0x00000004ff047e24 */ /* 0x000fe2000f8e00ff */
[----:B------:R-:W-:Y:S01]  /*99a0*/  MOV R11, UR9 ;  /* 0x00000009000b7c02 */ /* 0x000fe20008000f00 */
[----:B------:R-:W2:Y:S01]  /*99b0*/  LDC.64 R2, c[0x4][R2] ;  /* 0x0100000002027b82 */ /* 0x000ea20000000a00 */
[----:B------:R-:W-:Y:S02]  /*99c0*/  IMAD.U32 R5, RZ, RZ, UR5 ;  /* 0x00000005ff057e24 */ /* 0x000fe4000f8e00ff */
[----:B------:R-:W-:Y:S02]  /*99d0*/  IMAD.U32 R6, RZ, RZ, UR6 ;  /* 0x00000006ff067e24 */ /* 0x000fe4000f8e00ff */
[----:B------:R-:W-:-:S02]  /*99e0*/  IMAD.U32 R7, RZ, RZ, UR7 ;  /* 0x00000007ff077e24 */ /* 0x000fc4000f8e00ff */
[----:B------:R-:W-:Y:S02]  /*99f0*/  IMAD.U32 R10, RZ, RZ, UR8 ;  /* 0x00000008ff0a7e24 */ /* 0x000fe4000f8e00ff */
[----:B-1----:R-:W-:Y:S02]  /*9a00*/  IMAD.MOV.U32 R8, RZ, RZ, 0x70 ;  /* 0x00000070ff087424 */ /* 0x002fe400078e00ff */
[----:B------:R-:W-:Y:S02]  /*9a10*/  IMAD.MOV.U32 R12, RZ, RZ, 0x1 ;  /* 0x00000001ff0c7424 */ /* 0x000fe400078e00ff */
[----:B------:R-:W-:-:S07]  /*9a20*/  IMAD.MOV.U32 R13, RZ, RZ, RZ ;  /* 0x000000ffff0d7224 */ /* 0x000fce00078e00ff */
[----:B------:R-:W-:-:S07]  /*9a30*/  LEPC R20, `(.L_x_55) ;  /* 0x000000001014794e */ /* 0x000fce0000000000 */
[----:B0-2---:R-:W-:Y:S05]  /*9a40*/  CALL.ABS.NOINC R2 ;  /* 0x0000000002007343 */ /* 0x005fea0003c00000 */
.L_x_55:
[----:B------:R-:W2:Y:S01]  /*9a50*/  LDL.LU R5, [R1+0x10] ;  /* 0x0000100001057983 */ /* 0x000ea20000300800 */
[----:B0-----:R-:W-:Y:S01]  /*9a60*/  SHF.R.S32.HI R0, RZ, 0x1f, R17 ;  /* 0x0000001fff007819 */ /* 0x001fe20000011411 */
[----:B------:R-:W-:Y:S01]  /*9a70*/  ULDC.64 UR4, c[0x0][0x2d8] ;  /* 0x0000b60000047ab9 */ /* 0x000fe20000000a00 */
[----:B-1----:R-:W0:Y:S01]  /*9a80*/  LDC R8, c[0x0][0x448] ;  /* 0x00011200ff087b82 */ /* 0x002e220000000800 */
[----:B------:R-:W3:Y:S01]  /*9a90*/  LDL.LU R4, [R1+0x18] ;  /* 0x0000180001047983 */ /* 0x000ee20000300800 */
[----:B------:R-:W-:-:S03]  /*9aa0*/  ULDC UR6, c[0x0][0x2b8] ;  /* 0x0000ae0000067ab9 */ /* 0x000fc60000000800 */
[----:B------:R-:W4:Y:S01]  /*9ab0*/  LDL R9, [R1+0x20] ;  /* 0x0000200001097983 */ /* 0x000f220000100800 */
[----:B------:R-:W-:Y:S02]  /*9ac0*/  IMAD R0, R0, UR4, RZ ;  /* 0x0000000400007c24 */ /* 0x000fe4000f8e02ff */
[----:B------:R-:W-:-:S04]  /*9ad0*/  IMAD.WIDE.U32 R2, R17, UR4, RZ ;  /* 0x0000000411027c25 */ /* 0x000fc8000f8e00ff */
[----:B------:R-:W-:Y:S01]  /*9ae0*/  IMAD R0, R17, UR5, R0 ;  /* 0x0000000511007c24 */ /* 0x000fe2000f8e0200 */
[----:B------:R-:W-:-:S03]  /*9af0*/  ULDC.64 UR4, c[0x0][0x2e0] ;  /* 0x0000b80000047ab9 */ /* 0x000fc60000000a00 */
[----:B------:R-:W-:Y:S01]  /*9b00*/  IMAD.IADD R3, R3, 0x1, R0 ;  /* 0x0000000103037824 */ /* 0x000fe200078e0200 */
[----:B0-----:R-:W-:-:S13]  /*9b10*/  ISETP.NE.AND P0, PT, R8, 0x1, PT ;  /* 0x000000010800780c */ /* 0x001fda0003f05270 */
[----:B------:R-:W0:Y:S08]  /*9b20*/  @P0 LDC R6, c[0x0][0x44c] ;  /* 0x00011300ff060b82 */ /* 0x000e300000000800 */
[----:B------:R-:W1:Y:S01]  /*9b30*/  @P0 LDC R7, c[0x0][0x450] ;  /* 0x00011400ff070b82 */ /* 0x000e620000000800 */
[----:B--2---:R-:W-:Y:S01]  /*9b40*/  SHF.R.S32.HI R0, RZ, 0x1f, R5 ;  /* 0x0000001fff007819 */ /* 0x004fe20000011405 */
[----:B------:R-:W-:-:S04]  /*9b50*/  IMAD.WIDE.U32 R2, R5, UR4, R2 ;  /* 0x0000000405027c25 */ /* 0x000fc8000f8e0002 */
[----:B---3--:R-:W-:Y:S02]  /*9b60*/  IMAD.MOV R4, RZ, RZ, -R4 ;  /* 0x000000ffff047224 */ /* 0x008fe400078e0a04 */
[----:B------:R-:W-:Y:S01]  /*9b70*/  IMAD R0, R0, UR4, RZ ;  /* 0x0000000400007c24 */ /* 0x000fe2000f8e02ff */
[----:B------:R-:W-:Y:S02]  /*9b80*/  ULDC UR4, c[0x0][0xc38] ;  /* 0x00030e0000047ab9 */ /* 0x000fe40000000800 */
[----:B----4-:R-:W-:Y:S02]  /*9b90*/  IMAD R4, R4, UR4, R9 ;  /* 0x0000000404047c24 */ /* 0x010fe4000f8e0209 */
[----:B------:R2:W5:Y:S01]  /*9ba0*/  LDL R9, [R1+0x28] ;  /* 0x0000280001097983 */ /* 0x0005620000100800 */
[----:B------:R-:W-:Y:S01]  /*9bb0*/  IMAD R0, R5, UR5, R0 ;  /* 0x0000000505007c24 */ /* 0x000fe2000f8e0200 */
[----:B------:R-:W-:Y:S01]  /*9bc0*/  ULDC.64 UR4, c[0x0][0x2d0] ;  /* 0x0000b40000047ab9 */ /* 0x000fe20000000a00 */
[----:B------:R-:W3:Y:S02]  /*9bd0*/  S2R R5, SR_TID.X ;  /* 0x0000000000057919 */ /* 0x000ee40000002100 */
[----:B------:R-:W-:Y:S01]  /*9be0*/  IMAD.IADD R3, R3, 0x1, R0 ;  /* 0x0000000103037824 */ /* 0x000fe200078e0200 */
[----:B---3--:R-:W-:-:S04]  /*9bf0*/  LOP3.LUT R5, R5, 0x7f, RZ, 0xc0, !PT ;  /* 0x0000007f05057812 */ /* 0x008fc800078ec0ff */
[----:B------:R-:W-:Y:S02]  /*9c00*/  SHF.R.U32.HI R10, RZ, 0x3, R5 ;  /* 0x00000003ff0a7819 */ /* 0x000fe40000011605 */
[----:B------:R-:W3:Y:S02]  /*9c10*/  S2R R5, SR_TID.X ;  /* 0x0000000000057919 */ /* 0x000ee40000002100 */
[----:B---3--:R-:W-:-:S05]  /*9c20*/  IMAD.SHL.U32 R5, R5, 0x10, RZ ;  /* 0x0000001005057824 */ /* 0x008fca00078e00ff */
[----:B------:R-:W-:-:S05]  /*9c30*/  LOP3.LUT R5, R10, 0x70, R5, 0xf8, !PT ;  /* 0x000000700a057812 */ /* 0x000fca00078ef805 */
[----:B------:R-:W-:Y:S01]  /*9c40*/  IMAD R0, R4, 0x40, R5 ;  /* 0x0000004004007824 */ /* 0x000fe200078e0205 */
[----:B------:R-:W3:Y:S03]  /*9c50*/  S2R R10, SR_TID.X ;  /* 0x00000000000a7919 */ /* 0x000ee60000002100 */
[----:B0-----:R-:W-:-:S04]  /*9c60*/  @P0 IMAD.HI.U32 R6, R0, R6, RZ ;  /* 0x0000000600060227 */ /* 0x001fc800078e00ff */
[----:B------:R-:W-:Y:S01]  /*9c70*/  IMAD.MOV.U32 R5, RZ, RZ, R0 ;  /* 0x000000ffff057224 */ /* 0x000fe200078e0000 */
[----:B-1----:R-:W-:-:S05]  /*9c80*/  @P0 SHF.R.U32.HI R5, RZ, R7, R6 ;  /* 0x00000007ff050219 */ /* 0x002fca0000011606 */
[----:B------:R-:W-:-:S04]  /*9c90*/  IMAD.MOV R6, RZ, RZ, -R5 ;  /* 0x000000ffff067224 */ /* 0x000fc800078e0a05 */
[----:B------:R-:W-:Y:S01]  /*9ca0*/  IMAD R0, R8, R6, R0 ;  /* 0x0000000608007224 */ /* 0x000fe200078e0200 */
[----:B------:R-:W-:Y:S01]  /*9cb0*/  SHF.R.S32.HI R6, RZ, 0x1f, R5 ;  /* 0x0000001fff067819 */ /* 0x000fe20000011405 */
[----:B------:R-:W-:-:S04]  /*9cc0*/  IMAD.WIDE.U32 R2, R5, UR4, R2 ;  /* 0x0000000405027c25 */ /* 0x000fc8000f8e0002 */
[----:B------:R-:W-:-:S04]  /*9cd0*/  IMAD R6, R6, UR4, RZ ;  /* 0x0000000406067c24 */ /* 0x000fc8000f8e02ff */
[----:B------:R-:W-:Y:S01]  /*9ce0*/  IMAD R6, R5, UR5, R6 ;  /* 0x0000000505067c24 */ /* 0x000fe2000f8e0206 */
[----:B------:R-:W-:Y:S01]  /*9cf0*/  SHF.R.S32.HI R5, RZ, 0x1f, R0 ;  /* 0x0000001fff057819 */ /* 0x000fe20000011400 */
[----:B------:R-:W-:Y:S02]  /*9d00*/  ULDC.64 UR4, c[0x0][0x2c8] ;  /* 0x0000b20000047ab9 */ /* 0x000fe40000000a00 */
[----:B------:R-:W-:Y:S02]  /*9d10*/  IMAD.IADD R3, R3, 0x1, R6 ;  /* 0x0000000103037824 */ /* 0x000fe400078e0206 */
[----:B------:R-:W-:Y:S02]  /*9d20*/  IMAD R5, R5, UR4, RZ ;  /* 0x0000000405057c24 */ /* 0x000fe4000f8e02ff */
[----:B------:R-:W-:-:S04]  /*9d30*/  IMAD.WIDE.U32 R2, R0, UR4, R2 ;  /* 0x0000000400027c25 */ /* 0x000fc8000f8e0002 */
[----:B---3--:R-:W-:Y:S02]  /*9d40*/  IMAD.SHL.U32 R10, R10, 0x8, RZ ;  /* 0x000000080a0a7824 */ /* 0x008fe400078e00ff */
[----:B------:R-:W-:Y:S01]  /*9d50*/  IMAD R5, R0, UR5, R5 ;  /* 0x0000000500057c24 */ /* 0x000fe2000f8e0205 */
[----:B------:R-:W-:Y:S02]  /*9d60*/  ULDC.64 UR4, c[0x0][0x280] ;  /* 0x0000a00000047ab9 */ /* 0x000fe40000000a00 */
[----:B------:R-:W-:Y:S01]  /*9d70*/  LOP3.LUT R10, R10, 0x38, RZ, 0xc0, !PT ;  /* 0x000000380a0a7812 */ /* 0x000fe200078ec0ff */
[----:B------:R-:W-:Y:S01]  /*9d80*/  IMAD.IADD R5, R3, 0x1, R5 ;  /* 0x0000000103057824 */ /* 0x000fe200078e0205 */
[----:B------:R-:W-:Y:S01]  /*9d90*/  LEA R0, P1, R2, UR4, 0x1 ;  /* 0x0000000402007c11 */ /* 0x000fe2000f8208ff */
[----:B------:R-:W-:Y:S01]  /*9da0*/  UMOV UR4, 0xffffffff ;  /* 0xffffffff00047882 */ /* 0x000fe20000000000 */
[----:B------:R-:W-:Y:S02]  /*9db0*/  ISETP.GE.AND P0, PT, R10, UR6, PT ;  /* 0x000000060a007c0c */ /* 0x000fe4000bf06270 */
[----:B------:R-:W-:Y:S01]  /*9dc0*/  LEA.HI.X R2, R2, UR5, R5, 0x1, P1 ;  /* 0x0000000502027c11 */ /* 0x000fe200088f0c05 */
[----:B--2---:R-:W-:Y:S10]  /*9dd0*/  BRA.DIV UR4, `(.L_x_56) ;  /* 0x0000003e04cc7947 */ /* 0x004ff4000b800000 */
[----:B------:R-:W0:Y:S01]  /*9de0*/  S2R R6, SR_TID.X ;  /* 0x0000000000067919 */ /* 0x000e220000002100 */
[----:B------:R-:W-:Y:S02]  /*9df0*/  ULDC UR4, c[0x0][0x288] ;  /* 0x0000a20000047ab9 */ /* 0x000fe40000000800 */
[----:B------:R-:W-:Y:S01]  /*9e00*/  IMAD R3, R8, UR4, RZ ;  /* 0x0000000408037c24 */ /* 0x000fe2000f8e02ff */
[----:B------:R-:W1:Y:S01]  /*9e10*/  SHFL.IDX PT, R7, R0, RZ, 0x181f ;  /* 0x00181fff00077589 */ /* 0x000e6200000e0000 */
[----:B0-----:R-:W-:-:S04]  /*9e20*/  LOP3.LUT R6, R6, 0x7f, RZ, 0xc0, !PT ;  /* 0x0000007f06067812 */ /* 0x001fc800078ec0ff */
[----:B------:R-:W-:Y:S02]  /*9e30*/  SHF.R.U32.HI R11, RZ, 0x3, R6 ;  /* 0x00000003ff0b7819 */ /* 0x000fe40000011606 */
[----:B------:R-:W0:Y:S03]  /*9e40*/  SHFL.IDX PT, R6, R2, RZ, 0x181f ;  /* 0x00181fff02067589 */ /* 0x000e2600000e0000 */
[----:B------:R-:W-:-:S04]  /*9e50*/  IMAD R4, R4, 0x40, R11 ;  /* 0x0000004004047824 */ /* 0x000fc800078e020b */
[C---:B------:R-:W-:Y:S01]  /*9e60*/  VIADD R5, R4.reuse, 0x10 ;  /* 0x0000001004057836 */ /* 0x040fe20000000000 */
[----:B------:R-:W-:-:S13]  /*9e70*/  ISETP.GE.AND P1, PT, R4, R3, PT ;  /* 0x000000030400720c */ /* 0x000fda0003f26270 */
[----:B-1----:R-:W-:-:S05]  /*9e80*/  @!P1 LEA R7, P2, R10, R7, 0x1 ;  /* 0x000000070a079211 */ /* 0x002fca00078408ff */
[----:B0-----:R-:W-:-:S05]  /*9e90*/  @!P1 IMAD.X R6, RZ, RZ, R6, P2 ;  /* 0x000000ffff069224 */ /* 0x001fca00010e0606 */
[----:B------:R-:W-:-:S04]  /*9ea0*/  @!P1 LOP3.LUT R7, R7, R6, RZ, 0x3c, !PT ;  /* 0x0000000607079212 */ /* 0x000fc800078e3cff */
[----:B------:R-:W-:-:S04]  /*9eb0*/  @!P1 LOP3.LUT R6, R7, R6, RZ, 0x3c, !PT ;  /* 0x0000000607069212 */ /* 0x000fc800078e3cff */
[----:B------:R-:W-:-:S05]  /*9ec0*/  @!P1 LOP3.LUT R7, R7, R6, RZ, 0x3c, !PT ;  /* 0x0000000607079212 */ /* 0x000fca00078e3cff */
[----:B------:R-:W-:Y:S01]  /*9ed0*/  @!PT LDS RZ, [RZ] ;  /* 0x00000000fffff984 */ /* 0x000fe20000000800 */
[----:B-----5:R0:W-:Y:S01]  /*9ee0*/  @!P1 LDGSTS.E.BYPASS.LTC128B.128 [R9+0x20400], desc[UR42][R6.64], !P0 ;  /* 0x2040000006099fae */ /* 0x0201e2000c101d6a */
[----:B------:R-:W-:Y:S01]  /*9ef0*/  ISETP.GE.AND P1, PT, R5, R3, PT ;  /* 0x000000030500720c */ /* 0x000fe20003f26270 */
[----:B------:R-:W-:Y:S02]  /*9f00*/  VIADD R5, R4, 0x20 ;  /* 0x0000002004057836 */ /* 0x000fe40000000000 */
[----:B0-----:R-:W0:Y:S04]  /*9f10*/  SHFL.IDX PT, R7, R0, 0x1, 0x181f ;  /* 0x00381f0000077f89 */ /* 0x001e2800000e0000 */
[----:B------:R-:W1:Y:S06]  /*9f20*/  SHFL.IDX PT, R6, R2, 0x1, 0x181f ;  /* 0x00381f0002067f89 */ /* 0x000e6c00000e0000 */
[----:B0-----:R-:W-:-:S05]  /*9f30*/  @!P1 LEA R7, P2, R10, R7, 0x1 ;  /* 0x000000070a079211 */ /* 0x001fca00078408ff */
[----:B-1----:R-:W-:-:S05]  /*9f40*/  @!P1 IMAD.X R6, RZ, RZ, R6, P2 ;  /* 0x000000ffff069224 */ /* 0x002fca00010e0606 */
[----:B------:R-:W-:-:S04]  /*9f50*/  @!P1 LOP3.LUT R7, R7, R6, RZ, 0x3c, !PT ;  /* 0x0000000607079212 */ /* 0x000fc800078e3cff */
[----:B------:R-:W-:-:S04]  /*9f60*/  @!P1 LOP3.LUT R6, R7, R6, RZ, 0x3c, !PT ;  /* 0x0000000607069212 */ /* 0x000fc800078e3cff */
[----:B------:R-:W-:-:S05]  /*9f70*/  @!P1 LOP3.LUT R7, R7, R6, RZ, 0x3c, !PT ;  /* 0x0000000607079212 */ /* 0x000fca00078e3cff */
[----:B------:R0:W-:Y:S01]  /*9f80*/  @!P1 LDGSTS.E.BYPASS.LTC128B.128 [R9+0x20c00], desc[UR42][R6.64], !P0 ;  /* 0x20c0000006099fae */ /* 0x0001e2000c101d6a */
[----:B------:R-:W-:-:S03]  /*9f90*/  ISETP.GE.AND P1, PT, R5, R3, PT ;  /* 0x000000030500720c */ /* 0x000fc60003f26270 */
[----:B------:R-:W-:Y:S04]  /*9fa0*/  SHFL.IDX PT, R5, R2, 0x3, 0x181f ;  /* 0x00781f0002057f89 */ /* 0x000fe800000e0000 */
[----:B0-----:R-:W0:Y:S04]  /*9fb0*/  SHFL.IDX PT, R7, R0, 0x2, 0x181f ;  /* 0x00581f0000077f89 */ /* 0x001e2800000e0000 */
[----:B------:R-:W1:Y:S04]  /*9fc0*/  SHFL.IDX PT, R6, R2, 0x2, 0x181f ;  /* 0x00581f0002067f89 */ /* 0x000e6800000e0000 */
[----:B------:R-:W2:Y:S01]  /*9fd0*/  SHFL.IDX PT, R0, R0, 0x3, 0x181f ;  /* 0x00781f0000007f89 */ /* 0x000ea200000e0000 */
[----:B0-----:R-:W-:-:S05]  /*9fe0*/  @!P1 LEA R7, P2, R10, R7, 0x1 ;  /* 0x000000070a079211 */ /* 0x001fca00078408ff */
[----:B-1----:R-:W-:-:S05]  /*9ff0*/  @!P1 IMAD.X R6, RZ, RZ, R6, P2 ;  /* 0x000000ffff069224 */ /* 0x002fca00010e0606 */
[----:B------:R-:W-:-:S04]  /*a000*/  @!P1 LOP3.LUT R7, R7, R6, RZ, 0x3c, !PT ;  /* 0x0000000607079212 */ /* 0x000fc800078e3cff */
[----:B------:R-:W-:-:S04]  /*a010*/  @!P1 LOP3.LUT R6, R7, R6, RZ, 0x3c, !PT ;  /* 0x0000000607069212 */ /* 0x000fc800078e3cff */
[----:B------:R-:W-:-:S05]  /*a020*/  @!P1 LOP3.LUT R7, R7, R6, RZ, 0x3c, !PT ;  /* 0x0000000607079212 */ /* 0x000fca00078e3cff */
[----:B--2---:R0:W-:Y:S02]  /*a030*/  @!P1 LDGSTS.E.BYPASS.LTC128B.128 [R9+0x21400], desc[UR42][R6.64], !P0 ;  /* 0x2140000006099fae */ /* 0x0041e4000c101d6a */
.L_x_167:
[----:B01----:R-:W2:Y:S01]  /*a040*/  LDL R6, [R1+0x30] ;  /* 0x0000300001067983 */ /* 0x003ea20000100800 */
[----:B------:R-:W-:-:S05]  /*a050*/  VIADD R4, R4, 0x30 ;  /* 0x0000003004047836 */ /* 0x000fca0000000000 */
[----:B------:R-:W-:-:S13]  /*a060*/  ISETP.GE.AND P1, PT, R4, R3, PT ;  /* 0x000000030400720c */ /* 0x000fda0003f26270 */
[----:B------:R-:W-:-:S05]  /*a070*/  @!P1 LEA R2, P2, R10, R0, 0x1 ;  /* 0x000000000a029211 */ /* 0x000fca00078408ff */
[----:B------:R-:W-:-:S05]  /*a080*/  @!P1 IMAD.X R3, RZ, RZ, R5, P2 ;  /* 0x000000ffff039224 */ /* 0x000fca00010e0605 */
[----:B------:R-:W-:Y:S01]  /*a090*/  @!PT LDS RZ, [RZ] ;  /* 0x00000000fffff984 */ /* 0x000fe20000000800 */
[----:B------:R-:W-:Y:S01]  /*a0a0*/  @!PT LDS RZ, [RZ] ;  /* 0x00000000fffff984 */ /* 0x000fe20000000800 */
[----:B------:R-:W-:Y:S01]  /*a0b0*/  @!PT LDS RZ, [RZ] ;  /* 0x00000000fffff984 */ /* 0x000fe20000000800 */
[----:B------:R0:W-:Y:S01]  /*a0c0*/  @!P1 LDGSTS.E.BYPASS.LTC128B.128 [R9+0x21c00], desc[UR42][R2.64], !P0 ;  /* 0x21c0000002099fae */ /* 0x0001e2000c101d6a */
[----:B------:R-:W-:Y:S01]  /*a0d0*/  NOP ;  /* 0x0000000000007918 */ /* 0x000fe20000000000 */
[----:B------:R-:W-:Y:S02]  /*a0e0*/  SYNCS.ARRIVE.TRANS64.RED.A0T1 RZ, [UR36+0x28c00], RZ ;  /* 0x028c00ffffff79a7 */ /* 0x000fe40008200424 */
[----:B------:R-:W-:Y:S01]  /*a0f0*/  ARRIVES.LDGSTSBAR.64.TRANSCNT [UR36+0x28c00] ;  /* 0x028c0000ff0079b0 */ /* 0x000fe20008000aa4 */
[----:B--2---:R-:W-:-:S04]  /*a100*/  LOP3.LUT R0, R6, 0x1, RZ, 0xc, !PT ;  /* 0x0000000106007812 */ /* 0x004fc800078e0cff */
[----:B------:R-:W-:Y:S01]  /*a110*/  SHF.L.U32 R0, R0, 0x1f, RZ ;  /* 0x0000001f00007819 */ /* 0x000fe200000006ff */
[----:B------:R-:W-:Y:S01]  /*a120*/  NOP ;  /* 0x0000000000007918 */ /* 0x000fe20000000000 */
[----:B------:R-:W-:Y:S01]  /*a130*/  SYNCS.ARRIVE.TRANS64.A1T0 RZ, [UR36+0x28c00], RZ ;  /* 0x028c00ffffff79a7 */ /* 0x000fe20008100024 */
[----:B------:R-:W-:Y:S01]  /*a140*/  BSSY B0, `(.L_x_57) ;  /* 0x0000003000007945 */ /* 0x000fe20003800000 */
[----:B------:R-:W1:Y:S03]  /*a150*/  SYNCS.PHASECHK.TRANS64.TRYWAIT P0, [UR36+0x28c20], R0 ;  /* 0x028c2000ff0075a7 */ /* 0x000e660008000164 */
[----:B01----:R-:W-:Y:S05]  /*a160*/  @!P0 BRA `(.L_x_58) ;  /* 0x00000040003c8947 */ /* 0x003fea0003800000 */
.L_x_168:
[----:B------:R-:W-:Y:S05]  /*a170*/  BSYNC B0 ;  /* 0x0000000000007941 */ /* 0x000fea0003800000 */
.L_x_57:
[----:B------:R-:W2:Y:S01]  /*a180*/  LDL R2, [R1+0x8] ;  /* 0x0000080001027983 */ /* 0x000ea20000100800 */
[----:B------:R-:W-:Y:S01]  /*a190*/  BSSY B0, `(.L_x_59) ;  /* 0x0000095000007945 */ /* 0x000fe20003800000 */
[----:B--2---:R-:W-:-:S13]  /*a1a0*/  ISETP.NE.AND P0, PT, R2, RZ, PT ;  /* 0x000000ff0200720c */ /* 0x004fda0003f05270 */
[----:B------:R-:W-:Y:S05]  /*a1b0*/  @!P0 BRA `(.L_x_60) ;  /* 0x0000000800488947 */ /* 0x000fea0003800000 */
[----:B------:R-:W2:Y:S01]  /*a1c0*/  LDL R4, [R1] ;  /* 0x0000000001047983 */ /* 0x000ea20000100800 */
[----:B0-----:R-:W-:Y:S01]  /*a1d0*/  LEA R3, R18, UR36, 0x3 ;  /* 0x0000002412037c11 */ /* 0x001fe2000f8e18ff */
[----:B------:R-:W-:Y:S01]  /*a1e0*/  BSSY B1, `(.L_x_61) ;  /* 0x0000007000017945 */ /* 0x000fe20003800000 */
[----:B------:R-:W0:Y:S02]  /*a1f0*/  S2R R2, SR_TID.X ;  /* 0x0000000000027919 */ /* 0x000e240000002100 */
[----:B0-----:R-:W-:-:S04]  /*a200*/  LOP3.LUT R2, R2, 0x7f, RZ, 0xc0, !PT ;  /* 0x0000007f02027812 */ /* 0x001fc800078ec0ff */
[----:B------:R-:W-:Y:S02]  /*a210*/  ISETP.NE.AND P1, PT, R2, RZ, PT ;  /* 0x000000ff0200720c */ /* 0x000fe40003f25270 */
[----:B--2---:R-:W-:-:S04]  /*a220*/  SHF.L.U32 R0, R4, 0x1f, RZ ;  /* 0x0000001f04007819 */ /* 0x004fc800000006ff */
[----:B------:R-:W0:Y:S02]  /*a230*/  SYNCS.PHASECHK.TRANS64.TRYWAIT P0, [R3+URZ+0x28c60], R0 ;  /* 0x028c6000030075a7 */ /* 0x000e24000800017f */
[----:B0-----:R-:W-:Y:S05]  /*a240*/  @!P0 BRA `(.L_x_62) ;  /* 0x00000040001c8947 */ /* 0x001fea0003800000 */
.L_x_169:
[----:B------:R-:W-:Y:S05]  /*a250*/  BSYNC B1 ;  /* 0x0000000000017941 */ /* 0x000fea0003800000 */
.L_x_61:
[----:B------:R-:W-:Y:S04]  /*a260*/  BSSY B1, `(.L_x_63) ;  /* 0x0000009000017945 */ /* 0x000fe80003800000 */
[----:B------:R-:W-:Y:S05]  /*a270*/  @P1 BRA `(.L_x_64) ;  /* 0x00000000001c1947 */ /* 0x000fea0003800000 */
[----:B------:R-:W1:Y:S01]  /*a280*/  S2R R2, SR_TID.X ;  /* 0x0000000000027919 */ /* 0x000e620000002100 */
[----:B0-----:R-:W-:-:S04]  /*a290*/  IMAD.MOV.U32 R0, RZ, RZ, 0x10000 ;  /* 0x00010000ff007424 */ /* 0x001fc800078e00ff */
[----:B------:R2:W-:Y:S01]  /*a2a0*/  SYNCS.ARRIVE.TRANS64 RZ, [R3+URZ+0x28c50], R0 ;  /* 0x028c500003ff79a7 */ /* 0x0005e2000800003f */
[----:B-1----:R-:W-:-:S04]  /*a2b0*/  LOP3.LUT R2, R2, 0x1f, RZ, 0xc0, !PT ;  /* 0x0000001f02027812 */ /* 0x002fc800078ec0ff */
[----:B------:R-:W-:-:S13]  /*a2c0*/  ISETP.NE.AND P0, PT, R2, RZ, PT ;  /* 0x000000ff0200720c */ /* 0x000fda0003f05270 */
[----:B--2---:R-:W-:Y:S05]  /*a2d0*/  @!P0 BRA `(.L_x_64) ;  /* 0x0000000000048947 */ /* 0x004fea0003800000 */
[----:B------:R-:W-:Y:S01]  /*a2e0*/  BPT.TRAP 0x1 ;  /* 0x000000040000795c */ /* 0x000fe20000300000 */
.L_x_64:
[----:B------:R-:W-:Y:S05]  /*a2f0*/  BSYNC B1 ;  /* 0x0000000000017941 */ /* 0x000fea0003800000 */
.L_x_63:
[----:B0-----:R-:W2:Y:S01]  /*a300*/  LDL R0, [R1+0x24] ;  /* 0x0000240001007983 */ /* 0x001ea20000100800 */
[----:B------:R-:W-:Y:S01]  /*a310*/  LEA R2, R18, UR36, 0x10 ;  /* 0x0000002412027c11 */ /* 0x000fe2000f8e80ff */
[----:B------:R-:W-:Y:S01]  /*a320*/  UIADD3 UR4, UP0, UR40, 0x470, URZ ;  /* 0x0000047028047890 */ /* 0x000fe2000ff1e03f */
[----:B------:R-:W-:Y:S01]  /*a330*/  VIADD R3, R3, 0x28c50 ;  /* 0x00028c5003037836 */ /* 0x000fe20000000000 */
[----:B------:R-:W-:Y:S01]  /*a340*/  PLOP3.LUT P0, PT, PT, PT, PT, 0x80, 0x0 ;  /* 0x000000000000781c */ /* 0x000fe20003f0f070 */
[----:B------:R-:W-:Y:S01]  /*a350*/  UMOV UR6, 0x0 ;  /* 0x0000000000067882 */ /* 0x000fe20000000000 */
[----:B------:R-:W-:Y:S01]  /*a360*/  VIADD R4, R2, 0x400 ;  /* 0x0000040002047836 */ /* 0x000fe20000000000 */
[----:B------:R-:W-:Y:S01]  /*a370*/  UIADD3.X UR5, URZ, UR41, URZ, UP0, !UPT ;  /* 0x000000293f057290 */ /* 0x000fe200087fe43f */
[----:B------:R-:W-:Y:S01]  /*a380*/  UMOV UR7, 0x14f00000 ;  /* 0x14f0000000077882 */ /* 0x000fe20000000000 */
[----:B------:R-:W-:Y:S01]  /*a390*/  UMOV UR10, URZ ;  /* 0x0000003f000a7c82 */ /* 0x000fe20008000000 */
[----:B--2---:R-:W-:-:S09]  /*a3a0*/  IMAD.SHL.U32 R0, R0, 0x40, RZ ;  /* 0x0000004000007824 */ /* 0x004fd200078e00ff */
.L_x_65:
[----:B------:R-:W-:-:S13]  /*a3b0*/  @P0 ELECT P1, URZ, PT ;  /* 0x00000000003f082f */ /* 0x000fda0003820000 */
[----:B------:R-:W-:Y:S02]  /*a3c0*/  @P1 R2UR UR13, R16 ;  /* 0x00000000100d12ca */ /* 0x000fe400000e0000 */
[----:B------:R-:W-:Y:S02]  /*a3d0*/  @P1 R2UR UR12, R17 ;  /* 0x00000000110c12ca */ /* 0x000fe400000e0000 */
[----:B------:R-:W-:Y:S02]  /*a3e0*/  @P1 R2UR UR11, R0 ;  /* 0x00000000000b12ca */ /* 0x000fe400000e0000 */
[----:B------:R-:W-:Y:S02]  /*a3f0*/  @P1 R2UR UR9, R3 ;  /* 0x00000000030912ca */ /* 0x000fe400000e0000 */
[----:B------:R-:W-:Y:S02]  /*a400*/  @P1 R2UR UR8, R4 ;  /* 0x00000000040812ca */ /* 0x000fe400000e0000 */
[----:B------:R-:W-:-:S02]  /*a410*/  @P1 PLOP3.LUT P0, PT, P1, PT, PT, 0x8, 0x0 ;  /* 0x000000000000181c */ /* 0x000fc40000f0e170 */
[----:B------:R-:W-:-:S09]  /*a420*/  PLOP3.LUT P1, PT, PT, PT, PT, 0x8, 0x0 ;  /* 0x000000000000781c */ /* 0x000fd20003f2e170 */
[----:B------:R0:W-:Y:S02]  /*a430*/  UTMALDG.4D [UR8], [UR4], desc[UR6] ;  /* 0x00000608040075b4 */ /* 0x0001e40008019000 */
[----:B0-----:R-:W-:Y:S05]  /*a440*/  @P0 BRA.U.ANY `(.L_x_65) ;  /* 0xfffffffd00d80947 */ /* 0x001fea000393ffff */
[----:B------:R-:W-:Y:S01]  /*a450*/  PLOP3.LUT P0, PT, PT, PT, PT, 0x80, 0x0 ;  /* 0x000000000000781c */ /* 0x000fe20003f0f070 */
[----:B------:R-:W-:Y:S01]  /*a460*/  VIADD R4, R2, 0x2400 ;  /* 0x0000240002047836 */ /* 0x000fe20000000000 */
[----:B------:R-:W-:Y:S01]  /*a470*/  UMOV UR6, 0x0 ;  /* 0x0000000000067882 */ /* 0x000fe20000000000 */
[----:B------:R-:W-:Y:S01]  /*a480*/  UMOV UR7, 0x14f00000 ;  /* 0x14f0000000077882 */ /* 0x000fe20000000000 */
[----:B------:R-:W-:-:S09]  /*a490*/  UMOV UR10, 0x40 ;  /* 0x00000040000a7882 */ /* 0x000fd20000000000 */
.L_x_66:
        /* <DEDUP_REMOVED lines=15> */
.L_x_67:
        /* <DEDUP_REMOVED lines=15> */
.L_x_68:
        /* <DEDUP_REMOVED lines=15> */
.L_x_69:
        /* <DEDUP_REMOVED lines=15> */
.L_x_70:
        /* <DEDUP_REMOVED lines=15> */
.L_x_71:
        /* <DEDUP_REMOVED lines=15> */
.L_x_72:
        /* <DEDUP_REMOVED lines=9> */
[----:B-1----:R-:W-:Y:S05]  /*aad0*/  @P0 BRA.U.ANY `(.L_x_72) ;  /* 0xfffffffd00d80947 */ /* 0x002fea000393ffff */
.L_x_60:
[----:B------:R-:W-:Y:S05]  /*aae0*/  BSYNC B0 ;  /* 0x0000000000007941 */ /* 0x000fea0003800000 */
.L_x_59:
[----:B------:R-:W2:Y:S04]  /*aaf0*/  LDL.LU R4, [R1+0x2c] ;  /* 0x00002c0001047983 */ /* 0x000ea80000300800 */
[----:B------:R-:W3:Y:S01]  /*ab00*/  LDL.LU R7, [R1] ;  /* 0x0000000001077983 */ /* 0x000ee20000300800 */
[----:B------:R-:W-:-:S05]  /*ab10*/  VIADD R18, R18, 0x1 ;  /* 0x0000000112127836 */ /* 0x000fca0000000000 */
[----:B------:R-:W-:-:S04]  /*ab20*/  ISETP.NE.AND P0, PT, R18, 0x2, PT ;  /* 0x000000021200780c */ /* 0x000fc80003f05270 */
[----:B0-----:R-:W-:Y:S02]  /*ab30*/  SEL R0, RZ, 0x1, P0 ;  /* 0x00000001ff007807 */ /* 0x001fe40000000000 */
[----:B------:R-:W-:Y:S02]  /*ab40*/  SEL R18, R18, RZ, P0 ;  /* 0x000000ff12127207 */ /* 0x000fe40000000000 */
[----:B--2---:R-:W-:Y:S02]  /*ab50*/  ISETP.GE.AND P1, PT, R4, 0x41, PT ;  /* 0x000000410400780c */ /* 0x004fe40003f26270 */
[----:B---3--:R-:W-:-:S05]  /*ab60*/  LOP3.LUT R7, R7, R0, RZ, 0x3c, !PT ;  /* 0x0000000007077212 */ /* 0x008fca00078e3cff */
[----:B------:R0:W-:Y:S06]  /*ab70*/  STL [R1], R7 ;  /* 0x0000000701007387 */ /* 0x0001ec0000100800 */
[----:B------:R-:W-:Y:S05]  /*ab80*/  @!P1 BRA `(.L_x_73) ;  /* 0x00000028005c9947 */ /* 0x000fea0003800000 */
[----:B------:R-:W2:Y:S01]  /*ab90*/  LDL R4, [R1+0x1c] ;  /* 0x00001c0001047983 */ /* 0x000ea20000100800 */
[----:B------:R-:W-:Y:S02]  /*aba0*/  IMAD.MOV.U32 R0, RZ, RZ, 0x1 ;  /* 0x00000001ff007424 */ /* 0x000fe400078e00ff */
[----:B--2---:R-:W-:-:S05]  /*abb0*/  IMAD.MOV R6, RZ, RZ, -R4 ;  /* 0x000000ffff067224 */ /* 0x004fca00078e0a04 */
[----:B------:R-:W-:-:S05]  /*abc0*/  VIADDMNMX R6, R6, R0, 0xffffffff, !PT ;  /* 0xffffffff06067446 */ /* 0x000fca0007800100 */
[----:B------:R-:W-:-:S05]  /*abd0*/  IMAD.IADD R0, R4, 0x1, R6 ;  /* 0x0000000104007824 */ /* 0x000fca00078e0206 */
[----:B------:R-:W-:-:S04]  /*abe0*/  LOP3.LUT R0, R0, 0x1, RZ, 0xc0, !PT ;  /* 0x0000000100007812 */ /* 0x000fc800078ec0ff */
[----:B------:R-:W-:Y:S01]  /*abf0*/  ISETP.NE.U32.AND P0, PT, R0, 0x1, PT ;  /* 0x000000010000780c */ /* 0x000fe20003f05070 */
[----:B------:R-:W-:-:S12]  /*ac00*/  VIADD R0, R4, 0xfffffffe ;  /* 0xfffffffe04007836 */ /* 0x000fd80000000000 */
[----:B------:R-:W-:Y:S05]  /*ac10*/  @P0 BRA `(.L_x_74) ;  /* 0x0000000c00600947 */ /* 0x000fea0003800000 */
[----:B------:R-:W2:Y:S01]  /*ac20*/  LDL R4, [R1+0x8] ;  /* 0x0000080001047983 */ /* 0x000ea20000100800 */
[----:B------:R-:W-:Y:S01]  /*ac30*/  BSSY B0, `(.L_x_75) ;  /* 0x00000cd000007945 */ /* 0x000fe20003800000 */
[----:B--2---:R-:W-:-:S13]  /*ac40*/  ISETP.NE.AND P2, PT, R4, RZ, PT ;  /* 0x000000ff0400720c */ /* 0x004fda0003f45270 */
[----:B------:R-:W-:Y:S05]  /*ac50*/  @!P2 BRA `(.L_x_76) ;  /* 0x0000000c0028a947 */ /* 0x000fea0003800000 */
[----:B------:R-:W2:Y:S02]  /*ac60*/  LDL R4, [R1+0xc] ;  /* 0x00000c0001047983 */ /* 0x000ea40000100800 */
[----:B--2---:R-:W-:-:S13]  /*ac70*/  ISETP.NE.AND P2, PT, R4, RZ, PT ;  /* 0x000000ff0400720c */ /* 0x004fda0003f45270 */
[----:B------:R-:W-:Y:S05]  /*ac80*/  @!P2 BRA `(.L_x_77) ;  /* 0x00000000004ca947 */ /* 0x000fea0003800000 */
[----:B------:R-:W2:Y:S01]  /*ac90*/  LDL R8, [R1+0x4] ;  /* 0x0000040001087983 */ /* 0x000ea20000100800 */
[----:B------:R-:W1:Y:S01]  /*aca0*/  LDC R5, c[0x0][0x43c] ;  /* 0x00010f00ff057b82 */ /* 0x000e620000000800 */
[----:B------:R-:W-:Y:S01]  /*acb0*/  ULDC.64 UR4, c[0x0][0x428] ;  /* 0x00010a0000047ab9 */ /* 0x000fe20000000a00 */
[----:B-1----:R-:W-:-:S13]  /*acc0*/  ISETP.NE.AND P0, PT, R5, 0x1, PT ;  /* 0x000000010500780c */ /* 0x002fda0003f05270 */
[----:B------:R-:W1:Y:S02]  /*acd0*/  @P0 LDC.64 R2, c[0x0][0x440] ;  /* 0x00011000ff020b82 */ /* 0x000e640000000a00 */
[----:B-1----:R-:W-:-:S04]  /*ace0*/  @P0 IMAD.HI.U32 R4, R0, R2, RZ ;  /* 0x0000000200040227 */ /* 0x002fc800078e00ff */
[----:B------:R-:W-:Y:S01]  /*acf0*/  IMAD.MOV.U32 R2, RZ, RZ, R0 ;  /* 0x000000ffff027224 */ /* 0x000fe200078e0000 */
[----:B------:R-:W-:-:S05]  /*ad00*/  @P0 SHF.R.U32.HI R2, RZ, R3, R4 ;  /* 0x00000003ff020219 */ /* 0x000fca0000011604 */
[----:B------:R-:W-:-:S04]  /*ad10*/  IMAD.MOV R3, RZ, RZ, -R2 ;  /* 0x000000ffff037224 */ /* 0x000fc800078e0a02 */
[----:B------:R-:W-:Y:S01]  /*ad20*/  IMAD R0, R5, R3, R0 ;  /* 0x0000000305007224 */ /* 0x000fe200078e0200 */
[----:B------:R-:W-:-:S03]  /*ad30*/  SHF.R.S32.HI R3, RZ, 0x1f, R2 ;  /* 0x0000001fff037819 */ /* 0x000fc60000011402 */
[----:B------:R-:W-:-:S04]  /*ad40*/  IMAD.WIDE.U32 R2, R19, UR4, R2 ;  /* 0x0000000413027c25 */ /* 0x000fc8000f8e0002 */
[----:B--2---:R-:W-:-:S04]  /*ad50*/  IMAD R4, R8, UR4, RZ ;  /* 0x0000000408047c24 */ /* 0x004fc8000f8e02ff */
[----:B------:R-:W-:Y:S01]  /*ad60*/  IMAD R4, R19, UR5, R4 ;  /* 0x0000000513047c24 */ /* 0x000fe2000f8e0204 */
[----:B------:R-:W-:-:S03]  /*ad70*/  ULDC.64 UR4, c[0x0][0x418] ;  /* 0x0001060000047ab9 */ /* 0x000fc60000000a00 */
[----:B------:R-:W-:Y:S01]  /*ad80*/  IMAD.IADD R3, R4, 0x1, R3 ;  /* 0x0000000104037824 */ /* 0x000fe200078e0203 */
[----:B------:R-:W-:-:S04]  /*ad90*/  LEA R4, P0, R2, UR4, 0x2 ;  /* 0x0000000402047c11 */ /* 0x000fc8000f8010ff */
[----:B------:R-:W-:-:S05]  /*ada0*/  LEA.HI.X R5, R2, UR5, R3, 0x2, P0 ;  /* 0x0000000502057c11 */ /* 0x000fca00080f1403 */
[----:B------:R1:W5:Y:S04]  /*adb0*/  LDG.E R16, desc[UR42][R4.64] ;  /* 0x0000002a04107981 */ /* 0x000368000c1e1900 */
.L_x_77:
[----:B------:R-:W-:Y:S01]  /*adc0*/  LEA R3, R18, UR36, 0x3 ;  /* 0x0000002412037c11 */ /* 0x000fe2000f8e18ff */
[----:B-1----:R-:W1:Y:S01]  /*add0*/  S2R R4, SR_TID.X ;  /* 0x0000000000047919 */ /* 0x002e620000002100 */
[----:B------:R-:W-:Y:S01]  /*ade0*/  SHF.L.U32 R2, R7, 0x1f, RZ ;  /* 0x0000001f07027819 */ /* 0x000fe200000006ff */
[----:B------:R-:W-:Y:S03]  /*adf0*/  BSSY B1, `(.L_x_78) ;  /* 0x0000005000017945 */ /* 0x000fe60003800000 */
[----:B------:R-:W2:Y:S01]  /*ae00*/  SYNCS.PHASECHK.TRANS64.TRYWAIT P0, [R3+URZ+0x28c40], R2 ;  /* 0x028c4002030075a7 */ /* 0x000ea2000800017f */
[----:B-1----:R-:W-:-:S04]  /*ae10*/  LOP3.LUT R4, R4, 0x7f, RZ, 0xc0, !PT ;  /* 0x0000007f04047812 */ /* 0x002fc800078ec0ff */
[----:B------:R-:W-:Y:S01]  /*ae20*/  ISETP.NE.AND P1, PT, R4, RZ, PT ;  /* 0x000000ff0400720c */ /* 0x000fe20003f25270 */
[----:B--2---:R-:W-:-:S12]  /*ae30*/  @!P0 BRA `(.L_x_79) ;  /* 0x0000003400348947 */ /* 0x004fd80003800000 */
.L_x_170:
[----:B------:R-:W-:Y:S05]  /*ae40*/  BSYNC B1 ;  /* 0x0000000000017941 */ /* 0x000fea0003800000 */
.L_x_78:
[----:B------:R-:W-:Y:S04]  /*ae50*/  BSSY B1, `(.L_x_80) ;  /* 0x0000009000017945 */ /* 0x000fe80003800000 */
[----:B------:R-:W-:Y:S05]  /*ae60*/  @P1 BRA `(.L_x_81) ;  /* 0x00000000001c1947 */ /* 0x000fea0003800000 */
[----:B------:R-:W2:Y:S01]  /*ae70*/  S2R R5, SR_TID.X ;  /* 0x0000000000057919 */ /* 0x000ea20000002100 */
[----:B------:R-:W-:-:S04]  /*ae80*/  IMAD.MOV.U32 R4, RZ, RZ, 0x2000 ;  /* 0x00002000ff047424 */ /* 0x000fc800078e00ff */
[----:B------:R3:W-:Y:S01]  /*ae90*/  SYNCS.ARRIVE.TRANS64 RZ, [R3+URZ+0x28c30], R4 ;  /* 0x028c300403ff79a7 */ /* 0x0007e2000800003f */
[----:B--2---:R-:W-:-:S04]  /*aea0*/  LOP3.LUT R5, R5, 0x1f, RZ, 0xc0, !PT ;  /* 0x0000001f05057812 */ /* 0x004fc800078ec0ff */
[----:B------:R-:W-:-:S13]  /*aeb0*/  ISETP.NE.AND P0, PT, R5, RZ, PT ;  /* 0x000000ff0500720c */ /* 0x000fda0003f05270 */
[----:B---3--:R-:W-:Y:S05]  /*aec0*/  @!P0 BRA `(.L_x_81) ;  /* 0x0000000000048947 */ /* 0x008fea0003800000 */
[----:B------:R-:W-:Y:S01]  /*aed0*/  BPT.TRAP 0x1 ;  /* 0x000000040000795c */ /* 0x000fe20000300000 */
.L_x_81:
[----:B------:R-:W-:Y:S05]  /*aee0*/  BSYNC B1 ;  /* 0x0000000000017941 */ /* 0x000fea0003800000 */
.L_x_80:
[----:B0-----:R-:W-:Y:S01]  /*aef0*/  IMAD.MOV.U32 R7, RZ, RZ, RZ ;  /* 0x000000ffff077224 */ /* 0x001fe200078e00ff */
[----:B------:R-:W-:Y:S01]  /*af00*/  LEA R4, R18, UR36, 0xd ;  /* 0x0000002412047c11 */ /* 0x000fe2000f8e68ff */
[----:B------:R-:W-:Y:S01]  /*af10*/  UIADD3 UR4, UP0, UR40, 0x370, URZ ;  /* 0x0000037028047890 */ /* 0x000fe2000ff1e03f */
[----:B------:R-:W-:Y:S01]  /*af20*/  PLOP3.LUT P0, PT, PT, PT, PT, 0x80, 0x0 ;  /* 0x000000000000781c */ /* 0x000fe20003f0f070 */
[----:B------:R-:W-:Y:S01]  /*af30*/  IMAD.SHL.U32 R0, R0, 0x40, RZ ;  /* 0x0000004000007824 */ /* 0x000fe200078e00ff */
[----:B------:R-:W-:Y:S01]  /*af40*/  R2UR UR10, R7 ;  /* 0x00000000070a72ca */ /* 0x000fe200000e0000 */
[----:B------:R-:W-:Y:S01]  /*af50*/  VIADD R4, R4, 0x22400 ;  /* 0x0002240004047836 */ /* 0x000fe20000000000 */
[----:B------:R-:W-:Y:S01]  /*af60*/  UIADD3.X UR5, URZ, UR41, URZ, UP0, !UPT ;  /* 0x000000293f057290 */ /* 0x000fe200087fe43f */
[----:B------:R-:W-:Y:S01]  /*af70*/  VIADD R5, R3, 0x28c30 ;  /* 0x00028c3003057836 */ /* 0x000fe20000000000 */
[----:B------:R-:W-:Y:S01]  /*af80*/  UMOV UR6, 0x0 ;  /* 0x0000000000067882 */ /* 0x000fe20000000000 */
[----:B------:R-:W-:-:S10]  /*af90*/  UMOV UR7, 0x14f00000 ;  /* 0x14f0000000077882 */ /* 0x000fd40000000000 */
.L_x_82:
[----:B------:R-:W-:-:S13]  /*afa0*/  @P0 ELECT P2, URZ, PT ;  /* 0x00000000003f082f */ /* 0x000fda0003840000 */
[----:B-----5:R-:W-:Y:S02]  /*afb0*/  @P2 R2UR UR13, R16 ;  /* 0x00000000100d22ca */ /* 0x020fe400000e0000 */
        /* <DEDUP_REMOVED lines=8> */
[----:B------:R-:W0:Y:S01]  /*b040*/  SYNCS.PHASECHK.TRANS64.TRYWAIT P0, [R3+URZ+0x28c60], R2 ;  /* 0x028c6002030075a7 */ /* 0x000e22000800017f */
[----:B------:R-:W-:Y:S04]  /*b050*/  BSSY B1, `(.L_x_83) ;  /* 0x0000002000017945 */ /* 0x000fe80003800000 */
[----:B0-----:R-:W-:Y:S05]  /*b060*/  @!P0 BRA `(.L_x_84) ;  /* 0x0000003000bc8947 */ /* 0x001fea0003800000 */
.L_x_171:
[----:B------:R-:W-:Y:S05]  /*b070*/  BSYNC B1 ;  /* 0x0000000000017941 */ /* 0x000fea0003800000 */
.L_x_83:
[----:B------:R-:W-:Y:S01]  /*b080*/  BSSY B1, `(.L_x_85) ;  /* 0x000000b000017945 */ /* 0x000fe20003800000 */
[----:B------:R-:W-:Y:S02]  /*b090*/  IMAD.MOV.U32 R8, RZ, RZ, 0x0 ;  /* 0x00000000ff087424 */ /* 0x000fe400078e00ff */
[----:B------:R-:W-:Y:S01]  /*b0a0*/  IMAD.MOV.U32 R9, RZ, RZ, 0x14f00000 ;  /* 0x14f00000ff097424 */ /* 0x000fe200078e00ff */
[----:B------:R-:W-:Y:S06]  /*b0b0*/  @P1 BRA `(.L_x_86) ;  /* 0x00000000001c1947 */ /* 0x000fec0003800000 */
[----:B------:R-:W2:Y:S01]  /*b0c0*/  S2R R4, SR_TID.X ;  /* 0x0000000000047919 */ /* 0x000ea20000002100 */
[----:B01----:R-:W-:-:S04]  /*b0d0*/  IMAD.MOV.U32 R2, RZ, RZ, 0x10000 ;  /* 0x00010000ff027424 */ /* 0x003fc800078e00ff */
[----:B------:R3:W-:Y:S01]  /*b0e0*/  SYNCS.ARRIVE.TRANS64 RZ, [R3+URZ+0x28c50], R2 ;  /* 0x028c500203ff79a7 */ /* 0x0007e2000800003f */
[----:B--2---:R-:W-:-:S04]  /*b0f0*/  LOP3.LUT R4, R4, 0x1f, RZ, 0xc0, !PT ;  /* 0x0000001f04047812 */ /* 0x004fc800078ec0ff */
[----:B------:R-:W-:-:S13]  /*b100*/  ISETP.NE.AND P0, PT, R4, RZ, PT ;  /* 0x000000ff0400720c */ /* 0x000fda0003f05270 */
[----:B---3--:R-:W-:Y:S05]  /*b110*/  @!P0 BRA `(.L_x_86) ;  /* 0x0000000000048947 */ /* 0x008fea0003800000 */
[----:B------:R-:W-:Y:S01]  /*b120*/  BPT.TRAP 0x1 ;  /* 0x000000040000795c */ /* 0x000fe20000300000 */
.L_x_86:
[----:B------:R-:W-:Y:S05]  /*b130*/  BSYNC B1 ;  /* 0x0000000000017941 */ /* 0x000fea0003800000 */
.L_x_85:
[----:B------:R-:W-:Y:S01]  /*b140*/  R2UR UR10, R7 ;  /* 0x00000000070a72ca */ /* 0x000fe200000e0000 */
[----:B------:R-:W-:Y:S01]  /*b150*/  UIADD3 UR4, UP0, UR40, 0x470, URZ ;  /* 0x0000047028047890 */ /* 0x000fe2000ff1e03f */
[----:B------:R-:W-:Y:S01]  /*b160*/  R2UR UR6, R8 ;  /* 0x00000000080672ca */ /* 0x000fe200000e0000 */
[----:B01----:R-:W-:Y:S01]  /*b170*/  VIADD R3, R3, 0x28c50 ;  /* 0x00028c5003037836 */ /* 0x003fe20000000000 */
[----:B------:R-:W-:Y:S01]  /*b180*/  R2UR UR7, R9 ;  /* 0x00000000090772ca */ /* 0x000fe200000e0000 */
[----:B------:R-:W-:Y:S01]  /*b190*/  UIADD3.X UR5, URZ, UR41, URZ, UP0, !UPT ;  /* 0x000000293f057290 */ /* 0x000fe200087fe43f */
[----:B------:R-:W-:Y:S02]  /*b1a0*/  LEA R2, R18, UR36, 0x10 ;  /* 0x0000002412027c11 */ /* 0x000fe4000f8e80ff */
[----:B------:R-:W-:-:S03]  /*b1b0*/  PLOP3.LUT P0, PT, PT, PT, PT, 0x80, 0x0 ;  /* 0x000000000000781c */ /* 0x000fc60003f0f070 */
[----:B------:R-:W-:-:S10]  /*b1c0*/  VIADD R4, R2, 0x400 ;  /* 0x0000040002047836 */ /* 0x000fd40000000000 */
.L_x_87:
        /* <DEDUP_REMOVED lines=10> */
[----:B------:R-:W-:Y:S01]  /*b270*/  R2UR UR6, R8 ;  /* 0x00000000080672ca */ /* 0x000fe200000e0000 */
[----:B------:R-:W-:Y:S01]  /*b280*/  VIADD R4, R2, 0x2400 ;  /* 0x0000240002047836 */ /* 0x000fe20000000000 */
[----:B------:R-:W-:Y:S01]  /*b290*/  R2UR UR7, R9 ;  /* 0x00000000090772ca */ /* 0x000fe200000e0000 */
[----:B------:R-:W-:Y:S01]  /*b2a0*/  UMOV UR10, 0x40 ;  /* 0x00000040000a7882 */ /* 0x000fe20000000000 */
[----:B------:R-:W-:-:S13]  /*b2b0*/  PLOP3.LUT P0, PT, PT, PT, PT, 0x80, 0x0 ;  /* 0x000000000000781c */ /* 0x000fda0003f0f070 */
.L_x_88:
        /* <DEDUP_REMOVED lines=15> */
.L_x_89:
        /* <DEDUP_REMOVED lines=15> */
.L_x_90:
        /* <DEDUP_REMOVED lines=15> */
.L_x_91:
        /* <DEDUP_REMOVED lines=15> */
.L_x_92:
        /* <DEDUP_REMOVED lines=15> */
.L_x_93:
        /* <DEDUP_REMOVED lines=15> */
.L_x_94:
        /* <DEDUP_REMOVED lines=10> */
.L_x_76:
[----:B------:R-:W-:Y:S05]  /*b900*/  BSYNC B0 ;  /* 0x0000000000007941 */ /* 0x000fea0003800000 */
.L_x_75:
[----:B------:R-:W2:Y:S04]  /*b910*/  LDL.LU R5, [R1] ;  /* 0x0000000001057983 */ /* 0x000ea80000300800 */
[----:B------:R-:W3:Y:S01]  /*b920*/  LDL.LU R4, [R1+0x1c] ;  /* 0x00001c0001047983 */ /* 0x000ee20000300800 */
[----:B------:R-:W-:-:S05]  /*b930*/  VIADD R18, R18, 0x1 ;  /* 0x0000000112127836 */ /* 0x000fca0000000000 */
[----:B------:R-:W-:-:S04]  /*b940*/  ISETP.NE.AND P0, PT, R18, 0x2, PT ;  /* 0x000000021200780c */ /* 0x000fc80003f05270 */
[----:B------:R-:W-:Y:S02]  /*b950*/  SEL R0, RZ, 0x1, P0 ;  /* 0x00000001ff007807 */ /* 0x000fe40000000000 */
[----:B------:R-:W-:Y:S02]  /*b960*/  SEL R18, R18, RZ, P0 ;  /* 0x000000ff12127207 */ /* 0x000fe40000000000 */
[----:B--2---:R-:W-:Y:S01]  /*b970*/  LOP3.LUT R5, R5, R0, RZ, 0x3c, !PT ;  /* 0x0000000005057212 */ /* 0x004fe200078e3cff */
[----:B---3--:R-:W-:-:S04]  /*b980*/  VIADD R0, R4, 0xfffffffd ;  /* 0xfffffffd04007836 */ /* 0x008fc80000000000 */
[----:B------:R1:W-:Y:S03]  /*b990*/  STL [R1], R5 ;  /* 0x0000000501007387 */ /* 0x0003e60000100800 */
.L_x_74:
[----:B------:R-:W2:Y:S01]  /*b9a0*/  LDL.LU R2, [R1+0x14] ;  /* 0x0000140001027983 */ /* 0x000ea20000300800 */
[----:B------:R-:W-:Y:S01]  /*b9b0*/  IMAD.MOV R6, RZ, RZ, -R6 ;  /* 0x000000ffff067224 */ /* 0x000fe200078e0a06 */
[----:B------:R-:W-:Y:S04]  /*b9c0*/  BSSY B0, `(.L_x_73) ;  /* 0x00001b3000007945 */ /* 0x000fe80003800000 */
[----:B--2---:R-:W-:-:S13]  /*b9d0*/  ISETP.NE.AND P0, PT, R2, R6, PT ;  /* 0x000000060200720c */ /* 0x004fda0003f05270 */
[----:B------:R-:W-:Y:S05]  /*b9e0*/  @!P0 BRA `(.L_x_95) ;  /* 0x0000001800c08947 */ /* 0x000fea0003800000 */
.L_x_136:
[----:B--2---:R-:W2:Y:S01]  /*b9f0*/  LDL R2, [R1+0x8] ;  /* 0x0000080001027983 */ /* 0x004ea20000100800 */
[----:B------:R-:W-:Y:S01]  /*ba00*/  BSSY B1, `(.L_x_96) ;  /* 0x00000cf000017945 */ /* 0x000fe20003800000 */
[----:B--2---:R-:W-:-:S13]  /*ba10*/  ISETP.NE.AND P0, PT, R2, RZ, PT ;  /* 0x000000ff0200720c */ /* 0x004fda0003f05270 */
[----:B------:R-:W-:Y:S05]  /*ba20*/  @!P0 BRA `(.L_x_97) ;  /* 0x0000000c00308947 */ /* 0x000fea0003800000 */
[----:B------:R-:W2:Y:S01]  /*ba30*/  LDL R2, [R1+0xc] ;  /* 0x00000c0001027983 */ /* 0x000ea20000100800 */
[----:B------:R-:W-:Y:S01]  /*ba40*/  IMAD.MOV.U32 R6, RZ, RZ, R0 ;  /* 0x000000ffff067224 */ /* 0x000fe200078e0000 */
[----:B--2---:R-:W-:-:S13]  /*ba50*/  ISETP.NE.AND P0, PT, R2, RZ, PT ;  /* 0x000000ff0200720c */ /* 0x004fda0003f05270 */
[----:B------:R-:W-:Y:S05]  /*ba60*/  @!P0 BRA `(.L_x_98) ;  /* 0x00000000004c8947 */ /* 0x000fea0003800000 */
[----:B-1----:R-:W2:Y:S01]  /*ba70*/  LDL R5, [R1+0x4] ;  /* 0x0000040001057983 */ /* 0x002ea20000100800 */
        /* <DEDUP_REMOVED lines=18> */
.L_x_98:
[----:B------:R-:W3:Y:S01]  /*bba0*/  LDL R2, [R1] ;  /* 0x0000000001027983 */ /* 0x000ee20000100800 */
[----:B--2---:R-:W-:Y:S01]  /*bbb0*/  LEA R4, R18, UR36, 0x3 ;  /* 0x0000002412047c11 */ /* 0x004fe2000f8e18ff */
[----:B------:R-:W-:Y:S01]  /*bbc0*/  BSSY B2, `(.L_x_99) ;  /* 0x0000007000027945 */ /* 0x000fe20003800000 */
[----:B------:R-:W2:Y:S02]  /*bbd0*/  S2R R3, SR_TID.X ;  /* 0x0000000000037919 */ /* 0x000ea40000002100 */
[----:B--2---:R-:W-:-:S04]  /*bbe0*/  LOP3.LUT R3, R3, 0x7f, RZ, 0xc0, !PT ;  /* 0x0000007f03037812 */ /* 0x004fc800078ec0ff */
[----:B------:R-:W-:Y:S02]  /*bbf0*/  ISETP.NE.AND P1, PT, R3, RZ, PT ;  /* 0x000000ff0300720c */ /* 0x000fe40003f25270 */
[----:B---3--:R-:W-:-:S04]  /*bc00*/  SHF.L.U32 R2, R2, 0x1f, RZ ;  /* 0x0000001f02027819 */ /* 0x008fc800000006ff */
[----:B------:R-:W2:Y:S02]  /*bc10*/  SYNCS.PHASECHK.TRANS64.TRYWAIT P0, [R4+URZ+0x28c40], R2 ;  /* 0x028c4002040075a7 */ /* 0x000ea4000800017f */
[----:B--2---:R-:W-:Y:S05]  /*bc20*/  @!P0 BRA `(.L_x_100) ;  /* 0x0000002400e08947 */ /* 0x004fea0003800000 */
.L_x_172:
[----:B------:R-:W-:Y:S05]  /*bc30*/  BSYNC B2 ;  /* 0x0000000000027941 */ /* 0x000fea0003800000 */
.L_x_99:
[----:B------:R-:W-:Y:S04]  /*bc40*/  BSSY B2, `(.L_x_101) ;  /* 0x0000009000027945 */ /* 0x000fe80003800000 */
[----:B------:R-:W-:Y:S05]  /*bc50*/  @P1 BRA `(.L_x_102) ;  /* 0x00000000001c1947 */ /* 0x000fea0003800000 */
[----:B-1----:R-:W1:Y:S01]  /*bc60*/  S2R R5, SR_TID.X ;  /* 0x0000000000057919 */ /* 0x002e620000002100 */
[----:B------:R-:W-:-:S04]  /*bc70*/  IMAD.MOV.U32 R3, RZ, RZ, 0x2000 ;  /* 0x00002000ff037424 */ /* 0x000fc800078e00ff */
[----:B------:R3:W-:Y:S01]  /*bc80*/  SYNCS.ARRIVE.TRANS64 RZ, [R4+URZ+0x28c30], R3 ;  /* 0x028c300304ff79a7 */ /* 0x0007e2000800003f */
[----:B-1----:R-:W-:-:S04]  /*bc90*/  LOP3.LUT R5, R5, 0x1f, RZ, 0xc0, !PT ;  /* 0x0000001f05057812 */ /* 0x002fc800078ec0ff */
[----:B------:R-:W-:-:S13]  /*bca0*/  ISETP.NE.AND P0, PT, R5, RZ, PT ;  /* 0x000000ff0500720c */ /* 0x000fda0003f05270 */
[----:B---3--:R-:W-:Y:S05]  /*bcb0*/  @!P0 BRA `(.L_x_102) ;  /* 0x0000000000048947 */ /* 0x008fea0003800000 */
[----:B------:R-:W-:Y:S01]  /*bcc0*/  BPT.TRAP 0x1 ;  /* 0x000000040000795c */ /* 0x000fe20000300000 */
.L_x_102:
[----:B------:R-:W-:Y:S05]  /*bcd0*/  BSYNC B2 ;  /* 0x0000000000027941 */ /* 0x000fea0003800000 */
.L_x_101:
[----:B-1----:R-:W-:Y:S01]  /*bce0*/  IMAD.MOV.U32 R5, RZ, RZ, RZ ;  /* 0x000000ffff057224 */ /* 0x002fe200078e00ff */
[----:B------:R-:W-:Y:S01]  /*bcf0*/  LEA R3, R18, UR36, 0xd ;  /* 0x0000002412037c11 */ /* 0x000fe2000f8e68ff */
[----:B------:R-:W-:Y:S01]  /*bd00*/  UIADD3 UR4, UP0, UR40, 0x370, URZ ;  /* 0x0000037028047890 */ /* 0x000fe2000ff1e03f */
[----:B------:R-:W-:Y:S01]  /*bd10*/  PLOP3.LUT P0, PT, PT, PT, PT, 0x80, 0x0 ;  /* 0x000000000000781c */ /* 0x000fe20003f0f070 */
[----:B------:R-:W-:Y:S01]  /*bd20*/  IMAD.SHL.U32 R6, R6, 0x40, RZ ;  /* 0x0000004006067824 */ /* 0x000fe200078e00ff */
[----:B------:R-:W-:Y:S01]  /*bd30*/  R2UR UR10, R5 ;  /* 0x00000000050a72ca */ /* 0x000fe200000e0000 */
[----:B------:R-:W-:Y:S01]  /*bd40*/  VIADD R3, R3, 0x22400 ;  /* 0x0002240003037836 */ /* 0x000fe20000000000 */
[----:B------:R-:W-:Y:S01]  /*bd50*/  UIADD3.X UR5, URZ, UR41, URZ, UP0, !UPT ;  /* 0x000000293f057290 */ /* 0x000fe200087fe43f */
[----:B0-----:R-:W-:Y:S01]  /*bd60*/  VIADD R7, R4, 0x28c30 ;  /* 0x00028c3004077836 */ /* 0x001fe20000000000 */
[----:B------:R-:W-:Y:S01]  /*bd70*/  UMOV UR6, 0x0 ;  /* 0x0000000000067882 */ /* 0x000fe20000000000 */
[----:B------:R-:W-:-:S10]  /*bd80*/  UMOV UR7, 0x14f00000 ;  /* 0x14f0000000077882 */ /* 0x000fd40000000000 */
.L_x_103:
        /* <DEDUP_REMOVED lines=13> */
.L_x_173:
[----:B------:R-:W-:Y:S05]  /*be60*/  BSYNC B2 ;  /* 0x0000000000027941 */ /* 0x000fea0003800000 */
.L_x_104:
[----:B------:R-:W-:Y:S01]  /*be70*/  BSSY B2, `(.L_x_106) ;  /* 0x000000b000027945 */ /* 0x000fe20003800000 */
[----:B0-2---:R-:W-:Y:S02]  /*be80*/  IMAD.MOV.U32 R2, RZ, RZ, 0x0 ;  /* 0x00000000ff027424 */ /* 0x005fe400078e00ff */
[----:B------:R-:W-:Y:S01]  /*be90*/  IMAD.MOV.U32 R3, RZ, RZ, 0x14f00000 ;  /* 0x14f00000ff037424 */ /* 0x000fe200078e00ff */
[----:B------:R-:W-:Y:S06]  /*bea0*/  @P1 BRA `(.L_x_107) ;  /* 0x00000000001c1947 */ /* 0x000fec0003800000 */
[----:B------:R-:W0:Y:S01]  /*beb0*/  S2R R8, SR_TID.X ;  /* 0x0000000000087919 */ /* 0x000e220000002100 */
[----:B------:R-:W-:-:S04]  /*bec0*/  IMAD.MOV.U32 R7, RZ, RZ, 0x10000 ;  /* 0x00010000ff077424 */ /* 0x000fc800078e00ff */
[----:B------:R1:W-:Y:S01]  /*bed0*/  SYNCS.ARRIVE.TRANS64 RZ, [R4+URZ+0x28c50], R7 ;  /* 0x028c500704ff79a7 */ /* 0x0003e2000800003f */
[----:B0-----:R-:W-:-:S04]  /*bee0*/  LOP3.LUT R8, R8, 0x1f, RZ, 0xc0, !PT ;  /* 0x0000001f08087812 */ /* 0x001fc800078ec0ff */
[----:B------:R-:W-:-:S13]  /*bef0*/  ISETP.NE.AND P0, PT, R8, RZ, PT ;  /* 0x000000ff0800720c */ /* 0x000fda0003f05270 */
[----:B-1----:R-:W-:Y:S05]  /*bf00*/  @!P0 BRA `(.L_x_107) ;  /* 0x0000000000048947 */ /* 0x002fea0003800000 */
[----:B------:R-:W-:Y:S01]  /*bf10*/  BPT.TRAP 0x1 ;  /* 0x000000040000795c */ /* 0x000fe20000300000 */
.L_x_107:
[----:B------:R-:W-:Y:S05]  /*bf20*/  BSYNC B2 ;  /* 0x0000000000027941 */ /* 0x000fea0003800000 */
.L_x_106:
[----:B------:R-:W-:Y:S01]  /*bf30*/  R2UR UR6, R2 ;  /* 0x00000000020672ca */ /* 0x000fe200000e0000 */
[----:B------:R-:W-:Y:S01]  /*bf40*/  UIADD3 UR4, UP0, UR40, 0x470, URZ ;  /* 0x0000047028047890 */ /* 0x000fe2000ff1e03f */
[----:B------:R-:W-:Y:S01]  /*bf50*/  R2UR UR7, R3 ;  /* 0x00000000030772ca */ /* 0x000fe200000e0000 */
[----:B------:R-:W-:Y:S01]  /*bf60*/  VIADD R4, R4, 0x28c50 ;  /* 0x00028c5004047836 */ /* 0x000fe20000000000 */
[----:B------:R-:W-:Y:S01]  /*bf70*/  R2UR UR10, R5 ;  /* 0x00000000050a72ca */ /* 0x000fe200000e0000 */
[----:B------:R-:W-:Y:S01]  /*bf80*/  UIADD3.X UR5, URZ, UR41, URZ, UP0, !UPT ;  /* 0x000000293f057290 */ /* 0x000fe200087fe43f */
[----:B------:R-:W-:Y:S02]  /*bf90*/  LEA R5, R18, UR36, 0x10 ;  /* 0x0000002412057c11 */ /* 0x000fe4000f8e80ff */
[----:B------:R-:W-:-:S03]  /*bfa0*/  PLOP3.LUT P0, PT, PT, PT, PT, 0x80, 0x0 ;  /* 0x000000000000781c */ /* 0x000fc60003f0f070 */
[----:B------:R-:W-:-:S10]  /*bfb0*/  VIADD R7, R5, 0x400 ;  /* 0x0000040005077836 */ /* 0x000fd40000000000 */
.L_x_108:
        /* <DEDUP_REMOVED lines=15> */
.L_x_109:
        /* <DEDUP_REMOVED lines=15> */
.L_x_110:
        /* <DEDUP_REMOVED lines=15> */
.L_x_111:
        /* <DEDUP_REMOVED lines=15> */
.L_x_112:
        /* <DEDUP_REMOVED lines=15> */
.L_x_113:
        /* <DEDUP_REMOVED lines=11> */
[----:B------:R-:W-:Y:S01]  /*c520*/  UMOV UR10, 0x180 ;  /* 0x00000180000a7882 */ /* 0x000fe20000000000 */
[----:B------:R-:W-:Y:S02]  /*c530*/  R2UR UR7, R3 ;  /* 0x00000000030772ca */ /* 0x000fe400000e0000 */
[----:B------:R-:W-:Y:S02]  /*c540*/  PLOP3.LUT P0, PT, PT, PT, PT, 0x80, 0x0 ;  /* 0x000000000000781c */ /* 0x000fe40003f0f070 */
[----:B------:R-:W-:-:S11]  /*c550*/  IADD3 R7, R5, 0xc400, RZ ;  /* 0x0000c40005077810 */ /* 0x000fd60007ffe0ff */
.L_x_114:
        /* <DEDUP_REMOVED lines=15> */
.L_x_115:
        /* <DEDUP_REMOVED lines=9> */
[----:B--2---:R-:W-:Y:S05]  /*c6e0*/  @P0 BRA.U.ANY `(.L_x_115) ;  /* 0xfffffffd00d80947 */ /* 0x004fea000393ffff */
.L_x_97:
[----:B------:R-:W-:Y:S05]  /*c6f0*/  BSYNC B1 ;  /* 0x0000000000017941 */ /* 0x000fea0003800000 */
.L_x_96:
[----:B------:R-:W2:Y:S04]  /*c700*/  LDL R3, [R1+0x8] ;  /* 0x0000080001037983 */ /* 0x000ea80000100800 */
[----:B------:R-:W3:Y:S01]  /*c710*/  LDL.LU R2, [R1] ;  /* 0x0000000001027983 */ /* 0x000ee20000300800 */
[----:B0-----:R-:W-:Y:S01]  /*c720*/  VIADD R7, R18, 0x1 ;  /* 0x0000000112077836 */ /* 0x001fe20000000000 */
[----:B------:R-:W-:Y:S04]  /*c730*/  BSSY B1, `(.L_x_116) ;  /* 0x00000d2000017945 */ /* 0x000fe80003800000 */
[----:B------:R-:W-:-:S04]  /*c740*/  ISETP.NE.AND P0, PT, R7, 0x2, PT ;  /* 0x000000020700780c */ /* 0x000fc80003f05270 */
[----:B------:R-:W-:Y:S02]  /*c750*/  SEL R6, RZ, 0x1, P0 ;  /* 0x00000001ff067807 */ /* 0x000fe40000000000 */
[----:B------:R-:W-:Y:S02]  /*c760*/  SEL R7, R7, RZ, P0 ;  /* 0x000000ff07077207 */ /* 0x000fe40000000000 */
[----:B--2---:R-:W-:Y:S02]  /*c770*/  ISETP.NE.AND P2, PT, R3, RZ, PT ;  /* 0x000000ff0300720c */ /* 0x004fe40003f45270 */
[----:B---3--:R-:W-:-:S11]  /*c780*/  LOP3.LUT R6, R2, R6, RZ, 0x3c, !PT ;  /* 0x0000000602067212 */ /* 0x008fd600078e3cff */
[----:B------:R-:W-:Y:S05]  /*c790*/  @!P2 BRA `(.L_x_117) ;  /* 0x0000000c002ca947 */ /* 0x000fea0003800000 */
[----:B------:R-:W2:Y:S01]  /*c7a0*/  LDL R2, [R1+0xc] ;  /* 0x00000c0001027983 */ /* 0x000ea20000100800 */
[----:B------:R-:W-:Y:S01]  /*c7b0*/  VIADD R8, R0, 0xffffffff ;  /* 0xffffffff00087836 */ /* 0x000fe20000000000 */
[----:B--2---:R-:W-:-:S13]  /*c7c0*/  ISETP.NE.AND P2, PT, R2, RZ, PT ;  /* 0x000000ff0200720c */ /* 0x004fda0003f45270 */
[----:B------:R-:W-:Y:S05]  /*c7d0*/  @!P2 BRA `(.L_x_118) ;  /* 0x00000000004ca947 */ /* 0x000fea0003800000 */
[----:B------:R-:W2:Y:S01]  /*c7e0*/  LDL R9, [R1+0x4] ;  /* 0x0000040001097983 */ /* 0x000ea20000100800 */
[----:B------:R-:W0:Y:S01]  /*c7f0*/  LDC R4, c[0x0][0x43c] ;  /* 0x00010f00ff047b82 */ /* 0x000e220000000800 */
[----:B------:R-:W-:Y:S01]  /*c800*/  ULDC.64 UR4, c[0x0][0x428] ;  /* 0x00010a0000047ab9 */ /* 0x000fe20000000a00 */
[----:B0-----:R-:W-:-:S13]  /*c810*/  ISETP.NE.AND P0, PT, R4, 0x1, PT ;  /* 0x000000010400780c */ /* 0x001fda0003f05270 */
        /* <DEDUP_REMOVED lines=15> */
.L_x_118:
[----:B0-----:R-:W-:Y:S01]  /*c910*/  LEA R4, R7, UR36, 0x3 ;  /* 0x0000002407047c11 */ /* 0x001fe2000f8e18ff */
[----:B------:R-:W0:Y:S01]  /*c920*/  S2R R3, SR_TID.X ;  /* 0x0000000000037919 */ /* 0x000e220000002100 */
[----:B------:R-:W-:Y:S01]  /*c930*/  SHF.L.U32 R2, R6, 0x1f, RZ ;  /* 0x0000001f06027819 */ /* 0x000fe200000006ff */
[----:B------:R-:W-:Y:S03]  /*c940*/  BSSY B2, `(.L_x_119) ;  /* 0x0000005000027945 */ /* 0x000fe60003800000 */
[----:B------:R-:W2:Y:S01]  /*c950*/  SYNCS.PHASECHK.TRANS64.TRYWAIT P0, [R4+URZ+0x28c40], R2 ;  /* 0x028c4002040075a7 */ /* 0x000ea2000800017f */
[----:B0-----:R-:W-:-:S04]  /*c960*/  LOP3.LUT R3, R3, 0x7f, RZ, 0xc0, !PT ;  /* 0x0000007f03037812 */ /* 0x001fc800078ec0ff */
[----:B------:R-:W-:Y:S01]  /*c970*/  ISETP.NE.AND P1, PT, R3, RZ, PT ;  /* 0x000000ff0300720c */ /* 0x000fe20003f25270 */
[----:B--2---:R-:W-:-:S12]  /*c980*/  @!P0 BRA `(.L_x_120) ;  /* 0x0000001800b08947 */ /* 0x004fd80003800000 */
.L_x_174:
[----:B------:R-:W-:Y:S05]  /*c990*/  BSYNC B2 ;  /* 0x0000000000027941 */ /* 0x000fea0003800000 */
.L_x_119:
[----:B------:R-:W-:Y:S04]  /*c9a0*/  BSSY B2, `(.L_x_121) ;  /* 0x0000009000027945 */ /* 0x000fe80003800000 */
[----:B------:R-:W-:Y:S05]  /*c9b0*/  @P1 BRA `(.L_x_122) ;  /* 0x00000000001c1947 */ /* 0x000fea0003800000 */
[----:B-1----:R-:W1:Y:S01]  /*c9c0*/  S2R R5, SR_TID.X ;  /* 0x0000000000057919 */ /* 0x002e620000002100 */
[----:B------:R-:W-:-:S04]  /*c9d0*/  IMAD.MOV.U32 R3, RZ, RZ, 0x2000 ;  /* 0x00002000ff037424 */ /* 0x000fc800078e00ff */
[----:B------:R2:W-:Y:S01]  /*c9e0*/  SYNCS.ARRIVE.TRANS64 RZ, [R4+URZ+0x28c30], R3 ;  /* 0x028c300304ff79a7 */ /* 0x0005e2000800003f */
[----:B-1----:R-:W-:-:S04]  /*c9f0*/  LOP3.LUT R5, R5, 0x1f, RZ, 0xc0, !PT ;  /* 0x0000001f05057812 */ /* 0x002fc800078ec0ff */
[----:B------:R-:W-:-:S13]  /*ca00*/  ISETP.NE.AND P0, PT, R5, RZ, PT ;  /* 0x000000ff0500720c */ /* 0x000fda0003f05270 */
[----:B--2---:R-:W-:Y:S05]  /*ca10*/  @!P0 BRA `(.L_x_122) ;  /* 0x0000000000048947 */ /* 0x004fea0003800000 */
[----:B------:R-:W-:Y:S01]  /*ca20*/  BPT.TRAP 0x1 ;  /* 0x000000040000795c */ /* 0x000fe20000300000 */
.L_x_122:
[----:B------:R-:W-:Y:S05]  /*ca30*/  BSYNC B2 ;  /* 0x0000000000027941 */ /* 0x000fea0003800000 */
.L_x_121:
        /* <DEDUP_REMOVED lines=11> */
.L_x_123:
        /* <DEDUP_REMOVED lines=10> */
[----:B------:R-:W1:Y:S01]  /*cb90*/  SYNCS.PHASECHK.TRANS64.TRYWAIT P0, [R4+URZ+0x28c60], R2 ;  /* 0x028c6002040075a7 */ /* 0x000e62000800017f */
[----:B------:R-:W-:Y:S04]  /*cba0*/  BSSY B2, `(.L_x_124) ;  /* 0x0000002000027945 */ /* 0x000fe80003800000 */
[----:B-1----:R-:W-:Y:S05]  /*cbb0*/  @!P0 BRA `(.L_x_125) ;  /* 0x0000001800388947 */ /* 0x002fea0003800000 */
.L_x_175:
[----:B------:R-:W-:Y:S05]  /*cbc0*/  BSYNC B2 ;  /* 0x0000000000027941 */ /* 0x000fea0003800000 */
.L_x_124:
[----:B------:R-:W-:Y:S01]  /*cbd0*/  BSSY B2, `(.L_x_126) ;  /* 0x000000b000027945 */ /* 0x000fe20003800000 */
[----:B01----:R-:W-:Y:S02]  /*cbe0*/  IMAD.MOV.U32 R2, RZ, RZ, 0x0 ;  /* 0x00000000ff027424 */ /* 0x003fe400078e00ff */
        /* <DEDUP_REMOVED lines=9> */
.L_x_127:
[----:B------:R-:W-:Y:S05]  /*cc80*/  BSYNC B2 ;  /* 0x0000000000027941 */ /* 0x000fea0003800000 */
.L_x_126:
        /* <DEDUP_REMOVED lines=9> */
.L_x_128:
        /* <DEDUP_REMOVED lines=15> */
.L_x_129:
        /* <DEDUP_REMOVED lines=15> */
.L_x_130:
        /* <DEDUP_REMOVED lines=15> */
.L_x_131:
        /* <DEDUP_REMOVED lines=15> */
.L_x_132:
        /* <DEDUP_REMOVED lines=15> */
.L_x_133:
        /* <DEDUP_REMOVED lines=15> */
.L_x_134:
        /* <DEDUP_REMOVED lines=15> */
.L_x_135:
        /* <DEDUP_REMOVED lines=10> */
.L_x_117:
[----:B------:R-:W-:Y:S05]  /*d450*/  BSYNC B1 ;  /* 0x0000000000017941 */ /* 0x000fea0003800000 */
.L_x_116:
[----:B------:R-:W-:Y:S01]  /*d460*/  VIADD R7, R7, 0x1 ;  /* 0x0000000107077836 */ /* 0x000fe20000000000 */
[C---:B------:R-:W-:Y:S01]  /*d470*/  ISETP.GT.AND P1, PT, R0.reuse, 0x1, PT ;  /* 0x000000010000780c */ /* 0x040fe20003f24270 */
[----:B------:R-:W-:-:S03]  /*d480*/  VIADD R0, R0, 0xfffffffe ;  /* 0xfffffffe00007836 */ /* 0x000fc60000000000 */
[----:B------:R-:W-:-:S04]  /*d490*/  ISETP.NE.AND P0, PT, R7, 0x2, PT ;  /* 0x000000020700780c */ /* 0x000fc80003f05270 */
[----:B------:R-:W-:Y:S02]  /*d4a0*/  SEL R3, RZ, 0x1, P0 ;  /* 0x00000001ff037807 */ /* 0x000fe40000000000 */
[----:B------:R-:W-:Y:S02]  /*d4b0*/  SEL R18, R7, RZ, P0 ;  /* 0x000000ff07127207 */ /* 0x000fe40000000000 */
[----:B------:R-:W-:-:S05]  /*d4c0*/  LOP3.LUT R2, R6, R3, RZ, 0x3c, !PT ;  /* 0x0000000306027212 */ /* 0x000fca00078e3cff */
[----:B------:R2:W-:Y:S01]  /*d4d0*/  STL [R1], R2 ;  /* 0x0000000201007387 */ /* 0x0005e20000100800 */
[----:B------:R-:W-:Y:S05]  /*d4e0*/  @P1 BRA `(.L_x_136) ;  /* 0xffffffe400401947 */ /* 0x000fea000383ffff */
.L_x_95:
[----:B------:R-:W-:Y:S05]  /*d4f0*/  BSYNC B0 ;  /* 0x0000000000007941 */ /* 0x000fea0003800000 */
.L_x_73:
[----:B--2---:R-:W2:Y:S01]  /*d500*/  LDL.LU R2, [R1+0x20] ;  /* 0x0000200001027983 */ /* 0x004ea20000300800 */
[----:B------:R-:W-:-:S03]  /*d510*/  ULDC UR4, c[0x0][0xc34] ;  /* 0x00030d0000047ab9 */ /* 0x000fc60000000800 */
[----:B------:R-:W3:Y:S01]  /*d520*/  LDL.LU R0, [R1+0x30] ;  /* 0x0000300001007983 */ /* 0x000ee20000300800 */
[----:B--2---:R-:W-:Y:S02]  /*d530*/  VIADD R2, R2, UR38 ;  /* 0x0000002602027c36 */ /* 0x004fe40008000000 */
[----:B---3--:R-:W-:-:S03]  /*d540*/  VIADD R0, R0, 0x1 ;  /* 0x0000000100007836 */ /* 0x008fc60000000000 */
[----:B------:R2:W-:Y:S01]  /*d550*/  STL [R1+0x20], R2 ;  /* 0x0000200201007387 */ /* 0x0005e20000100800 */
[----:B------:R-:W-:-:S03]  /*d560*/  ISETP.GE.AND P0, PT, R2, UR4, PT ;  /* 0x0000000402007c0c */ /* 0x000fc6000bf06270 */
[----:B------:R2:W-:Y:S10]  /*d570*/  STL [R1+0x30], R0 ;  /* 0x0000300001007387 */ /* 0x0005f40000100800 */
[----:B--2---:R-:W-:Y:S05]  /*d580*/  @!P0 BRA `(.L_x_137) ;  /* 0xffffffb800148947 */ /* 0x004fea000383ffff */
[----:B------:R-:W-:-:S07]  /*d590*/  LOP3.LUT R2, R0, 0x1, RZ, 0xc, !PT ;  /* 0x0000000100027812 */ /* 0x000fce00078e0cff */
.L_x_45:
[----:B0-----:R-:W0:Y:S01]  /*d5a0*/  S2R R3, SR_CgaCtaId ;  /* 0x0000000000037919 */ /* 0x001e220000008800 */
[----:B------:R-:W-:Y:S01]  /*d5b0*/  MOV R0, 0x400 ;  /* 0x0000040000007802 */ /* 0x000fe20000000f00 */
[----:B------:R-:W-:Y:S03]  /*d5c0*/  BSSY B0, `(.L_x_138) ;  /* 0x0000005000007945 */ /* 0x000fe60003800000 */
[----:B0-----:R-:W-:Y:S02]  /*d5d0*/  LEA R0, R3, R0, 0x18 ;  /* 0x0000000003007211 */ /* 0x001fe400078ec0ff */
[----:B------:R-:W-:-:S04]  /*d5e0*/  SHF.L.U32 R3, R2, 0x1f, RZ ;  /* 0x0000001f02037819 */ /* 0x000fc800000006ff */
[----:B------:R-:W0:Y:S02]  /*d5f0*/  SYNCS.PHASECHK.TRANS64.TRYWAIT P0, [R0+URZ+0x28c20], R3 ;  /* 0x028c2003000075a7 */ /* 0x000e24000800017f */
[----:B0-----:R-:W-:Y:S05]  /*d600*/  @!P0 BRA `(.L_x_139) ;  /* 0x0000000c00b88947 */ /* 0x001fea0003800000 */
.L_x_176:
[----:B------:R-:W-:Y:S05]  /*d610*/  BSYNC B0 ;  /* 0x0000000000007941 */ /* 0x000fea0003800000 */
.L_x_138:
[----:B------:R-:W-:-:S03]  /*d620*/  UMOV UR4, 0xffffffff ;  /* 0xffffffff00047882 */ /* 0x000fc60000000000 */
[----:B------:R-:W-:Y:S05]  /*d630*/  BRA.DIV UR4, `(.L_x_140) ;  /* 0x0000000e04c07947 */ /* 0x000fea000b800000 */
[----:B------:R-:W2:Y:S02]  /*d640*/  S2R R2, SR_TID.X ;  /* 0x0000000000027919 */ /* 0x000ea40000002100 */
[----:B--2---:R-:W-:-:S04]  /*d650*/  SHF.R.U32.HI R2, RZ, 0x5, R2 ;  /* 0x00000005ff027819 */ /* 0x004fc80000011602 */
[----:B------:R-:W-:-:S05]  /*d660*/  LOP3.LUT R2, R2, 0x3, RZ, 0xc0, !PT ;  /* 0x0000000302027812 */ /* 0x000fca00078ec0ff */
[----:B------:R2:W3:Y:S02]  /*d670*/  SHFL.IDX PT, R14, R2, RZ, 0x1f ;  /* 0x00001fff020e7589 */ /* 0x0004e400000e0000 */
.L_x_179:
[----:B---3--:R-:W-:Y:S01]  /*d680*/  ISETP.NE.AND P0, PT, R14, RZ, PT ;  /* 0x000000ff0e00720c */ /* 0x008fe20003f05270 */
[----:B------:R-:W-:-:S12]  /*d690*/  BSSY B0, `(.L_x_141) ;  /* 0x0000025000007945 */ /* 0x000fd80003800000 */
[----:B------:R-:W-:Y:S05]  /*d6a0*/  @P0 BRA `(.L_x_142) ;  /* 0x00000000008c0947 */ /* 0x000fea0003800000 */
[----:B------:R-:W-:-:S03]  /*d6b0*/  UMOV UR4, 0xffffffff ;  /* 0xffffffff00047882 */ /* 0x000fc60000000000 */
[----:B------:R-:W-:Y:S05]  /*d6c0*/  BRA.DIV UR4, `(.L_x_143) ;  /* 0x0000000e04d07947 */ /* 0x000fea000b800000 */
[----:B------:R-:W-:-:S13]  /*d6d0*/  ELECT P6, URZ, PT ;  /* 0x00000000003f782f */ /* 0x000fda00038c0000 */
.L_x_182:
[----:B------:R-:W-:Y:S05]  /*d6e0*/  @!P6 BRA `(.L_x_142) ;  /* 0x00000000007ce947 */ /* 0x000fea0003800000 */
[----:B------:R-:W-:-:S06]  /*d6f0*/  ULOP3.LUT UR4, UR37, 0x2, URZ, 0xfc, !UPT ;  /* 0x0000000225047892 */ /* 0x000fcc000f8efc3f */
[----:B--2---:R-:W-:-:S05]  /*d700*/  IMAD.U32 R2, RZ, RZ, UR4 ;  /* 0x00000004ff027e24 */ /* 0x004fca000f8e00ff */
[----:B------:R-:W-:-:S13]  /*d710*/  ISETP.NE.AND P2, PT, R2, 0x3, PT ;  /* 0x000000030200780c */ /* 0x000fda0003f45270 */
[----:B------:R-:W-:Y:S05]  /*d720*/  @!P2 BRA `(.L_x_144) ;  /* 0x000000000004a947 */ /* 0x000fea0003800000 */
[----:B------:R-:W-:Y:S01]  /*d730*/  BPT.TRAP 0x1 ;  /* 0x000000040000795c */ /* 0x000fe20000300000 */
.L_x_144:
[----:B------:R-:W1:Y:S01]  /*d740*/  LDL.LU R7, [R1] ;  /* 0x0000000001077983 */ /* 0x000e620000300800 */
[----:B0-----:R-:W-:Y:S02]  /*d750*/  VIADD R3, R0, 0x28c40 ;  /* 0x00028c4000037836 */ /* 0x001fe40000000000 */
[C---:B------:R-:W-:Y:S02]  /*d760*/  VIADD R2, R18.reuse, 0x1 ;  /* 0x0000000112027836 */ /* 0x040fe40000000000 */
[----:B------:R-:W-:-:S03]  /*d770*/  IMAD R6, R18, 0x8, R3 ;  /* 0x0000000812067824 */ /* 0x000fc600078e0203 */
[----:B------:R-:W-:-:S04]  /*d780*/  ISETP.NE.AND P1, PT, R2, 0x2, PT ;  /* 0x000000020200780c */ /* 0x000fc80003f25270 */
[----:B------:R-:W-:Y:S02]  /*d790*/  SEL R4, RZ, 0x1, P1 ;  /* 0x00000001ff047807 */ /* 0x000fe40000800000 */
[C---:B-1----:R-:W-:Y:S02]  /*d7a0*/  SHF.L.U32 R5, R7.reuse, 0x1f, RZ ;  /* 0x0000001f07057819 */ /* 0x042fe400000006ff */
[----:B------:R-:W-:Y:S02]  /*d7b0*/  LOP3.LUT R7, R7, R4, RZ, 0x3c, !PT ;  /* 0x0000000407077212 */ /* 0x000fe400078e3cff */
[----:B------:R-:W0:Y:S01]  /*d7c0*/  SYNCS.PHASECHK.TRANS64.TRYWAIT P0, [R6+URZ], R5 ;  /* 0x00000005060075a7 */ /* 0x000e22000800017f */
[----:B------:R-:W-:Y:S02]  /*d7d0*/  SEL R4, R2, RZ, P1 ;  /* 0x000000ff02047207 */ /* 0x000fe40000800000 */
[----:B------:R-:W-:-:S03]  /*d7e0*/  SHF.L.U32 R2, R7, 0x1f, RZ ;  /* 0x0000001f07027819 */ /* 0x000fc600000006ff */
[----:B------:R-:W-:Y:S01]  /*d7f0*/  IMAD R3, R4, 0x8, R3 ;  /* 0x0000000804037824 */ /* 0x000fe200078e0203 */
[----:B0-----:R-:W-:Y:S06]  /*d800*/  @!P0 BRA `(.L_x_145) ;  /* 0x0000000c00a08947 */ /* 0x001fec0003800000 */
.L_x_183:
[----:B------:R-:W1:Y:S02]  /*d810*/  SYNCS.PHASECHK.TRANS64.TRYWAIT P0, [R3+URZ], R2 ;  /* 0x00000002030075a7 */ /* 0x000e64000800017f */
[----:B-1----:R-:W-:Y:S05]  /*d820*/  @!P0 BRA `(.L_x_146) ;  /* 0x0000000c00ac8947 */ /* 0x002fea0003800000 */
.L_x_184:
[----:B------:R-:W-:Y:S05]  /*d830*/  @!P2 BRA `(.L_x_147) ;  /* 0x000000000004a947 */ /* 0x000fea0003800000 */
[----:B------:R-:W-:Y:S01]  /*d840*/  BPT.TRAP 0x1 ;  /* 0x000000040000795c */ /* 0x000fe20000300000 */
.L_x_147:
[----:B-1----:R-:W-:-:S04]  /*d850*/  VIADD R3, R0, 0x28c60 ;  /* 0x00028c6000037836 */ /* 0x002fc80000000000 */
[----:B------:R-:W-:-:S04]  /*d860*/  IMAD R18, R18, 0x8, R3 ;  /* 0x0000000812127824 */ /* 0x000fc800078e0203 */
[----:B------:R-:W1:Y:S02]  /*d870*/  SYNCS.PHASECHK.TRANS64.TRYWAIT P0, [R18+URZ], R5 ;  /* 0x00000005120075a7 */ /* 0x000e64000800017f */
[----:B-1----:R-:W-:Y:S05]  /*d880*/  @!P0 BRA `(.L_x_148) ;  /* 0x0000000c00a88947 */ /* 0x002fea0003800000 */
.L_x_185:
[----:B------:R-:W-:-:S07]  /*d890*/  IMAD R3, R4, 0x8, R3 ;  /* 0x0000000804037824 */ /* 0x000fce00078e0203 */
.L_x_149:
[----:B--2---:R2:W3:Y:S02]  /*d8a0*/  SYNCS.PHASECHK.TRANS64.TRYWAIT P0, [R3+URZ], R2 ;  /* 0x00000002030075a7 */ /* 0x0044e4000800017f */
[----:B---3--:R-:W-:Y:S05]  /*d8b0*/  @!P0 NANOSLEEP.SYNCS 0x989680 ;  /* 0x009896800000895d */ /* 0x008fea0003900000 */
[----:B------:R-:W3:Y:S02]  /*d8c0*/  @!P0 SYNCS.PHASECHK.TRANS64 P0, [R3+URZ], R2 ;  /* 0x00000002030085a7 */ /* 0x000ee4000800007f */
[----:B---3--:R-:W-:Y:S05]  /*d8d0*/  @!P0 BRA `(.L_x_149) ;  /* 0xfffffffc00f08947 */ /* 0x008fea000383ffff */
.L_x_142:
[----:B------:R-:W-:Y:S05]  /*d8e0*/  BSYNC B0 ;  /* 0x0000000000007941 */ /* 0x000fea0003800000 */
.L_x_141:
[----:B------:R-:W-:Y:S05]  /*d8f0*/  EXIT ;  /* 0x000000000000794d */ /* 0x000fea0003800000 */
.L_x_11:
[----:B0-----:R-:W-:-:S04]  /*d900*/  IMAD.U32 R3, RZ, RZ, UR16 ;  /* 0x00000010ff037e24 */ /* 0x001fc8000f8e00ff */
[----:B------:R0:W1:Y:S03]  /*d910*/  SYNCS.PHASECHK.TRANS64.TRYWAIT P0, [R3+URZ+0x28c50], R0 ;  /* 0x028c5000030075a7 */ /* 0x000066000800017f */
[----:B-1----:R-:W-:Y:S05]  /*d920*/  @!P0 NANOSLEEP.SYNCS 0x989680 ;  /* 0x009896800000895d */ /* 0x002fea0003900000 */
[----:B------:R-:W1:Y:S02]  /*d930*/  @!P0 SYNCS.PHASECHK.TRANS64 P0, [R3+URZ+0x28c50], R0 ;  /* 0x028c5000030085a7 */ /* 0x000e64000800007f */
[----:B-1----:R-:W-:Y:S05]  /*d940*/  @!P0 BRA `(.L_x_11) ;  /* 0xfffffffc00ec8947 */ /* 0x002fea000383ffff */
[----:B------:R-:W-:Y:S05]  /*d950*/  BRA `(.L_x_150) ;  /* 0xffffff3800607947 */ /* 0x000fea000383ffff */
.L_x_16:
[----:B-1----:R-:W-:-:S04]  /*d960*/  IMAD.U32 R4, RZ, RZ, UR6 ;  /* 0x00000006ff047e24 */ /* 0x002fc8000f8e00ff */
[----:B------:R1:W2:Y:S03]  /*d970*/  SYNCS.PHASECHK.TRANS64.TRYWAIT P0, [R4+URZ+0x28c50], R3 ;  /* 0x028c5003040075a7 */ /* 0x0002a6000800017f */
[----:B--2---:R-:W-:Y:S05]  /*d980*/  @!P0 NANOSLEEP.SYNCS 0x989680 ;  /* 0x009896800000895d */ /* 0x004fea0003900000 */
[----:B------:R-:W2:Y:S02]  /*d990*/  @!P0 SYNCS.PHASECHK.TRANS64 P0, [R4+URZ+0x28c50], R3 ;  /* 0x028c5003040085a7 */ /* 0x000ea4000800007f */
[----:B--2---:R-:W-:Y:S05]  /*d9a0*/  @!P0 BRA `(.L_x_16) ;  /* 0xfffffffc00ec8947 */ /* 0x004fea000383ffff */
[----:B------:R-:W-:Y:S05]  /*d9b0*/  BRA `(.L_x_15) ;  /* 0xffffff4400747947 */ /* 0x000fea000383ffff */
.L_x_20:
[----:B0-----:R-:W-:-:S04]  /*d9c0*/  IMAD.U32 R3, RZ, RZ, UR41 ;  /* 0x00000029ff037e24 */ /* 0x001fc8000f8e00ff */
[----:B------:R0:W1:Y:S03]  /*d9d0*/  SYNCS.PHASECHK.TRANS64.TRYWAIT P1, [R3+URZ+0x28c00], R0 ;  /* 0x028c0000030075a7 */ /* 0x000066000802017f */
[----:B-1----:R-:W-:Y:S05]  /*d9e0*/  @!P1 NANOSLEEP.SYNCS 0x989680 ;  /* 0x009896800000995d */ /* 0x002fea0003900000 */
[----:B------:R-:W1:Y:S02]  /*d9f0*/  @!P1 SYNCS.PHASECHK.TRANS64 P1, [R3+URZ+0x28c00], R0 ;  /* 0x028c0000030095a7 */ /* 0x000e64000802007f */
[----:B-1----:R-:W-:Y:S05]  /*da00*/  @!P1 BRA `(.L_x_20) ;  /* 0xfffffffc00ec9947 */ /* 0x002fea000383ffff */
[----:B------:R-:W-:Y:S05]  /*da10*/  BRA `(.L_x_151) ;  /* 0xffffff5000c47947 */ /* 0x000fea000383ffff */
.L_x_24:
[----:B--2---:R2:W3:Y:S02]  /*da20*/  SYNCS.PHASECHK.TRANS64.TRYWAIT P1, [R7+URZ+0x28c30], R8 ;  /* 0x028c3008070075a7 */ /* 0x0044e4000802017f */
[----:B---3--:R-:W-:Y:S05]  /*da30*/  @!P1 NANOSLEEP.SYNCS 0x989680 ;  /* 0x009896800000995d */ /* 0x008fea0003900000 */
[----:B------:R-:W3:Y:S02]  /*da40*/  @!P1 SYNCS.PHASECHK.TRANS64 P1, [R7+URZ+0x28c30], R8 ;  /* 0x028c3008070095a7 */ /* 0x000ee4000802007f */
[----:B---3--:R-:W-:Y:S05]  /*da50*/  @!P1 BRA `(.L_x_24) ;  /* 0xfffffffc00f09947 */ /* 0x008fea000383ffff */
[----:B------:R-:W-:Y:S05]  /*da60*/  BRA `(.L_x_23) ;  /* 0xffffff5000e07947 */ /* 0x000fea000383ffff */
.L_x_28:
[----:B----4-:R4:W0:Y:S02]  /*da70*/  SYNCS.PHASECHK.TRANS64.TRYWAIT P2, [R7+URZ+0x28c50], R8 ;  /* 0x028c5008070075a7 */ /* 0x010824000804017f */
[----:B0-----:R-:W-:Y:S05]  /*da80*/  @!P2 NANOSLEEP.SYNCS 0x989680 ;  /* 0x009896800000a95d */ /* 0x001fea0003900000 */
[----:B------:R-:W0:Y:S02]  /*da90*/  @!P2 SYNCS.PHASECHK.TRANS64 P2, [R7+URZ+0x28c50], R8 ;  /* 0x028c50080700a5a7 */ /* 0x000e24000804007f */
[----:B0-----:R-:W-:Y:S05]  /*daa0*/  @!P2 BRA `(.L_x_28) ;  /* 0xfffffffc00f0a947 */ /* 0x001fea000383ffff */
[----:B------:R-:W-:Y:S05]  /*dab0*/  BRA `(.L_x_27) ;  /* 0xffffff6400f87947 */ /* 0x000fea000383ffff */
.L_x_33:
[----:B--2---:R-:W-:-:S04]  /*dac0*/  IMAD.U32 R4, RZ, RZ, UR23 ;  /* 0x00000017ff047e24 */ /* 0x004fc8000f8e00ff */
[----:B------:R2:W3:Y:S03]  /*dad0*/  SYNCS.PHASECHK.TRANS64.TRYWAIT P3, [R4+URZ+0x28c30], R7 ;  /* 0x028c3007040075a7 */ /* 0x0004e6000806017f */
[----:B---3--:R-:W-:Y:S05]  /*dae0*/  @!P3 NANOSLEEP.SYNCS 0x989680 ;  /* 0x009896800000b95d */ /* 0x008fea0003900000 */
[----:B------:R-:W3:Y:S02]  /*daf0*/  @!P3 SYNCS.PHASECHK.TRANS64 P3, [R4+URZ+0x28c30], R7 ;  /* 0x028c30070400b5a7 */ /* 0x000ee4000806007f */
[----:B---3--:R-:W-:Y:S05]  /*db00*/  @!P3 BRA `(.L_x_33) ;  /* 0xfffffffc00ecb947 */ /* 0x008fea000383ffff */
[----:B------:R-:W-:Y:S05]  /*db10*/  BRA `(.L_x_32) ;  /* 0xffffff6800dc7947 */ /* 0x000fea000383ffff */
.L_x_37:
[----:B--2---:R2:W3:Y:S02]  /*db20*/  SYNCS.PHASECHK.TRANS64.TRYWAIT P3, [R172+URZ+0x28c50], R7 ;  /* 0x028c5007ac0075a7 */ /* 0x0044e4000806017f */
[----:B---3--:R-:W-:Y:S05]  /*db30*/  @!P3 NANOSLEEP.SYNCS 0x989680 ;  /* 0x009896800000b95d */ /* 0x008fea0003900000 */
[----:B------:R-:W3:Y:S02]  /*db40*/  @!P3 SYNCS.PHASECHK.TRANS64 P3, [R172+URZ+0x28c50], R7 ;  /* 0x028c5007ac00b5a7 */ /* 0x000ee4000806007f */
[----:B---3--:R-:W-:Y:S05]  /*db50*/  @!P3 BRA `(.L_x_37) ;  /* 0xfffffffc00f0b947 */ /* 0x008fea000383ffff */
[----:B------:R-:W-:Y:S05]  /*db60*/  BRA `(.L_x_36) ;  /* 0xffffff8400107947 */ /* 0x000fea000383ffff */
.L_x_49:
[----:B0-----:R-:W0:Y:S01]  /*db70*/  S2R R0, SR_TID.X ;  /* 0x0000000000007919 */ /* 0x001e220000002100 */
[----:B------:R-:W-:Y:S01]  /*db80*/  BSSY B0, `(.L_x_152) ;  /* 0x000000a000007945 */ /* 0x000fe20003800000 */
[----:B------:R-:W-:Y:S02]  /*db90*/  IMAD.MOV.U32 R12, RZ, RZ, RZ ;  /* 0x000000ffff0c7224 */ /* 0x000fe400078e00ff */
[----:B------:R-:W-:Y:S02]  /*dba0*/  IMAD.MOV.U32 R11, RZ, RZ, 0x1f ;  /* 0x0000001fff0b7424 */ /* 0x000fe400078e00ff */
[----:B------:R-:W-:Y:S01]  /*dbb0*/  IMAD.MOV.U32 R15, RZ, RZ, -0x1 ;  /* 0xffffffffff0f7424 */ /* 0x000fe200078e00ff */
[----:B0-----:R-:W-:-:S04]  /*dbc0*/  SHF.R.U32.HI R0, RZ, 0x5, R0 ;  /* 0x00000005ff007819 */ /* 0x001fc80000011600 */
[----:B------:R-:W-:-:S05]  /*dbd0*/  LOP3.LUT R0, R0, 0x3, RZ, 0xc0, !PT ;  /* 0x0000000300007812 */ /* 0x000fca00078ec0ff */
[----:B------:R-:W-:-:S07]  /*dbe0*/  IMAD.MOV.U32 R13, RZ, RZ, R0 ;  /* 0x000000ffff0d7224 */ /* 0x000fce00078e0000 */
[----:B------:R-:W-:Y:S05]  /*dbf0*/  WARPSYNC.COLLECTIVE R15, `(.L_x_153) ;  /* 0x000000000f087348 */ /* 0x000fea0003c00000 */
[----:B------:R0:W1:Y:S02]  /*dc00*/  SHFL.IDX P6, R14, R13, R12, R11 ;  /* 0x0000000c0d0e7389 */ /* 0x00006400000c000b */
[----:B01----:R-:W-:Y:S01]  /*dc10*/  ENDCOLLECTIVE ;  /* 0x000000000000791b */ /* 0x003fe20003800000 */
.L_x_153:
[----:B------:R-:W-:Y:S05]  /*dc20*/  BSYNC B0 ;  /* 0x0000000000007941 */ /* 0x000fea0003800000 */
.L_x_152:
[----:B------:R-:W-:Y:S05]  /*dc30*/  BRA `(.L_x_154) ;  /* 0xffffffb800207947 */ /* 0x000fea000383ffff */
.L_x_51:
[----:B------:R-:W-:Y:S01]  /*dc40*/  BSSY B0, `(.L_x_155) ;  /* 0x0000006000007945 */ /* 0x000fe20003800000 */
[----:B------:R-:W-:-:S07]  /*dc50*/  IMAD.MOV.U32 R15, RZ, RZ, -0x1 ;  /* 0xffffffffff0f7424 */ /* 0x000fce00078e00ff */
[----:B0-----:R-:W-:Y:S05]  /*dc60*/  WARPSYNC.COLLECTIVE R15, `(.L_x_156) ;  /* 0x000000000f0c7348 */ /* 0x001fea0003c00000 */
[----:B------:R-:W-:Y:S02]  /*dc70*/  ELECT P6, UR62, PT ;  /* 0x00000000003e782f */ /* 0x000fe400038c0000 */
[----:B------:R-:W-:Y:S01]  /*dc80*/  MOV R14, UR62 ;  /* 0x0000003e000e7c02 */ /* 0x000fe20008000f00 */
[----:B0-----:R-:W-:Y:S10]  /*dc90*/  ENDCOLLECTIVE ;  /* 0x000000000000791b */ /* 0x001ff40003800000 */
.L_x_156:
[----:B------:R-:W-:Y:S05]  /*dca0*/  BSYNC B0 ;  /* 0x0000000000007941 */ /* 0x000fea0003800000 */
.L_x_155:
[----:B------:R-:W-:Y:S05]  /*dcb0*/  BRA `(.L_x_157) ;  /* 0xffffffb800207947 */ /* 0x000fea000383ffff */
.L_x_53:
[----:B0-----:R0:W2:Y:S02]  /*dcc0*/  SYNCS.PHASECHK.TRANS64.TRYWAIT P0, [R0+URZ+0x28c40], R2 ;  /* 0x028c4002000075a7 */ /* 0x0010a4000800017f */
[----:B--2---:R-:W-:Y:S05]  /*dcd0*/  @!P0 NANOSLEEP.SYNCS 0x989680 ;  /* 0x009896800000895d */ /* 0x004fea0003900000 */
[----:B------:R-:W2:Y:S02]  /*dce0*/  @!P0 SYNCS.PHASECHK.TRANS64 P0, [R0+URZ+0x28c40], R2 ;  /* 0x028c4002000085a7 */ /* 0x000ea4000800007f */
[----:B--2---:R-:W-:Y:S05]  /*dcf0*/  @!P0 BRA `(.L_x_53) ;  /* 0xfffffffc00f08947 */ /* 0x004fea000383ffff */
[----:B------:R-:W-:Y:S05]  /*dd00*/  BRA `(.L_x_158) ;  /* 0xffffffb8007c7947 */ /* 0x000fea000383ffff */
.L_x_56:
[----:B------:R-:W-:Y:S01]  /*dd10*/  IMAD.MOV.U32 R13, RZ, RZ, R2 ;  /* 0x000000ffff0d7224 */ /* 0x000fe200078e0002 */
[----:B------:R-:W0:Y:S01]  /*dd20*/  S2R R7, SR_TID.X ;  /* 0x0000000000077919 */ /* 0x000e220000002100 */
[----:B------:R-:W-:Y:S02]  /*dd30*/  IMAD.MOV.U32 R12, RZ, RZ, RZ ;  /* 0x000000ffff0c7224 */ /* 0x000fe400078e00ff */
[----:B------:R-:W-:Y:S02]  /*dd40*/  IMAD.MOV.U32 R11, RZ, RZ, 0x181f ;  /* 0x0000181fff0b7424 */ /* 0x000fe400078e00ff */
[----:B------:R-:W-:-:S07]  /*dd50*/  IMAD.MOV.U32 R15, RZ, RZ, -0x1 ;  /* 0xffffffffff0f7424 */ /* 0x000fce00078e00ff */
[----:B0----5:R-:W-:Y:S05]  /*dd60*/  WARPSYNC.COLLECTIVE R15, `(.L_x_159) ;  /* 0x000000000f087348 */ /* 0x021fea0003c00000 */
[----:B------:R1:W2:Y:S02]  /*dd70*/  SHFL.IDX P6, R14, R13, R12, R11 ;  /* 0x0000000c0d0e7389 */ /* 0x0002a400000c000b */
[----:B012--5:R-:W-:Y:S01]  /*dd80*/  ENDCOLLECTIVE ;  /* 0x000000000000791b */ /* 0x027fe20003800000 */
.L_x_159:
[----:B------:R-:W-:Y:S01]  /*dd90*/  IMAD.MOV.U32 R13, RZ, RZ, R0 ;  /* 0x000000ffff0d7224 */ /* 0x000fe200078e0000 */
[----:B------:R-:W-:Y:S01]  /*dda0*/  LOP3.LUT R7, R7, 0x7f, RZ, 0xc0, !PT ;  /* 0x0000007f07077812 */ /* 0x000fe200078ec0ff */
[----:B------:R-:W-:-:S07]  /*ddb0*/  IMAD.MOV.U32 R6, RZ, RZ, R14 ;  /* 0x000000ffff067224 */ /* 0x000fce00078e000e */
[----:B------:R-:W-:Y:S05]  /*ddc0*/  WARPSYNC.COLLECTIVE R15, `(.L_x_160) ;  /* 0x000000000f087348 */ /* 0x000fea0003c00000 */
[----:B------:R0:W1:Y:S02]  /*ddd0*/  SHFL.IDX P6, R14, R13, R12, R11 ;  /* 0x0000000c0d0e7389 */ /* 0x00006400000c000b */
[----:B01----:R-:W-:Y:S01]  /*dde0*/  ENDCOLLECTIVE ;  /* 0x000000000000791b */ /* 0x003fe20003800000 */
.L_x_160:
[----:B------:R-:W-:Y:S01]  /*ddf0*/  SHF.R.U32.HI R5, RZ, 0x3, R7 ;  /* 0x00000003ff057819 */ /* 0x000fe20000011607 */
[----:B------:R-:W-:Y:S02]  /*de00*/  ULDC UR4, c[0x0][0x288] ;  /* 0x0000a20000047ab9 */ /* 0x000fe40000000800 */
[----:B------:R-:W-:Y:S02]  /*de10*/  IMAD R3, R8, UR4, RZ ;  /* 0x0000000408037c24 */ /* 0x000fe4000f8e02ff */
[----:B------:R-:W-:-:S04]  /*de20*/  IMAD R4, R4, 0x40, R5 ;  /* 0x0000004004047824 */ /* 0x000fc800078e0205 */
[C---:B------:R-:W-:Y:S01]  /*de30*/  VIADD R5, R4.reuse, 0x10 ;  /* 0x0000001004057836 */ /* 0x040fe20000000000 */
[----:B------:R-:W-:Y:S01]  /*de40*/  ISETP.GE.AND P1, PT, R4, R3, PT ;  /* 0x000000030400720c */ /* 0x000fe20003f26270 */
[----:B------:R-:W-:Y:S02]  /*de50*/  IMAD.MOV.U32 R13, RZ, RZ, R2 ;  /* 0x000000ffff0d7224 */ /* 0x000fe400078e0002 */
[----:B------:R-:W-:Y:S02]  /*de60*/  IMAD.MOV.U32 R12, RZ, RZ, 0x1 ;  /* 0x00000001ff0c7424 */ /* 0x000fe400078e00ff */
[----:B------:R-:W-:-:S08]  /*de70*/  IMAD.MOV.U32 R7, RZ, RZ, R14 ;  /* 0x000000ffff077224 */ /* 0x000fd000078e000e */
[----:B------:R-:W-:Y:S05]  /*de80*/  WARPSYNC.COLLECTIVE R15, `(.L_x_161) ;  /* 0x000000000f087348 */ /* 0x000fea0003c00000 */
[----:B------:R0:W1:Y:S02]  /*de90*/  SHFL.IDX P6, R14, R13, R12, R11 ;  /* 0x0000000c0d0e7389 */ /* 0x00006400000c000b */
[----:B01----:R-:W-:Y:S01]  /*dea0*/  ENDCOLLECTIVE ;  /* 0x000000000000791b */ /* 0x003fe20003800000 */
.L_x_161:
[----:B------:R-:W-:-:S05]  /*deb0*/  @!P1 LEA R7, P2, R10, R7, 0x1 ;  /* 0x000000070a079211 */ /* 0x000fca00078408ff */
[----:B------:R-:W-:-:S05]  /*dec0*/  @!P1 IMAD.X R6, RZ, RZ, R6, P2 ;  /* 0x000000ffff069224 */ /* 0x000fca00010e0606 */
[----:B------:R-:W-:Y:S01]  /*ded0*/  @!P1 LOP3.LUT R7, R7, R6, RZ, 0x3c, !PT ;  /* 0x0000000607079212 */ /* 0x000fe200078e3cff */
[----:B------:R-:W-:-:S03]  /*dee0*/  IMAD.MOV.U32 R13, RZ, RZ, R0 ;  /* 0x000000ffff0d7224 */ /* 0x000fc600078e0000 */
[----:B------:R-:W-:-:S04]  /*def0*/  @!P1 LOP3.LUT R6, R7, R6, RZ, 0x3c, !PT ;  /* 0x0000000607069212 */ /* 0x000fc800078e3cff */
[----:B------:R-:W-:-:S05]  /*df00*/  @!P1 LOP3.LUT R7, R7, R6, RZ, 0x3c, !PT ;  /* 0x0000000607079212 */ /* 0x000fca00078e3cff */
[----:B------:R-:W-:Y:S01]  /*df10*/  @!PT LDS RZ, [RZ] ;  /* 0x00000000fffff984 */ /* 0x000fe20000000800 */
[----:B------:R-:W-:Y:S01]  /*df20*/  @!PT LDS RZ, [RZ] ;  /* 0x00000000fffff984 */ /* 0x000fe20000000800 */
[----:B------:R-:W-:Y:S01]  /*df30*/  @!PT LDS RZ, [RZ] ;  /* 0x00000000fffff984 */ /* 0x000fe20000000800 */
[----:B------:R0:W-:Y:S01]  /*df40*/  @!P1 LDGSTS.E.BYPASS.LTC128B.128 [R9+0x20400], desc[UR42][R6.64], !P0 ;  /* 0x2040000006099fae */ /* 0x0001e2000c101d6a */
[----:B------:R-:W-:Y:S01]  /*df50*/  ISETP.GE.AND P1, PT, R5, R3, PT ;  /* 0x000000030500720c */ /* 0x000fe20003f26270 */
[----:B------:R-:W-:Y:S02]  /*df60*/  VIADD R5, R4, 0x20 ;  /* 0x0000002004057836 */ /* 0x000fe40000000000 */
[----:B0-----:R-:W-:-:S10]  /*df70*/  IMAD.MOV.U32 R6, RZ, RZ, R14 ;  /* 0x000000ffff067224 */ /* 0x001fd400078e000e */
[----:B------:R-:W-:Y:S05]  /*df80*/  WARPSYNC.COLLECTIVE R15, `(.L_x_162) ;  /* 0x000000000f087348 */ /* 0x000fea0003c00000 */
[----:B------:R0:W1:Y:S02]  /*df90*/  SHFL.IDX P6, R14, R13, R12, R11 ;  /* 0x0000000c0d0e7389 */ /* 0x00006400000c000b */
[----:B01----:R-:W-:Y:S01]  /*dfa0*/  ENDCOLLECTIVE ;  /* 0x000000000000791b */ /* 0x003fe20003800000 */
.L_x_162:
[----:B------:R-:W-:Y:S02]  /*dfb0*/  IMAD.MOV.U32 R13, RZ, RZ, R2 ;  /* 0x000000ffff0d7224 */ /* 0x000fe400078e0002 */
[----:B------:R-:W-:Y:S02]  /*dfc0*/  IMAD.MOV.U32 R12, RZ, RZ, 0x2 ;  /* 0x00000002ff0c7424 */ /* 0x000fe400078e00ff */
[----:B------:R-:W-:-:S07]  /*dfd0*/  IMAD.MOV.U32 R7, RZ, RZ, R14 ;  /* 0x000000ffff077224 */ /* 0x000fce00078e000e */
[----:B------:R-:W-:Y:S05]  /*dfe0*/  WARPSYNC.COLLECTIVE R15, `(.L_x_163) ;  /* 0x000000000f087348 */ /* 0x000fea0003c00000 */
[----:B------:R0:W1:Y:S02]  /*dff0*/  SHFL.IDX P6, R14, R13, R12, R11 ;  /* 0x0000000c0d0e7389 */ /* 0x00006400000c000b */
[----:B01----:R-:W-:Y:S01]  /*e000*/  ENDCOLLECTIVE ;  /* 0x000000000000791b */ /* 0x003fe20003800000 */
.L_x_163:
        /* <DEDUP_REMOVED lines=11> */
[----:B0-----:R-:W-:-:S12]  /*e0c0*/  IMAD.MOV.U32 R6, RZ, RZ, R14 ;  /* 0x000000ffff067224 */ /* 0x001fd800078e000e */
[----:B------:R-:W-:Y:S05]  /*e0d0*/  WARPSYNC.COLLECTIVE R15, `(.L_x_164) ;  /* 0x000000000f087348 */ /* 0x000fea0003c00000 */
[----:B------:R0:W1:Y:S02]  /*e0e0*/  SHFL.IDX P6, R14, R13, R12, R11 ;  /* 0x0000000c0d0e7389 */ /* 0x00006400000c000b */
[----:B01----:R-:W-:Y:S01]  /*e0f0*/  ENDCOLLECTIVE ;  /* 0x000000000000791b */ /* 0x003fe20003800000 */
.L_x_164:
[----:B------:R-:W-:Y:S02]  /*e100*/  IMAD.MOV.U32 R13, RZ, RZ, R2 ;  /* 0x000000ffff0d7224 */ /* 0x000fe400078e0002 */
[----:B------:R-:W-:Y:S02]  /*e110*/  IMAD.MOV.U32 R12, RZ, RZ, 0x3 ;  /* 0x00000003ff0c7424 */ /* 0x000fe400078e00ff */
[----:B------:R-:W-:-:S07]  /*e120*/  IMAD.MOV.U32 R7, RZ, RZ, R14 ;  /* 0x000000ffff077224 */ /* 0x000fce00078e000e */
[----:B------:R-:W-:Y:S05]  /*e130*/  WARPSYNC.COLLECTIVE R15, `(.L_x_165) ;  /* 0x000000000f087348 */ /* 0x000fea0003c00000 */
[----:B------:R0:W1:Y:S02]  /*e140*/  SHFL.IDX P6, R14, R13, R12, R11 ;  /* 0x0000000c0d0e7389 */ /* 0x00006400000c000b */
[----:B01----:R-:W-:Y:S01]  /*e150*/  ENDCOLLECTIVE ;  /* 0x000000000000791b */ /* 0x003fe20003800000 */
.L_x_165:
[----:B------:R-:W-:-:S05]  /*e160*/  @!P1 LEA R7, P2, R10, R7, 0x1 ;  /* 0x000000070a079211 */ /* 0x000fca00078408ff */
[----:B------:R-:W-:-:S05]  /*e170*/  @!P1 IMAD.X R6, RZ, RZ, R6, P2 ;  /* 0x000000ffff069224 */ /* 0x000fca00010e0606 */
[----:B------:R-:W-:Y:S01]  /*e180*/  @!P1 LOP3.LUT R7, R7, R6, RZ, 0x3c, !PT ;  /* 0x0000000607079212 */ /* 0x000fe200078e3cff */
[----:B------:R-:W-:-:S03]  /*e190*/  IMAD.MOV.U32 R13, RZ, RZ, R0 ;  /* 0x000000ffff0d7224 */ /* 0x000fc600078e0000 */
[----:B------:R-:W-:-:S04]  /*e1a0*/  @!P1 LOP3.LUT R6, R7, R6, RZ, 0x3c, !PT ;  /* 0x0000000607069212 */ /* 0x000fc800078e3cff */
[----:B------:R-:W-:Y:S01]  /*e1b0*/  @!P1 LOP3.LUT R7, R7, R6, RZ, 0x3c, !PT ;  /* 0x0000000607079212 */ /* 0x000fe200078e3cff */
[----:B------:R-:W-:-:S07]  /*e1c0*/  IMAD.MOV.U32 R5, RZ, RZ, R14 ;  /* 0x000000ffff057224 */ /* 0x000fce00078e000e */
[----:B------:R-:W-:Y:S05]  /*e1d0*/  WARPSYNC.COLLECTIVE R15, `(.L_x_166) ;  /* 0x000000000f087348 */ /* 0x000fea0003c00000 */
[----:B------:R0:W1:Y:S02]  /*e1e0*/  SHFL.IDX P6, R14, R13, R12, R11 ;  /* 0x0000000c0d0e7389 */ /* 0x00006400000c000b */
[----:B01----:R-:W-:Y:S01]  /*e1f0*/  ENDCOLLECTIVE ;  /* 0x000000000000791b */ /* 0x003fe20003800000 */
.L_x_166:
[----:B------:R-:W-:Y:S01]  /*e200*/  @!PT LDS RZ, [RZ] ;  /* 0x00000000fffff984 */ /* 0x000fe20000000800 */
[----:B------:R-:W-:Y:S01]  /*e210*/  @!PT LDS RZ, [RZ] ;  /* 0x00000000fffff984 */ /* 0x000fe20000000800 */
[----:B------:R-:W-:Y:S01]  /*e220*/  @!PT LDS RZ, [RZ] ;  /* 0x00000000fffff984 */ /* 0x000fe20000000800 */
[----:B------:R1:W-:Y:S01]  /*e230*/  @!P1 LDGSTS.E.BYPASS.LTC128B.128 [R9+0x21400], desc[UR42][R6.64], !P0 ;  /* 0x2140000006099fae */ /* 0x0003e2000c101d6a */
[----:B------:R-:W-:Y:S01]  /*e240*/  IMAD.MOV.U32 R0, RZ, RZ, R14 ;  /* 0x000000ffff007224 */ /* 0x000fe200078e000e */
[----:B------:R-:W-:Y:S06]  /*e250*/  BRA `(.L_x_167) ;  /* 0xffffffbc00787947 */ /* 0x000fec000383ffff */
.L_x_58:
[----:B0-----:R-:W-:-:S04]  /*e260*/  IMAD.U32 R3, RZ, RZ, UR36 ;  /* 0x00000024ff037e24 */ /* 0x001fc8000f8e00ff */
[----:B------:R0:W1:Y:S03]  /*e270*/  SYNCS.PHASECHK.TRANS64.TRYWAIT P0, [R3+URZ+0x28c20], R0 ;  /* 0x028c2000030075a7 */ /* 0x000066000800017f */
[----:B-1----:R-:W-:Y:S05]  /*e280*/  @!P0 NANOSLEEP.SYNCS 0x989680 ;  /* 0x009896800000895d */ /* 0x002fea0003900000 */
[----:B------:R-:W1:Y:S02]  /*e290*/  @!P0 SYNCS.PHASECHK.TRANS64 P0, [R3+URZ+0x28c20], R0 ;  /* 0x028c2000030085a7 */ /* 0x000e64000800007f */
[----:B-1----:R-:W-:Y:S05]  /*e2a0*/  @!P0 BRA `(.L_x_58) ;  /* 0xfffffffc00ec8947 */ /* 0x002fea000383ffff */
[----:B------:R-:W-:Y:S05]  /*e2b0*/  BRA `(.L_x_168) ;  /* 0xffffffbc00ac7947 */ /* 0x000fea000383ffff */
.L_x_62:
[----:B0-----:R0:W1:Y:S02]  /*e2c0*/  SYNCS.PHASECHK.TRANS64.TRYWAIT P0, [R3+URZ+0x28c60], R0 ;  /* 0x028c6000030075a7 */ /* 0x001064000800017f */
[----:B-1----:R-:W-:Y:S05]  /*e2d0*/  @!P0 NANOSLEEP.SYNCS 0x989680 ;  /* 0x009896800000895d */ /* 0x002fea0003900000 */
[----:B------:R-:W1:Y:S02]  /*e2e0*/  @!P0 SYNCS.PHASECHK.TRANS64 P0, [R3+URZ+0x28c60], R0 ;  /* 0x028c6000030085a7 */ /* 0x000e64000800007f */
[----:B-1----:R-:W-:Y:S05]  /*e2f0*/  @!P0 BRA `(.L_x_62) ;  /* 0xfffffffc00f08947 */ /* 0x002fea000383ffff */
[----:B------:R-:W-:Y:S05]  /*e300*/  BRA `(.L_x_169) ;  /* 0xffffffbc00d07947 */ /* 0x000fea000383ffff */
.L_x_79:
[----:B-1----:R1:W2:Y:S02]  /*e310*/  SYNCS.PHASECHK.TRANS64.TRYWAIT P0, [R3+URZ+0x28c40], R2 ;  /* 0x028c4002030075a7 */ /* 0x0022a4000800017f */
[----:B--2---:R-:W-:Y:S05]  /*e320*/  @!P0 NANOSLEEP.SYNCS 0x989680 ;  /* 0x009896800000895d */ /* 0x004fea0003900000 */
[----:B------:R-:W2:Y:S02]  /*e330*/  @!P0 SYNCS.PHASECHK.TRANS64 P0, [R3+URZ+0x28c40], R2 ;  /* 0x028c4002030085a7 */ /* 0x000ea4000800007f */
[----:B--2---:R-:W-:Y:S05]  /*e340*/  @!P0 BRA `(.L_x_79) ;  /* 0xfffffffc00f08947 */ /* 0x004fea000383ffff */
[----:B------:R-:W-:Y:S05]  /*e350*/  BRA `(.L_x_170) ;  /* 0xffffffc800b87947 */ /* 0x000fea000383ffff */
.L_x_84:
[----:B0-----:R0:W2:Y:S02]  /*e360*/  SYNCS.PHASECHK.TRANS64.TRYWAIT P0, [R3+URZ+0x28c60], R2 ;  /* 0x028c6002030075a7 */ /* 0x0010a4000800017f */
[----:B--2---:R-:W-:Y:S05]  /*e370*/  @!P0 NANOSLEEP.SYNCS 0x989680 ;  /* 0x009896800000895d */ /* 0x004fea0003900000 */
[----:B------:R-:W2:Y:S02]  /*e380*/  @!P0 SYNCS.PHASECHK.TRANS64 P0, [R3+URZ+0x28c60], R2 ;  /* 0x028c6002030085a7 */ /* 0x000ea4000800007f */
[----:B--2---:R-:W-:Y:S05]  /*e390*/  @!P0 BRA `(.L_x_84) ;  /* 0xfffffffc00f08947 */ /* 0x004fea000383ffff */
[----:B------:R-:W-:Y:S05]  /*e3a0*/  BRA `(.L_x_171) ;  /* 0xffffffcc00307947 */ /* 0x000fea000383ffff */
.L_x_100:
[----:B--2---:R2:W3:Y:S02]  /*e3b0*/  SYNCS.PHASECHK.TRANS64.TRYWAIT P0, [R4+URZ+0x28c40], R2 ;  /* 0x028c4002040075a7 */ /* 0x0044e4000800017f */
[----:B---3--:R-:W-:Y:S05]  /*e3c0*/  @!P0 NANOSLEEP.SYNCS 0x989680 ;  /* 0x009896800000895d */ /* 0x008fea0003900000 */
[----:B------:R-:W3:Y:S02]  /*e3d0*/  @!P0 SYNCS.PHASECHK.TRANS64 P0, [R4+URZ+0x28c40], R2 ;  /* 0x028c4002040085a7 */ /* 0x000ee4000800007f */
[----:B---3--:R-:W-:Y:S05]  /*e3e0*/  @!P0 BRA `(.L_x_100) ;  /* 0xfffffffc00f08947 */ /* 0x008fea000383ffff */
[----:B------:R-:W-:Y:S05]  /*e3f0*/  BRA `(.L_x_172) ;  /* 0xffffffd8000c7947 */ /* 0x000fea000383ffff */
.L_x_105:
[----:B0-----:R0:W1:Y:S02]  /*e400*/  SYNCS.PHASECHK.TRANS64.TRYWAIT P0, [R4+URZ+0x28c60], R2 ;  /* 0x028c6002040075a7 */ /* 0x001064000800017f */
[----:B-1----:R-:W-:Y:S05]  /*e410*/  @!P0 NANOSLEEP.SYNCS 0x989680 ;  /* 0x009896800000895d */ /* 0x002fea0003900000 */
[----:B------:R-:W1:Y:S02]  /*e420*/  @!P0 SYNCS.PHASECHK.TRANS64 P0, [R4+URZ+0x28c60], R2 ;  /* 0x028c6002040085a7 */ /* 0x000e64000800007f */
[----:B-1----:R-:W-:Y:S05]  /*e430*/  @!P0 BRA `(.L_x_105) ;  /* 0xfffffffc00f08947 */ /* 0x002fea000383ffff */
[----:B------:R-:W-:Y:S05]  /*e440*/  BRA `(.L_x_173) ;  /* 0xffffffd800847947 */ /* 0x000fea000383ffff */
.L_x_120:
[----:B0-----:R0:W2:Y:S02]  /*e450*/  SYNCS.PHASECHK.TRANS64.TRYWAIT P0, [R4+URZ+0x28c40], R2 ;  /* 0x028c4002040075a7 */ /* 0x0010a4000800017f */
[----:B--2---:R-:W-:Y:S05]  /*e460*/  @!P0 NANOSLEEP.SYNCS 0x989680 ;  /* 0x009896800000895d */ /* 0x004fea0003900000 */
[----:B------:R-:W2:Y:S02]  /*e470*/  @!P0 SYNCS.PHASECHK.TRANS64 P0, [R4+URZ+0x28c40], R2 ;  /* 0x028c4002040085a7 */ /* 0x000ea4000800007f */
[----:B--2---:R-:W-:Y:S05]  /*e480*/  @!P0 BRA `(.L_x_120) ;  /* 0xfffffffc00f08947 */ /* 0x004fea000383ffff */
[----:B------:R-:W-:Y:S05]  /*e490*/  BRA `(.L_x_174) ;  /* 0xffffffe4003c7947 */ /* 0x000fea000383ffff */
.L_x_125:
[----:B-1----:R1:W2:Y:S02]  /*e4a0*/  SYNCS.PHASECHK.TRANS64.TRYWAIT P0, [R4+URZ+0x28c60], R2 ;  /* 0x028c6002040075a7 */ /* 0x0022a4000800017f */
[----:B--2---:R-:W-:Y:S05]  /*e4b0*/  @!P0 NANOSLEEP.SYNCS 0x989680 ;  /* 0x009896800000895d */ /* 0x004fea0003900000 */
[----:B------:R-:W2:Y:S02]  /*e4c0*/  @!P0 SYNCS.PHASECHK.TRANS64 P0, [R4+URZ+0x28c60], R2 ;  /* 0x028c6002040085a7 */ /* 0x000ea4000800007f */
[----:B--2---:R-:W-:Y:S05]  /*e4d0*/  @!P0 BRA `(.L_x_125) ;  /* 0xfffffffc00f08947 */ /* 0x004fea000383ffff */
[----:B------:R-:W-:Y:S05]  /*e4e0*/  BRA `(.L_x_175) ;  /* 0xffffffe400b47947 */ /* 0x000fea000383ffff */
.L_x_139:
[----:B0-----:R0:W2:Y:S02]  /*e4f0*/  SYNCS.PHASECHK.TRANS64.TRYWAIT P0, [R0+URZ+0x28c20], R3 ;  /* 0x028c2003000075a7 */ /* 0x0010a4000800017f */
[----:B--2---:R-:W-:Y:S05]  /*e500*/  @!P0 NANOSLEEP.SYNCS 0x989680 ;  /* 0x009896800000895d */ /* 0x004fea0003900000 */
[----:B------:R-:W2:Y:S02]  /*e510*/  @!P0 SYNCS.PHASECHK.TRANS64 P0, [R0+URZ+0x28c20], R3 ;  /* 0x028c2003000085a7 */ /* 0x000ea4000800007f */
[----:B--2---:R-:W-:Y:S05]  /*e520*/  @!P0 BRA `(.L_x_139) ;  /* 0xfffffffc00f08947 */ /* 0x004fea000383ffff */
[----:B------:R-:W-:Y:S05]  /*e530*/  BRA `(.L_x_176) ;  /* 0xfffffff000347947 */ /* 0x000fea000383ffff */
.L_x_140:
[----:B------:R-:W2:Y:S01]  /*e540*/  S2R R2, SR_TID.X ;  /* 0x0000000000027919 */ /* 0x000ea20000002100 */
[----:B------:R-:W-:Y:S01]  /*e550*/  BSSY B0, `(.L_x_177) ;  /* 0x000000a000007945 */ /* 0x000fe20003800000 */
[----:B------:R-:W-:Y:S02]  /*e560*/  IMAD.MOV.U32 R12, RZ, RZ, RZ ;  /* 0x000000ffff0c7224 */ /* 0x000fe400078e00ff */
[----:B------:R-:W-:Y:S02]  /*e570*/  IMAD.MOV.U32 R11, RZ, RZ, 0x1f ;  /* 0x0000001fff0b7424 */ /* 0x000fe400078e00ff */
[----:B------:R-:W-:Y:S01]  /*e580*/  IMAD.MOV.U32 R15, RZ, RZ, -0x1 ;  /* 0xffffffffff0f7424 */ /* 0x000fe200078e00ff */
[----:B--2---:R-:W-:-:S04]  /*e590*/  SHF.R.U32.HI R2, RZ, 0x5, R2 ;  /* 0x00000005ff027819 */ /* 0x004fc80000011602 */
[----:B------:R-:W-:-:S05]  /*e5a0*/  LOP3.LUT R2, R2, 0x3, RZ, 0xc0, !PT ;  /* 0x0000000302027812 */ /* 0x000fca00078ec0ff */
[----:B------:R-:W-:-:S07]  /*e5b0*/  IMAD.MOV.U32 R13, RZ, RZ, R2 ;  /* 0x000000ffff0d7224 */ /* 0x000fce00078e0002 */
[----:B01----:R-:W-:Y:S05]  /*e5c0*/  WARPSYNC.COLLECTIVE R15, `(.L_x_178) ;  /* 0x000000000f087348 */ /* 0x003fea0003c00000 */
[----:B------:R2:W3:Y:S02]  /*e5d0*/  SHFL.IDX P6, R14, R13, R12, R11 ;  /* 0x0000000c0d0e7389 */ /* 0x0004e400000c000b */
[----:B0123--:R-:W-:Y:S01]  /*e5e0*/  ENDCOLLECTIVE ;  /* 0x000000000000791b */ /* 0x00ffe20003800000 */
.L_x_178:
[----:B------:R-:W-:Y:S05]  /*e5f0*/  BSYNC B0 ;  /* 0x0000000000007941 */ /* 0x000fea0003800000 */
.L_x_177:
[----:B------:R-:W-:Y:S05]  /*e600*/  BRA `(.L_x_179) ;  /* 0xfffffff0001c7947 */ /* 0x000fea000383ffff */
.L_x_143:
[----:B------:R-:W-:Y:S01]  /*e610*/  BSSY B1, `(.L_x_180) ;  /* 0x0000006000017945 */ /* 0x000fe20003800000 */
[----:B------:R-:W-:-:S07]  /*e620*/  IMAD.MOV.U32 R15, RZ, RZ, -0x1 ;  /* 0xffffffffff0f7424 */ /* 0x000fce00078e00ff */
[----:B012---:R-:W-:Y:S05]  /*e630*/  WARPSYNC.COLLECTIVE R15, `(.L_x_181) ;  /* 0x000000000f0c7348 */ /* 0x007fea0003c00000 */
[----:B------:R-:W-:Y:S02]  /*e640*/  ELECT P6, UR62, PT ;  /* 0x00000000003e782f */ /* 0x000fe400038c0000 */
[----:B------:R-:W-:Y:S01]  /*e650*/  MOV R14, UR62 ;  /* 0x0000003e000e7c02 */ /* 0x000fe20008000f00 */
[----:B012---:R-:W-:Y:S10]  /*e660*/  ENDCOLLECTIVE ;  /* 0x000000000000791b */ /* 0x007ff40003800000 */
.L_x_181:
[----:B------:R-:W-:Y:S05]  /*e670*/  BSYNC B1 ;  /* 0x0000000000017941 */ /* 0x000fea0003800000 */
.L_x_180:
[----:B------:R-:W-:Y:S05]  /*e680*/  BRA `(.L_x_182) ;  /* 0xfffffff000147947 */ /* 0x000fea000383ffff */
.L_x_145:
[----:B0-----:R0:W1:Y:S02]  /*e690*/  SYNCS.PHASECHK.TRANS64.TRYWAIT P0, [R6+URZ], R5 ;  /* 0x00000005060075a7 */ /* 0x001064000800017f */
[----:B-1----:R-:W-:Y:S05]  /*e6a0*/  @!P0 NANOSLEEP.SYNCS 0x989680 ;  /* 0x009896800000895d */ /* 0x002fea0003900000 */
[----:B------:R-:W1:Y:S02]  /*e6b0*/  @!P0 SYNCS.PHASECHK.TRANS64 P0, [R6+URZ], R5 ;  /* 0x00000005060085a7 */ /* 0x000e64000800007f */
[----:B-1----:R-:W-:Y:S05]  /*e6c0*/  @!P0 BRA `(.L_x_145) ;  /* 0xfffffffc00f08947 */ /* 0x002fea000383ffff */
[----:B------:R-:W-:Y:S05]  /*e6d0*/  BRA `(.L_x_183) ;  /* 0xfffffff0004c7947 */ /* 0x000fea000383ffff */
.L_x_146:
[----:B-1----:R1:W2:Y:S02]  /*e6e0*/  SYNCS.PHASECHK.TRANS64.TRYWAIT P0, [R3+URZ], R2 ;  /* 0x00000002030075a7 */ /* 0x0022a4000800017f */
[----:B--2---:R-:W-:Y:S05]  /*e6f0*/  @!P0 NANOSLEEP.SYNCS 0x989680 ;  /* 0x009896800000895d */ /* 0x004fea0003900000 */
[----:B------:R-:W2:Y:S02]  /*e700*/  @!P0 SYNCS.PHASECHK.TRANS64 P0, [R3+URZ], R2 ;  /* 0x00000002030085a7 */ /* 0x000ea4000800007f */
[----:B--2---:R-:W-:Y:S05]  /*e710*/  @!P0 BRA `(.L_x_146) ;  /* 0xfffffffc00f08947 */ /* 0x004fea000383ffff */
[----:B------:R-:W-:Y:S05]  /*e720*/  BRA `(.L_x_184) ;  /* 0xfffffff000407947 */ /* 0x000fea000383ffff */
.L_x_148:
[----:B-1----:R1:W2:Y:S02]  /*e730*/  SYNCS.PHASECHK.TRANS64.TRYWAIT P0, [R18+URZ], R5 ;  /* 0x00000005120075a7 */ /* 0x0022a4000800017f */
[----:B--2---:R-:W-:Y:S05]  /*e740*/  @!P0 NANOSLEEP.SYNCS 0x989680 ;  /* 0x009896800000895d */ /* 0x004fea0003900000 */
[----:B------:R-:W2:Y:S02]  /*e750*/  @!P0 SYNCS.PHASECHK.TRANS64 P0, [R18+URZ], R5 ;  /* 0x00000005120085a7 */ /* 0x000ea4000800007f */
[----:B--2---:R-:W-:Y:S05]  /*e760*/  @!P0 BRA `(.L_x_148) ;  /* 0xfffffffc00f08947 */ /* 0x004fea000383ffff */
[----:B------:R-:W-:Y:S05]  /*e770*/  BRA `(.L_x_185) ;  /* 0xfffffff000447947 */ /* 0x000fea000383ffff */
.L_x_186:
[----:B------:R-:W-:-:S00]  /*e780*/  BRA `(.L_x_186) ;  /* 0xfffffffc00fc7947 */ /* 0x000fc0000383ffff */
[----:B------:R-:W-:-:S00]  /*e790*/  NOP ;  /* 0x0000000000007918 */ /* 0x000fc00000000000 */
        /* <DEDUP_REMOVED lines=14> */
.L_x_6019:


//--------------------- .text._ZN7cutlass13device_kernelIN5flash11enable_sm90INS1_16FlashAttnFwdSm90INS1_25CollectiveMainloopFwdSm90ILi2EN4cute5tupleIJNS5_1CILi1EEES8_S8_EEENS6_IJNS7_ILi64EEESA_SA_EEELi512ENS_10bfloat16_tEfNS_4arch4Sm90ELb0ELb0ELb1ELb0ELb0ELb0ELb1ELb0ELb0ELb1ELb0ELb0EEENS1_21CollectiveEpilogueFwdINS6_IJSA_NS7_ILi512EEESA_EEES9_SC_SE_Li256ELb0ELb1ELb0ELb0EEENS1_29StaticPersistentTileSchedulerILb0EEEEEEEEEvNT_6ParamsE --------------------------
	.section	.text._ZN7cutlass13device_kernelIN5flash11enable_sm90INS1_16FlashAttnFwdSm90INS1_25CollectiveMainloopFwdSm90ILi2EN4cute5tupleIJNS5_1CILi1EEES8_S8_EEENS6_IJNS7_ILi64EEESA_SA_EEELi512ENS_10bfloat16_tEfNS_4arch4Sm90ELb0ELb0ELb1ELb0ELb0ELb0ELb1ELb0ELb0ELb1ELb0ELb0EEENS1_21CollectiveEpilogueFwdINS6_IJSA_NS7_ILi512EEESA_EEES9_SC_SE_Li256ELb0ELb1ELb0ELb0EEENS1_29StaticPersistentTileSchedulerILb0EEEEEEEEEvNT_6ParamsE,"ax",@progbits
	.align	128
.text._ZN7cutlass13device_kernelIN5flash11enable_sm90INS1_16FlashAttnFwdSm90INS1_25CollectiveMainloopFwdSm90ILi2EN4cute5tupleIJNS5_1CILi1EEES8_S8_EEENS6_IJNS7_ILi64EEESA_SA_EEELi512ENS_10bfloat16_tEfNS_4arch4Sm90ELb0ELb0ELb1ELb0ELb0ELb0ELb1ELb0ELb0ELb1ELb0ELb0EEENS1_21CollectiveEpilogueFwdINS6_IJSA_NS7_ILi512EEESA_EEES9_SC_SE_Li256ELb0ELb1ELb0ELb0EEENS1_29StaticPersistentTileSchedulerILb0EEEEEEEEEvNT_6ParamsE:
        .type           _ZN7cutlass13device_kernelIN5flash11enable_sm90INS1_16FlashAttnFwdSm90INS1_25CollectiveMainloopFwdSm90ILi2EN4cute5tupleIJNS5_1CILi1EEES8_S8_EEENS6_IJNS7_ILi64EEESA_SA_EEELi512ENS_10bfloat16_tEfNS_4arch4Sm90ELb0ELb0ELb1ELb0ELb0ELb0ELb1ELb0ELb0ELb1ELb0ELb0EEENS1_21CollectiveEpilogueFwdINS6_IJSA_NS7_ILi512EEESA_EEES9_SC_SE_Li256ELb0ELb1ELb0ELb0EEENS1_29StaticPersistentTileSchedulerILb0EEEEEEEEEvNT_6ParamsE,@function
        .size           _ZN7cutlass13device_kernelIN5flash11enable_sm90INS1_16FlashAttnFwdSm90INS1_25CollectiveMainloopFwdSm90ILi2EN4cute5tupleIJNS5_1CILi1EEES8_S8_EEENS6_IJNS7_ILi64EEESA_SA_EEELi512ENS_10bfloat16_tEfNS_4arch4Sm90ELb0ELb0ELb1ELb0ELb0ELb0ELb1ELb0ELb0ELb1ELb0ELb0EEENS1_21CollectiveEpilogueFwdINS6_IJSA_NS7_ILi512EEESA_EEES9_SC_SE_Li256ELb0ELb1ELb0ELb0EEENS1_29StaticPersistentTileSchedulerILb0EEEEEEEEEvNT_6ParamsE,(.L_x_6020 - _ZN7cutlass13device_kernelIN5flash11enable_sm90INS1_16FlashAttnFwdSm90INS1_25CollectiveMainloopFwdSm90ILi2EN4cute5tupleIJNS5_1CILi1EEES8_S8_EEENS6_IJNS7_ILi64EEESA_SA_EEELi512ENS_10bfloat16_tEfNS_4arch4Sm90ELb0ELb0ELb1ELb0ELb0ELb0ELb1ELb0ELb0ELb1ELb0ELb0EEENS1_21CollectiveEpilogueFwdINS6_IJSA_NS7_ILi512EEESA_EEES9_SC_SE_Li256ELb0ELb1ELb0ELb0EEENS1_29StaticPersistentTileSchedulerILb0EEEEEEEEEvNT_6ParamsE)
        .other          _ZN7cutlass13device_kernelIN5flash11enable_sm90INS1_16FlashAttnFwdSm90INS1_25CollectiveMainloopFwdSm90ILi2EN4cute5tupleIJNS5_1CILi1EEES8_S8_EEENS6_IJNS7_ILi64EEESA_SA_EEELi512ENS_10bfloat16_tEfNS_4arch4Sm90ELb0ELb0ELb1ELb0ELb0ELb0ELb1ELb0ELb0ELb1ELb0ELb0EEENS1_21CollectiveEpilogueFwdINS6_IJSA_NS7_ILi512EEESA_EEES9_SC_SE_Li256ELb0ELb1ELb0ELb0EEENS1_29StaticPersistentTileSchedulerILb0EEEEEEEEEvNT_6ParamsE,@"STO_CUDA_ENTRY STV_DEFAULT"
_ZN7cutlass13device_kernelIN5flash11enable_sm90INS1_16FlashAttnFwdSm90INS1_25CollectiveMainloopFwdSm90ILi2EN4cute5tupleIJNS5_1CILi1EEES8_S8_EEENS6_IJNS7_ILi64EEESA_SA_EEELi512ENS_10bfloat16_tEfNS_4arch4Sm90ELb0ELb0ELb1ELb0ELb0ELb0ELb1ELb0ELb0ELb1ELb0ELb0EEENS1_21CollectiveEpilogueFwdINS6_IJSA_NS7_ILi512EEESA_EEES9_SC_SE_Li256ELb0ELb1ELb0ELb0EEENS1_29StaticPersistentTileSchedulerILb0EEEEEEEEEvNT_6ParamsE:
[----:B------:R-:W0:Y:S02]  /*0000*/  LDC R1, c[0x0][0x28] ;  /* 0x00000a00ff017b82 */ /* 0x000e240000000800 */
[----:B0-----:R-:W-:Y:S01]  /*0010*/  VIADD R1, R1, 0xffffffa8 ;  /* 0xffffffa801017836 */ /* 0x001fe20000000000 */
[----:B------:R-:W0:Y:S01]  /*0020*/  S2R R0, SR_TID.X ;  /* 0x0000000000007919 */ /* 0x000e220000002100 */
[----:B------:R-:W-:Y:S01]  /*0030*/  ELECT P0, URZ, PT ;  /* 0x00000000003f782f */ /* 0x000fe20003800000 */
[----:B------:R-:W-:Y:S01]  /*0040*/  BSSY B0, `(.L_x_187) ;  /* 0x000000d000007945 */ /* 0x000fe20003800000 */
[----:B0-----:R-:W-:-:S05]  /*0050*/  SHF.R.U32.HI R2, RZ, 0x5, R0 ;  /* 0x00000005ff027819 */ /* 0x001fca0000011600 */
[----:B------:R-:W0:Y:S02]  /*0060*/  SHFL.IDX PT, R3, R2, RZ, 0x1f ;  /* 0x00001fff02037589 */ /* 0x000e2400000e0000 */
[----:B0-----:R-:W-:-:S13]  /*0070*/  ISETP.EQ.AND P0, PT, R3, RZ, P0 ;  /* 0x000000ff0300720c */ /* 0x001fda0000702270 */
        /* <DEDUP_REMOVED lines=9> */
.L_x_188:
[----:B------:R-:W-:Y:S05]  /*0110*/  BSYNC B0 ;  /* 0x0000000000007941 */ /* 0x000fea0003800000 */
.L_x_187:
[----:B------:R-:W-:Y:S01]  /*0120*/  SHF.R.U32.HI R4, RZ, 0x7, R0 ;  /* 0x00000007ff047819 */ /* 0x000fe20000011600 */
[----:B------:R-:W-:Y:S01]  /*0130*/  VOTEU.ANY UP0, P0 ;  /* 0x00000000003f7886 */ /* 0x000fe20000000100 */
[----:B------:R-:W0:Y:S01]  /*0140*/  SHFL.IDX PT, R3, R2, RZ, 0x1f ;  /* 0x00001fff02037589 */ /* 0x000e2200000e0000 */
[----:B------:R-:W-:Y:S01]  /*0150*/  UMOV UR4, 0x80 ;  /* 0x0000008000047882 */ /* 0x000fe20000000000 */
[----:B------:R-:W-:Y:S01]  /*0160*/  UMOV UR7, 0x100 ;  /* 0x0000010000077882 */ /* 0x000fe20000000000 */
[----:B------:R-:W-:Y:S01]  /*0170*/  VOTEU.ANY UP1, P0 ;  /* 0x00000000003f7886 */ /* 0x000fe20000020100 */
[----:B------:R-:W1:Y:S01]  /*0180*/  SHFL.IDX PT, R4, R4, RZ, 0x1f ;  /* 0x00001fff04047589 */ /* 0x000e6200000e0000 */
[----:B------:R-:W2:Y:S01]  /*0190*/  @UP0 S2UR UR8, SR_CgaCtaId ;  /* 0x00000000000809c3 */ /* 0x000ea20000008800 */
[----:B------:R-:W-:Y:S01]  /*01a0*/  @UP0 UMOV UR6, 0x400 ;  /* 0x0000040000060882 */ /* 0x000fe20000000000 */
[----:B------:R-:W-:-:S04]  /*01b0*/  @UP0 UIADD3 UR4, -UR4, 0x100000, URZ ;  /* 0x0010000004040890 */ /* 0x000fc8000fffe13f */
[----:B------:R-:W-:Y:S02]  /*01c0*/  @UP0 USHF.L.U32 UR5, UR4, 0xb, URZ ;  /* 0x0000000b04050899 */ /* 0x000fe4000800063f */
[----:B------:R-:W-:Y:S01]  /*01d0*/  @UP0 USHF.L.U32 UR4, UR4, 0x1, URZ ;  /* 0x0000000104040899 */ /* 0x000fe2000800063f */
[----:B------:R-:W-:Y:S01]  /*01e0*/  VOTEU.ANY UP2, P0 ;  /* 0x00000000003f7886 */ /* 0x000fe20000040100 */
[----:B0-----:R-:W-:Y:S01]  /*01f0*/  ISETP.NE.AND P1, PT, R3, RZ, PT ;  /* 0x000000ff0300720c */ /* 0x001fe20003f25270 */
[----:B-1----:R0:W-:Y:S01]  /*0200*/  STL [R1], R4 ;  /* 0x0000000401007387 */ /* 0x0021e20000100800 */
[----:B--2---:R-:W-:Y:S02]  /*0210*/  @UP0 ULEA UR8, UR8, UR6, 0x18 ;  /* 0x0000000608080291 */ /* 0x004fe4000f8ec03f */
[----:B------:R-:W-:-:S04]  /*0220*/  @UP0 UIADD3 UR6, -UR7, 0x100000, URZ ;  /* 0x0010000007060890 */ /* 0x000fc8000fffe13f */
[----:B------:R-:W-:Y:S02]  /*0230*/  @UP0 USHF.L.U32 UR7, UR6, 0xb, URZ ;  /* 0x0000000b06070899 */ /* 0x000fe4000800063f */
[----:B------:R-:W-:Y:S01]  /*0240*/  @UP0 USHF.L.U32 UR6, UR6, 0x1, URZ ;  /* 0x0000000106060899 */ /* 0x000fe2000800063f */
[----:B------:R-:W-:Y:S01]  /*0250*/  VOTEU.ANY UP0, P0 ;  /* 0x00000000003f7886 */ /* 0x000fe20000000100 */
[----:B------:R-:W1:Y:S04]  /*0260*/  FENCE.VIEW.ASYNC.S ;  /* 0x00000000000073c6 */ /* 0x000e680000000000 */
[----:B-1----:R0:W1:Y:S01]  /*0270*/  @UP0 SYNCS.EXCH.64 URZ, [UR8+0x38800], UR4 ;  /* 0x03880004083f05b2 */ /* 0x0020620008000100 */
[----:B------:R0:W2:Y:S05]  /*0280*/  @UP1 SYNCS.EXCH.64 URZ, [UR8+0x38810], UR4 ;  /* 0x03881004083f15b2 */ /* 0x0000aa0008000100 */
[----:B------:R0:W3:Y:S02]  /*0290*/  @UP2 SYNCS.EXCH.64 URZ, [UR8+0x38820], UR6 ;  /* 0x03882006083f25b2 */ /* 0x0000e40008000100 */
[----:B0-----:R-:W-:Y:S05]  /*02a0*/  @P1 BRA `(.L_x_189) ;  /* 0x0000000000381947 */ /* 0x001fea0003800000 */
[----:B------:R-:W0:Y:S01]  /*02b0*/  S2UR UR5, SR_CgaCtaId ;  /* 0x00000000000579c3 */ /* 0x000e220000008800 */
        /* <DEDUP_REMOVED lines=11> */
[----:B------:R0:W0:Y:S01]  /*0370*/  SYNCS.EXCH.64 URZ, [UR6+0x38848], UR4 ;  /* 0x03884804063f75b2 */ /* 0x0000220008000100 */
[----:B------:R-:W-:Y:S01]  /*0380*/  NOP ;  /* 0x0000000000007918 */ /* 0x000fe20000000000 */
.L_x_189:
[----:B------:R-:W5:Y:S01]  /*0390*/  SHFL.IDX PT, R3, R2, RZ, 0x1f ;  /* 0x00001fff02037589 */ /* 0x000f6200000e0000 */
[----:B------:R-:W-:Y:S01]  /*03a0*/  NOP ;  /* 0x0000000000007918 */ /* 0x000fe20000000000 */
[----:B-----5:R-:W-:-:S13]  /*03b0*/  ISETP.NE.AND P0, PT, R3, RZ, PT ;  /* 0x000000ff0300720c */ /* 0x020fda0003f05270 */
        /* <DEDUP_REMOVED lines=17> */
[----:B------:R0:W0:Y:S01]  /*04d0*/  SYNCS.EXCH.64 URZ, [UR8+0x38868], UR4 ;  /* 0x03886804083f75b2 */ /* 0x0000220008000100 */
[----:B------:R-:W-:Y:S01]  /*04e0*/  NOP ;  /* 0x0000000000007918 */ /* 0x000fe20000000000 */
.L_x_190:
[----:B------:R-:W5:Y:S01]  /*04f0*/  SHFL.IDX PT, R3, R2, RZ, 0x1f ;  /* 0x00001fff02037589 */ /* 0x000f6200000e0000 */
[----:B------:R-:W-:Y:S01]  /*0500*/  NOP ;  /* 0x0000000000007918 */ /* 0x000fe20000000000 */
[----:B-----5:R-:W-:-:S13]  /*0510*/  ISETP.NE.AND P0, PT, R3, RZ, PT ;  /* 0x000000ff0300720c */ /* 0x020fda0003f05270 */
        /* <DEDUP_REMOVED lines=13> */
[----:B------:R0:W0:Y:S01]  /*05f0*/  SYNCS.EXCH.64 URZ, [UR6+0x38888], UR4 ;  /* 0x03888804063f75b2 */ /* 0x0000220008000100 */
[----:B------:R-:W-:Y:S01]  /*0600*/  NOP ;  /* 0x0000000000007918 */ /* 0x000fe20000000000 */
.L_x_191:
        /* <DEDUP_REMOVED lines=22> */
.L_x_192:
        /* <DEDUP_REMOVED lines=22> */
.L_x_193:
[----:B------:R-:W-:Y:S01]  /*08d0*/  ISETP.NE.AND P0, PT, R4, RZ, PT ;  /* 0x000000ff0400720c */ /* 0x000fe20003f05270 */
[----:B------:R-:W-:Y:S01]  /*08e0*/  NOP ;  /* 0x0000000000007918 */ /* 0x000fe20000000000 */
[----:B------:R-:W-:Y:S01]  /*08f0*/  ULDC.64 UR38, c[0x0][0x208] ;  /* 0x0000820000267ab9 */ /* 0x000fe20000000a00 */
[----:B01234-:R-:W-:Y:S10]  /*0900*/  BAR.SYNC.DEFER_BLOCKING 0x0 ;  /* 0x0000000000007b1d */ /* 0x01fff40000010000 */
[----:B------:R-:W-:Y:S05]  /*0910*/  @!P0 BRA `(.L_x_194) ;  /* 0x000000a0009c8947 */ /* 0x000fea0003800000 */
.L_x_195:
        /* <DEDUP_REMOVED lines=17> */
[----:B------:R-:W-:Y:S01]  /*0a30*/  UMOV UR36, URZ ;  /* 0x0000003f00247c82 */ /* 0x000fe20008000000 */
[----:B------:R-:W-:Y:S01]  /*0a40*/  SHF.R.S32.HI R3, RZ, 0x1f, R0 ;  /* 0x0000001fff037819 */ /* 0x000fe20000011400 */
[----:B------:R-:W-:-:S03]  /*0a50*/  IMAD.MOV.U32 R200, RZ, RZ, RZ ;  /* 0x000000ffffc87224 */ /* 0x000fc600078e00ff */
[CC--:B------:R-:W-:Y:S02]  /*0a60*/  LEA.HI R2, R3.reuse, R0.reuse, RZ, 0x4 ;  /* 0x0000000003027211 */ /* 0x0c0fe400078f20ff */
[CC--:B------:R-:W-:Y:S02]  /*0a70*/  LEA.HI R4, R3.reuse, R0.reuse, RZ, 0x5 ;  /* 0x0000000003047211 */ /* 0x0c0fe400078f28ff */
[CC--:B------:R-:W-:Y:S02]  /*0a80*/  LEA.HI R5, R3.reuse, R0.reuse, RZ, 0x7 ;  /* 0x0000000003057211 */ /* 0x0c0fe400078f38ff */
[CC--:B------:R-:W-:Y:S02]  /*0a90*/  LEA.HI R6, R3.reuse, R0.reuse, RZ, 0x2 ;  /* 0x0000000003067211 */ /* 0x0c0fe400078f10ff */
[----:B------:R-:W-:Y:S02]  /*0aa0*/  LEA.HI R213, R3, R0, RZ, 0x3 ;  /* 0x0000000003d57211 */ /* 0x000fe400078f18ff */
[----:B------:R-:W-:-:S02]  /*0ab0*/  SHF.R.S32.HI R11, RZ, 0x5, R4 ;  /* 0x00000005ff0b7819 */ /* 0x000fc40000011404 */
[----:B------:R-:W-:Y:S02]  /*0ac0*/  LOP3.LUT R7, R2, 0xfffffff0, RZ, 0xc0, !PT ;  /* 0xfffffff002077812 */ /* 0x000fe400078ec0ff */
[----:B------:R-:W-:Y:S02]  /*0ad0*/  SHF.R.S32.HI R4, RZ, 0x1f, R4 ;  /* 0x0000001fff047819 */ /* 0x000fe40000011404 */
[----:B------:R-:W-:Y:S01]  /*0ae0*/  SHF.R.S32.HI R9, RZ, 0x4, R2 ;  /* 0x00000004ff097819 */ /* 0x000fe20000011402 */
[----:B------:R-:W-:Y:S01]  /*0af0*/  IMAD.IADD R7, R0, 0x1, -R7 ;  /* 0x0000000100077824 */ /* 0x000fe200078e0a07 */
[----:B------:R-:W-:Y:S01]  /*0b00*/  LOP3.LUT R13, R6, 0xfffffffc, RZ, 0xc0, !PT ;  /* 0xfffffffc060d7812 */ /* 0x000fe200078ec0ff */
[----:B0-----:R-:W-:Y:S01]  /*0b10*/  ULEA UR37, UR4, UR37, 0x18 ;  /* 0x0000002504257291 */ /* 0x001fe2000f8ec03f */
[----:B------:R-:W-:Y:S02]  /*0b20*/  LOP3.LUT R3, R5, 0xffffff80, RZ, 0xc0, !PT ;  /* 0xffffff8005037812 */ /* 0x000fe400078ec0ff */
[----:B------:R-:W-:Y:S01]  /*0b30*/  LOP3.LUT R211, R213, 0xfffffff8, RZ, 0xc0, !PT ;  /* 0xfffffff8d5d37812 */ /* 0x000fe200078ec0ff */
[----:B------:R-:W-:Y:S01]  /*0b40*/  IMAD.IADD R13, R0, 0x1, -R13 ;  /* 0x00000001000d7824 */ /* 0x000fe200078e0a0d */
[----:B------:R-:W-:Y:S01]  /*0b50*/  LEA.HI R4, R4, R11, RZ, 0x2 ;  /* 0x0000000b04047211 */ /* 0x000fe200078f10ff */
[----:B------:R-:W-:Y:S01]  /*0b60*/  IMAD.IADD R3, R0, 0x1, -R3 ;  /* 0x0000000100037824 */ /* 0x000fe200078e0a03 */
[----:B------:R-:W-:Y:S01]  /*0b70*/  LEA.HI R2, R2, R9, RZ, 0x1 ;  /* 0x0000000902027211 */ /* 0x000fe200078f08ff */
[----:B------:R-:W-:Y:S01]  /*0b80*/  IMAD.IADD R211, R0, 0x1, -R211 ;  /* 0x0000000100d37824 */ /* 0x000fe200078e0ad3 */
[----:B------:R-:W-:-:S02]  /*0b90*/  SHF.R.S32.HI R212, RZ, 0x7, R5 ;  /* 0x00000007ffd47819 */ /* 0x000fc40000011405 */
[----:B------:R-:W-:Y:S01]  /*0ba0*/  LOP3.LUT R6, R4, 0x3ffffc, RZ, 0xc0, !PT ;  /* 0x003ffffc04067812 */ /* 0x000fe200078ec0ff */
[----:B------:R-:W-:Y:S01]  /*0bb0*/  IMAD.SHL.U32 R17, R211, 0x8, RZ ;  /* 0x00000008d3117824 */ /* 0x000fe200078e00ff */
[--C-:B------:R-:W-:Y:S01]  /*0bc0*/  SHF.R.S32.HI R0, RZ, 0x1f, R7.reuse ;  /* 0x0000001fff007819 */ /* 0x100fe20000011407 */
[----:B------:R-:W-:Y:S01]  /*0bd0*/  IMAD R15, R212, 0x100, R7 ;  /* 0x00000100d40f7824 */ /* 0x000fe200078e0207 */
[----:B------:R-:W-:Y:S01]  /*0be0*/  LOP3.LUT R4, R2, 0x1ffffffe, RZ, 0xc0, !PT ;  /* 0x1ffffffe02047812 */ /* 0x000fe200078ec0ff */
[----:B------:R-:W-:Y:S01]  /*0bf0*/  IMAD.IADD R6, R11, 0x1, -R6 ;  /* 0x000000010b067824 */ /* 0x000fe200078e0a06 */
[----:B------:R-:W-:Y:S01]  /*0c00*/  LEA.HI R2, R0, R7, RZ, 0x3 ;  /* 0x0000000700027211 */ /* 0x000fe200078f18ff */
[----:B------:R-:W-:Y:S01]  /*0c10*/  VIADD R190, R17, 0x40 ;  /* 0x0000004011be7836 */ /* 0x000fe20000000000 */
[----:B------:R-:W-:Y:S01]  /*0c20*/  SHF.R.S32.HI R0, RZ, 0x1f, R3 ;  /* 0x0000001fff007819 */ /* 0x000fe20000011403 */
[----:B------:R-:W-:Y:S01]  /*0c30*/  IMAD.IADD R9, R9, 0x1, -R4 ;  /* 0x0000000109097824 */ /* 0x000fe200078e0a04 */
[----:B------:R-:W-:Y:S01]  /*0c40*/  LEA.HI R4, R13, R13, RZ, 0x1 ;  /* 0x0000000d0d047211 */ /* 0x000fe200078f08ff */
[----:B------:R-:W-:Y:S01]  /*0c50*/  IMAD R12, R6, 0x10, R15 ;  /* 0x00000010060c7824 */ /* 0x000fe200078e020f */
[----:B------:R-:W-:Y:S01]  /*0c60*/  LEA.HI R5, R5, R212, RZ, 0x1 ;  /* 0x000000d405057211 */ /* 0x000fe200078f08ff */
[----:B------:R-:W-:Y:S01]  /*0c70*/  IMAD.SHL.U32 R6, R2, 0x40, RZ ;  /* 0x0000004002067824 */ /* 0x000fe200078e00ff */
[----:B------:R-:W-:Y:S01]  /*0c80*/  LOP3.LUT R10, R4, 0x1ffffffe, RZ, 0xc0, !PT ;  /* 0x1ffffffe040a7812 */ /* 0x000fe200078ec0ff */
[----:B------:R-:W-:Y:S01]  /*0c90*/  IMAD.SHL.U32 R9, R9, 0x8, RZ ;  /* 0x0000000809097824 */ /* 0x000fe200078e00ff */
[----:B------:R-:W-:Y:S01]  /*0ca0*/  LOP3.LUT R4, R2, 0xfffffff8, RZ, 0xc0, !PT ;  /* 0xfffffff802047812 */ /* 0x000fe200078ec0ff */
[----:B------:R-:W-:Y:S01]  /*0cb0*/  VIADD R189, R17, 0x80 ;  /* 0x0000008011bd7836 */ /* 0x000fe20000000000 */
[----:B------:R-:W-:Y:S01]  /*0cc0*/  LOP3.LUT R8, R6, 0x7ffffe00, RZ, 0xc0, !PT ;  /* 0x7ffffe0006087812 */ /* 0x000fe200078ec0ff */
[--C-:B------:R-:W-:Y:S01]  /*0cd0*/  IMAD.U32 R217, R12, 0x40, R9.reuse ;  /* 0x000000400cd97824 */ /* 0x100fe200078e0009 */
[CC--:B------:R-:W-:Y:S01]  /*0ce0*/  LEA.HI R2, R0.reuse, R3.reuse, RZ, 0x2 ;  /* 0x0000000300027211 */ /* 0x0c0fe200078f10ff */
[----:B------:R-:W-:Y:S01]  /*0cf0*/  IMAD.IADD R6, R7, 0x1, -R4 ;  /* 0x0000000107067824 */ /* 0x000fe200078e0a04 */
[----:B------:R-:W-:Y:S01]  /*0d00*/  LEA.HI R0, R0, R3, RZ, 0x5 ;  /* 0x0000000300007211 */ /* 0x000fe200078f28ff */
[----:B------:R-:W-:Y:S01]  /*0d10*/  IMAD R11, R11, 0x400, R8 ;  /* 0x000004000b0b7824 */ /* 0x000fe200078e0208 */
[--C-:B------:R-:W-:Y:S01]  /*0d20*/  SHF.R.S32.HI R4, RZ, 0x2, R2.reuse ;  /* 0x00000002ff047819 */ /* 0x100fe20000011402 */
[C---:B------:R-:W-:Y:S01]  /*0d30*/  IMAD.SHL.U32 R8, R6.reuse, 0x40, RZ ;  /* 0x0000004006087824 */ /* 0x040fe200078e00ff */
[----:B------:R-:W-:Y:S01]  /*0d40*/  SHF.R.S32.HI R7, RZ, 0x1f, R2 ;  /* 0x0000001fff077819 */ /* 0x000fe20000011402 */
[C---:B------:R-:W-:Y:S01]  /*0d50*/  VIADD R188, R17.reuse, 0xc0 ;  /* 0x000000c011bc7836 */ /* 0x040fe20000000000 */
[----:B------:R-:W-:Y:S01]  /*0d60*/  R2P PR, R6, 0x6 ;  /* 0x0000000606007804 */ /* 0x000fe20000000000 */
[C---:B------:R-:W-:Y:S01]  /*0d70*/  VIADD R187, R17.reuse, 0x100 ;  /* 0x0000010011bb7836 */ /* 0x040fe20000000000 */
[----:B------:R-:W-:Y:S01]  /*0d80*/  LOP3.LUT R8, R8, 0x1c0, RZ, 0xc0, !PT ;  /* 0x000001c008087812 */ /* 0x000fe200078ec0ff */
[----:B------:R-:W-:Y:S01]  /*0d90*/  VIADD R186, R17, 0x140 ;  /* 0x0000014011ba7836 */ /* 0x000fe20000000000 */
[----:B------:R-:W-:Y:S01]  /*0da0*/  LEA.HI R7, R7, R4, RZ, 0x3 ;  /* 0x0000000407077211 */ /* 0x000fe200078f18ff */
[C---:B------:R-:W-:Y:S01]  /*0db0*/  VIADD R215, R17.reuse, 0x180 ;  /* 0x0000018011d77836 */ /* 0x040fe20000000000 */
[----:B------:R-:W-:Y:S01]  /*0dc0*/  LOP3.LUT R9, R8, 0x8, R9, 0xf8, !PT ;  /* 0x0000000808097812 */ /* 0x000fe200078ef809 */
[----:B------:R-:W-:Y:S01]  /*0dd0*/  VIADD R214, R17, 0x1c0 ;  /* 0x000001c011d67836 */ /* 0x000fe20000000000 */
[----:B------:R-:W-:Y:S01]  /*0de0*/  SHF.R.U32.HI R8, RZ, 0x3, R8 ;  /* 0x00000003ff087819 */ /* 0x000fe20000011608 */
[----:B------:R-:W-:Y:S01]  /*0df0*/  IMAD.IADD R13, R13, 0x1, -R10 ;  /* 0x000000010d0d7824 */ /* 0x000fe200078e0a0a */
[----:B------:R-:W-:-:S02]  /*0e00*/  LOP3.LUT R7, R7, 0xfffffff8, RZ, 0xc0, !PT ;  /* 0xfffffff807077812 */ /* 0x000fc400078ec0ff */
[----:B------:R-:W-:Y:S02]  /*0e10*/  LOP3.LUT R8, R9, R8, RZ, 0x3c, !PT ;  /* 0x0000000809087212 */ /* 0x000fe400078e3cff */
[----:B------:R-:W-:Y:S01]  /*0e20*/  LOP3.LUT R2, R2, 0x7ffffffc, RZ, 0xc0, !PT ;  /* 0x7ffffffc02027812 */ /* 0x000fe200078ec0ff */
[----:B------:R-:W-:Y:S01]  /*0e30*/  IMAD.IADD R7, R4, 0x1, -R7 ;  /* 0x0000000104077824 */ /* 0x000fe200078e0a07 */
[----:B------:R-:W-:Y:S01]  /*0e40*/  SHF.R.S32.HI R0, RZ, 0x5, R0 ;  /* 0x00000005ff007819 */ /* 0x000fe20000011400 */
[----:B------:R-:W-:Y:S01]  /*0e50*/  IMAD.IADD R8, R11, 0x1, R8 ;  /* 0x000000010b087824 */ /* 0x000fe200078e0208 */
[----:B------:R-:W-:Y:S01]  /*0e60*/  LOP3.LUT R5, R5, 0xfffffe, RZ, 0xc0, !PT ;  /* 0x00fffffe05057812 */ /* 0x000fe200078ec0ff */
[----:B------:R-:W-:Y:S01]  /*0e70*/  IMAD.IADD R18, R3, 0x1, -R2 ;  /* 0x0000000103127824 */ /* 0x000fe200078e0a02 */
[----:B------:R-:W-:Y:S01]  /*0e80*/  SEL R184, R184, 0xffffffc0, !P2 ;  /* 0xffffffc0b8b87807 */ /* 0x000fe20005000000 */
[----:B------:R-:W-:Y:S01]  /*0e90*/  IMAD R16, R0, 0x10, R7 ;  /* 0x0000001000107824 */ /* 0x000fe200078e0207 */
[----:B------:R-:W-:Y:S01]  /*0ea0*/  LEA R23, R8, UR37, 0x1 ;  /* 0x0000002508177c11 */ /* 0x000fe2000f8e08ff */
[----:B------:R-:W-:Y:S01]  /*0eb0*/  IMAD.IADD R5, R212, 0x1, -R5 ;  /* 0x00000001d4057824 */ /* 0x000fe200078e0a05 */
[----:B------:R-:W-:Y:S01]  /*0ec0*/  SHF.R.S32.HI R213, RZ, 0x3, R213 ;  /* 0x00000003ffd57819 */ /* 0x000fe200000114d5 */
[----:B------:R-:W-:Y:S01]  /*0ed0*/  IMAD.MOV.U32 R2, RZ, RZ, RZ ;  /* 0x000000ffff027224 */ /* 0x000fe200078e00ff */
        /* <DEDUP_REMOVED lines=11> */
[----:B------:R-:W-:Y:S01]  /*0f90*/  IMAD.SHL.U32 R18, R18, 0x2, RZ ;  /* 0x0000000212127824 */ /* 0x000fe200078e00ff */
[----:B------:R-:W-:Y:S01]  /*0fa0*/  SHF.R.S32.HI R218, RZ, 0x1f, R214 ;  /* 0x0000001fffda7819 */ /* 0x000fe200000114d6 */
[----:B------:R-:W-:-:S02]  /*0fb0*/  IMAD R216, R13, 0x8, R16 ;  /* 0x000000080dd87824 */ /* 0x000fc400078e0210 */
[----:B------:R-:W-:-:S07]  /*0fc0*/  IMAD.IADD R184, R184, 0x1, R22 ;  /* 0x00000001b8b87824 */ /* 0x000fce00078e0216 */
.L_x_226:
[----:B--2---:R-:W2:Y:S01]  /*0fd0*/  LDL R0, [R1] ;  /* 0x0000000001007983 */ /* 0x004ea20000100800 */
[----:B------:R-:W-:Y:S01]  /*0fe0*/  ULDC UR4, c[0x0][0xd38] ;  /* 0x00034e0000047ab9 */ /* 0x000fe20000000800 */
[----:B0-----:R-:W0:Y:S01]  /*0ff0*/  LDC R152, c[0x0][0x2f0] ;  /* 0x0000bc00ff987b82 */ /* 0x001e220000000800 */
[----:B------:R-:W-:Y:S01]  /*1000*/  UISETP.NE.AND UP2, UPT, UR4, 0x1, UPT ;  /* 0x000000010400788c */ /* 0x000fe2000bf45270 */
[----:B------:R-:W-:Y:S02]  /*1010*/  ULDC.64 UR6, c[0x0][0x418] ;  /* 0x0001060000067ab9 */ /* 0x000fe40000000a00 */
[----:B------:R-:W-:Y:S01]  /*1020*/  ULDC UR4, c[0x0][0xd44] ;  /* 0x0003510000047ab9 */ /* 0x000fe20000000800 */
[----:B------:R-:W-:Y:S02]  /*1030*/  UISETP.NE.U32.AND UP0, UPT, UR6, URZ, UPT ;  /* 0x0000003f0600728c */ /* 0x000fe4000bf05070 */
[----:B------:R-:W-:Y:S01]  /*1040*/  UISETP.NE.AND UP1, UPT, UR4, 0x1, UPT ;  /* 0x000000010400788c */ /* 0x000fe2000bf25270 */
[----:B------:R-:W-:Y:S01]  /*1050*/  UMOV UR41, UR40 ;  /* 0x0000002800297c82 */ /* 0x000fe20008000000 */
[----:B------:R-:W-:-:S03]  /*1060*/  UISETP.NE.AND.EX UP0, UPT, UR7, URZ, UPT, UP0 ;  /* 0x0000003f0700728c */ /* 0x000fc6000bf05300 */
[----:B------:R-:W-:Y:S01]  /*1070*/  @UP2 ULDC UR4, c[0x0][0xd3c] ;  /* 0x00034f0000042ab9 */ /* 0x000fe20000000800 */
[----:B------:R-:W-:Y:S01]  /*1080*/  @UP2 ULDC UR6, c[0x0][0xd40] ;  /* 0x0003500000062ab9 */ /* 0x000fe20000000800 */
[----:B------:R-:W-:Y:S02]  /*1090*/  UIMAD.WIDE.U32 UR4, UR40, UR4, URZ ;  /* 0x00000004280472a5 */ /* 0x000fe4000f8e003f */
[----:B------:R-:W-:Y:S02]  /*10a0*/  UMOV UR43, UR40 ;  /* 0x00000028002b7c82 */ /* 0x000fe40008000000 */
[----:B------:R-:W-:-:S03]  /*10b0*/  @UP2 USHF.R.U32.HI UR41, URZ, UR6, UR5 ;  /* 0x000000063f292299 */ /* 0x000fc60008011605 */
[----:B------:R-:W-:Y:S02]  /*10c0*/  @UP1 ULDC.64 UR6, c[0x0][0xd48] ;  /* 0x0003520000061ab9 */ /* 0x000fe40000000a00 */
[----:B------:R-:W-:Y:S02]  /*10d0*/  UIMAD.WIDE.U32 UR4, UR41, UR6, URZ ;  /* 0x00000006290472a5 */ /* 0x000fe4000f8e003f */
[----:B------:R-:W-:Y:S01]  /*10e0*/  UMOV UR42, UR41 ;  /* 0x00000029002a7c82 */ /* 0x000fe20008000000 */
[----:B------:R-:W-:Y:S01]  /*10f0*/  ULDC UR6, c[0x0][0x424] ;  /* 0x0001090000067ab9 */ /* 0x000fe20000000800 */
[----:B------:R-:W-:Y:S02]  /*1100*/  @UP1 USHF.R.U32.HI UR42, URZ, UR7, UR5 ;  /* 0x000000073f2a1299 */ /* 0x000fe40008011605 */
[----:B------:R-:W-:-:S06]  /*1110*/  USEL UR6, UR6, 0x1, UP0 ;  /* 0x0000000106067887 */ /* 0x000fcc0008000000 */
[----:B0-----:R-:W-:Y:S01]  /*1120*/  IMAD R152, R152, UR6, RZ ;  /* 0x0000000698987c24 */ /* 0x001fe2000f8e02ff */
[----:B--2---:R-:W-:-:S13]  /*1130*/  ISETP.NE.AND P0, PT, R0, 0x1, PT ;  /* 0x000000010000780c */ /* 0x004fda0003f05270 */
[----:B-1-34-:R-:W-:Y:S05]  /*1140*/  @!P0 BRA `(.L_x_196) ;  /* 0x0000001400d88947 */ /* 0x01afea0003800000 */
[----:B------:R-:W0:Y:S01]  /*1150*/  SHFL.IDX PT, R0, R212, RZ, 0x1f ;  /* 0x00001fffd4007589 */ /* 0x000e2200000e0000 */
[----:B------:R-:W-:Y:S01]  /*1160*/  UMOV UR7, 0x40000040 ;  /* 0x4000004000077882 */ /* 0x000fe20000000000 */
[----:B------:R-:W-:Y:S01]  /*1170*/  UMOV UR9, 0x40000040 ;  /* 0x4000004000097882 */ /* 0x000fe20000000000 */
[----:B------:R-:W-:Y:S01]  /*1180*/  UMOV UR11, 0x40000040 ;  /* 0x40000040000b7882 */ /* 0x000fe20000000000 */
[----:B------:R-:W-:Y:S01]  /*1190*/  BAR.SYNC.DEFER_BLOCKING 0xe, 0x100 ;  /* 0x0384000000007b1d */ /* 0x000fe20000010000 */
[----:B------:R-:W-:-:S05]  /*11a0*/  ISETP.GE.AND P0, PT, R152, 0x41, PT ;  /* 0x000000419800780c */ /* 0x000fca0003f06270 */
[----:B------:R-:W-:Y:S01]  /*11b0*/  UMOV UR13, 0x40000040 ;  /* 0x40000040000d7882 */ /* 0x000fe20000000000 */
[----:B------:R-:W-:Y:S01]  /*11c0*/  UMOV UR15, 0x40000040 ;  /* 0x40000040000f7882 */ /* 0x000fe20000000000 */
[----:B------:R-:W-:Y:S01]  /*11d0*/  UMOV UR17, 0x40000040 ;  /* 0x4000004000117882 */ /* 0x000fe20000000000 */
[----:B------:R-:W-:Y:S01]  /*11e0*/  UMOV UR19, 0x40000040 ;  /* 0x4000004000137882 */ /* 0x000fe20000000000 */
[----:B------:R-:W1:Y:S01]  /*11f0*/  S2R R3, SR_TID.X ;  /* 0x0000000000037919 */ /* 0x000e620000002100 */
[----:B0-----:R-:W-:Y:S01]  /*1200*/  R2UR UR4, R0 ;  /* 0x00000000000472ca */ /* 0x001fe200000e0000 */
[----:B------:R-:W-:Y:S01]  /*1210*/  IMAD.U32 R0, RZ, RZ, UR36 ;  /* 0x00000024ff007e24 */ /* 0x000fe2000f8e00ff */
[----:B------:R-:W-:-:S11]  /*1220*/  WARPGROUP.ARRIVE ;  /* 0x00000000000079c5 */ /* 0x000fd60000000000 */
[----:B------:R-:W-:-:S04]  /*1230*/  ULEA.HI UR5, UR4, UR4, URZ, 0x1 ;  /* 0x0000000404057291 */ /* 0x000fc8000f8f083f */
[----:B------:R-:W-:-:S04]  /*1240*/  ULOP3.LUT UR5, UR5, 0x1fffe, URZ, 0xc0, !UPT ;  /* 0x0001fffe05057892 */ /* 0x000fc8000f8ec03f */
[----:B------:R-:W-:Y:S01]  /*1250*/  UIADD3 UR5, UR4, -UR5, URZ ;  /* 0x8000000504057290 */ /* 0x000fe2000fffe03f */
[----:B-1----:R-:W-:Y:S01]  /*1260*/  LOP3.LUT R3, R3, 0x7f, RZ, 0xc0, !PT ;  /* 0x0000007f03037812 */ /* 0x002fe200078ec0ff */
[----:B------:R-:W-:Y:S02]  /*1270*/  UIADD3 UR4, UR37, 0x36400, URZ ;  /* 0x0003640025047890 */ /* 0x000fe4000fffe03f */
[----:B------:R-:W-:Y:S01]  /*1280*/  ULEA UR5, UR5, UR37, 0xf ;  /* 0x0000002505057291 */ /* 0x000fe2000f8e783f */
[----:B------:R-:W-:Y:S01]  /*1290*/  ISETP.NE.AND P1, PT, R3, RZ, PT ;  /* 0x000000ff0300720c */ /* 0x000fe20003f25270 */
[----:B------:R-:W-:Y:S02]  /*12a0*/  USHF.R.U32.HI UR4, URZ, 0x4, UR4 ;  /* 0x000000043f047899 */ /* 0x000fe40008011604 */
[----:B------:R-:W-:Y:S02]  /*12b0*/  UIADD3 UR5, UR5, 0x400, URZ ;  /* 0x0000040005057890 */ /* 0x000fe4000fffe03f */
[----:B------:R-:W-:-:S02]  /*12c0*/  ULOP3.LUT UR4, UR4, 0x3fff, URZ, 0xc0, !UPT ;  /* 0x00003fff04047892 */ /* 0x000fc4000f8ec03f */
[----:B------:R-:W-:Y:S02]  /*12d0*/  USHF.R.U32.HI UR5, URZ, 0x4, UR5 ;  /* 0x000000043f057899 */ /* 0x000fe40008011605 */
[----:B------:R-:W-:Y:S02]  /*12e0*/  ULOP3.LUT UR4, UR4, 0x10000, URZ, 0xfc, !UPT ;  /* 0x0001000004047892 */ /* 0x000fe4000f8efc3f */
[----:B------:R-:W-:Y:S02]  /*12f0*/  ULOP3.LUT UR5, UR5, 0x3fff, URZ, 0xc0, !UPT ;  /* 0x00003fff05057892 */ /* 0x000fe4000f8ec03f */
[----:B------:R-:W-:Y:S01]  /*1300*/  UIADD3 UR8, UR4, 0x2, URZ ;  /* 0x0000000204087890 */ /* 0x000fe2000fffe03f */
[----:B------:R-:W-:Y:S01]  /*1310*/  @!P1 LEA R0, R0, UR37, 0x3 ;  /* 0x0000002500009c11 */ /* 0x000fe2000f8e18ff */
[----:B------:R-:W-:Y:S02]  /*1320*/  ULOP3.LUT UR20, UR5, 0x2000000, URZ, 0xfc, !UPT ;  /* 0x0200000005147892 */ /* 0x000fe4000f8efc3f */
[----:B------:R-:W-:-:S02]  /*1330*/  UIADD3 UR12, UR4, 0x4, URZ ;  /* 0x00000004040c7890 */ /* 0x000fc4000fffe03f */
[----:B------:R-:W-:Y:S01]  /*1340*/  ULEA UR6, UR36, UR20, 0xc ;  /* 0x0000001424067291 */ /* 0x000fe2000f8e603f */
[----:B------:R-:W-:Y:S01]  /*1350*/  @!P1 VIADD R0, R0, 0x38860 ;  /* 0x0003886000009836 */ /* 0x000fe20000000000 */
[----:B------:R-:W-:Y:S01]  /*1360*/  UMOV UR5, 0x40000040 ;  /* 0x4000004000057882 */ /* 0x000fe20000000000 */
[----:B------:R-:W-:Y:S02]  /*1370*/  UIADD3 UR16, UR4, 0x6, URZ ;  /* 0x0000000604107890 */ /* 0x000fe4000fffe03f */
[----:B------:R-:W-:Y:S01]  /*1380*/  UIADD3 UR10, UR6, 0x80, URZ ;  /* 0x00000080060a7890 */ /* 0x000fe2000fffe03f */
[----:B------:R-:W-:Y:S01]  /*1390*/  @!P1 PRMT R0, RZ, 0x654, R0 ;  /* 0x00000654ff009816 */ /* 0x000fe20000000000 */
[----:B------:R-:W-:Y:S02]  /*13a0*/  UIADD3 UR14, UR6, 0x100, URZ ;  /* 0x00000100060e7890 */ /* 0x000fe4000fffe03f */
[----:B------:R-:W-:Y:S01]  /*13b0*/  HGMMA.64x256x16.F32.BF16 R24, gdesc[UR4].tnspB, RZ, !UPT, gsb0 ;  /* 0x43e00000041879f0 */ /* 0x000fe2000c0018ff */
[----:B------:R-:W-:-:S02]  /*13c0*/  UIADD3 UR18, UR6, 0x180, URZ ;  /* 0x0000018006127890 */ /* 0x000fc4000fffe03f */
        /* <DEDUP_REMOVED lines=15> */
[----:B------:R-:W-:Y:S05]  /*14c0*/  @!P0 BRA `(.L_x_197) ;  /* 0x0000000800bc8947 */ /* 0x000fea0003800000 */
[----:B------:R-:W-:-:S05]  /*14d0*/  VIADD R152, R152, 0x3f ;  /* 0x0000003f98987836 */ /* 0x000fca0000000000 */
[----:B------:R-:W-:-:S04]  /*14e0*/  SHF.R.S32.HI R3, RZ, 0x1f, R152 ;  /* 0x0000001fff037819 */ /* 0x000fc80000011498 */
[----:B------:R-:W-:-:S04]  /*14f0*/  LEA.HI R3, R3, R152, RZ, 0x6 ;  /* 0x0000009803037211 */ /* 0x000fc800078f30ff */
[----:B------:R-:W-:-:S07]  /*1500*/  LEA.HI.SX32 R3, R3, 0xfffffffe, 0x1a ;  /* 0xfffffffe03037811 */ /* 0x000fce00078fd2ff */
.L_x_198:
[----:B------:R-:W-:Y:S01]  /*1510*/  BAR.SYNC.DEFER_BLOCKING 0xe, 0x100 ;  /* 0x0384000000007b1d */ /* 0x000fe20000010000 */
[----:B------:R-:W-:Y:S01]  /*1520*/  IMAD.U32 R5, RZ, RZ, UR36 ;  /* 0x00000024ff057e24 */ /* 0x000fe2000f8e00ff */
[----:B------:R-:W-:Y:S01]  /*1530*/  UIADD3 UR36, UR36, 0x1, URZ ;  /* 0x0000000124247890 */ /* 0x000fe2000fffe03f */
[C---:B------:R-:W-:Y:S01]  /*1540*/  ISETP.GT.AND P0, PT, R3.reuse, RZ, PT ;  /* 0x000000ff0300720c */ /* 0x040fe20003f04270 */
[----:B------:R-:W-:Y:S02]  /*1550*/  VIADD R3, R3, 0xffffffff ;  /* 0xffffffff03037836 */ /* 0x000fe40000000000 */
[----:B01----:R-:W-:Y:S01]  /*1560*/  IMAD R0, R5, 0x40, R16 ;  /* 0x0000004005007824 */ /* 0x003fe200078e0210 */
[----:B------:R-:W-:Y:S01]  /*1570*/  UISETP.NE.AND UP0, UPT, UR36, 0x2, UPT ;  /* 0x000000022400788c */ /* 0x000fe2000bf05270 */
[----:B------:R-:W-:Y:S01]  /*1580*/  UMOV UR7, 0x40000040 ;  /* 0x4000004000077882 */ /* 0x000fe20000000000 */
[----:B------:R-:W-:Y:S02]  /*1590*/  UMOV UR11, 0x40000040 ;  /* 0x40000040000b7882 */ /* 0x000fe40000000000 */
[----:B------:R-:W-:Y:S01]  /*15a0*/  LEA R0, R0, UR37, 0x2 ;  /* 0x0000002500007c11 */ /* 0x000fe2000f8e10ff */
[----:B------:R-:W-:Y:S01]  /*15b0*/  USEL UR36, UR36, URZ, UP0 ;  /* 0x0000003f24247287 */ /* 0x000fe20008000000 */
[----:B------:R-:W-:Y:S01]  /*15c0*/  UMOV UR15, 0x40000040 ;  /* 0x40000040000f7882 */ /* 0x000fe20000000000 */
[----:B------:R-:W-:-:S02]  /*15d0*/  UMOV UR19, 0x40000040 ;  /* 0x4000004000137882 */ /* 0x000fc40000000000 */
[----:B------:R-:W-:-:S04]  /*15e0*/  ULEA UR6, UR36, UR20, 0xc ;  /* 0x0000001424067291 */ /* 0x000fc8000f8e603f */
[----:B------:R-:W-:Y:S02]  /*15f0*/  UIADD3 UR10, UR6, 0x80, URZ ;  /* 0x00000080060a7890 */ /* 0x000fe4000fffe03f */
[----:B------:R-:W-:Y:S01]  /*1600*/  UIADD3 UR14, UR6, 0x100, URZ ;  /* 0x00000100060e7890 */ /* 0x000fe2000fffe03f */
[----:B------:R-:W0:Y:S01]  /*1610*/  LDS R4, [R0+0x38400] ;  /* 0x0384000000047984 */ /* 0x000e220000000800 */
[----:B------:R-:W-:-:S03]  /*1620*/  UIADD3 UR18, UR6, 0x180, URZ ;  /* 0x0000018006127890 */ /* 0x000fc6000fffe03f */
[----:B------:R1:W2:Y:S02]  /*1630*/  LDS R5, [R0+0x38420] ;  /* 0x0384200000057984 */ /* 0x0002a40000000800 */
[----:B-1----:R-:W-:-:S05]  /*1640*/  IMAD.U32 R0, RZ, RZ, UR36 ;  /* 0x00000024ff007e24 */ /* 0x002fca000f8e00ff */
[----:B------:R-:W-:-:S05]  /*1650*/  @!P1 LEA R0, R0, UR37, 0x3 ;  /* 0x0000002500009c11 */ /* 0x000fca000f8e18ff */
[----:B------:R-:W-:-:S05]  /*1660*/  @!P1 VIADD R0, R0, 0x38860 ;  /* 0x0003886000009836 */ /* 0x000fca0000000000 */
[----:B------:R-:W-:Y:S01]  /*1670*/  @!P1 PRMT R0, RZ, 0x654, R0 ;  /* 0x00000654ff009816 */ /* 0x000fe20000000000 */
        /* <DEDUP_REMOVED lines=127> */
[----:B------:R-:W-:-:S06]  /*1e70*/  FMUL.FTZ R151, R151, R5 ;  /* 0x0000000597977220 */ /* 0x000fcc0000410000 */
[----:B------:R-:W-:-:S06]  /*1e80*/  WARPGROUP.ARRIVE ;  /* 0x00000000000079c5 */ /* 0x000fcc0000000000 */
[----:B------:R-:W-:Y:S01]  /*1e90*/  HGMMA.64x256x16.F32.BF16 R24, gdesc[UR4].tnspB, R24, gsb0 ;  /* 0x43e00000041879f0 */ /* 0x000fe20008001818 */
[----:B------:R-:W-:-:S06]  /*1ea0*/  USEL UR6, URZ, 0x1, UP0 ;  /* 0x000000013f067887 */ /* 0x000fcc0008000000 */
[----:B------:R-:W-:Y:S01]  /*1eb0*/  LOP3.LUT R2, R2, UR6, RZ, 0x3c, !PT ;  /* 0x0000000602027c12 */ /* 0x000fe2000f8e3cff */
[----:B------:R-:W-:Y:S02]  /*1ec0*/  WARPGROUP.DEPBAR.LE gsb0, 0x0 ;  /* 0x00008000000079c5 */ /* 0x000fe40000010000 */
[----:B------:R-:W-:-:S15]  /*1ed0*/  WARPGROUP.ARRIVE ;  /* 0x00000000000079c5 */ /* 0x000fde0000000000 */
[----:B------:R-:W-:-:S03]  /*1ee0*/  NOP ;  /* 0x0000000000007918 */ /* 0x000fc60000000000 */
        /* <DEDUP_REMOVED lines=13> */
.L_x_197:
[----:B------:R-:W-:Y:S01]  /*1fc0*/  BAR.SYNC.DEFER_BLOCKING 0xe, 0x100 ;  /* 0x0384000000007b1d */ /* 0x000fe20000010000 */
[----:B------:R-:W-:Y:S01]  /*1fd0*/  IMAD.U32 R3, RZ, RZ, UR36 ;  /* 0x00000024ff037e24 */ /* 0x000fe2000f8e00ff */
[----:B------:R-:W-:-:S03]  /*1fe0*/  UIADD3 UR36, UR36, 0x1, URZ ;  /* 0x0000000124247890 */ /* 0x000fc6000fffe03f */
[----:B01----:R-:W-:Y:S01]  /*1ff0*/  IMAD R0, R3, 0x40, R16 ;  /* 0x0000004003007824 */ /* 0x003fe200078e0210 */
[----:B------:R-:W-:-:S04]  /*2000*/  UISETP.NE.AND UP0, UPT, UR36, 0x2, UPT ;  /* 0x000000022400788c */ /* 0x000fc8000bf05270 */
[----:B------:R-:W-:Y:S01]  /*2010*/  LEA R4, R0, UR37, 0x2 ;  /* 0x0000002500047c11 */ /* 0x000fe2000f8e10ff */
[----:B------:R-:W-:Y:S02]  /*2020*/  USEL UR4, URZ, 0x1, UP0 ;  /* 0x000000013f047887 */ /* 0x000fe40008000000 */
[----:B------:R-:W-:-:S04]  /*2030*/  USEL UR36, UR36, URZ, UP0 ;  /* 0x0000003f24247287 */ /* 0x000fc80008000000 */
[----:B------:R-:W-:Y:S01]  /*2040*/  LOP3.LUT R2, R2, UR4, RZ, 0x3c, !PT ;  /* 0x0000000402027c12 */ /* 0x000fe2000f8e3cff */
        /* <DEDUP_REMOVED lines=130> */
[----:B------:R-:W-:-:S02]  /*2870*/  IMAD.MOV.U32 R0, RZ, RZ, RZ ;  /* 0x000000ffff007224 */ /* 0x000fc400078e00ff */
[----:B------:R-:W-:Y:S01]  /*2880*/  IMAD.MOV.U32 R3, RZ, RZ, RZ ;  /* 0x000000ffff037224 */ /* 0x000fe200078e00ff */
[----:B------:R-:W-:Y:S06]  /*2890*/  BAR.ARV 0xf, 0x100 ;  /* 0x03c4000000007b1d */ /* 0x000fec0000002000 */
[----:B------:R-:W-:Y:S05]  /*28a0*/  BRA `(.L_x_199) ;  /* 0x0000006000f07947 */ /* 0x000fea0003800000 */
.L_x_196:
[----:B------:R-:W0:Y:S02]  /*28b0*/  SHFL.IDX PT, R0, R212, RZ, 0x1f ;  /* 0x00001fffd4007589 */ /* 0x000e2400000e0000 */
[----:B0-----:R-:W-:Y:S01]  /*28c0*/  R2UR UR4, R0 ;  /* 0x00000000000472ca */ /* 0x001fe200000e0000 */
[----:B------:R-:W-:-:S05]  /*28d0*/  VIADD R0, R152, 0x3f ;  /* 0x0000003f98007836 */ /* 0x000fca0000000000 */
[----:B------:R-:W-:-:S04]  /*28e0*/  SHF.R.S32.HI R3, RZ, 0x1f, R0 ;  /* 0x0000001fff037819 */ /* 0x000fc80000011400 */
[----:B------:R-:W-:-:S03]  /*28f0*/  LEA.HI R3, R3, R0, RZ, 0x6 ;  /* 0x0000000003037211 */ /* 0x000fc600078f30ff */
[----:B------:R-:W-:Y:S01]  /*2900*/  ULEA.HI UR5, UR4, UR4, URZ, 0x1 ;  /* 0x0000000404057291 */ /* 0x000fe2000f8f083f */
[----:B------:R-:W-:-:S03]  /*2910*/  SHF.R.S32.HI R153, RZ, 0x6, R3 ;  /* 0x00000006ff997819 */ /* 0x000fc60000011403 */
        /* <DEDUP_REMOVED lines=26> */
.L_x_200:
[----:B------:R-:W2:Y:S01]  /*2ac0*/  LDL R20, [R1] ;  /* 0x0000000001147983 */ /* 0x000ea20000100800 */
[----:B------:R-:W-:-:S04]  /*2ad0*/  LEA.HI R0, R200, R200, RZ, 0x1 ;  /* 0x000000c8c8007211 */ /* 0x000fc800078f08ff */
[----:B------:R-:W-:-:S05]  /*2ae0*/  LOP3.LUT R3, R0, 0xfffffffe, RZ, 0xc0, !PT ;  /* 0xfffffffe00037812 */ /* 0x000fca00078ec0ff */
[----:B------:R-:W-:-:S05]  /*2af0*/  IMAD.IADD R3, R200, 0x1, -R3 ;  /* 0x00000001c8037824 */ /* 0x000fca00078e0a03 */
[----:B------:R-:W-:-:S04]  /*2b00*/  SHF.L.U32 R4, R3, 0x1f, RZ ;  /* 0x0000001f03047819 */ /* 0x000fc800000006ff */
[----:B------:R-:W0:Y:S01]  /*2b10*/  SYNCS.PHASECHK.TRANS64.TRYWAIT P1, [UR37+0x38800], R4 ;  /* 0x03880004ff0075a7 */ /* 0x000e220008020165 */
[----:B--2---:R-:W-:Y:S01]  /*2b20*/  ISETP.NE.AND P0, PT, R20, RZ, PT ;  /* 0x000000ff1400720c */ /* 0x004fe20003f05270 */
[----:B0-----:R-:W-:-:S12]  /*2b30*/  @!P1 BRA `(.L_x_201) ;  /* 0x000000dc00489947 */ /* 0x001fd80003800000 */
.L_x_334:
[----:B------:R-:W-:Y:S05]  /*2b40*/  @P0 BRA `(.L_x_202) ;  /* 0x0000000000040947 */ /* 0x000fea0003800000 */
[----:B------:R-:W-:Y:S01]  /*2b50*/  BPT.TRAP 0x1 ;  /* 0x000000040000795c */ /* 0x000fe20000300000 */
.L_x_202:
[----:B0-----:R-:W-:Y:S01]  /*2b60*/  IMAD.U32 R3, RZ, RZ, UR36 ;  /* 0x00000024ff037e24 */ /* 0x001fe2000f8e00ff */
[----:B------:R-:W-:-:S04]  /*2b70*/  SHF.L.U32 R6, R2, 0x1f, RZ ;  /* 0x0000001f02067819 */ /* 0x000fc800000006ff */
[----:B------:R-:W-:-:S04]  /*2b80*/  LEA R3, R3, UR37, 0x3 ;  /* 0x0000002503037c11 */ /* 0x000fc8000f8e18ff */
[----:B------:R0:W1:Y:S01]  /*2b90*/  SYNCS.PHASECHK.TRANS64.TRYWAIT P1, [R3+URZ+0x38830], R6 ;  /* 0x03883006030075a7 */ /* 0x000062000802017f */
[----:B------:R-:W-:Y:S05]  /*2ba0*/  @P0 BRA `(.L_x_203) ;  /* 0x0000000000040947 */ /* 0x000fea0003800000 */
[----:B------:R-:W-:Y:S01]  /*2bb0*/  BPT.TRAP 0x1 ;  /* 0x000000040000795c */ /* 0x000fe20000300000 */
.L_x_203:
[----:B-1----:R-:W-:Y:S05]  /*2bc0*/  @P1 BRA `(.L_x_204) ;  /* 0x0000000000081947 */ /* 0x002fea0003800000 */
[----:B------:R-:W1:Y:S02]  /*2bd0*/  SYNCS.PHASECHK.TRANS64.TRYWAIT P1, [R3+URZ+0x38830], R6 ;  /* 0x03883006030075a7 */ /* 0x000e64000802017f */
[----:B-1----:R-:W-:Y:S05]  /*2be0*/  @!P1 BRA `(.L_x_205) ;  /* 0x000000dc00349947 */ /* 0x002fea0003800000 */
.L_x_204:
[----:B------:R-:W-:-:S04]  /*2bf0*/  UIADD3 UR4, UR37, 0x22400, URZ ;  /* 0x0002240025047890 */ /* 0x000fc8000fffe03f */
[----:B------:R-:W-:-:S04]  /*2c00*/  USHF.R.U32.HI UR4, URZ, 0x4, UR4 ;  /* 0x000000043f047899 */ /* 0x000fc80008011604 */
[----:B------:R-:W-:-:S06]  /*2c10*/  ULOP3.LUT UR4, UR4, 0x3fff, URZ, 0xc0, !UPT ;  /* 0x00003fff04047892 */ /* 0x000fcc000f8ec03f */
[----:B------:R-:W-:Y:S01]  /*2c20*/  IMAD.U32 R0, RZ, RZ, UR4 ;  /* 0x00000004ff007e24 */ /* 0x000fe2000f8e00ff */
[----:B------:R-:W-:Y:S05]  /*2c30*/  WARPSYNC.ALL ;  /* 0x0000000000007948 */ /* 0x000fea0003800000 */
[----:B------:R-:W-:-:S04]  /*2c40*/  LOP3.LUT R0, R0, 0x10000, RZ, 0xfc, !PT ;  /* 0x0001000000007812 */ /* 0x000fc800078efcff */
        /* <DEDUP_REMOVED lines=10> */
[----:B------:R-:W-:-:S02]  /*2cf0*/  UMOV UR13, 0x40000040 ;  /* 0x40000040000d7882 */ /* 0x000fc40000000000 */
[----:B------:R-:W-:Y:S02]  /*2d00*/  ULEA UR6, UR36, UR6, 0x9 ;  /* 0x0000000624067291 */ /* 0x000fe4000f8e483f */
[----:B------:R-:W-:Y:S02]  /*2d10*/  ULOP3.LUT UR4, UR4, 0x10000, URZ, 0xfc, !UPT ;  /* 0x0001000004047892 */ /* 0x000fe4000f8efc3f */
[----:B------:R-:W-:Y:S02]  /*2d20*/  UIADD3 UR10, UR6, 0x2, URZ ;  /* 0x00000002060a7890 */ /* 0x000fe4000fffe03f */
[----:B------:R-:W-:Y:S02]  /*2d30*/  UIADD3 UR8, UR4, 0x2, URZ ;  /* 0x0000000204087890 */ /* 0x000fe4000fffe03f */
[----:B------:R-:W-:Y:S02]  /*2d40*/  UIADD3 UR14, UR6, 0x4, URZ ;  /* 0x00000004060e7890 */ /* 0x000fe4000fffe03f */
[----:B------:R-:W-:-:S02]  /*2d50*/  UIADD3 UR12, UR4, 0x4, URZ ;  /* 0x00000004040c7890 */ /* 0x000fc4000fffe03f */
[----:B------:R-:W-:Y:S01]  /*2d60*/  HGMMA.64x64x16.F32.BF16 R24, gdesc[UR4], RZ, !UPT, gsb0 ;  /* 0x00e00000041879f0 */ /* 0x000fe2000c0018ff */
[----:B------:R-:W-:Y:S02]  /*2d70*/  UIADD3 UR18, UR6, 0x6, URZ ;  /* 0x0000000606127890 */ /* 0x000fe4000fffe03f */
[----:B------:R-:W-:Y:S01]  /*2d80*/  UIADD3 UR16, UR4, 0x6, URZ ;  /* 0x0000000604107890 */ /* 0x000fe2000fffe03f */
[----:B------:R-:W-:Y:S01]  /*2d90*/  UMOV UR19, 0x40000040 ;  /* 0x4000004000137882 */ /* 0x000fe20000000000 */
[----:B------:R-:W-:Y:S01]  /*2da0*/  UMOV UR17, 0x40000040 ;  /* 0x4000004000117882 */ /* 0x000fe20000000000 */
        /* <DEDUP_REMOVED lines=10> */
[----:B------:R-:W2:Y:S02]  /*2e50*/  SYNCS.PHASECHK.TRANS64.TRYWAIT P1, [UR37+0x38810], R4 ;  /* 0x03881004ff0075a7 */ /* 0x000ea40008020165 */
[----:B--2---:R-:W-:Y:S05]  /*2e60*/  @!P1 BRA `(.L_x_206) ;  /* 0x000000d800a89947 */ /* 0x004fea0003800000 */
.L_x_335:
[----:B------:R-:W-:Y:S05]  /*2e70*/  @P0 BRA `(.L_x_207) ;  /* 0x0000000000040947 */ /* 0x000fea0003800000 */
[----:B------:R-:W-:Y:S01]  /*2e80*/  BPT.TRAP 0x1 ;  /* 0x000000040000795c */ /* 0x000fe20000300000 */
.L_x_207:
[----:B------:R3:W4:Y:S01]  /*2e90*/  SYNCS.PHASECHK.TRANS64.TRYWAIT P1, [R3+URZ+0x38850], R6 ;  /* 0x03885006030075a7 */ /* 0x000722000802017f */
[----:B------:R-:W-:Y:S05]  /*2ea0*/  @P0 BRA `(.L_x_208) ;  /* 0x0000000000040947 */ /* 0x000fea0003800000 */
[----:B------:R-:W-:Y:S01]  /*2eb0*/  BPT.TRAP 0x1 ;  /* 0x000000040000795c */ /* 0x000fe20000300000 */
.L_x_208:
[----:B----4-:R-:W-:Y:S05]  /*2ec0*/  @P1 BRA `(.L_x_209) ;  /* 0x0000000000081947 */ /* 0x010fea0003800000 */
[----:B------:R-:W4:Y:S02]  /*2ed0*/  SYNCS.PHASECHK.TRANS64.TRYWAIT P1, [R3+URZ+0x38850], R6 ;  /* 0x03885006030075a7 */ /* 0x000f24000802017f */
[----:B----4-:R-:W-:Y:S05]  /*2ee0*/  @!P1 BRA `(.L_x_210) ;  /* 0x000000d800a09947 */ /* 0x010fea0003800000 */
.L_x_209:
[----:B------:R-:W-:Y:S01]  /*2ef0*/  UIADD3 UR4, UR37, 0x400, URZ ;  /* 0x0000040025047890 */ /* 0x000fe2000fffe03f */
[----:B------:R-:W-:Y:S01]  /*2f00*/  WARPGROUP.ARRIVE ;  /* 0x00000000000079c5 */ /* 0x000fe20000000000 */
[----:B------:R-:W-:-:S05]  /*2f10*/  UIADD3 UR5, UR37, 0x26400, URZ ;  /* 0x0002640025057890 */ /* 0x000fca000fffe03f */
[----:B--2---:R-:W2:Y:S01]  /*2f20*/  S2R R4, SR_TID.X ;  /* 0x0000000000047919 */ /* 0x004ea20000002100 */
[----:B------:R-:W-:Y:S01]  /*2f30*/  USHF.R.U32.HI UR4, URZ, 0x4, UR4 ;  /* 0x000000043f047899 */ /* 0x000fe20008011604 */
[----:B------:R-:W-:Y:S01]  /*2f40*/  IMAD R5, R153, -0x40, R152 ;  /* 0xffffffc099057824 */ /* 0x000fe200078e0298 */
[----:B------:R-:W-:Y:S01]  /*2f50*/  USHF.R.U32.HI UR5, URZ, 0x4, UR5 ;  /* 0x000000043f057899 */ /* 0x000fe20008011605 */
[----:B------:R-:W5:Y:S01]  /*2f60*/  S2R R57, SR_TID.X ;  /* 0x0000000000397919 */ /* 0x000f620000002100 */
[----:B------:R-:W-:Y:S02]  /*2f70*/  ULOP3.LUT UR4, UR4, 0x3fff, URZ, 0xc0, !UPT ;  /* 0x00003fff04047892 */ /* 0x000fe4000f8ec03f */
[----:B------:R-:W-:Y:S01]  /*2f80*/  ULOP3.LUT UR5, UR5, 0x3fff, URZ, 0xc0, !UPT ;  /* 0x00003fff05057892 */ /* 0x000fe2000f8ec03f */
[----:B------:R-:W-:Y:S01]  /*2f90*/  IADD3 R5, -R18, 0x40, R5 ;  /* 0x0000004012057810 */ /* 0x000fe20007ffe105 */
[----:B------:R-:W-:Y:S02]  /*2fa0*/  ULOP3.LUT UR4, UR4, 0x10000, URZ, 0xfc, !UPT ;  /* 0x0001000004047892 */ /* 0x000fe4000f8efc3f */
[----:B------:R-:W-:Y:S01]  /*2fb0*/  ULOP3.LUT UR6, UR5, 0x10000, URZ, 0xfc, !UPT ;  /* 0x0001000005067892 */ /* 0x000fe2000f8efc3f */
[C---:B------:R-:W-:Y:S01]  /*2fc0*/  ISETP.GT.AND P1, PT, R5.reuse, RZ, PT ;  /* 0x000000ff0500720c */ /* 0x040fe20003f24270 */
[----:B------:R-:W-:Y:S01]  /*2fd0*/  ULEA UR5, UR36, UR4, 0xc ;  /* 0x0000000424057291 */ /* 0x000fe2000f8e603f */
[C---:B------:R-:W-:Y:S01]  /*2fe0*/  ISETP.GT.AND P2, PT, R5.reuse, 0x1, PT ;  /* 0x000000010500780c */ /* 0x040fe20003f44270 */
[----:B------:R-:W-:Y:S01]  /*2ff0*/  UMOV UR21, 0x40000040 ;  /* 0x4000004000157882 */ /* 0x000fe20000000000 */
[----:B------:R-:W-:Y:S01]  /*3000*/  UMOV UR23, 0x40000040 ;  /* 0x4000004000177882 */ /* 0x000fe20000000000 */
[----:B------:R-:W-:Y:S01]  /*3010*/  UIADD3 UR14, UR6, 0x800, URZ ;  /* 0x00000800060e7890 */ /* 0x000fe2000fffe03f */
[C---:B------:R-:W-:Y:S01]  /*3020*/  ISETP.GT.AND P3, PT, R5.reuse, 0x8, PT ;  /* 0x000000080500780c */ /* 0x040fe20003f64270 */
[----:B------:R-:W-:Y:S01]  /*3030*/  UMOV UR20, UR6 ;  /* 0x0000000600147c82 */ /* 0x000fe20008000000 */
[----:B------:R-:W-:Y:S01]  /*3040*/  UMOV UR22, UR5 ;  /* 0x0000000500167c82 */ /* 0x000fe20008000000 */
[----:B------:R-:W-:Y:S01]  /*3050*/  UIADD3 UR15, UR5, 0x800, URZ ;  /* 0x00000800050f7890 */ /* 0x000fe2000fffe03f */
[----:B------:R-:W-:Y:S01]  /*3060*/  HGMMA.64x64x16.F32.BF16 R24, gdesc[UR20], R24, gsb0 ;  /* 0x00e00000141879f0 */ /* 0x000fe20008001818 */
[----:B------:R-:W-:Y:S01]  /*3070*/  UIADD3 UR20, UR6, 0x2, URZ ;  /* 0x0000000206147890 */ /* 0x000fe2000fffe03f */
[C---:B------:R-:W-:Y:S01]  /*3080*/  ISETP.GT.AND P4, PT, R5.reuse, 0x9, PT ;  /* 0x000000090500780c */ /* 0x040fe20003f84270 */
[----:B------:R-:W-:Y:S01]  /*3090*/  UIADD3 UR22, UR5, 0x2, URZ ;  /* 0x0000000205167890 */ /* 0x000fe2000fffe03f */
[C---:B------:R-:W-:Y:S01]  /*30a0*/  ISETP.GT.AND P5, PT, R5.reuse, 0x10, PT ;  /* 0x000000100500780c */ /* 0x040fe20003fa4270 */
[----:B------:R-:W-:Y:S01]  /*30b0*/  UMOV UR21, 0x40000040 ;  /* 0x4000004000157882 */ /* 0x000fe20000000000 */
[----:B------:R-:W-:Y:S01]  /*30c0*/  UMOV UR23, 0x40000040 ;  /* 0x4000004000177882 */ /* 0x000fe20000000000 */
[----:B------:R-:W-:-:S02]  /*30d0*/  ISETP.GT.AND P6, PT, R5, 0x11, PT ;  /* 0x000000110500780c */ /* 0x000fc40003fc4270 */
[----:B--2---:R-:W-:Y:S02]  /*30e0*/  SHF.R.U32.HI R4, RZ, 0x7, R4 ;  /* 0x00000007ff047819 */ /* 0x004fe40000011604 */
[----:B-----5:R-:W-:-:S04]  /*30f0*/  LOP3.LUT R57, R57, 0x7f, RZ, 0xc0, !PT ;  /* 0x0000007f39397812 */ /* 0x020fc800078ec0ff */
[----:B------:R-:W2:Y:S02]  /*3100*/  SHFL.IDX PT, R4, R4, RZ, 0x1f ;  /* 0x00001fff04047589 */ /* 0x000ea400000e0000 */
[----:B--2---:R-:W-:-:S13]  /*3110*/  R2UR UR7, R4 ;  /* 0x00000000040772ca */ /* 0x004fda00000e0000 */
[----:B------:R-:W-:-:S03]  /*3120*/  UISETP.GT.AND UP0, UPT, UR7, 0x7f, UPT ;  /* 0x0000007f0700788c */ /* 0x000fc6000bf04270 */
[----:B------:R-:W-:Y:S01]  /*3130*/  UMOV UR7, 0x4 ;  /* 0x0000000400077882 */ /* 0x000fe20000000000 */
[----:B------:R-:W-:Y:S02]  /*3140*/  USEL UR11, URZ, 0x2, !UP0 ;  /* 0x000000023f0b7887 */ /* 0x000fe4000c000000 */
[----:B------:R-:W-:Y:S02]  /*3150*/  USEL UR10, UR7, 0x2, UP0 ;  /* 0x00000002070a7887 */ /* 0x000fe40008000000 */
[----:B------:R-:W-:Y:S01]  /*3160*/  USEL UR7, UR7, 0x6, !UP0 ;  /* 0x0000000607077887 */ /* 0x000fe2000c000000 */
[----:B------:R-:W-:Y:S02]  /*3170*/  WARPGROUP.DEPBAR.LE gsb0, 0x0 ;  /* 0x00008000000079c5 */ /* 0x000fe40000010000 */
[----:B------:R-:W-:-:S06]  /*3180*/  WARPGROUP.ARRIVE ;  /* 0x00000000000079c5 */ /* 0x000fcc0000000000 */
[----:B------:R-:W-:Y:S01]  /*3190*/  HGMMA.64x64x16.F32.BF16 R24, gdesc[UR20], R24, gsb0 ;  /* 0x00e00000141879f0 */ /* 0x000fe20008001818 */
[----:B------:R-:W-:Y:S02]  /*31a0*/  UIADD3 UR20, UR6, 0x4, URZ ;  /* 0x0000000406147890 */ /* 0x000fe4000fffe03f */
[----:B------:R-:W-:Y:S01]  /*31b0*/  UIADD3 UR22, UR5, 0x4, URZ ;  /* 0x0000000405167890 */ /* 0x000fe2000fffe03f */
[----:B------:R-:W-:Y:S01]  /*31c0*/  UMOV UR21, 0x40000040 ;  /* 0x4000004000157882 */ /* 0x000fe20000000000 */
[----:B------:R-:W-:Y:S01]  /*31d0*/  UMOV UR23, 0x40000040 ;  /* 0x4000004000177882 */ /* 0x000fe20000000000 */
        /* <DEDUP_REMOVED lines=94> */
[----:B------:R-:W-:Y:S02]  /*37c0*/  UIADD3 UR20, UR11, UR14, URZ ;  /* 0x0000000e0b147290 */ /* 0x000fe4000fffe03f */
[----:B------:R-:W-:Y:S01]  /*37d0*/  UIADD3 UR22, UR11, UR15, URZ ;  /* 0x0000000f0b167290 */ /* 0x000fe2000fffe03f */
        /* <DEDUP_REMOVED lines=16> */
[----:B------:R-:W-:Y:S01]  /*38e0*/  UMOV UR14, 0x28 ;  /* 0x00000028000e7882 */ /* 0x000fe20000000000 */
[----:B------:R-:W-:Y:S01]  /*38f0*/  UMOV UR15, 0xa00 ;  /* 0x00000a00000f7882 */ /* 0x000fe20000000000 */
[----:B------:R-:W-:Y:S02]  /*3900*/  USEL UR14, UR14, 0x26, UP0 ;  /* 0x000000260e0e7887 */ /* 0x000fe40008000000 */
[----:B------:R-:W-:-:S02]  /*3910*/  USEL UR15, UR15, 0x980, UP0 ;  /* 0x000009800f0f7887 */ /* 0x000fc40008000000 */
[----:B------:R-:W-:Y:S02]  /*3920*/  ULOP3.LUT UR14, UR14, 0x6, URZ, 0xc0, !UPT ;  /* 0x000000060e0e7892 */ /* 0x000fe4000f8ec03f */
[----:B------:R-:W-:Y:S01]  /*3930*/  ULOP3.LUT UR15, UR15, 0xa00, URZ, 0xc0, !UPT ;  /* 0x00000a000f0f7892 */ /* 0x000fe2000f8ec03f */
[----:B------:R-:W-:Y:S02]  /*3940*/  WARPGROUP.DEPBAR.LE gsb0, 0x0 ;  /* 0x00008000000079c5 */ /* 0x000fe40000010000 */
[----:B------:R-:W-:-:S06]  /*3950*/  WARPGROUP.ARRIVE ;  /* 0x00000000000079c5 */ /* 0x000fcc0000000000 */
[----:B------:R-:W-:Y:S01]  /*3960*/  HGMMA.64x64x16.F32.BF16 R24, gdesc[UR20], R24, gsb0 ;  /* 0x00e00000141879f0 */ /* 0x000fe20008001818 */
[----:B------:R-:W-:Y:S02]  /*3970*/  UIADD3 UR20, UR14, UR15, UR6 ;  /* 0x0000000f0e147290 */ /* 0x000fe4000fffe006 */
[----:B------:R-:W-:Y:S01]  /*3980*/  UIADD3 UR22, UR14, UR15, UR5 ;  /* 0x0000000f0e167290 */ /* 0x000fe2000fffe005 */
[----:B------:R-:W-:Y:S01]  /*3990*/  UMOV UR21, 0x40000040 ;  /* 0x4000004000157882 */ /* 0x000fe20000000000 */
[----:B------:R-:W-:Y:S01]  /*39a0*/  UMOV UR23, 0x40000040 ;  /* 0x4000004000177882 */ /* 0x000fe20000000000 */
[----:B------:R-:W-:Y:S02]  /*39b0*/  UIADD3 UR14, UR6, 0xa00, URZ ;  /* 0x00000a00060e7890 */ /* 0x000fe4000fffe03f */
[----:B------:R-:W-:Y:S01]  /*39c0*/  UIADD3 UR15, UR5, 0xa00, URZ ;  /* 0x00000a00050f7890 */ /* 0x000fe2000fffe03f */
        /* <DEDUP_REMOVED lines=87> */
[----:B------:R-:W-:Y:S02]  /*3f40*/  UMOV UR10, 0x1000 ;  /* 0x00001000000a7882 */ /* 0x000fe40000000000 */
[----:B------:R-:W-:-:S04]  /*3f50*/  USEL UR10, UR10, 0xf80, UP0 ;  /* 0x00000f800a0a7887 */ /* 0x000fc80008000000 */
[----:B------:R-:W-:Y:S01]  /*3f60*/  ULOP3.LUT UR10, UR10, 0x1e00, URZ, 0xc0, !UPT ;  /* 0x00001e000a0a7892 */ /* 0x000fe2000f8ec03f */
        /* <DEDUP_REMOVED lines=9> */
[----:B------:R-:W-:-:S04]  /*4000*/  USEL UR7, UR7, 0x3e, UP0 ;  /* 0x0000003e07077887 */ /* 0x000fc80008000000 */
        /* <DEDUP_REMOVED lines=8> */
[----:B------:R-:W-:Y:S01]  /*4090*/  ULDC UR5, c[0x0][0xad0] ;  /* 0x0002b40000057ab9 */ /* 0x000fe20000000800 */
[----:B------:R-:W-:Y:S01]  /*40a0*/  ULDC UR7, c[0x0][0xa80] ;  /* 0x0002a00000077ab9 */ /* 0x000fe20000000800 */
        /* <DEDUP_REMOVED lines=18> */
[----:B------:R-:W5:Y:S01]  /*41d0*/  MUFU.TANH R25, R25 ;  /* 0x0000001900197308 */ /* 0x000f620000002400 */
        /* <DEDUP_REMOVED lines=8> */
[----:B--2---:R-:W-:Y:S01]  /*4260*/  FSEL R24, R24, -INF , P1 ;  /* 0xff80000018187808 */ /* 0x004fe20000800000 */
[----:B------:R-:W-:Y:S01]  /*4270*/  FMUL.FTZ R48, R48, UR5 ;  /* 0x0000000530307c20 */ /* 0x000fe20008410000 */
[----:B------:R-:W-:Y:S01]  /*4280*/  FMUL.FTZ R42, R42, UR5 ;  /* 0x000000052a2a7c20 */ /* 0x000fe20008410000 */
[----:B------:R-:W-:Y:S01]  /*4290*/  FMUL.FTZ R49, R49, UR5 ;  /* 0x0000000531317c20 */ /* 0x000fe20008410000 */
[----:B------:R-:W-:Y:S01]  /*42a0*/  FMUL.FTZ R43, R43, UR5 ;  /* 0x000000052b2b7c20 */ /* 0x000fe20008410000 */
[----:B------:R-:W-:Y:S01]  /*42b0*/  FMUL.FTZ R52, R52, UR5 ;  /* 0x0000000534347c20 */ /* 0x000fe20008410000 */
[----:B------:R-:W-:Y:S01]  /*42c0*/  FMUL.FTZ R53, R53, UR5 ;  /* 0x0000000535357c20 */ /* 0x000fe20008410000 */
[----:B------:R-:W2:Y:S01]  /*42d0*/  MUFU.TANH R29, R29 ;  /* 0x0000001d001d7308 */ /* 0x000ea20000002400 */
[----:B-----5:R-:W-:Y:S01]  /*42e0*/  FSEL R25, R25, -INF , P2 ;  /* 0xff80000019197808 */ /* 0x020fe20001000000 */
[----:B------:R-:W-:Y:S01]  /*42f0*/  FMUL.FTZ R46, R46, UR5 ;  /* 0x000000052e2e7c20 */ /* 0x000fe20008410000 */
[----:B------:R-:W-:Y:S01]  /*4300*/  FMUL.FTZ R47, R47, UR5 ;  /* 0x000000052f2f7c20 */ /* 0x000fe20008410000 */
[----:B------:R-:W-:Y:S01]  /*4310*/  FMUL.FTZ R50, R50, UR5 ;  /* 0x0000000532327c20 */ /* 0x000fe20008410000 */
[----:B------:R-:W-:Y:S01]  /*4320*/  FMNMX.FTZ R7, R24, R25, !PT ;  /* 0x0000001918077209 */ /* 0x000fe20007810000 */
[----:B------:R-:W-:Y:S01]  /*4330*/  FMUL.FTZ R51, R51, UR5 ;  /* 0x0000000533337c20 */ /* 0x000fe20008410000 */
[----:B------:R-:W-:Y:S01]  /*4340*/  FMUL.FTZ R54, R54, UR5 ;  /* 0x0000000536367c20 */ /* 0x000fe20008410000 */
[----:B------:R-:W5:Y:S01]  /*4350*/  MUFU.TANH R32, R32 ;  /* 0x0000002000207308 */ /* 0x000f620000002400 */
[----:B0-----:R-:W-:Y:S01]  /*4360*/  FSEL R28, R28, -INF , P3 ;  /* 0xff8000001c1c7808 */ /* 0x001fe20001800000 */
[----:B------:R-:W-:-:S03]  /*4370*/  FMUL.FTZ R55, R55, UR5 ;  /* 0x0000000537377c20 */ /* 0x000fc60008410000 */
[----:B------:R-:W-:-:S03]  /*4380*/  FMNMX.FTZ R7, R28, R7, !PT ;  /* 0x000000071c077209 */ /* 0x000fc60007810000 */
[----:B------:R-:W0:Y:S01]  /*4390*/  MUFU.TANH R26, R26 ;  /* 0x0000001a001a7308 */ /* 0x000e220000002400 */
[----:B--2---:R-:W-:-:S04]  /*43a0*/  FSEL R10, R29, -INF , P4 ;  /* 0xff8000001d0a7808 */ /* 0x004fc80002000000 */
[----:B------:R-:W-:-:S03]  /*43b0*/  FMNMX.FTZ R7, R10, R7, !PT ;  /* 0x000000070a077209 */ /* 0x000fc60007810000 */
[----:B------:R-:W2:Y:S01]  /*43c0*/  MUFU.TANH R33, R33 ;  /* 0x0000002100217308 */ /* 0x000ea20000002400 */
[----:B-----5:R-:W-:-:S04]  /*43d0*/  FSEL R32, R32, -INF , P5 ;  /* 0xff80000020207808 */ /* 0x020fc80002800000 */
[----:B------:R-:W-:-:S03]  /*43e0*/  FMNMX.FTZ R7, R32, R7, !PT ;  /* 0x0000000720077209 */ /* 0x000fc60007810000 */
[----:B------:R-:W5:Y:S01]  /*43f0*/  MUFU.TANH R27, R27 ;  /* 0x0000001b001b7308 */ /* 0x000f620000002400 */
[----:B0-----:R-:W-:Y:S02]  /*4400*/  FSEL R26, R26, -INF , P1 ;  /* 0xff8000001a1a7808 */ /* 0x001fe40000800000 */
[----:B------:R-:W-:-:S05]  /*4410*/  ISETP.GT.AND P1, PT, R5, 0x18, PT ;  /* 0x000000180500780c */ /* 0x000fca0003f24270 */
[----:B------:R-:W0:Y:S01]  /*4420*/  MUFU.TANH R36, R36 ;  /* 0x0000002400247308 */ /* 0x000e220000002400 */
[----:B--2---:R-:W-:-:S04]  /*4430*/  FSEL R12, R33, -INF , P6 ;  /* 0xff800000210c7808 */ /* 0x004fc80003000000 */
[----:B------:R-:W-:-:S03]  /*4440*/  FMNMX.FTZ R7, R12, R7, !PT ;  /* 0x000000070c077209 */ /* 0x000fc60007810000 */
[----:B------:R-:W2:Y:S01]  /*4450*/  MUFU.TANH R30, R30 ;  /* 0x0000001e001e7308 */ /* 0x000ea20000002400 */
[----:B-----5:R-:W-:Y:S02]  /*4460*/  FSEL R27, R27, -INF , P2 ;  /* 0xff8000001b1b7808 */ /* 0x020fe40001000000 */
[----:B------:R-:W-:-:S05]  /*4470*/  ISETP.GT.AND P2, PT, R5, 0x19, PT ;  /* 0x000000190500780c */ /* 0x000fca0003f44270 */
[----:B------:R-:W5:Y:S01]  /*4480*/  MUFU.TANH R37, R37 ;  /* 0x0000002500257308 */ /* 0x000f620000002400 */
[----:B0-----:R-:W-:-:S04]  /*4490*/  FSEL R14, R36, -INF , P1 ;  /* 0xff800000240e7808 */ /* 0x001fc80000800000 */
[----:B------:R-:W-:-:S03]  /*44a0*/  FMNMX.FTZ R7, R14, R7, !PT ;  /* 0x000000070e077209 */ /* 0x000fc60007810000 */
[----:B------:R-:W0:Y:S01]  /*44b0*/  MUFU.TANH R31, R31 ;  /* 0x0000001f001f7308 */ /* 0x000e220000002400 */
[----:B--2---:R-:W-:Y:S02]  /*44c0*/  FSEL R30, R30, -INF , P3 ;  /* 0xff8000001e1e7808 */ /* 0x004fe40001800000 */
[----:B------:R-:W-:-:S05]  /*44d0*/  ISETP.GT.AND P3, PT, R5, 0x20, PT ;  /* 0x000000200500780c */ /* 0x000fca0003f64270 */
        /* <DEDUP_REMOVED lines=41> */
[----:B------:R-:W-:Y:S02]  /*4770*/  ISETP.GT.AND P4, PT, R5, 0x39, PT ;  /* 0x000000390500780c */ /* 0x000fe40003f84270 */
[----:B------:R-:W-:-:S03]  /*4780*/  FMNMX.FTZ R5, R26, R27, !PT ;  /* 0x0000001b1a057209 */ /* 0x000fc60007810000 */
[----:B------:R-:W0:Y:S01]  /*4790*/  MUFU.TANH R46, R46 ;  /* 0x0000002e002e7308 */ /* 0x000e220000002400 */
[----:B--2---:R-:W-:Y:S02]  /*47a0*/  FSEL R52, R52, -INF , P3 ;  /* 0xff80000034347808 */ /* 0x004fe40001800000 */
[----:B------:R-:W-:Y:S02]  /*47b0*/  FMNMX.FTZ R5, R30, R5, !PT ;  /* 0x000000051e057209 */ /* 0x000fe40007810000 */
[----:B------:R-:W-:Y:S02]  /*47c0*/  FMNMX.FTZ R7, R52, R7, !PT ;  /* 0x0000000734077209 */ /* 0x000fe40007810000 */
[----:B------:R-:W-:Y:S01]  /*47d0*/  FMNMX.FTZ R5, R56, R5, !PT ;  /* 0x0000000538057209 */ /* 0x000fe20007810000 */
[----:B------:R-:W2:Y:S01]  /*47e0*/  MUFU.TANH R47, R47 ;  /* 0x0000002f002f7308 */ /* 0x000ea20000002400 */
[----:B-----5:R-:W-:Y:S02]  /*47f0*/  FSEL R72, R53, -INF , P4 ;  /* 0xff80000035487808 */ /* 0x020fe40002000000 */
[----:B------:R-:W-:-:S02]  /*4800*/  FMNMX.FTZ R5, R34, R5, !PT ;  /* 0x0000000522057209 */ /* 0x000fc40007810000 */
[----:B------:R-:W-:Y:S02]  /*4810*/  FMNMX.FTZ R7, R72, R7, !PT ;  /* 0x0000000748077209 */ /* 0x000fe40007810000 */
[----:B------:R-:W-:Y:S01]  /*4820*/  FMNMX.FTZ R5, R36, R5, !PT ;  /* 0x0000000524057209 */ /* 0x000fe20007810000 */
[----:B------:R-:W5:Y:S01]  /*4830*/  MUFU.TANH R50, R50 ;  /* 0x0000003200327308 */ /* 0x000f620000002400 */
[----:B0-----:R-:W-:Y:S01]  /*4840*/  FSEL R46, R46, -INF , P5 ;  /* 0xff8000002e2e7808 */ /* 0x001fe20002800000 */
[----:B------:R-:W0:Y:S01]  /*4850*/  SHFL.BFLY PT, R4, R7, 0x2, 0x1f ;  /* 0x0c401f0007047f89 */ /* 0x000e2200000e0000 */
[----:B------:R-:W-:-:S04]  /*4860*/  FMNMX.FTZ R5, R38, R5, !PT ;  /* 0x0000000526057209 */ /* 0x000fc80007810000 */
[----:B------:R-:W-:Y:S01]  /*4870*/  FMNMX.FTZ R5, R40, R5, !PT ;  /* 0x0000000528057209 */ /* 0x000fe20007810000 */
[----:B------:R-:W-:Y:S01]  /*4880*/  MUFU.TANH R51, R51 ;  /* 0x0000003300337308 */ /* 0x000fe20000002400 */
[----:B--2---:R-:W-:Y:S02]  /*4890*/  FSEL R48, R47, -INF , P6 ;  /* 0xff8000002f307808 */ /* 0x004fe40003000000 */
[----:B------:R-:W-:-:S04]  /*48a0*/  FMNMX.FTZ R5, R42, R5, !PT ;  /* 0x000000052a057209 */ /* 0x000fc80007810000 */
[----:B------:R-:W-:Y:S01]  /*48b0*/  FMNMX.FTZ R5, R44, R5, !PT ;  /* 0x000000052c057209 */ /* 0x000fe20007810000 */
[----:B------:R-:W2:Y:S01]  /*48c0*/  MUFU.TANH R54, R54 ;  /* 0x0000003600367308 */ /* 0x000ea20000002400 */
[----:B-----5:R-:W-:Y:S02]  /*48d0*/  FSEL R50, R50, -INF , P1 ;  /* 0xff80000032327808 */ /* 0x020fe40000800000 */
[----:B------:R-:W-:-:S04]  /*48e0*/  FMNMX.FTZ R5, R46, R5, !PT ;  /* 0x000000052e057209 */ /* 0x000fc80007810000 */
[----:B------:R-:W-:Y:S01]  /*48f0*/  FMNMX.FTZ R5, R48, R5, !PT ;  /* 0x0000000530057209 */ /* 0x000fe20007810000 */
[----:B------:R-:W5:Y:S01]  /*4900*/  MUFU.TANH R55, R55 ;  /* 0x0000003700377308 */ /* 0x000f620000002400 */
[----:B0-----:R-:W-:Y:S01]  /*4910*/  FMNMX.FTZ R4, R7, R4, !PT ;  /* 0x0000000407047209 */ /* 0x001fe20007810000 */
[----:B------:R-:W-:Y:S01]  /*4920*/  IMAD.U32 R7, RZ, RZ, UR7 ;  /* 0x00000007ff077e24 */ /* 0x000fe2000f8e00ff */
[----:B------:R-:W-:Y:S01]  /*4930*/  FMNMX.FTZ R5, R50, R5, !PT ;  /* 0x0000000532057209 */ /* 0x000fe20007810000 */
[----:B------:R-:W-:Y:S02]  /*4940*/  ULOP3.LUT UR7, UR44, 0x2000000, URZ, 0xfc, !UPT ;  /* 0x020000002c077892 */ /* 0x000fe4000f8efc3f */
[----:B------:R-:W0:Y:S01]  /*4950*/  SHFL.BFLY PT, R9, R4, 0x1, 0x1f ;  /* 0x0c201f0004097f89 */ /* 0x000e2200000e0000 */
[----:B--2---:R-:W-:Y:S01]  /*4960*/  FSEL R54, R54, -INF , P3 ;  /* 0xff80000036367808 */ /* 0x004fe20001800000 */
[----:B------:R-:W-:-:S04]  /*4970*/  ULEA UR10, UR36, UR7, 0xc ;  /* 0x00000007240a7291 */ /* 0x000fc8000f8e603f */
[----:B------:R-:W-:Y:S01]  /*4980*/  UIADD3 UR14, UR10, 0x80, URZ ;  /* 0x000000800a0e7890 */ /* 0x000fe2000fffe03f */
[----:B-----5:R-:W-:Y:S02]  /*4990*/  FSEL R70, R55, -INF , P4 ;  /* 0xff80000037467808 */ /* 0x020fe40002000000 */
[----:B0-----:R-:W-:-:S04]  /*49a0*/  FMNMX.FTZ R4, R4, R9, !PT ;  /* 0x0000000904047209 */ /* 0x001fc80007810000 */
[C---:B------:R-:W-:Y:S01]  /*49b0*/  FSETP.NEU.FTZ.AND P5, PT, R4.reuse, -INF , PT ;  /* 0xff8000000400780b */ /* 0x040fe20003fbd000 */
[----:B-1-34-:R-:W-:-:S05]  /*49c0*/  FMUL.FTZ R6, R4, R7 ;  /* 0x0000000704067220 */ /* 0x01afca0000410000 */
[----:B------:R-:W-:-:S05]  /*49d0*/  FSEL R29, R6, RZ, P5 ;  /* 0x000000ff061d7208 */ /* 0x000fca0002800000 */
[-CC-:B------:R-:W-:Y:S01]  /*49e0*/  FFMA.FTZ R6, R24, R7.reuse, -R29.reuse ;  /* 0x0000000718067223 */ /* 0x180fe2000001081d */
[----:B------:R-:W-:Y:S01]  /*49f0*/  FSEL R24, R51, -INF , P2 ;  /* 0xff80000033187808 */ /* 0x000fe20001000000 */
[-CC-:B------:R-:W-:Y:S01]  /*4a00*/  FFMA.FTZ R8, R28, R7.reuse, -R29.reuse ;  /* 0x000000071c087223 */ /* 0x180fe2000001081d */
[-CC-:B------:R-:W-:Y:S01]  /*4a10*/  FFMA.FTZ R9, R25, R7.reuse, -R29.reuse ;  /* 0x0000000719097223 */ /* 0x180fe2000001081d */
[--C-:B------:R-:W-:Y:S01]  /*4a20*/  FFMA.FTZ R11, R10, R7, -R29.reuse ;  /* 0x000000070a0b7223 */ /* 0x100fe2000001081d */
[----:B------:R-:W-:Y:S01]  /*4a30*/  FMNMX.FTZ R5, R24, R5, !PT ;  /* 0x0000000518057209 */ /* 0x000fe20007810000 */
        /* <DEDUP_REMOVED lines=10> */
[-CC-:B------:R-:W-:Y:S01]  /*4ae0*/  FFMA.FTZ R154, R66, R7.reuse, -R29.reuse ;  /* 0x00000007429a7223 */ /* 0x180fe2000001081d */
[-CC-:B------:R-:W-:Y:S01]  /*4af0*/  FFMA.FTZ R173, R68, R7.reuse, -R29.reuse ;  /* 0x0000000744ad7223 */ /* 0x180fe2000001081d */
[----:B------:R-:W0:Y:S01]  /*4b00*/  SHFL.BFLY PT, R28, R5, 0x2, 0x1f ;  /* 0x0c401f00051c7f89 */ /* 0x000e2200000e0000 */
[-CC-:B------:R-:W-:Y:S01]  /*4b10*/  FFMA.FTZ R172, R52, R7.reuse, -R29.reuse ;  /* 0x0000000734ac7223 */ /* 0x180fe2000001081d */
[----:B------:R-:W-:Y:S01]  /*4b20*/  FFMA.FTZ R175, R72, R7, -R29 ;  /* 0x0000000748af7223 */ /* 0x000fe2000001081d */
[----:B------:R-:W-:Y:S01]  /*4b30*/  MUFU.EX2 R6, R6 ;  /* 0x0000000600067308 */ /* 0x000fe20000000800 */
[----:B------:R-:W-:-:S07]  /*4b40*/  ISETP.GE.AND P2, PT, R152, 0x41, PT ;  /* 0x000000419800780c */ /* 0x000fce0003f46270 */
[----:B------:R-:W1:Y:S08]  /*4b50*/  MUFU.EX2 R9, R9 ;  /* 0x0000000900097308 */ /* 0x000e700000000800 */
[----:B------:R-:W-:Y:S01]  /*4b60*/  MUFU.EX2 R8, R8 ;  /* 0x0000000800087308 */ /* 0x000fe20000000800 */
[----:B0-----:R-:W-:-:S07]  /*4b70*/  FMNMX.FTZ R28, R5, R28, !PT ;  /* 0x0000001c051c7209 */ /* 0x001fce0007810000 */
[----:B------:R-:W0:Y:S01]  /*4b80*/  MUFU.EX2 R11, R11 ;  /* 0x0000000b000b7308 */ /* 0x000e220000000800 */
[----:B-1----:R-:W-:Y:S01]  /*4b90*/  F2FP.BF16.F32.PACK_AB R156, R9, R6 ;  /* 0x00000006099c723e */ /* 0x002fe200000010ff */
[----:B------:R-:W1:Y:S01]  /*4ba0*/  SHFL.BFLY PT, R5, R28, 0x1, 0x1f ;  /* 0x0c201f001c057f89 */ /* 0x000e6200000e0000 */
[----:B------:R-:W-:-:S05]  /*4bb0*/  FADD.FTZ R9, R6, R9 ;  /* 0x0000000906097221 */ /* 0x000fca0000010000 */
[----:B------:R-:W-:Y:S08]  /*4bc0*/  MUFU.EX2 R10, R10 ;  /* 0x0000000a000a7308 */ /* 0x000ff00000000800 */
[----:B------:R-:W2:Y:S01]  /*4bd0*/  MUFU.EX2 R13, R13 ;  /* 0x0000000d000d7308 */ /* 0x000ea20000000800 */
[----:B0-----:R-:W-:Y:S01]  /*4be0*/  F2FP.BF16.F32.PACK_AB R158, R11, R8 ;  /* 0x000000080b9e723e */ /* 0x001fe200000010ff */
[----:B------:R-:W-:-:S04]  /*4bf0*/  FADD.FTZ R8, R8, R9 ;  /* 0x0000000908087221 */ /* 0x000fc80000010000 */
[----:B------:R-:W-:Y:S02]  /*4c00*/  FADD.FTZ R11, R11, R8 ;  /* 0x000000080b0b7221 */ /* 0x000fe40000010000 */
[----:B------:R-:W-:Y:S01]  /*4c10*/  MUFU.EX2 R12, R12 ;  /* 0x0000000c000c7308 */ /* 0x000fe20000000800 */
[----:B-1----:R-:W-:-:S04]  /*4c20*/  FMNMX.FTZ R5, R28, R5, !PT ;  /* 0x000000051c057209 */ /* 0x002fc80007810000 */
[C---:B------:R-:W-:Y:S01]  /*4c30*/  FSETP.NEU.FTZ.AND P1, PT, R5.reuse, -INF , PT ;  /* 0xff8000000500780b */ /* 0x040fe20003f3d000 */
[-C--:B------:R-:W-:Y:S02]  /*4c40*/  FMUL.FTZ R25, R5, R7.reuse ;  /* 0x0000000705197220 */ /* 0x080fe40000410000 */
[----:B------:R-:W0:Y:S01]  /*4c50*/  MUFU.EX2 R15, R15 ;  /* 0x0000000f000f7308 */ /* 0x000e220000000800 */
[----:B--2---:R-:W-:Y:S01]  /*4c60*/  F2FP.BF16.F32.PACK_AB R160, R13, R10 ;  /* 0x0000000a0da0723e */ /* 0x004fe200000010ff */
[----:B------:R-:W-:Y:S01]  /*4c70*/  FADD.FTZ R10, R10, R11 ;  /* 0x0000000b0a0a7221 */ /* 0x000fe20000010000 */
[----:B------:R-:W-:Y:S02]  /*4c80*/  FSEL R25, R25, RZ, P1 ;  /* 0x000000ff19197208 */ /* 0x000fe40000800000 */
[----:B------:R-:W-:Y:S01]  /*4c90*/  ISETP.NE.AND P1, PT, R57, RZ, PT ;  /* 0x000000ff3900720c */ /* 0x000fe20003f25270 */
[----:B------:R-:W-:Y:S02]  /*4ca0*/  FADD.FTZ R13, R13, R10 ;  /* 0x0000000a0d0d7221 */ /* 0x000fe40000010000 */
[----:B------:R-:W-:Y:S01]  /*4cb0*/  MUFU.EX2 R14, R14 ;  /* 0x0000000e000e7308 */ /* 0x000fe20000000800 */
[-CC-:B------:R-:W-:Y:S01]  /*4cc0*/  FFMA.FTZ R195, R24, R7.reuse, -R25.reuse ;  /* 0x0000000718c37223 */ /* 0x180fe20000010819 */
        /* <DEDUP_REMOVED lines=8> */
[----:B------:R-:W-:Y:S01]  /*4d50*/  FFMA.FTZ R182, R42, R7, -R25 ;  /* 0x000000072ab67223 */ /* 0x000fe20000010819 */
[----:B------:R-:W-:-:S02]  /*4d60*/  @!P1 VIADD R24, R3, 0x38840 ;  /* 0x0003884003189836 */ /* 0x000fc40000000000 */
[-CC-:B------:R-:W-:Y:S01]  /*4d70*/  FFMA.FTZ R191, R44, R7.reuse, -R25.reuse ;  /* 0x000000072cbf7223 */ /* 0x180fe20000010819 */
[-CC-:B------:R-:W-:Y:S01]  /*4d80*/  FFMA.FTZ R192, R46, R7.reuse, -R25.reuse ;  /* 0x000000072ec07223 */ /* 0x180fe20000010819 */
[-CC-:B------:R-:W-:Y:S01]  /*4d90*/  FFMA.FTZ R193, R48, R7.reuse, -R25.reuse ;  /* 0x0000000730c17223 */ /* 0x180fe20000010819 */
[-CC-:B------:R-:W-:Y:S01]  /*4da0*/  FFMA.FTZ R194, R50, R7.reuse, -R25.reuse ;  /* 0x0000000732c27223 */ /* 0x180fe20000010819 */
[----:B------:R-:W-:Y:S01]  /*4db0*/  @!P1 PRMT R24, RZ, 0x654, R24 ;  /* 0x00000654ff189816 */ /* 0x000fe20000000018 */
[-CC-:B------:R-:W-:Y:S01]  /*4dc0*/  FFMA.FTZ R196, R54, R7.reuse, -R25.reuse ;  /* 0x0000000736c47223 */ /* 0x180fe20000010819 */
[----:B------:R-:W-:Y:S01]  /*4dd0*/  FFMA.FTZ R197, R70, R7, -R25 ;  /* 0x0000000746c57223 */ /* 0x000fe20000010819 */
[----:B------:R-:W-:Y:S01]  /*4de0*/  MUFU.EX2 R174, R174 ;  /* 0x000000ae00ae7308 */ /* 0x000fe20000000800 */
[----:B------:R1:W-:Y:S01]  /*4df0*/  @!P1 SYNCS.ARRIVE.TRANS64.RED.A1T0 RZ, [R24+URZ], RZ ;  /* 0x000000ff18ff99a7 */ /* 0x0003e2000810043f */
[----:B0-----:R-:W-:Y:S01]  /*4e00*/  F2FP.BF16.F32.PACK_AB R162, R15, R12 ;  /* 0x0000000c0fa2723e */ /* 0x001fe200000010ff */
[----:B------:R-:W-:Y:S01]  /*4e10*/  FADD.FTZ R12, R12, R13 ;  /* 0x0000000d0c0c7221 */ /* 0x000fe20000010000 */
[----:B------:R-:W-:-:S03]  /*4e20*/  @!P1 VIADD R3, R3, 0x38860 ;  /* 0x0003886003039836 */ /* 0x000fc60000000000 */
[----:B------:R-:W-:Y:S01]  /*4e30*/  FADD.FTZ R15, R15, R12 ;  /* 0x0000000c0f0f7221 */ /* 0x000fe20000010000 */
[----:B------:R-:W0:Y:S01]  /*4e40*/  MUFU.EX2 R177, R177 ;  /* 0x000000b100b17308 */ /* 0x000e220000000800 */
[----:B------:R-:W-:-:S07]  /*4e50*/  @!P1 PRMT R3, RZ, 0x654, R3 ;  /* 0x00000654ff039816 */ /* 0x000fce0000000003 */
[----:B------:R-:W-:Y:S08]  /*4e60*/  MUFU.EX2 R176, R176 ;  /* 0x000000b000b07308 */ /* 0x000ff00000000800 */
[----:B------:R-:W2:Y:S01]  /*4e70*/  MUFU.EX2 R179, R179 ;  /* 0x000000b300b37308 */ /* 0x000ea20000000800 */
[----:B0-----:R-:W-:Y:S01]  /*4e80*/  F2FP.BF16.F32.PACK_AB R157, R177, R174 ;  /* 0x000000aeb19d723e */ /* 0x001fe200000010ff */
[----:B------:R-:W-:-:S06]  /*4e90*/  FADD.FTZ R177, R174, R177 ;  /* 0x000000b1aeb17221 */ /* 0x000fcc0000010000 */
[----:B------:R-:W-:Y:S08]  /*4ea0*/  MUFU.EX2 R178, R178 ;  /* 0x000000b200b27308 */ /* 0x000ff00000000800 */
[----:B------:R-:W0:Y:S01]  /*4eb0*/  MUFU.EX2 R181, R181 ;  /* 0x000000b500b57308 */ /* 0x000e220000000800 */
[----:B--2---:R-:W-:Y:S01]  /*4ec0*/  F2FP.BF16.F32.PACK_AB R159, R179, R176 ;  /* 0x000000b0b39f723e */ /* 0x004fe200000010ff */
[----:B------:R-:W-:Y:S01]  /*4ed0*/  BAR.SYNC.DEFER_BLOCKING 0xf, 0x100 ;  /* 0x03c4000000007b1d */ /* 0x000fe20000010000 */
[----:B------:R-:W-:-:S04]  /*4ee0*/  FADD.FTZ R176, R176, R177 ;  /* 0x000000b1b0b07221 */ /* 0x000fc80000010000 */
[----:B------:R-:W-:Y:S01]  /*4ef0*/  FADD.FTZ R179, R179, R176 ;  /* 0x000000b0b3b37221 */ /* 0x000fe20000010000 */
[----:B------:R-:W-:Y:S08]  /*4f00*/  MUFU.EX2 R180, R180 ;  /* 0x000000b400b47308 */ /* 0x000ff00000000800 */
[----:B------:R-:W2:Y:S01]  /*4f10*/  MUFU.EX2 R183, R183 ;  /* 0x000000b700b77308 */ /* 0x000ea20000000800 */
[----:B0-----:R-:W-:Y:S01]  /*4f20*/  F2FP.BF16.F32.PACK_AB R161, R181, R178 ;  /* 0x000000b2b5a1723e */ /* 0x001fe200000010ff */
[----:B------:R-:W-:-:S04]  /*4f30*/  FADD.FTZ R178, R178, R179 ;  /* 0x000000b3b2b27221 */ /* 0x000fc80000010000 */
[----:B------:R-:W-:Y:S02]  /*4f40*/  FADD.FTZ R181, R181, R178 ;  /* 0x000000b2b5b57221 */ /* 0x000fe40000010000 */
[----:B------:R-:W0:Y:S01]  /*4f50*/  MUFU.EX2 R21, R21 ;  /* 0x0000001500157308 */ /* 0x000e220000000800 */
[----:B------:R3:W-:Y:S07]  /*4f60*/  STSM.16.M88.4 [R23+0x36400], R156 ;  /* 0x0364009c17007844 */ /* 0x0007ee0000000200 */
[----:B------:R-:W-:Y:S01]  /*4f70*/  MUFU.EX2 R20, R20 ;  /* 0x0000001400147308 */ /* 0x000fe20000000800 */
[----:B--2---:R-:W-:Y:S01]  /*4f80*/  F2FP.BF16.F32.PACK_AB R163, R183, R180 ;  /* 0x000000b4b7a3723e */ /* 0x004fe200000010ff */
[----:B------:R-:W-:-:S04]  /*4f90*/  FADD.FTZ R180, R180, R181 ;  /* 0x000000b5b4b47221 */ /* 0x000fc80000010000 */
[----:B------:R3:W-:Y:S01]  /*4fa0*/  STSM.16.M88.4 [R22], R160 ;  /* 0x000000a016007844 */ /* 0x0007e20000000200 */
[----:B------:R-:W-:Y:S01]  /*4fb0*/  FADD.FTZ R183, R183, R180 ;  /* 0x000000b4b7b77221 */ /* 0x000fe20000010000 */
[----:B------:R-:W2:Y:S01]  /*4fc0*/  MUFU.EX2 R155, R155 ;  /* 0x0000009b009b7308 */ /* 0x000ea20000000800 */
[----:B0-----:R-:W-:Y:S01]  /*4fd0*/  F2FP.BF16.F32.PACK_AB R164, R21, R14 ;  /* 0x0000000e15a4723e */ /* 0x001fe200000010ff */
[----:B------:R-:W-:-:S04]  /*4fe0*/  FADD.FTZ R14, R14, R15 ;  /* 0x0000000f0e0e7221 */ /* 0x000fc80000010000 */
[----:B------:R-:W-:Y:S02]  /*4ff0*/  FADD.FTZ R21, R21, R14 ;  /* 0x0000000e15157221 */ /* 0x000fe40000010000 */
[----:B------:R-:W-:Y:S08]  /*5000*/  MUFU.EX2 R182, R182 ;  /* 0x000000b600b67308 */ /* 0x000ff00000000800 */
[----:B------:R-:W0:Y:S01]  /*5010*/  MUFU.EX2 R191, R191 ;  /* 0x000000bf00bf7308 */ /* 0x000e220000000800 */
[----:B--2---:R-:W-:Y:S01]  /*5020*/  F2FP.BF16.F32.PACK_AB R166, R155, R20 ;  /* 0x000000149ba6723e */ /* 0x004fe200000010ff */
[----:B------:R-:W-:-:S04]  /*5030*/  FADD.FTZ R20, R20, R21 ;  /* 0x0000001514147221 */ /* 0x000fc80000010000 */
[----:B------:R-:W-:Y:S02]  /*5040*/  FADD.FTZ R155, R155, R20 ;  /* 0x000000149b9b7221 */ /* 0x000fe40000010000 */
[----:B------:R-:W-:Y:S08]  /*5050*/  MUFU.EX2 R192, R192 ;  /* 0x000000c000c07308 */ /* 0x000ff00000000800 */
        /* <DEDUP_REMOVED lines=8> */
[----:B------:R3:W-:Y:S01]  /*50e0*/  STSM.16.M88.4 [R185], R164 ;  /* 0x000000a4b9007844 */ /* 0x0007e20000000200 */
[----:B------:R-:W-:Y:S01]  /*50f0*/  FADD.FTZ R193, R193, R192 ;  /* 0x000000c0c1c17221 */ /* 0x000fe20000010000 */
        /* <DEDUP_REMOVED lines=8> */
[----:B------:R-:W-:-:S06]  /*5180*/  FADD.FTZ R172, R172, R173 ;  /* 0x000000adacac7221 */ /* 0x000fcc0000010000 */
[----:B------:R-:W2:Y:S08]  /*5190*/  MUFU.EX2 R196, R196 ;  /* 0x000000c400c47308 */ /* 0x000eb00000000800 */
[----:B------:R-:W4:Y:S01]  /*51a0*/  MUFU.EX2 R197, R197 ;  /* 0x000000c500c57308 */ /* 0x000f220000000800 */
[----:B0-----:R-:W-:Y:S01]  /*51b0*/  F2FP.BF16.F32.PACK_AB R169, R195, R194 ;  /* 0x000000c2c3a9723e */ /* 0x001fe200000010ff */
[----:B------:R-:W-:-:S04]  /*51c0*/  FADD.FTZ R194, R194, R193 ;  /* 0x000000c1c2c27221 */ /* 0x000fc80000010000 */
[----:B------:R-:W-:-:S04]  /*51d0*/  FADD.FTZ R195, R195, R194 ;  /* 0x000000c2c3c37221 */ /* 0x000fc80000010000 */
[----:B--2---:R-:W-:Y:S01]  /*51e0*/  FADD.FTZ R6, R196, R195 ;  /* 0x000000c3c4067221 */ /* 0x004fe20000010000 */
[----:B----4-:R-:W-:-:S03]  /*51f0*/  F2FP.BF16.F32.PACK_AB R171, R197, R196 ;  /* 0x000000c4c5ab723e */ /* 0x010fc600000010ff */
[----:B------:R-:W-:Y:S02]  /*5200*/  FADD.FTZ R6, R197, R6 ;  /* 0x00000006c5067221 */ /* 0x000fe40000010000 */
[----:B------:R3:W-:Y:S01]  /*5210*/  STSM.16.M88.4 [R184], R168 ;  /* 0x000000a8b8007844 */ /* 0x0007e20000000200 */
[----:B-1----:R-:W-:-:S06]  /*5220*/  WARPGROUP.ARRIVE ;  /* 0x00000000000079c5 */ /* 0x002fcc0000000000 */
[----:B------:R-:W-:Y:S01]  /*5230*/  HGMMA.64x256x16.F32.BF16 R24, R156, gdesc[UR8].tnspB, RZ, !UPT, gsb0 ;  /* 0x43e000089c187df0 */ /* 0x000fe2000c0018ff */
[----:B------:R-:W-:Y:S02]  /*5240*/  UMOV UR11, 0x40000040 ;  /* 0x40000040000b7882 */ /* 0x000fe40000000000 */
[----:B------:R-:W-:Y:S02]  /*5250*/  WARPGROUP.DEPBAR.LE gsb0, 0x0 ;  /* 0x00008000000079c5 */ /* 0x000fe40000010000 */
[----:B------:R-:W-:-:S15]  /*5260*/  WARPGROUP.ARRIVE ;  /* 0x00000000000079c5 */ /* 0x000fde0000000000 */
[----:B------:R-:W-:-:S08]  /*5270*/  NOP ;  /* 0x0000000000007918 */ /* 0x000fd00000000000 */
[----:B------:R-:W-:Y:S01]  /*5280*/  HGMMA.64x256x16.F32.BF16 R24, R160, gdesc[UR12].tnspB, R24, gsb0 ;  /* 0x43e0000ca0187df0 */ /* 0x000fe20008001818 */
[----:B------:R-:W-:Y:S01]  /*5290*/  UIADD3 UR14, UR10, 0x100, URZ ;  /* 0x000001000a0e7890 */ /* 0x000fe2000fffe03f */
[----:B------:R-:W-:Y:S01]  /*52a0*/  UMOV UR15, 0x40000040 ;  /* 0x40000040000f7882 */ /* 0x000fe20000000000 */
[----:B------:R-:W-:Y:S01]  /*52b0*/  UIADD3 UR10, UR10, 0x180, URZ ;  /* 0x000001800a0a7890 */ /* 0x000fe2000fffe03f */
[----:B------:R-:W-:Y:S02]  /*52c0*/  WARPGROUP.DEPBAR.LE gsb0, 0x0 ;  /* 0x00008000000079c5 */ /* 0x000fe40000010000 */
[----:B------:R-:W-:-:S15]  /*52d0*/  WARPGROUP.ARRIVE ;  /* 0x00000000000079c5 */ /* 0x000fde0000000000 */
[----:B------:R-:W-:-:S07]  /*52e0*/  NOP ;  /* 0x0000000000007918 */ /* 0x000fce0000000000 */
[----:B------:R-:W-:Y:S03]  /*52f0*/  HGMMA.64x256x16.F32.BF16 R24, R164, gdesc[UR12].tnspB, R24, gsb0 ;  /* 0x43e0000ca4187df0 */ /* 0x000fe60008001818 */
        /* <DEDUP_REMOVED lines=10> */
[----:B0-----:R-:W0:Y:S02]  /*53a0*/  FENCE.VIEW.ASYNC.S ;  /* 0x00000000000073c6 */ /* 0x001e240000000000 */
[----:B0-----:R-:W-:Y:S01]  /*53b0*/  NOP ;  /* 0x0000000000007918 */ /* 0x001fe20000000000 */
[----:B------:R-:W-:Y:S06]  /*53c0*/  BAR.ARV 0xe, 0x100 ;  /* 0x0384000000007b1d */ /* 0x000fec0000002000 */
[----:B------:R0:W-:Y:S02]  /*53d0*/  @!P1 SYNCS.ARRIVE.TRANS64.RED.A1T0 RZ, [R3+URZ], RZ ;  /* 0x000000ff03ff99a7 */ /* 0x0001e4000810043f */
[----:B0-----:R-:W-:Y:S01]  /*53e0*/  FADD.FTZ R3, R175, R172 ;  /* 0x000000acaf037221 */ /* 0x001fe20000010000 */
[----:B---3--:R-:W-:Y:S06]  /*53f0*/  @!P2 BRA `(.L_x_211) ;  /* 0x0000002c007ca947 */ /* 0x008fec0003800000 */
[----:B------:R-:W-:Y:S01]  /*5400*/  VIADD R8, R153, 0xfffffffe ;  /* 0xfffffffe99087836 */ /* 0x000fe20000000000 */
[----:B------:R-:W-:Y:S01]  /*5410*/  UMOV UR24, UR36 ;  /* 0x0000002400187c82 */ /* 0x000fe20008000000 */
[----:B------:R-:W-:Y:S02]  /*5420*/  IMAD.MOV.U32 R10, RZ, RZ, R5 ;  /* 0x000000ffff0a7224 */ /* 0x000fe400078e0005 */
[----:B------:R-:W-:-:S07]  /*5430*/  IMAD.MOV.U32 R11, RZ, RZ, R4 ;  /* 0x000000ffff0b7224 */ /* 0x000fce00078e0004 */
.L_x_220:
[----:B------:R-:W-:Y:S01]  /*5440*/  UIADD3 UR36, UR24, 0x1, URZ ;  /* 0x0000000118247890 */ /* 0x000fe2000fffe03f */
[C---:B------:R-:W-:Y:S01]  /*5450*/  ISETP.GT.AND P2, PT, R8.reuse, RZ, PT ;  /* 0x000000ff0800720c */ /* 0x040fe20003f44270 */
[----:B------:R-:W-:Y:S02]  /*5460*/  VIADD R8, R8, 0xffffffff ;  /* 0xffffffff08087836 */ /* 0x000fe40000000000 */
[----:B------:R-:W-:-:S04]  /*5470*/  UISETP.NE.AND UP0, UPT, UR36, 0x2, UPT ;  /* 0x000000022400788c */ /* 0x000fc8000bf05270 */
[----:B------:R-:W-:Y:S02]  /*5480*/  USEL UR5, URZ, 0x1, UP0 ;  /* 0x000000013f057887 */ /* 0x000fe40008000000 */
[----:B------:R-:W-:-:S04]  /*5490*/  USEL UR36, UR36, URZ, UP0 ;  /* 0x0000003f24247287 */ /* 0x000fc80008000000 */
[----:B------:R-:W-:Y:S01]  /*54a0*/  LOP3.LUT R2, R2, UR5, RZ, 0x3c, !PT ;  /* 0x0000000502027c12 */ /* 0x000fe2000f8e3cff */
[----:B0-----:R-:W-:Y:S07]  /*54b0*/  @P0 BRA `(.L_x_212) ;  /* 0x0000000000040947 */ /* 0x001fee0003800000 */
[----:B------:R-:W-:Y:S01]  /*54c0*/  BPT.TRAP 0x1 ;  /* 0x000000040000795c */ /* 0x000fe20000300000 */
.L_x_212:
[----:B------:R-:W-:Y:S01]  /*54d0*/  ULEA UR5, UR36, UR37, 0x3 ;  /* 0x0000002524057291 */ /* 0x000fe2000f8e183f */
[----:B------:R-:W-:-:S08]  /*54e0*/  SHF.L.U32 R4, R2, 0x1f, RZ ;  /* 0x0000001f02047819 */ /* 0x000fd000000006ff */
[----:B------:R0:W1:Y:S01]  /*54f0*/  SYNCS.PHASECHK.TRANS64.TRYWAIT P3, [UR5+0x38830], R4 ;  /* 0x03883004ff0075a7 */ /* 0x0000620008060145 */
[----:B------:R-:W-:Y:S05]  /*5500*/  @P0 BRA `(.L_x_213) ;  /* 0x0000000000040947 */ /* 0x000fea0003800000 */
[----:B------:R-:W-:Y:S01]  /*5510*/  BPT.TRAP 0x1 ;  /* 0x000000040000795c */ /* 0x000fe20000300000 */
.L_x_213:
[----:B-1----:R-:W-:Y:S05]  /*5520*/  @P3 BRA `(.L_x_214) ;  /* 0x0000000000083947 */ /* 0x002fea0003800000 */
[----:B------:R-:W1:Y:S02]  /*5530*/  SYNCS.PHASECHK.TRANS64.TRYWAIT P3, [UR5+0x38830], R4 ;  /* 0x03883004ff0075a7 */ /* 0x000e640008060145 */
[----:B-1----:R-:W-:Y:S05]  /*5540*/  @!P3 BRA `(.L_x_215) ;  /* 0x000000b4001cb947 */ /* 0x002fea0003800000 */
.L_x_214:
        /* <DEDUP_REMOVED lines=26> */
[----:B------:R-:W-:Y:S05]  /*56f0*/  @P0 BRA `(.L_x_216) ;  /* 0x0000000000040947 */ /* 0x000fea0003800000 */
[----:B------:R-:W-:Y:S01]  /*5700*/  BPT.TRAP 0x1 ;  /* 0x000000040000795c */ /* 0x000fe20000300000 */
.L_x_216:
[----:B------:R2:W3:Y:S01]  /*5710*/  SYNCS.PHASECHK.TRANS64.TRYWAIT P3, [UR5+0x38850], R4 ;  /* 0x03885004ff0075a7 */ /* 0x0004e20008060145 */
[----:B------:R-:W-:Y:S05]  /*5720*/  @P0 BRA `(.L_x_217) ;  /* 0x0000000000040947 */ /* 0x000fea0003800000 */
[----:B------:R-:W-:Y:S01]  /*5730*/  BPT.TRAP 0x1 ;  /* 0x000000040000795c */ /* 0x000fe20000300000 */
.L_x_217:
[----:B---3--:R-:W-:Y:S05]  /*5740*/  @P3 BRA `(.L_x_218) ;  /* 0x0000000000083947 */ /* 0x008fea0003800000 */
[----:B------:R-:W3:Y:S02]  /*5750*/  SYNCS.PHASECHK.TRANS64.TRYWAIT P3, [UR5+0x38850], R4 ;  /* 0x03885004ff0075a7 */ /* 0x000ee40008060145 */
[----:B---3--:R-:W-:Y:S05]  /*5760*/  @!P3 BRA `(.L_x_219) ;  /* 0x000000b000acb947 */ /* 0x008fea0003800000 */
.L_x_218:
[----:B------:R-:W-:Y:S01]  /*5770*/  UIADD3 UR10, UR37, 0x26400, URZ ;  /* 0x00026400250a7890 */ /* 0x000fe2000fffe03f */
[----:B------:R-:W-:Y:S01]  /*5780*/  WARPGROUP.ARRIVE ;  /* 0x00000000000079c5 */ /* 0x000fe20000000000 */
[----:B------:R-:W-:-:S05]  /*5790*/  UIADD3 UR14, UR6, 0x6, URZ ;  /* 0x00000006060e7890 */ /* 0x000fca000fffe03f */
[----:B-1----:R-:W1:Y:S01]  /*57a0*/  S2R R5, SR_TID.X ;  /* 0x0000000000057919 */ /* 0x002e620000002100 */
[----:B------:R-:W-:Y:S01]  /*57b0*/  USHF.R.U32.HI UR10, URZ, 0x4, UR10 ;  /* 0x000000043f0a7899 */ /* 0x000fe2000801160a */
[----:B------:R-:W-:Y:S01]  /*57c0*/  IMAD.U32 R197, RZ, RZ, UR5 ;  /* 0x00000005ffc57e24 */ /* 0x000fe2000f8e00ff */
[----:B------:R-:W-:Y:S02]  /*57d0*/  UIADD3 UR11, UR6, 0x200, URZ ;  /* 0x00000200060b7890 */ /* 0x000fe4000fffe03f */
[----:B------:R-:W-:Y:S02]  /*57e0*/  ULOP3.LUT UR15, UR10, 0x3fff, URZ, 0xc0, !UPT ;  /* 0x00003fff0a0f7892 */ /* 0x000fe4000f8ec03f */
[----:B------:R-:W-:Y:S02]  /*57f0*/  ULEA UR10, UR36, UR4, 0xc ;  /* 0x00000004240a7291 */ /* 0x000fe4000f8e603f */
[----:B------:R-:W-:Y:S01]  /*5800*/  ULOP3.LUT UR6, UR15, 0x10000, URZ, 0xfc, !UPT ;  /* 0x000100000f067892 */ /* 0x000fe2000f8efc3f */
[----:B------:R-:W-:Y:S01]  /*5810*/  UMOV UR23, 0x40000040 ;  /* 0x4000004000177882 */ /* 0x000fe20000000000 */
[----:B------:R-:W-:Y:S01]  /*5820*/  UMOV UR21, 0x40000040 ;  /* 0x4000004000157882 */ /* 0x000fe20000000000 */
[----:B------:R-:W-:-:S02]  /*5830*/  UIADD3 UR18, UR10, 0x800, URZ ;  /* 0x000008000a127890 */ /* 0x000fc4000fffe03f */
[----:B------:R-:W-:Y:S02]  /*5840*/  UMOV UR22, UR10 ;  /* 0x0000000a00167c82 */ /* 0x000fe40008000000 */
[----:B------:R-:W-:Y:S01]  /*5850*/  UMOV UR20, UR6 ;  /* 0x0000000600147c82 */ /* 0x000fe20008000000 */
[----:B------:R-:W-:Y:S01]  /*5860*/  UIADD3 UR19, UR6, 0x800, URZ ;  /* 0x0000080006137890 */ /* 0x000fe2000fffe03f */
[----:B------:R-:W-:Y:S01]  /*5870*/  HGMMA.64x64x16.F32.BF16 R152, gdesc[UR20], R152, gsb0 ;  /* 0x00e00000149879f0 */ /* 0x000fe20008001898 */
[----:B------:R-:W-:Y:S02]  /*5880*/  UIADD3 UR22, UR10, 0x2, URZ ;  /* 0x000000020a167890 */ /* 0x000fe4000fffe03f */
[----:B------:R-:W-:Y:S01]  /*5890*/  UIADD3 UR20, UR6, 0x2, URZ ;  /* 0x0000000206147890 */ /* 0x000fe2000fffe03f */
[----:B------:R-:W-:Y:S01]  /*58a0*/  UMOV UR23, 0x40000040 ;  /* 0x4000004000177882 */ /* 0x000fe20000000000 */
[----:B------:R-:W-:Y:S01]  /*58b0*/  UMOV UR21, 0x40000040 ;  /* 0x4000004000157882 */ /* 0x000fe20000000000 */
[----:B-1----:R-:W-:-:S05]  /*58c0*/  SHF.R.U32.HI R5, RZ, 0x7, R5 ;  /* 0x00000007ff057819 */ /* 0x002fca0000011605 */
[----:B0-2---:R-:W0:Y:S01]  /*58d0*/  SHFL.IDX PT, R4, R5, RZ, 0x1f ;  /* 0x00001fff05047589 */ /* 0x005e2200000e0000 */
        /* <DEDUP_REMOVED lines=10> */
[----:B------:R-:W-:Y:S01]  /*5980*/  UIADD3 UR22, UR10, 0x6, URZ ;  /* 0x000000060a167890 */ /* 0x000fe2000fffe03f */
[----:B------:R-:W-:Y:S01]  /*5990*/  UMOV UR20, UR14 ;  /* 0x0000000e00147c82 */ /* 0x000fe20008000000 */
        /* <DEDUP_REMOVED lines=9> */
[----:B0-----:R-:W-:-:S13]  /*5a30*/  R2UR UR11, R4 ;  /* 0x00000000040b72ca */ /* 0x001fda00000e0000 */
        /* <DEDUP_REMOVED lines=226> */
[----:B------:R-:W-:Y:S01]  /*6860*/  UMOV UR11, 0x40000040 ;  /* 0x40000040000b7882 */ /* 0x000fe20000000000 */
        /* <DEDUP_REMOVED lines=18> */
[----:B------:R-:W1:Y:S01]  /*6990*/  MUFU.TANH R194, R194 ;  /* 0x000000c200c27308 */ /* 0x000e620000002400 */
[----:B------:R-:W-:Y:S01]  /*69a0*/  FMUL.FTZ R153, R180, UR10 ;  /* 0x0000000ab4997c20 */ /* 0x000fe20008410000 */
[----:B------:R-:W-:Y:S01]  /*69b0*/  FMUL.FTZ R228, R181, UR10 ;  /* 0x0000000ab5e47c20 */ /* 0x000fe20008410000 */
[----:B------:R-:W-:Y:S01]  /*69c0*/  FMUL.FTZ R9, R154, UR10 ;  /* 0x0000000a9a097c20 */ /* 0x000fe20008410000 */
[----:B------:R-:W-:Y:S01]  /*69d0*/  FMUL.FTZ R12, R155, UR10 ;  /* 0x0000000a9b0c7c20 */ /* 0x000fe20008410000 */
[----:B------:R-:W-:Y:S01]  /*69e0*/  FMUL.FTZ R14, R158, UR10 ;  /* 0x0000000a9e0e7c20 */ /* 0x000fe20008410000 */
[----:B------:R-:W-:Y:S01]  /*69f0*/  FMUL.FTZ R20, R159, UR10 ;  /* 0x0000000a9f147c20 */ /* 0x000fe20008410000 */
[----:B------:R-:W-:Y:S01]  /*6a00*/  FMUL.FTZ R158, R162, UR10 ;  /* 0x0000000aa29e7c20 */ /* 0x000fe20008410000 */
[----:B------:R-:W2:Y:S01]  /*6a10*/  MUFU.TANH R156, R156 ;  /* 0x0000009c009c7308 */ /* 0x000ea20000002400 */
[----:B0-----:R-:W-:Y:S01]  /*6a20*/  FMNMX.FTZ R5, R192, R11, !PT ;  /* 0x0000000bc0057209 */ /* 0x001fe20007810000 */
[----:B------:R-:W-:Y:S01]  /*6a30*/  FMUL.FTZ R160, R163, UR10 ;  /* 0x0000000aa3a07c20 */ /* 0x000fe20008410000 */
[----:B------:R-:W-:Y:S01]  /*6a40*/  FMUL.FTZ R162, R166, UR10 ;  /* 0x0000000aa6a27c20 */ /* 0x000fe20008410000 */
[----:B------:R-:W-:Y:S01]  /*6a50*/  FMUL.FTZ R166, R167, UR10 ;  /* 0x0000000aa7a67c20 */ /* 0x000fe20008410000 */
[----:B------:R-:W-:Y:S01]  /*6a60*/  FMUL.FTZ R208, R170, UR10 ;  /* 0x0000000aaad07c20 */ /* 0x000fe20008410000 */
[----:B------:R-:W-:Y:S01]  /*6a70*/  FMUL.FTZ R230, R171, UR10 ;  /* 0x0000000aabe67c20 */ /* 0x000fe20008410000 */
[----:B------:R-:W-:Y:S01]  /*6a80*/  FMUL.FTZ R236, R174, UR10 ;  /* 0x0000000aaeec7c20 */ /* 0x000fe20008410000 */
[----:B------:R-:W0:Y:S01]  /*6a90*/  MUFU.TANH R196, R196 ;  /* 0x000000c400c47308 */ /* 0x000e220000002400 */
[----:B-1----:R-:W-:Y:S01]  /*6aa0*/  FMNMX.FTZ R5, R194, R5, !PT ;  /* 0x00000005c2057209 */ /* 0x002fe20007810000 */
[----:B------:R-:W-:Y:S01]  /*6ab0*/  FMUL.FTZ R155, R175, UR10 ;  /* 0x0000000aaf9b7c20 */ /* 0x000fe20008410000 */
[----:B------:R-:W-:Y:S01]  /*6ac0*/  FMUL.FTZ R157, R178, UR10 ;  /* 0x0000000ab29d7c20 */ /* 0x000fe20008410000 */
[----:B------:R-:W-:Y:S01]  /*6ad0*/  FMUL.FTZ R159, R179, UR10 ;  /* 0x0000000ab39f7c20 */ /* 0x000fe20008410000 */
[----:B------:R-:W-:Y:S01]  /*6ae0*/  FMUL.FTZ R152, R182, UR10 ;  /* 0x0000000ab6987c20 */ /* 0x000fe20008410000 */
[----:B------:R-:W-:-:S02]  /*6af0*/  FMUL.FTZ R154, R183, UR10 ;  /* 0x0000000ab79a7c20 */ /* 0x000fc40008410000 */
[----:B------:R-:W1:Y:S01]  /*6b00*/  MUFU.TANH R198, R198 ;  /* 0x000000c600c67308 */ /* 0x000e620000002400 */
[----:B--2---:R-:W-:-:S07]  /*6b10*/  FMNMX.FTZ R5, R156, R5, !PT ;  /* 0x000000059c057209 */ /* 0x004fce0007810000 */
[----:B------:R-:W2:Y:S01]  /*6b20*/  MUFU.TANH R202, R202 ;  /* 0x000000ca00ca7308 */ /* 0x000ea20000002400 */
[----:B0-----:R-:W-:-:S07]  /*6b30*/  FMNMX.FTZ R5, R196, R5, !PT ;  /* 0x00000005c4057209 */ /* 0x001fce0007810000 */
[----:B------:R-:W0:Y:S01]  /*6b40*/  MUFU.TANH R164, R164 ;  /* 0x000000a400a47308 */ /* 0x000e220000002400 */
[----:B-1----:R-:W-:Y:S01]  /*6b50*/  FMNMX.FTZ R7, R198, R5, !PT ;  /* 0x00000005c6077209 */ /* 0x002fe20007810000 */
[----:B------:R-:W-:Y:S01]  /*6b60*/  FMUL.FTZ R5, R177, UR10 ;  /* 0x0000000ab1057c20 */ /* 0x000fe20008410000 */
[----:B------:R-:W-:-:S04]  /*6b70*/  ULEA UR10, UR36, UR7, 0xc ;  /* 0x00000007240a7291 */ /* 0x000fc8000f8e603f */
[----:B------:R-:W-:Y:S01]  /*6b80*/  UIADD3 UR14, UR10, 0x80, URZ ;  /* 0x000000800a0e7890 */ /* 0x000fe2000fffe03f */
[----:B------:R-:W1:Y:S01]  /*6b90*/  MUFU.TANH R204, R204 ;  /* 0x000000cc00cc7308 */ /* 0x000e620000002400 */
[----:B--2---:R-:W-:-:S07]  /*6ba0*/  FMNMX.FTZ R7, R202, R7, !PT ;  /* 0x00000007ca077209 */ /* 0x004fce0007810000 */
[----:B------:R-:W2:Y:S01]  /*6bb0*/  MUFU.TANH R206, R206 ;  /* 0x000000ce00ce7308 */ /* 0x000ea20000002400 */
[----:B0-----:R-:W-:-:S07]  /*6bc0*/  FMNMX.FTZ R7, R164, R7, !PT ;  /* 0x00000007a4077209 */ /* 0x001fce0007810000 */
[----:B------:R-:W0:Y:S01]  /*6bd0*/  MUFU.TANH R210, R210 ;  /* 0x000000d200d27308 */ /* 0x000e220000002400 */
[----:B-1----:R-:W-:-:S07]  /*6be0*/  FMNMX.FTZ R7, R204, R7, !PT ;  /* 0x00000007cc077209 */ /* 0x002fce0007810000 */
        /* <DEDUP_REMOVED lines=15> */
[----:B0-----:R-:W-:-:S05]  /*6ce0*/  FMNMX.FTZ R7, R228, R7, !PT ;  /* 0x00000007e4077209 */ /* 0x001fca0007810000 */
[----:B------:R-:W0:Y:S02]  /*6cf0*/  SHFL.BFLY PT, R4, R7, 0x2, 0x1f ;  /* 0x0c401f0007047f89 */ /* 0x000e2400000e0000 */
[----:B------:R-:W3:Y:S01]  /*6d00*/  MUFU.TANH R14, R14 ;  /* 0x0000000e000e7308 */ /* 0x000ee20000002400 */
[----:B-1----:R-:W-:-:S07]  /*6d10*/  FMNMX.FTZ R13, R9, R10, !PT ;  /* 0x0000000a090d7209 */ /* 0x002fce0007810000 */
[----:B------:R-:W1:Y:S01]  /*6d20*/  MUFU.TANH R20, R20 ;  /* 0x0000001400147308 */ /* 0x000e620000002400 */
[----:B--2---:R-:W-:-:S07]  /*6d30*/  FMNMX.FTZ R13, R12, R13, !PT ;  /* 0x0000000d0c0d7209 */ /* 0x004fce0007810000 */
[----:B------:R-:W2:Y:S01]  /*6d40*/  MUFU.TANH R158, R158 ;  /* 0x0000009e009e7308 */ /* 0x000ea20000002400 */
[----:B---3--:R-:W-:Y:S02]  /*6d50*/  FMNMX.FTZ R13, R14, R13, !PT ;  /* 0x0000000d0e0d7209 */ /* 0x008fe40007810000 */
[----:B0-----:R-:W-:-:S05]  /*6d60*/  FMNMX.FTZ R4, R7, R4, !PT ;  /* 0x0000000407047209 */ /* 0x001fca0007810000 */
[----:B------:R-:W0:Y:S01]  /*6d70*/  MUFU.TANH R160, R160 ;  /* 0x000000a000a07308 */ /* 0x000e220000002400 */
[----:B-1----:R-:W-:Y:S01]  /*6d80*/  FMNMX.FTZ R13, R20, R13, !PT ;  /* 0x0000000d140d7209 */ /* 0x002fe20007810000 */
[----:B------:R-:W1:Y:S01]  /*6d90*/  LDC R7, c[0x0][0xa80] ;  /* 0x0002a000ff077b82 */ /* 0x000e620000000800 */
[----:B------:R-:W3:Y:S05]  /*6da0*/  SHFL.BFLY PT, R15, R4, 0x1, 0x1f ;  /* 0x0c201f00040f7f89 */ /* 0x000eea00000e0000 */
[----:B------:R-:W4:Y:S01]  /*6db0*/  MUFU.TANH R162, R162 ;  /* 0x000000a200a27308 */ /* 0x000f220000002400 */
[----:B--2---:R-:W-:-:S07]  /*6dc0*/  FMNMX.FTZ R13, R158, R13, !PT ;  /* 0x0000000d9e0d7209 */ /* 0x004fce0007810000 */
[----:B------:R-:W2:Y:S01]  /*6dd0*/  MUFU.TANH R166, R166 ;  /* 0x000000a600a67308 */ /* 0x000ea20000002400 */
[----:B0-----:R-:W-:-:S07]  /*6de0*/  FMNMX.FTZ R13, R160, R13, !PT ;  /* 0x0000000da00d7209 */ /* 0x001fce0007810000 */
[----:B------:R-:W0:Y:S01]  /*6df0*/  MUFU.TANH R208, R208 ;  /* 0x000000d000d07308 */ /* 0x000e220000002400 */
[----:B----4-:R-:W-:Y:S02]  /*6e00*/  FMNMX.FTZ R13, R162, R13, !PT ;  /* 0x0000000da20d7209 */ /* 0x010fe40007810000 */
[----:B---3--:R-:W-:-:S05]  /*6e10*/  FMNMX.FTZ R4, R4, R15, !PT ;  /* 0x0000000f04047209 */ /* 0x008fca0007810000 */
[----:B------:R-:W3:Y:S01]  /*6e20*/  MUFU.TANH R230, R230 ;  /* 0x000000e600e67308 */ /* 0x000ee20000002400 */
[----:B--2---:R-:W-:Y:S01]  /*6e30*/  FMNMX.FTZ R13, R166, R13, !PT ;  /* 0x0000000da60d7209 */ /* 0x004fe20007810000 */
[C---:B-1----:R-:W-:Y:S01]  /*6e40*/  FMUL.FTZ R161, R4.reuse, R7 ;  /* 0x0000000704a17220 */ /* 0x042fe20000410000 */
[----:B------:R-:W-:-:S03]  /*6e50*/  FADD.FTZ R168, -R4, R11 ;  /* 0x0000000b04a87221 */ /* 0x000fc60000010100 */
[-CC-:B------:R-:W-:Y:S01]  /*6e60*/  FFMA.FTZ R182, R5, R7.reuse, -R161.reuse ;  /* 0x0000000705b67223 */ /* 0x180fe200000108a1 */
[--C-:B------:R-:W-:Y:S01]  /*6e70*/  FFMA.FTZ R175, R153, R7, -R161.reuse ;  /* 0x0000000799af7223 */ /* 0x100fe200000108a1 */
[----:B------:R-:W1:Y:S01]  /*6e80*/  MUFU.TANH R236, R236 ;  /* 0x000000ec00ec7308 */ /* 0x000e620000002400 */
[----:B0-----:R-:W-:Y:S01]  /*6e90*/  FMNMX.FTZ R13, R208, R13, !PT ;  /* 0x0000000dd00d7209 */ /* 0x001fe20007810000 */
[-C--:B------:R-:W-:Y:S01]  /*6ea0*/  FMUL.FTZ R168, R168, R7.reuse ;  /* 0x00000007a8a87220 */ /* 0x080fe20000410000 */
[-CC-:B------:R-:W-:Y:S01]  /*6eb0*/  FFMA.FTZ R11, R192, R7.reuse, -R161.reuse ;  /* 0x00000007c00b7223 */ /* 0x180fe200000108a1 */
[-CC-:B------:R-:W-:Y:S01]  /*6ec0*/  FFMA.FTZ R194, R194, R7.reuse, -R161.reuse ;  /* 0x00000007c2c27223 */ /* 0x180fe200000108a1 */
[-CC-:B------:R-:W-:Y:S01]  /*6ed0*/  FFMA.FTZ R174, R202, R7.reuse, -R161.reuse ;  /* 0x00000007caae7223 */ /* 0x180fe200000108a1 */
[-CC-:B------:R-:W-:Y:S01]  /*6ee0*/  FFMA.FTZ R21, R164, R7.reuse, -R161.reuse ;  /* 0x00000007a4157223 */ /* 0x180fe200000108a1 */
[--C-:B------:R-:W-:Y:S01]  /*6ef0*/  FFMA.FTZ R176, R204, R7, -R161.reuse ;  /* 0x00000007ccb07223 */ /* 0x100fe200000108a1 */
[----:B------:R-:W0:Y:S01]  /*6f00*/  MUFU.TANH R155, R155 ;  /* 0x0000009b009b7308 */ /* 0x000e220000002400 */
[----:B---3--:R-:W-:Y:S01]  /*6f10*/  FMNMX.FTZ R13, R230, R13, !PT ;  /* 0x0000000de60d7209 */ /* 0x008fe20007810000 */
[-CC-:B------:R-:W-:Y:S01]  /*6f20*/  FFMA.FTZ R169, R206, R7.reuse, -R161.reuse ;  /* 0x00000007cea97223 */ /* 0x180fe200000108a1 */
[-CC-:B------:R-:W-:Y:S01]  /*6f30*/  FFMA.FTZ R178, R210, R7.reuse, -R161.reuse ;  /* 0x00000007d2b27223 */ /* 0x180fe200000108a1 */
[-CC-:B------:R-:W-:Y:S01]  /*6f40*/  FFMA.FTZ R171, R226, R7.reuse, -R161.reuse ;  /* 0x00000007e2ab7223 */ /* 0x180fe200000108a1 */
[-CC-:B------:R-:W-:Y:S01]  /*6f50*/  FFMA.FTZ R180, R232, R7.reuse, -R161.reuse ;  /* 0x00000007e8b47223 */ /* 0x180fe200000108a1 */
[----:B------:R-:W-:-:S02]  /*6f60*/  FFMA.FTZ R173, R234, R7, -R161 ;  /* 0x00000007eaad7223 */ /* 0x000fc400000108a1 */
[----:B------:R-:W2:Y:S01]  /*6f70*/  MUFU.TANH R157, R157 ;  /* 0x0000009d009d7308 */ /* 0x000ea20000002400 */
[----:B-1----:R-:W-:Y:S01]  /*6f80*/  FMNMX.FTZ R170, R236, R13, !PT ;  /* 0x0000000decaa7209 */ /* 0x002fe20007810000 */
[----:B------:R-:W-:-:S06]  /*6f90*/  FFMA.FTZ R13, R156, R7, -R161 ;  /* 0x000000079c0d7223 */ /* 0x000fcc00000108a1 */
[----:B------:R-:W1:Y:S01]  /*6fa0*/  MUFU.TANH R159, R159 ;  /* 0x0000009f009f7308 */ /* 0x000e620000002400 */
[----:B0-----:R-:W-:-:S07]  /*6fb0*/  FMNMX.FTZ R172, R155, R170, !PT ;  /* 0x000000aa9bac7209 */ /* 0x001fce0007810000 */
[----:B------:R-:W0:Y:S01]  /*6fc0*/  MUFU.TANH R152, R152 ;  /* 0x0000009800987308 */ /* 0x000e220000002400 */
[----:B--2---:R-:W-:-:S07]  /*6fd0*/  FMNMX.FTZ R172, R157, R172, !PT ;  /* 0x000000ac9dac7209 */ /* 0x004fce0007810000 */
[----:B------:R-:W2:Y:S01]  /*6fe0*/  MUFU.TANH R154, R154 ;  /* 0x0000009a009a7308 */ /* 0x000ea20000002400 */
[----:B-1----:R-:W-:Y:S01]  /*6ff0*/  FMNMX.FTZ R15, R159, R172, !PT ;  /* 0x000000ac9f0f7209 */ /* 0x002fe20007810000 */
[----:B------:R-:W-:-:S06]  /*7000*/  FFMA.FTZ R172, R196, R7, -R161 ;  /* 0x00000007c4ac7223 */ /* 0x000fcc00000108a1 */
[----:B------:R-:W1:Y:S01]  /*7010*/  MUFU.EX2 R168, R168 ;  /* 0x000000a800a87308 */ /* 0x000e620000000800 */
[----:B0-----:R-:W-:-:S07]  /*7020*/  FMNMX.FTZ R15, R152, R15, !PT ;  /* 0x0000000f980f7209 */ /* 0x001fce0007810000 */
[----:B------:R0:W-:Y:S01]  /*7030*/  MUFU.EX2 R170, R194 ;  /* 0x000000c200aa7308 */ /* 0x0001e20000000800 */
[----:B--2---:R-:W-:Y:S01]  /*7040*/  FMNMX.FTZ R156, R154, R15, !PT ;  /* 0x0000000f9a9c7209 */ /* 0x004fe20007810000 */
[-CC-:B------:R-:W-:Y:S01]  /*7050*/  FFMA.FTZ R15, R198, R7.reuse, -R161.reuse ;  /* 0x00000007c60f7223 */ /* 0x180fe200000108a1 */
[----:B------:R-:W-:-:S03]  /*7060*/  FFMA.FTZ R161, R228, R7, -R161 ;  /* 0x00000007e4a17223 */ /* 0x000fc600000108a1 */
        /* <DEDUP_REMOVED lines=23> */
[----:B--2---:R-:W-:Y:S01]  /*71e0*/  FMNMX.FTZ R163, R156, R163, !PT ;  /* 0x000000a39ca37209 */ /* 0x004fe20007810000 */
[-C--:B------:R-:W-:Y:S01]  /*71f0*/  FMUL.FTZ R61, R61, R168.reuse ;  /* 0x000000a83d3d7220 */ /* 0x080fe20000410000 */
[----:B------:R-:W-:Y:S01]  /*7200*/  MUFU.EX2 R15, R15 ;  /* 0x0000000f000f7308 */ /* 0x000fe20000000800 */
[-C--:B------:R-:W-:Y:S01]  /*7210*/  FMUL.FTZ R64, R64, R168.reuse ;  /* 0x000000a840407220 */ /* 0x080fe20000410000 */
[-C--:B------:R-:W-:Y:S01]  /*7220*/  FMUL.FTZ R65, R65, R168.reuse ;  /* 0x000000a841417220 */ /* 0x080fe20000410000 */
[----:B------:R-:W1:Y:S01]  /*7230*/  SHFL.BFLY PT, R156, R163, 0x1, 0x1f ;  /* 0x0c201f00a39c7f89 */ /* 0x000e6200000e0000 */
        /* <DEDUP_REMOVED lines=22> */
[----:B------:R-:W-:Y:S01]  /*73a0*/  FMUL.FTZ R105, R105, R168 ;  /* 0x000000a869697220 */ /* 0x000fe20000410000 */
[----:B-1----:R-:W-:Y:S01]  /*73b0*/  FMNMX.FTZ R5, R163, R156, !PT ;  /* 0x0000009ca3057209 */ /* 0x002fe20007810000 */
[-C--:B------:R-:W-:Y:S01]  /*73c0*/  FMUL.FTZ R108, R108, R168.reuse ;  /* 0x000000a86c6c7220 */ /* 0x080fe20000410000 */
[-C--:B------:R-:W-:Y:S01]  /*73d0*/  FMUL.FTZ R109, R109, R168.reuse ;  /* 0x000000a86d6d7220 */ /* 0x080fe20000410000 */
[-C--:B------:R-:W-:Y:S01]  /*73e0*/  FMUL.FTZ R112, R112, R168.reuse ;  /* 0x000000a870707220 */ /* 0x080fe20000410000 */
[-C--:B------:R-:W-:Y:S01]  /*73f0*/  FMUL.FTZ R113, R113, R168.reuse ;  /* 0x000000a871717220 */ /* 0x080fe20000410000 */
[CC--:B------:R-:W-:Y:S01]  /*7400*/  FMUL.FTZ R153, R5.reuse, R7.reuse ;  /* 0x0000000705997220 */ /* 0x0c0fe20000410000 */
[----:B------:R-:W-:Y:S01]  /*7410*/  FADD.FTZ R156, -R5, R10 ;  /* 0x0000000a059c7221 */ /* 0x000fe20000010100 */
[----:B------:R-:W-:Y:S01]  /*7420*/  MUFU.EX2 R169, R169 ;  /* 0x000000a900a97308 */ /* 0x000fe20000000800 */
[----:B------:R-:W-:Y:S01]  /*7430*/  FMUL.FTZ R116, R116, R168 ;  /* 0x000000a874747220 */ /* 0x000fe20000410000 */
[----:B------:R-:W-:Y:S01]  /*7440*/  FFMA.FTZ R196, R155, R7, -R153 ;  /* 0x000000079bc47223 */ /* 0x000fe20000010899 */
[----:B------:R-:W-:-:S02]  /*7450*/  IMAD.MOV R155, RZ, RZ, -R19 ;  /* 0x000000ffff9b7224 */ /* 0x000fc400078e0a13 */
[-C--:B------:R-:W-:Y:S01]  /*7460*/  FMUL.FTZ R156, R156, R7.reuse ;  /* 0x000000079c9c7220 */ /* 0x080fe20000410000 */
[-CC-:B------:R-:W-:Y:S01]  /*7470*/  FFMA.FTZ R195, R157, R7.reuse, -R153.reuse ;  /* 0x000000079dc37223 */ /* 0x180fe20000010899 */
[----:B------:R-:W-:Y:S02]  /*7480*/  IMAD.U32 R157, RZ, RZ, UR24 ;  /* 0x00000018ff9d7e24 */ /* 0x000fe4000f8e00ff */
[--C-:B------:R-:W-:Y:S01]  /*7490*/  FFMA.FTZ R192, R9, R7, -R153.reuse ;  /* 0x0000000709c07223 */ /* 0x100fe20000010899 */
[----:B------:R-:W-:Y:S01]  /*74a0*/  ISETP.NE.AND P3, PT, R18, R155, PT ;  /* 0x0000009b1200720c */ /* 0x000fe20003f65270 */
[----:B------:R1:W2:Y:S01]  /*74b0*/  MUFU.EX2 R177, R156 ;  /* 0x0000009c00b17308 */ /* 0x0002a20000000800 */
[----:B------:R-:W-:Y:S02]  /*74c0*/  @!P1 VIADD R155, R197, 0x38840 ;  /* 0x00038840c59b9836 */ /* 0x000fe40000000000 */
[-CC-:B------:R-:W-:Y:S01]  /*74d0*/  FFMA.FTZ R9, R12, R7.reuse, -R153.reuse ;  /* 0x000000070c097223 */ /* 0x180fe20000010899 */
[-CC-:B------:R-:W-:Y:S01]  /*74e0*/  FFMA.FTZ R12, R14, R7.reuse, -R153.reuse ;  /* 0x000000070e0c7223 */ /* 0x180fe20000010899 */
[-CC-:B------:R-:W-:Y:S01]  /*74f0*/  FFMA.FTZ R179, R20, R7.reuse, -R153.reuse ;  /* 0x0000000714b37223 */ /* 0x180fe20000010899 */
[-C--:B------:R-:W-:Y:S01]  /*7500*/  FFMA.FTZ R14, R158, R7.reuse, -R153 ;  /* 0x000000079e0e7223 */ /* 0x080fe20000010899 */
[----:B------:R-:W-:Y:S01]  /*7510*/  @!P1 PRMT R155, RZ, 0x654, R155 ;  /* 0x00000654ff9b9816 */ /* 0x000fe2000000009b */
[-CC-:B------:R-:W-:Y:S01]  /*7520*/  FFMA.FTZ R181, R160, R7.reuse, -R153.reuse ;  /* 0x00000007a0b57223 */ /* 0x180fe20000010899 */
[-CC-:B------:R-:W-:Y:S01]  /*7530*/  FFMA.FTZ R20, R162, R7.reuse, -R153.reuse ;  /* 0x00000007a2147223 */ /* 0x180fe20000010899 */
[-CC-:B------:R-:W-:Y:S01]  /*7540*/  FFMA.FTZ R183, R166, R7.reuse, -R153.reuse ;  /* 0x00000007a6b77223 */ /* 0x180fe20000010899 */
[-CC-:B------:R-:W-:Y:S01]  /*7550*/  FFMA.FTZ R191, R208, R7.reuse, -R153.reuse ;  /* 0x00000007d0bf7223 */ /* 0x180fe20000010899 */
[----:B0-----:R-:W-:Y:S01]  /*7560*/  FFMA.FTZ R194, R230, R7, -R153 ;  /* 0x00000007e6c27223 */ /* 0x001fe20000010899 */
[----:B-1----:R-:W-:-:S02]  /*7570*/  @!P3 IMAD R156, R157, 0x40, R16 ;  /* 0x000000409d9cb824 */ /* 0x002fc400078e0210 */
[-CC-:B------:R-:W-:Y:S01]  /*7580*/  FFMA.FTZ R193, R236, R7.reuse, -R153.reuse ;  /* 0x00000007ecc17223 */ /* 0x180fe20000010899 */
[----:B------:R0:W-:Y:S01]  /*7590*/  @!P1 SYNCS.ARRIVE.TRANS64.RED.A1T0 RZ, [R155+URZ], RZ ;  /* 0x000000ff9bff99a7 */ /* 0x0001e2000810043f */
[-CC-:B------:R-:W-:Y:S01]  /*75a0*/  FFMA.FTZ R198, R159, R7.reuse, -R153.reuse ;  /* 0x000000079fc67223 */ /* 0x180fe20000010899 */
[-CC-:B------:R-:W-:Y:S01]  /*75b0*/  FFMA.FTZ R199, R152, R7.reuse, -R153.reuse ;  /* 0x0000000798c77223 */ /* 0x180fe20000010899 */
[----:B------:R-:W-:Y:S01]  /*75c0*/  @!P3 LEA R156, R156, UR37, 0x2 ;  /* 0x000000259c9cbc11 */ /* 0x000fe2000f8e10ff */
[----:B------:R-:W-:Y:S01]  /*75d0*/  FFMA.FTZ R202, R154, R7, -R153 ;  /* 0x000000079aca7223 */ /* 0x000fe20000010899 */
[----:B------:R-:W-:Y:S01]  /*75e0*/  MUFU.EX2 R192, R192 ;  /* 0x000000c000c07308 */ /* 0x000fe20000000800 */
[----:B---3--:R-:W-:Y:S01]  /*75f0*/  F2FP.BF16.F32.PACK_AB R152, R170, R11 ;  /* 0x0000000baa98723e */ /* 0x008fe200000010ff */
[----:B--2---:R-:W-:Y:S01]  /*7600*/  FMUL.FTZ R26, R26, R177 ;  /* 0x000000b11a1a7220 */ /* 0x004fe20000410000 */
[----:B------:R-:W-:Y:S01]  /*7610*/  @!P3 STS [R156+0x38400], R168 ;  /* 0x038400a89c00b388 */ /* 0x000fe20000000800 */
[----:B------:R-:W-:Y:S01]  /*7620*/  F2FP.BF16.F32.PACK_AB R154, R172, R13 ;  /* 0x0000000dac9a723e */ /* 0x000fe200000010ff */
[----:B------:R-:W-:Y:S01]  /*7630*/  FMUL.FTZ R27, R27, R177 ;  /* 0x000000b11b1b7220 */ /* 0x000fe20000410000 */
[----:B------:R-:W-:Y:S01]  /*7640*/  F2FP.BF16.F32.PACK_AB R158, R176, R21 ;  /* 0x00000015b09e723e */ /* 0x000fe200000010ff */
[----:B------:R1:W-:Y:S01]  /*7650*/  @!P3 STS [R156+0x38420], R177 ;  /* 0x038420b19c00b388 */ /* 0x0003e20000000800 */
[----:B------:R-:W2:Y:S01]  /*7660*/  MUFU.EX2 R9, R9 ;  /* 0x0000000900097308 */ /* 0x000ea20000000800 */
        /* <DEDUP_REMOVED lines=8> */
[----:B-1----:R-:W-:Y:S01]  /*76f0*/  F2FP.BF16.F32.PACK_AB R156, R174, R15 ;  /* 0x0000000fae9c723e */ /* 0x002fe200000010ff */
[-C--:B------:R-:W-:Y:S01]  /*7700*/  FMUL.FTZ R43, R43, R177.reuse ;  /* 0x000000b12b2b7220 */ /* 0x080fe20000410000 */
[-C--:B------:R-:W-:Y:S01]  /*7710*/  FMUL.FTZ R46, R46, R177.reuse ;  /* 0x000000b12e2e7220 */ /* 0x080fe20000410000 */
[-C--:B------:R-:W-:Y:S01]  /*7720*/  FMUL.FTZ R47, R47, R177.reuse ;  /* 0x000000b12f2f7220 */ /* 0x080fe20000410000 */
[-C--:B------:R-:W-:Y:S01]  /*7730*/  FMUL.FTZ R50, R50, R177.reuse ;  /* 0x000000b132327220 */ /* 0x080fe20000410000 */
[-C--:B------:R-:W-:Y:S01]  /*7740*/  FMUL.FTZ R51, R51, R177.reuse ;  /* 0x000000b133337220 */ /* 0x080fe20000410000 */
[-C--:B------:R-:W-:Y:S01]  /*7750*/  FMUL.FTZ R54, R54, R177.reuse ;  /* 0x000000b136367220 */ /* 0x080fe20000410000 */
[----:B------:R-:W0:Y:S01]  /*7760*/  MUFU.EX2 R179, R179 ;  /* 0x000000b300b37308 */ /* 0x000e220000000800 */
[----:B--2---:R-:W-:Y:S01]  /*7770*/  F2FP.BF16.F32.PACK_AB R153, R9, R192 ;  /* 0x000000c00999723e */ /* 0x004fe200000010ff */
        /* <DEDUP_REMOVED lines=14> */
[----:B------:R-:W1:Y:S01]  /*7860*/  MUFU.EX2 R181, R181 ;  /* 0x000000b500b57308 */ /* 0x000e620000000800 */
[----:B0-----:R-:W-:Y:S01]  /*7870*/  F2FP.BF16.F32.PACK_AB R155, R179, R12 ;  /* 0x0000000cb39b723e */ /* 0x001fe200000010ff */
[----:B------:R-:W-:Y:S01]  /*7880*/  BAR.SYNC.DEFER_BLOCKING 0xf, 0x100 ;  /* 0x03c4000000007b1d */ /* 0x000fe20000010000 */
        /* <DEDUP_REMOVED lines=13> */
[----:B------:R-:W0:Y:S01]  /*7960*/  MUFU.EX2 R183, R183 ;  /* 0x000000b700b77308 */ /* 0x000e220000000800 */
[----:B-1----:R-:W-:Y:S01]  /*7970*/  F2FP.BF16.F32.PACK_AB R157, R181, R14 ;  /* 0x0000000eb59d723e */ /* 0x002fe200000010ff */
[-C--:B------:R-:W-:Y:S01]  /*7980*/  FMUL.FTZ R106, R106, R177.reuse ;  /* 0x000000b16a6a7220 */ /* 0x080fe20000410000 */
[-C--:B------:R-:W-:Y:S01]  /*7990*/  FMUL.FTZ R107, R107, R177.reuse ;  /* 0x000000b16b6b7220 */ /* 0x080fe20000410000 */
[-C--:B------:R-:W-:Y:S01]  /*79a0*/  FMUL.FTZ R110, R110, R177.reuse ;  /* 0x000000b16e6e7220 */ /* 0x080fe20000410000 */
[-C--:B------:R-:W-:Y:S01]  /*79b0*/  FMUL.FTZ R111, R111, R177.reuse ;  /* 0x000000b16f6f7220 */ /* 0x080fe20000410000 */
[-C--:B------:R-:W-:Y:S01]  /*79c0*/  FMUL.FTZ R114, R114, R177.reuse ;  /* 0x000000b172727220 */ /* 0x080fe20000410000 */
[-C--:B------:R-:W-:Y:S01]  /*79d0*/  FMUL.FTZ R115, R115, R177.reuse ;  /* 0x000000b173737220 */ /* 0x080fe20000410000 */
[----:B------:R-:W1:Y:S01]  /*79e0*/  MUFU.EX2 R178, R178 ;  /* 0x000000b200b27308 */ /* 0x000e620000000800 */
[-C--:B------:R-:W-:Y:S01]  /*79f0*/  FMUL.FTZ R117, R117, R168.reuse ;  /* 0x000000a875757220 */ /* 0x080fe20000410000 */
[-C--:B------:R-:W-:Y:S01]  /*7a00*/  FMUL.FTZ R118, R118, R177.reuse ;  /* 0x000000b176767220 */ /* 0x080fe20000410000 */
[-C--:B------:R-:W-:Y:S01]  /*7a10*/  FMUL.FTZ R119, R119, R177.reuse ;  /* 0x000000b177777220 */ /* 0x080fe20000410000 */
[-C--:B------:R-:W-:Y:S01]  /*7a20*/  FMUL.FTZ R120, R120, R168.reuse ;  /* 0x000000a878787220 */ /* 0x080fe20000410000 */
[----:B------:R-:W-:Y:S01]  /*7a30*/  FMUL.FTZ R121, R121, R168 ;  /* 0x000000a879797220 */ /* 0x000fe20000410000 */
[-C--:B------:R-:W-:Y:S01]  /*7a40*/  FMUL.FTZ R122, R122, R177.reuse ;  /* 0x000000b17a7a7220 */ /* 0x080fe20000410000 */
[-C--:B------:R-:W-:Y:S01]  /*7a50*/  FMUL.FTZ R123, R123, R177.reuse ;  /* 0x000000b17b7b7220 */ /* 0x080fe20000410000 */
[----:B------:R-:W-:Y:S01]  /*7a60*/  MUFU.EX2 R171, R171 ;  /* 0x000000ab00ab7308 */ /* 0x000fe20000000800 */
[----:B0-----:R-:W-:Y:S01]  /*7a70*/  F2FP.BF16.F32.PACK_AB R159, R183, R20 ;  /* 0x00000014b79f723e */ /* 0x001fe200000010ff */
[-C--:B------:R-:W-:Y:S01]  /*7a80*/  FMUL.FTZ R124, R124, R168.reuse ;  /* 0x000000a87c7c7220 */ /* 0x080fe20000410000 */
[-C--:B------:R-:W-:Y:S01]  /*7a90*/  FMUL.FTZ R125, R125, R168.reuse ;  /* 0x000000a87d7d7220 */ /* 0x080fe20000410000 */
[-C--:B------:R-:W-:Y:S01]  /*7aa0*/  FMUL.FTZ R126, R126, R177.reuse ;  /* 0x000000b17e7e7220 */ /* 0x080fe20000410000 */
[----:B------:R-:W-:Y:S01]  /*7ab0*/  FMUL.FTZ R127, R127, R177 ;  /* 0x000000b17f7f7220 */ /* 0x000fe20000410000 */
        /* <DEDUP_REMOVED lines=19> */
[----:B0-----:R-:W-:Y:S01]  /*7bf0*/  F2FP.BF16.F32.PACK_AB R162, R180, R171 ;  /* 0x000000abb4a2723e */ /* 0x001fe200000010ff */
[-C--:B------:R-:W-:Y:S01]  /*7c00*/  FMUL.FTZ R143, R143, R177.reuse ;  /* 0x000000b18f8f7220 */ /* 0x080fe20000410000 */
[-C--:B------:R-:W-:Y:S01]  /*7c10*/  FMUL.FTZ R144, R144, R168.reuse ;  /* 0x000000a890907220 */ /* 0x080fe20000410000 */
[-C--:B------:R-:W-:Y:S01]  /*7c20*/  FMUL.FTZ R145, R145, R168.reuse ;  /* 0x000000a891917220 */ /* 0x080fe20000410000 */
[-C--:B------:R-:W-:Y:S01]  /*7c30*/  FMUL.FTZ R146, R146, R177.reuse ;  /* 0x000000b192927220 */ /* 0x080fe20000410000 */
[-C--:B------:R-:W-:Y:S01]  /*7c40*/  FMUL.FTZ R147, R147, R177.reuse ;  /* 0x000000b193937220 */ /* 0x080fe20000410000 */
[-C--:B------:R-:W-:Y:S01]  /*7c50*/  FMUL.FTZ R148, R148, R168.reuse ;  /* 0x000000a894947220 */ /* 0x080fe20000410000 */
[----:B------:R-:W-:Y:S01]  /*7c60*/  MUFU.EX2 R193, R193 ;  /* 0x000000c100c17308 */ /* 0x000fe20000000800 */
[----:B------:R-:W-:Y:S01]  /*7c70*/  FMUL.FTZ R149, R149, R168 ;  /* 0x000000a895957220 */ /* 0x000fe20000410000 */
[-C--:B------:R-:W-:Y:S01]  /*7c80*/  FMUL.FTZ R150, R150, R177.reuse ;  /* 0x000000b196967220 */ /* 0x080fe20000410000 */
[----:B------:R-:W-:Y:S01]  /*7c90*/  FMUL.FTZ R151, R151, R177 ;  /* 0x000000b197977220 */ /* 0x000fe20000410000 */
[----:B------:R0:W-:Y:S01]  /*7ca0*/  STSM.16.M88.4 [R23+0x36400], R152 ;  /* 0x0364009817007844 */ /* 0x0001e20000000200 */
[----:B------:R-:W-:Y:S01]  /*7cb0*/  FFMA.FTZ R3, R168, R3, R11 ;  /* 0x00000003a8037223 */ /* 0x000fe2000001000b */
[----:B------:R-:W-:Y:S01]  /*7cc0*/  FFMA.FTZ R6, R177, R6, R192 ;  /* 0x00000006b1067223 */ /* 0x000fe200000100c0 */
[----:B------:R-:W-:Y:S01]  /*7cd0*/  @!P1 VIADD R197, R197, 0x38860 ;  /* 0x00038860c5c59836 */ /* 0x000fe20000000000 */
[----:B------:R-:W1:Y:S01]  /*7ce0*/  MUFU.EX2 R196, R196 ;  /* 0x000000c400c47308 */ /* 0x000e620000000800 */
[----:B------:R0:W-:Y:S01]  /*7cf0*/  STSM.16.M88.4 [R22], R156 ;  /* 0x0000009c16007844 */ /* 0x0001e20000000200 */
[----:B------:R-:W-:Y:S01]  /*7d00*/  FADD.FTZ R170, R170, R3 ;  /* 0x00000003aaaa7221 */ /* 0x000fe20000010000 */
[----:B------:R-:W-:Y:S01]  /*7d10*/  FADD.FTZ R9, R9, R6 ;  /* 0x0000000609097221 */ /* 0x000fe20000010000 */
[----:B------:R-:W-:Y:S01]  /*7d20*/  @!P1 PRMT R197, RZ, 0x654, R197 ;  /* 0x00000654ffc59816 */ /* 0x000fe200000000c5 */
[----:B------:R-:W-:Y:S01]  /*7d30*/  UMOV UR24, UR36 ;  /* 0x0000002400187c82 */ /* 0x000fe20008000000 */
[----:B------:R-:W-:Y:S01]  /*7d40*/  FADD.FTZ R13, R13, R170 ;  /* 0x000000aa0d0d7221 */ /* 0x000fe20000010000 */
[----:B------:R-:W-:Y:S01]  /*7d50*/  FADD.FTZ R12, R12, R9 ;  /* 0x000000090c0c7221 */ /* 0x000fe20000010000 */
[----:B------:R-:W-:Y:S01]  /*7d60*/  MUFU.EX2 R173, R173 ;  /* 0x000000ad00ad7308 */ /* 0x000fe20000000800 */
[----:B------:R-:W-:-:S02]  /*7d70*/  IMAD.MOV.U32 R11, RZ, RZ, R4 ;  /* 0x000000ffff0b7224 */ /* 0x000fc400078e0004 */
[----:B------:R-:W-:Y:S01]  /*7d80*/  FADD.FTZ R172, R172, R13 ;  /* 0x0000000dacac7221 */ /* 0x000fe20000010000 */
[----:B------:R-:W-:-:S03]  /*7d90*/  FADD.FTZ R179, R179, R12 ;  /* 0x0000000cb3b37221 */ /* 0x000fc60000010000 */
[----:B------:R-:W-:Y:S01]  /*7da0*/  FADD.FTZ R15, R15, R172 ;  /* 0x000000ac0f0f7221 */ /* 0x000fe20000010000 */
[----:B------:R-:W-:Y:S01]  /*7db0*/  FADD.FTZ R14, R14, R179 ;  /* 0x000000b30e0e7221 */ /* 0x000fe20000010000 */
[----:B------:R-:W2:Y:S01]  /*7dc0*/  MUFU.EX2 R182, R182 ;  /* 0x000000b600b67308 */ /* 0x000ea20000000800 */
[----:B-1----:R-:W-:Y:S01]  /*7dd0*/  F2FP.BF16.F32.PACK_AB R163, R196, R193 ;  /* 0x000000c1c4a3723e */ /* 0x002fe200000010ff */
[----:B------:R-:W-:Y:S01]  /*7de0*/  FADD.FTZ R174, R174, R15 ;  /* 0x0000000faeae7221 */ /* 0x000fe20000010000 */
[----:B------:R-:W-:-:S03]  /*7df0*/  FADD.FTZ R181, R181, R14 ;  /* 0x0000000eb5b57221 */ /* 0x000fc60000010000 */
[----:B------:R-:W-:Y:S01]  /*7e00*/  FADD.FTZ R21, R21, R174 ;  /* 0x000000ae15157221 */ /* 0x000fe20000010000 */
[----:B------:R-:W-:Y:S01]  /*7e10*/  FADD.FTZ R20, R20, R181 ;  /* 0x000000b514147221 */ /* 0x000fe20000010000 */
[----:B------:R-:W-:Y:S02]  /*7e20*/  MUFU.EX2 R175, R175 ;  /* 0x000000af00af7308 */ /* 0x000fe40000000800 */
[----:B------:R-:W-:Y:S01]  /*7e30*/  FADD.FTZ R176, R176, R21 ;  /* 0x00000015b0b07221 */ /* 0x000fe20000010000 */
[----:B------:R-:W-:-:S03]  /*7e40*/  FADD.FTZ R20, R183, R20 ;  /* 0x00000014b7147221 */ /* 0x000fc60000010000 */
[----:B------:R-:W-:Y:S02]  /*7e50*/  FADD.FTZ R169, R169, R176 ;  /* 0x000000b0a9a97221 */ /* 0x000fe40000010000 */
[----:B------:R1:W3:Y:S01]  /*7e60*/  MUFU.EX2 R10, R161 ;  /* 0x000000a1000a7308 */ /* 0x0002e20000000800 */
[----:B--2---:R-:W-:Y:S01]  /*7e70*/  F2FP.BF16.F32.PACK_AB R164, R182, R173 ;  /* 0x000000adb6a4723e */ /* 0x004fe200000010ff */
[----:B------:R-:W-:-:S04]  /*7e80*/  FADD.FTZ R178, R178, R169 ;  /* 0x000000a9b2b27221 */ /* 0x000fc80000010000 */
[----:B------:R-:W-:Y:S02]  /*7e90*/  FADD.FTZ R171, R171, R178 ;  /* 0x000000b2abab7221 */ /* 0x000fe40000010000 */
[----:B------:R-:W-:Y:S01]  /*7ea0*/  MUFU.EX2 R195, R195 ;  /* 0x000000c300c37308 */ /* 0x000fe20000000800 */
[----:B-1----:R-:W-:Y:S01]  /*7eb0*/  F2FP.BF16.F32.PACK_AB R161, R194, R191 ;  /* 0x000000bfc2a1723e */ /* 0x002fe200000010ff */
[----:B------:R-:W-:Y:S01]  /*7ec0*/  FADD.FTZ R191, R191, R20 ;  /* 0x00000014bfbf7221 */ /* 0x000fe20000010000 */
[----:B------:R-:W-:-:S03]  /*7ed0*/  FADD.FTZ R180, R180, R171 ;  /* 0x000000abb4b47221 */ /* 0x000fc60000010000 */
[----:B------:R0:W-:Y:S01]  /*7ee0*/  STSM.16.M88.4 [R185], R160 ;  /* 0x000000a0b9007844 */ /* 0x0001e20000000200 */
[----:B------:R-:W-:Y:S01]  /*7ef0*/  FADD.FTZ R194, R194, R191 ;  /* 0x000000bfc2c27221 */ /* 0x000fe20000010000 */
[----:B------:R-:W1:Y:S01]  /*7f00*/  MUFU.EX2 R198, R198 ;  /* 0x000000c600c67308 */ /* 0x000e620000000800 */
[----:B---3--:R-:W-:Y:S01]  /*7f10*/  F2FP.BF16.F32.PACK_AB R166, R10, R175 ;  /* 0x000000af0aa6723e */ /* 0x008fe200000010ff */
[----:B------:R-:W-:Y:S01]  /*7f20*/  FADD.FTZ R173, R173, R180 ;  /* 0x000000b4adad7221 */ /* 0x000fe20000010000 */
[----:B------:R-:W-:-:S03]  /*7f30*/  FADD.FTZ R193, R193, R194 ;  /* 0x000000c2c1c17221 */ /* 0x000fc60000010000 */
[----:B------:R-:W-:Y:S01]  /*7f40*/  FADD.FTZ R182, R182, R173 ;  /* 0x000000adb6b67221 */ /* 0x000fe20000010000 */
[----:B------:R-:W-:Y:S01]  /*7f50*/  FADD.FTZ R196, R196, R193 ;  /* 0x000000c1c4c47221 */ /* 0x000fe20000010000 */
[----:B------:R-:W-:Y:S02]  /*7f60*/  MUFU.EX2 R199, R199 ;  /* 0x000000c700c77308 */ /* 0x000fe40000000800 */
[----:B------:R-:W-:-:S04]  /*7f70*/  FADD.FTZ R3, R175, R182 ;  /* 0x000000b6af037221 */ /* 0x000fc80000010000 */
[----:B------:R-:W-:Y:S01]  /*7f80*/  FADD.FTZ R3, R10, R3 ;  /* 0x000000030a037221 */ /* 0x000fe20000010000 */
[----:B------:R-:W-:Y:S01]  /*7f90*/  IMAD.MOV.U32 R10, RZ, RZ, R5 ;  /* 0x000000ffff0a7224 */ /* 0x000fe200078e0005 */
[----:B------:R-:W2:Y:S01]  /*7fa0*/  MUFU.EX2 R202, R202 ;  /* 0x000000ca00ca7308 */ /* 0x000ea20000000800 */
[----:B-1----:R-:W-:Y:S01]  /*7fb0*/  F2FP.BF16.F32.PACK_AB R165, R198, R195 ;  /* 0x000000c3c6a5723e */ /* 0x002fe200000010ff */
[----:B------:R-:W-:-:S04]  /*7fc0*/  FADD.FTZ R195, R195, R196 ;  /* 0x000000c4c3c37221 */ /* 0x000fc80000010000 */
[----:B------:R-:W-:Y:S01]  /*7fd0*/  FADD.FTZ R198, R198, R195 ;  /* 0x000000c3c6c67221 */ /* 0x000fe20000010000 */
[----:B--2---:R-:W-:-:S03]  /*7fe0*/  F2FP.BF16.F32.PACK_AB R167, R202, R199 ;  /* 0x000000c7caa7723e */ /* 0x004fc600000010ff */
[----:B------:R-:W-:Y:S02]  /*7ff0*/  FADD.FTZ R199, R199, R198 ;  /* 0x000000c6c7c77221 */ /* 0x000fe40000010000 */
[----:B------:R0:W-:Y:S01]  /*8000*/  STSM.16.M88.4 [R184], R164 ;  /* 0x000000a4b8007844 */ /* 0x0001e20000000200 */
[----:B------:R-:W-:Y:S01]  /*8010*/  WARPGROUP.ARRIVE ;  /* 0x00000000000079c5 */ /* 0x000fe20000000000 */
[----:B------:R-:W-:-:S05]  /*8020*/  FADD.FTZ R6, R202, R199 ;  /* 0x000000c7ca067221 */ /* 0x000fca0000010000 */
[----:B------:R-:W-:Y:S01]  /*8030*/  HGMMA.64x256x16.F32.BF16 R24, R152, gdesc[UR8].tnspB, R24, gsb0 ;  /* 0x43e0000898187df0 */ /* 0x000fe20008001818 */
        /* <DEDUP_REMOVED lines=26> */
[----:B------:R-:W-:Y:S05]  /*81e0*/  @P2 BRA `(.L_x_220) ;  /* 0xffffffd000942947 */ /* 0x000fea000383ffff */
.L_x_211:
[----:B------:R-:W1:Y:S01]  /*81f0*/  SHFL.BFLY PT, R0, R3, 0x2, 0x1f ;  /* 0x0c401f0003007f89 */ /* 0x000e6200000e0000 */
[----:B------:R-:W-:Y:S02]  /*8200*/  IMAD.MOV R13, RZ, RZ, -R19 ;  /* 0x000000ffff0d7224 */ /* 0x000fe400078e0a13 */
[----:B------:R-:W-:Y:S01]  /*8210*/  VIADD R200, R200, 0x1 ;  /* 0x00000001c8c87836 */ /* 0x000fe20000000000 */
[----:B------:R-:W2:Y:S01]  /*8220*/  SHFL.BFLY PT, R11, R6, 0x2, 0x1f ;  /* 0x0c401f00060b7f89 */ /* 0x000ea200000e0000 */
[----:B------:R-:W-:Y:S08]  /*8230*/  BAR.ARV 0x8, 0x100 ;  /* 0x0204000000007b1d */ /* 0x000ff00000002000 */
[----:B------:R-:W-:Y:S01]  /*8240*/  BAR.SYNC.DEFER_BLOCKING 0xf, 0x100 ;  /* 0x03c4000000007b1d */ /* 0x000fe20000010000 */
[----:B------:R-:W-:Y:S01]  /*8250*/  ISETP.NE.AND P2, PT, R18, R13, PT ;  /* 0x0000000d1200720c */ /* 0x000fe20003f45270 */
[----:B-1----:R-:W-:Y:S01]  /*8260*/  FADD.FTZ R0, R0, R3 ;  /* 0x0000000300007221 */ /* 0x002fe20000010000 */
[----:B------:R-:W-:Y:S01]  /*8270*/  IMAD.U32 R3, RZ, RZ, UR36 ;  /* 0x00000024ff037e24 */ /* 0x000fe2000f8e00ff */
[----:B------:R-:W-:Y:S01]  /*8280*/  UIADD3 UR36, UR36, 0x1, URZ ;  /* 0x0000000124247890 */ /* 0x000fe2000fffe03f */
[----:B--2---:R-:W-:-:S02]  /*8290*/  FADD.FTZ R11, R11, R6 ;  /* 0x000000060b0b7221 */ /* 0x004fc40000010000 */
[----:B------:R-:W1:Y:S01]  /*82a0*/  SHFL.BFLY PT, R9, R0, 0x1, 0x1f ;  /* 0x0c201f0000097f89 */ /* 0x000e6200000e0000 */
[----:B------:R-:W-:Y:S01]  /*82b0*/  IMAD.MOV.U32 R6, RZ, RZ, RZ ;  /* 0x000000ffff067224 */ /* 0x000fe200078e00ff */
[----:B------:R-:W-:Y:S02]  /*82c0*/  UISETP.NE.AND UP0, UPT, UR36, 0x2, UPT ;  /* 0x000000022400788c */ /* 0x000fe4000bf05270 */
[----:B------:R-:W2:Y:S02]  /*82d0*/  SHFL.BFLY PT, R8, R11, 0x1, 0x1f ;  /* 0x0c201f000b087f89 */ /* 0x000ea400000e0000 */
[----:B------:R-:W-:Y:S02]  /*82e0*/  USEL UR4, URZ, 0x1, UP0 ;  /* 0x000000013f047887 */ /* 0x000fe40008000000 */
[----:B------:R-:W-:-:S04]  /*82f0*/  USEL UR36, UR36, URZ, UP0 ;  /* 0x0000003f24247287 */ /* 0x000fc80008000000 */
[----:B------:R-:W-:Y:S01]  /*8300*/  LOP3.LUT R2, R2, UR4, RZ, 0x3c, !PT ;  /* 0x0000000402027c12 */ /* 0x000fe2000f8e3cff */
[----:B-1----:R-:W-:Y:S01]  /*8310*/  FADD.FTZ R10, R0, R9 ;  /* 0x00000009000a7221 */ /* 0x002fe20000010000 */
[----:B------:R-:W-:Y:S02]  /*8320*/  IMAD.MOV.U32 R9, RZ, RZ, RZ ;  /* 0x000000ffff097224 */ /* 0x000fe400078e00ff */
[----:B------:R-:W-:Y:S02]  /*8330*/  @!P2 IMAD R0, R3, 0x40, R16 ;  /* 0x000000400300a824 */ /* 0x000fe400078e0210 */
[----:B--2---:R-:W-:Y:S01]  /*8340*/  FADD.FTZ R8, R11, R8 ;  /* 0x000000080b087221 */ /* 0x004fe20000010000 */
[----:B------:R-:W-:Y:S01]  /*8350*/  FSETP.NE.FTZ.AND P0, PT, R10, RZ, PT ;  /* 0x000000ff0a00720b */ /* 0x000fe20003f15000 */
[----:B------:R-:W-:Y:S01]  /*8360*/  IMAD.MOV.U32 R3, RZ, RZ, -0x800000 ;  /* 0xff800000ff037424 */ /* 0x000fe200078e00ff */
[----:B------:R-:W-:Y:S01]  /*8370*/  @!P2 LEA R12, R0, UR37, 0x2 ;  /* 0x00000025000cac11 */ /* 0x000fe2000f8e10ff */
[----:B------:R-:W-:Y:S01]  /*8380*/  IMAD.MOV.U32 R0, RZ, RZ, -0x800000 ;  /* 0xff800000ff007424 */ /* 0x000fe200078e00ff */
[----:B------:R-:W-:-:S09]  /*8390*/  FSETP.NE.FTZ.AND P1, PT, R8, RZ, PT ;  /* 0x000000ff0800720b */ /* 0x000fd20003f35000 */
[----:B------:R-:W1:Y:S01]  /*83a0*/  @P0 MUFU.RCP R9, R10 ;  /* 0x0000000a00090308 */ /* 0x000e620000001000 */
[----:B------:R-:W-:-:S03]  /*83b0*/  @P0 FMUL.FTZ R11, R7, 0.69314718246459960938 ;  /* 0x3f317218070b0820 */ /* 0x000fc60000410000 */
[----:B------:R-:W-:-:S04]  /*83c0*/  @P1 FMUL.FTZ R7, R7, 0.69314718246459960938 ;  /* 0x3f31721807071820 */ /* 0x000fc80000410000 */
[----:B------:R-:W2:Y:S08]  /*83d0*/  @P1 MUFU.RCP R6, R8 ;  /* 0x0000000800061308 */ /* 0x000eb00000001000 */
[----:B------:R-:W3:Y:S01]  /*83e0*/  @P0 MUFU.LG2 R10, R10 ;  /* 0x0000000a000a0308 */ /* 0x000ee20000000c00 */
[----:B-1----:R1:W-:Y:S01]  /*83f0*/  @!P2 STS [R12+0x38400], R9 ;  /* 0x038400090c00a388 */ /* 0x0023e20000000800 */
[-C--:B0-----:R-:W-:Y:S01]  /*8400*/  FMUL.FTZ R154, R92, R9.reuse ;  /* 0x000000095c9a7220 */ /* 0x081fe20000410000 */
[-C--:B------:R-:W-:Y:S01]  /*8410*/  FMUL.FTZ R207, R24, R9.reuse ;  /* 0x0000000918cf7220 */ /* 0x080fe20000410000 */
[-C--:B------:R-:W-:Y:S01]  /*8420*/  FMUL.FTZ R204, R25, R9.reuse ;  /* 0x0000000919cc7220 */ /* 0x080fe20000410000 */
[-C--:B------:R-:W-:Y:S01]  /*8430*/  FMUL.FTZ R203, R28, R9.reuse ;  /* 0x000000091ccb7220 */ /* 0x080fe20000410000 */
[-C--:B------:R-:W-:Y:S01]  /*8440*/  FMUL.FTZ R21, R29, R9.reuse ;  /* 0x000000091d157220 */ /* 0x080fe20000410000 */
[-C--:B------:R-:W-:Y:S01]  /*8450*/  FMUL.FTZ R210, R32, R9.reuse ;  /* 0x0000000920d27220 */ /* 0x080fe20000410000 */
[----:B------:R-:W0:Y:S01]  /*8460*/  @P1 MUFU.LG2 R8, R8 ;  /* 0x0000000800081308 */ /* 0x000e220000000c00 */
[----:B--2---:R1:W-:Y:S01]  /*8470*/  @!P2 STS [R12+0x38420], R6 ;  /* 0x038420060c00a388 */ /* 0x0043e20000000800 */
[-C--:B------:R-:W-:Y:S01]  /*8480*/  FMUL.FTZ R209, R33, R9.reuse ;  /* 0x0000000921d17220 */ /* 0x080fe20000410000 */
[-C--:B------:R-:W-:Y:S01]  /*8490*/  FMUL.FTZ R208, R36, R9.reuse ;  /* 0x0000000924d07220 */ /* 0x080fe20000410000 */
[-C--:B------:R-:W-:Y:S01]  /*84a0*/  FMUL.FTZ R206, R37, R9.reuse ;  /* 0x0000000925ce7220 */ /* 0x080fe20000410000 */
[-C--:B------:R-:W-:Y:S01]  /*84b0*/  FMUL.FTZ R205, R40, R9.reuse ;  /* 0x0000000928cd7220 */ /* 0x080fe20000410000 */
[-C--:B------:R-:W-:Y:S01]  /*84c0*/  FMUL.FTZ R202, R41, R9.reuse ;  /* 0x0000000929ca7220 */ /* 0x080fe20000410000 */
[-C--:B------:R-:W-:Y:S01]  /*84d0*/  FMUL.FTZ R201, R44, R9.reuse ;  /* 0x000000092cc97220 */ /* 0x080fe20000410000 */
[-C--:B------:R-:W-:Y:S01]  /*84e0*/  FMUL.FTZ R199, R45, R9.reuse ;  /* 0x000000092dc77220 */ /* 0x080fe20000410000 */
[----:B---3--:R-:W-:Y:S01]  /*84f0*/  @P0 FMUL.FTZ R10, R10, 0.69314718246459960938 ;  /* 0x3f3172180a0a0820 */ /* 0x008fe20000410000 */
        /* <DEDUP_REMOVED lines=118> */
[----:B-1----:R-:W-:Y:S06]  /*8c60*/  BAR.ARV 0xe, 0x100 ;  /* 0x0384000000007b1d */ /* 0x002fec0000002000 */
.L_x_199:
        /* <DEDUP_REMOVED lines=43> */
[----:B------:R-:W-:Y:S01]  /*8f20*/  LOP3.LUT R20, R49, 0x380, RZ, 0xc0, !PT ;  /* 0x0000038031147812 */ /* 0x000fe200078ec0ff */
[--C-:B------:R-:W-:Y:S01]  /*8f30*/  IMAD.X R9, RZ, RZ, R5.reuse, P2 ;  /* 0x000000ffff097224 */ /* 0x100fe200010e0605 */
[----:B------:R-:W-:Y:S02]  /*8f40*/  IADD3 R53, P6, R4, 0x2020, RZ ;  /* 0x0000202004357810 */ /* 0x000fe40007fde0ff */
[----:B------:R-:W-:Y:S02]  /*8f50*/  LOP3.LUT R8, R33, 0x380, RZ, 0xc0, !PT ;  /* 0x0000038021087812 */ /* 0x000fe400078ec0ff */
[----:B------:R-:W-:Y:S01]  /*8f60*/  LOP3.LUT R10, R37, 0x380, RZ, 0xc0, !PT ;  /* 0x00000380250a7812 */ /* 0x000fe200078ec0ff */
[----:B------:R-:W-:Y:S01]  /*8f70*/  IMAD.X R45, RZ, RZ, R5, P6 ;  /* 0x000000ffff2d7224 */ /* 0x000fe200030e0605 */
[----:B------:R-:W-:Y:S02]  /*8f80*/  SHF.R.U64 R20, R20, 0x3, RZ ;  /* 0x0000000314147819 */ /* 0x000fe400000012ff */
[----:B------:R-:W-:-:S02]  /*8f90*/  IADD3 R57, P3, R4, 0x4000, RZ ;  /* 0x0000400004397810 */ /* 0x000fc40007f7e0ff */
[----:B------:R-:W-:Y:S02]  /*8fa0*/  IADD3 R40, P2, R4, 0x2060, RZ ;  /* 0x0000206004287810 */ /* 0x000fe40007f5e0ff */
[----:B------:R-:W-:Y:S01]  /*8fb0*/  SHF.R.U64 R8, R8, 0x3, RZ ;  /* 0x0000000308087819 */ /* 0x000fe200000012ff */
[--C-:B------:R-:W-:Y:S01]  /*8fc0*/  IMAD.X R123, RZ, RZ, R5.reuse, P3 ;  /* 0x000000ffff7b7224 */ /* 0x100fe200018e0605 */
[----:B------:R-:W-:Y:S01]  /*8fd0*/  SHF.R.U64 R10, R10, 0x3, RZ ;  /* 0x000000030a0a7819 */ /* 0x000fe200000012ff */
[----:B------:R-:W-:Y:S01]  /*8fe0*/  IMAD.X R119, RZ, RZ, R5, P2 ;  /* 0x000000ffff777224 */ /* 0x000fe200010e0605 */
[----:B------:R-:W-:Y:S02]  /*8ff0*/  LOP3.LUT R32, R53, 0x380, RZ, 0xc0, !PT ;  /* 0x0000038035207812 */ /* 0x000fe400078ec0ff */
[----:B------:R-:W-:Y:S02]  /*9000*/  LOP3.LUT R28, R20, R49, RZ, 0x3c, !PT ;  /* 0x00000031141c7212 */ /* 0x000fe400078e3cff */
[----:B------:R-:W-:-:S02]  /*9010*/  IADD3 R36, P1, R4, 0x2040, RZ ;  /* 0x0000204004247810 */ /* 0x000fc40007f3e0ff */
[----:B------:R-:W-:Y:S02]  /*9020*/  LOP3.LUT R20, R57, 0x380, RZ, 0xc0, !PT ;  /* 0x0000038039147812 */ /* 0x000fe400078ec0ff */
[----:B------:R-:W-:Y:S01]  /*9030*/  IADD3 R48, P5, R4, 0x4040, RZ ;  /* 0x0000404004307810 */ /* 0x000fe20007fbe0ff */
[--C-:B------:R-:W-:Y:S01]  /*9040*/  IMAD.X R115, RZ, RZ, R5.reuse, P1 ;  /* 0x000000ffff737224 */ /* 0x100fe200008e0605 */
[----:B------:R-:W-:Y:S02]  /*9050*/  LOP3.LUT R8, R8, R33, RZ, 0x3c, !PT ;  /* 0x0000002108087212 */ /* 0x000fe400078e3cff */
[----:B------:R-:W-:Y:S01]  /*9060*/  LOP3.LUT R10, R10, R37, RZ, 0x3c, !PT ;  /* 0x000000250a0a7212 */ /* 0x000fe200078e3cff */
[----:B------:R-:W-:Y:S01]  /*9070*/  IMAD.X R131, RZ, RZ, R5, P5 ;  /* 0x000000ffff837224 */ /* 0x000fe200028e0605 */
[----:B------:R-:W-:Y:S02]  /*9080*/  SHF.R.U64 R32, R32, 0x3, RZ ;  /* 0x0000000320207819 */ /* 0x000fe400000012ff */
[----:B------:R-:W-:-:S02]  /*9090*/  IADD3 R61, P4, R4, 0x4020, RZ ;  /* 0x00004020043d7810 */ /* 0x000fc40007f9e0ff */
[----:B------:R-:W-:Y:S02]  /*90a0*/  IADD3 R14, P2, R4, 0x6020, RZ ;  /* 0x00006020040e7810 */ /* 0x000fe40007f5e0ff */
[----:B------:R-:W-:Y:S01]  /*90b0*/  LOP3.LUT R33, R36, 0x380, RZ, 0xc0, !PT ;  /* 0x0000038024217812 */ /* 0x000fe200078ec0ff */
[--C-:B------:R-:W-:Y:S01]  /*90c0*/  IMAD.X R127, RZ, RZ, R5.reuse, P4 ;  /* 0x000000ffff7f7224 */ /* 0x100fe200020e0605 */
[----:B------:R-:W-:Y:S01]  /*90d0*/  LOP3.LUT R37, R40, 0x380, RZ, 0xc0, !PT ;  /* 0x0000038028257812 */ /* 0x000fe200078ec0ff */
[----:B------:R-:W-:Y:S01]  /*90e0*/  IMAD.X R143, RZ, RZ, R5, P2 ;  /* 0x000000ffff8f7224 */ /* 0x000fe200010e0605 */
[----:B------:R-:W-:Y:S02]  /*90f0*/  SHF.R.U64 R20, R20, 0x3, RZ ;  /* 0x0000000314147819 */ /* 0x000fe400000012ff */
[----:B------:R-:W-:Y:S02]  /*9100*/  LOP3.LUT R15, R4, 0x380, RZ, 0xc0, !PT ;  /* 0x00000380040f7812 */ /* 0x000fe400078ec0ff */
[----:B------:R-:W-:-:S02]  /*9110*/  LOP3.LUT R44, R32, R53, RZ, 0x3c, !PT ;  /* 0x00000035202c7212 */ /* 0x000fc400078e3cff */
[----:B------:R-:W-:Y:S02]  /*9120*/  SHF.R.U64 R33, R33, 0x3, RZ ;  /* 0x0000000321217819 */ /* 0x000fe400000012ff */
[----:B------:R-:W-:Y:S02]  /*9130*/  SHF.R.U64 R37, R37, 0x3, RZ ;  /* 0x0000000325257819 */ /* 0x000fe400000012ff */
[----:B------:R-:W-:Y:S02]  /*9140*/  LOP3.LUT R32, R61, 0x380, RZ, 0xc0, !PT ;  /* 0x000003803d207812 */ /* 0x000fe400078ec0ff */
[----:B------:R-:W-:Y:S02]  /*9150*/  LOP3.LUT R122, R20, R57, RZ, 0x3c, !PT ;  /* 0x00000039147a7212 */ /* 0x000fe400078e3cff */
[----:B------:R-:W-:Y:S02]  /*9160*/  IADD3 R57, P5, R110, 0x6000, RZ ;  /* 0x000060006e397810 */ /* 0x000fe40007fbe0ff */
[----:B------:R-:W-:-:S02]  /*9170*/  IADD3 R12, P3, R4, 0x6040, RZ ;  /* 0x00006040040c7810 */ /* 0x000fc40007f7e0ff */
[----:B------:R-:W-:Y:S02]  /*9180*/  IADD3 R7, P4, R4, 0x6060, RZ ;  /* 0x0000606004077810 */ /* 0x000fe40007f9e0ff */
[----:B------:R-:W-:Y:S01]  /*9190*/  SHF.R.U64 R15, R15, 0x3, RZ ;  /* 0x000000030f0f7819 */ /* 0x000fe200000012ff */
[--C-:B------:R-:W-:Y:S01]  /*91a0*/  IMAD.X R13, RZ, RZ, R5.reuse, P3 ;  /* 0x000000ffff0d7224 */ /* 0x100fe200018e0605 */
[----:B------:R-:W-:Y:S02]  /*91b0*/  IADD3 R69, P2, R110, 0x3000, RZ ;  /* 0x000030006e457810 */ /* 0x000fe40007f5e0ff */
[----:B------:R-:W-:Y:S02]  /*91c0*/  IADD3 R65, P6, R4, 0x4060, RZ ;  /* 0x0000406004417810 */ /* 0x000fe40007fde0ff */
[----:B------:R-:W-:Y:S02]  /*91d0*/  LOP3.LUT R114, R33, R36, RZ, 0x3c, !PT ;  /* 0x0000002421727212 */ /* 0x000fe400078e3cff */
[----:B------:R-:W-:Y:S01]  /*91e0*/  LOP3.LUT R118, R37, R40, RZ, 0x3c, !PT ;  /* 0x0000002825767212 */ /* 0x000fe200078e3cff */
[----:B------:R-:W-:Y:S01]  /*91f0*/  IMAD.X R135, RZ, RZ, R5, P6 ;  /* 0x000000ffff877224 */ /* 0x000fe200030e0605 */
[----:B------:R-:W-:-:S02]  /*9200*/  SHF.R.U64 R32, R32, 0x3, RZ ;  /* 0x0000000320207819 */ /* 0x000fc400000012ff */
[----:B------:R-:W-:Y:S02]  /*9210*/  IADD3 R6, P1, R4, 0x6000, RZ ;  /* 0x0000600004067810 */ /* 0x000fe40007f3e0ff */
[----:B------:R-:W-:Y:S02]  /*9220*/  LOP3.LUT R33, R48, 0x380, RZ, 0xc0, !PT ;  /* 0x0000038030217812 */ /* 0x000fe400078ec0ff */
[----:B------:R-:W-:Y:S01]  /*9230*/  LOP3.LUT R37, R14, 0x380, RZ, 0xc0, !PT ;  /* 0x000003800e257812 */ /* 0x000fe200078ec0ff */
[--C-:B------:R-:W-:Y:S01]  /*9240*/  IMAD.X R139, RZ, RZ, R5.reuse, P1 ;  /* 0x000000ffff8b7224 */ /* 0x100fe200008e0605 */
[----:B------:R-:W-:Y:S02]  /*9250*/  LOP3.LUT R56, R57, 0x380, RZ, 0xc0, !PT ;  /* 0x0000038039387812 */ /* 0x000fe400078ec0ff */
[----:B------:R-:W-:Y:S01]  /*9260*/  LOP3.LUT R4, R15, R4, RZ, 0x3c, !PT ;  /* 0x000000040f047212 */ /* 0x000fe200078e3cff */
[----:B------:R-:W-:Y:S01]  /*9270*/  IMAD.X R15, RZ, RZ, R5, P4 ;  /* 0x000000ffff0f7224 */ /* 0x000fe200020e0605 */
[----:B------:R-:W-:-:S02]  /*9280*/  LOP3.LUT R20, R7, 0x380, RZ, 0xc0, !PT ;  /* 0x0000038007147812 */ /* 0x000fc400078ec0ff */
[----:B------:R-:W-:Y:S02]  /*9290*/  LOP3.LUT R68, R69, 0x380, RZ, 0xc0, !PT ;  /* 0x0000038045447812 */ /* 0x000fe400078ec0ff */
[----:B------:R-:W-:Y:S02]  /*92a0*/  LOP3.LUT R41, R12, 0x380, RZ, 0xc0, !PT ;  /* 0x000003800c297812 */ /* 0x000fe400078ec0ff */
[----:B------:R-:W-:Y:S02]  /*92b0*/  LOP3.LUT R126, R32, R61, RZ, 0x3c, !PT ;  /* 0x0000003d207e7212 */ /* 0x000fe400078e3cff */
[C---:B------:R-:W-:Y:S02]  /*92c0*/  IADD3 R77, P4, R110.reuse, 0x1000, RZ ;  /* 0x000010006e4d7810 */ /* 0x040fe40007f9e0ff */
[----:B------:R-:W-:Y:S02]  /*92d0*/  IADD3 R73, P3, R110, 0x2000, RZ ;  /* 0x000020006e497810 */ /* 0x000fe40007f7e0ff */
[----:B------:R-:W-:-:S02]  /*92e0*/  SHF.R.U64 R33, R33, 0x3, RZ ;  /* 0x0000000321217819 */ /* 0x000fc400000012ff */
[----:B------:R-:W-:Y:S02]  /*92f0*/  SHF.R.U64 R37, R37, 0x3, RZ ;  /* 0x0000000325257819 */ /* 0x000fe400000012ff */
[----:B------:R-:W-:Y:S02]  /*9300*/  IADD3 R61, P6, R110, 0x5000, RZ ;  /* 0x000050006e3d7810 */ /* 0x000fe40007fde0ff */
[----:B------:R-:W-:Y:S02]  /*9310*/  SHF.R.U64 R56, R56, 0x3, RZ ;  /* 0x0000000338387819 */ /* 0x000fe400000012ff */
[----:B------:R-:W-:Y:S02]  /*9320*/  SHF.R.U64 R20, R20, 0x3, RZ ;  /* 0x0000000314147819 */ /* 0x000fe400000012ff */
[----:B------:R-:W-:Y:S02]  /*9330*/  SHF.R.U64 R68, R68, 0x3, RZ ;  /* 0x0000000344447819 */ /* 0x000fe400000012ff */
[----:B------:R-:W-:-:S02]  /*9340*/  SHF.R.U64 R41, R41, 0x3, RZ ;  /* 0x0000000329297819 */ /* 0x000fc400000012ff */
[----:B------:R-:W-:Y:S02]  /*9350*/  LOP3.LUT R76, R77, 0x380, RZ, 0xc0, !PT ;  /* 0x000003804d4c7812 */ /* 0x000fe400078ec0ff */
[----:B------:R-:W-:Y:S02]  /*9360*/  LOP3.LUT R72, R73, 0x380, RZ, 0xc0, !PT ;  /* 0x0000038049487812 */ /* 0x000fe400078ec0ff */
[----:B------:R-:W-:Y:S02]  /*9370*/  LOP3.LUT R36, R65, 0x380, RZ, 0xc0, !PT ;  /* 0x0000038041247812 */ /* 0x000fe400078ec0ff */
[----:B------:R-:W-:Y:S02]  /*9380*/  LOP3.LUT R130, R33, R48, RZ, 0x3c, !PT ;  /* 0x0000003021827212 */ /* 0x000fe400078e3cff */
[----:B------:R-:W-:Y:S02]  /*9390*/  LOP3.LUT R142, R37, R14, RZ, 0x3c, !PT ;  /* 0x0000000e258e7212 */ /* 0x000fe400078e3cff */
[----:B------:R-:W-:-:S02]  /*93a0*/  LOP3.LUT R60, R61, 0x380, RZ, 0xc0, !PT ;  /* 0x000003803d3c7812 */ /* 0x000fc400078ec0ff */
[----:B------:R-:W-:Y:S01]  /*93b0*/  LOP3.LUT R56, R56, R57, RZ, 0x3c, !PT ;  /* 0x0000003938387212 */ /* 0x000fe200078e3cff */
[--C-:B------:R-:W-:Y:S01]  /*93c0*/  IMAD.X R57, RZ, RZ, R111.reuse, P5 ;  /* 0x000000ffff397224 */ /* 0x100fe200028e066f */
[----:B------:R-:W-:Y:S02]  /*93d0*/  LOP3.LUT R33, R6, 0x380, RZ, 0xc0, !PT ;  /* 0x0000038006217812 */ /* 0x000fe400078ec0ff */
[----:B------:R-:W-:Y:S02]  /*93e0*/  LOP3.LUT R14, R20, R7, RZ, 0x3c, !PT ;  /* 0x00000007140e7212 */ /* 0x000fe400078e3cff */
[----:B------:R-:W-:Y:S01]  /*93f0*/  LOP3.LUT R68, R68, R69, RZ, 0x3c, !PT ;  /* 0x0000004544447212 */ /* 0x000fe200078e3cff */
[----:B------:R-:W-:Y:S01]  /*9400*/  IMAD.X R69, RZ, RZ, R111, P2 ;  /* 0x000000ffff457224 */ /* 0x000fe200010e066f */
[----:B------:R-:W-:Y:S02]  /*9410*/  LOP3.LUT R12, R41, R12, RZ, 0x3c, !PT ;  /* 0x0000000c290c7212 */ /* 0x000fe400078e3cff */
[----:B------:R-:W-:-:S02]  /*9420*/  IADD3 R7, P5, R110, 0xc000, RZ ;  /* 0x0000c0006e077810 */ /* 0x000fc40007fbe0ff */
[----:B------:R-:W-:Y:S02]  /*9430*/  SHF.R.U64 R76, R76, 0x3, RZ ;  /* 0x000000034c4c7819 */ /* 0x000fe400000012ff */
[----:B------:R-:W-:Y:S02]  /*9440*/  SHF.R.U64 R72, R72, 0x3, RZ ;  /* 0x0000000348487819 */ /* 0x000fe400000012ff */
[----:B------:R-:W-:Y:S02]  /*9450*/  IADD3 R41, P2, R110, 0x9000, RZ ;  /* 0x000090006e297810 */ /* 0x000fe40007f5e0ff */
[----:B------:R-:W-:Y:S02]  /*9460*/  SHF.R.U64 R36, R36, 0x3, RZ ;  /* 0x0000000324247819 */ /* 0x000fe400000012ff */
[----:B------:R-:W-:Y:S02]  /*9470*/  SHF.R.U64 R60, R60, 0x3, RZ ;  /* 0x000000033c3c7819 */ /* 0x000fe400000012ff */
[----:B------:R-:W-:-:S02]  /*9480*/  SHF.R.U64 R33, R33, 0x3, RZ ;  /* 0x0000000321217819 */ /* 0x000fc400000012ff */
[----:B------:R-:W-:Y:S02]  /*9490*/  LOP3.LUT R20, R7, 0x380, RZ, 0xc0, !PT ;  /* 0x0000038007147812 */ /* 0x000fe400078ec0ff */
[----:B------:R-:W-:Y:S01]  /*94a0*/  LOP3.LUT R76, R76, R77, RZ, 0x3c, !PT ;  /* 0x0000004d4c4c7212 */ /* 0x000fe200078e3cff */
[--C-:B------:R-:W-:Y:S01]  /*94b0*/  IMAD.X R77, RZ, RZ, R111.reuse, P4 ;  /* 0x000000ffff4d7224 */ /* 0x100fe200020e066f */
[----:B------:R-:W-:Y:S01]  /*94c0*/  LOP3.LUT R72, R72, R73, RZ, 0x3c, !PT ;  /* 0x0000004948487212 */ /* 0x000fe200078e3cff */
[--C-:B------:R-:W-:Y:S01]  /*94d0*/  IMAD.X R73, RZ, RZ, R111.reuse, P3 ;  /* 0x000000ffff497224 */ /* 0x100fe200018e066f */
[----:B------:R-:W-:Y:S02]  /*94e0*/  LOP3.LUT R40, R41, 0x380, RZ, 0xc0, !PT ;  /* 0x0000038029287812 */ /* 0x000fe400078ec0ff */
[----:B------:R-:W-:Y:S02]  /*94f0*/  LOP3.LUT R134, R36, R65, RZ, 0x3c, !PT ;  /* 0x0000004124867212 */ /* 0x000fe400078e3cff */
[----:B------:R-:W-:Y:S01]  /*9500*/  LOP3.LUT R60, R60, R61, RZ, 0x3c, !PT ;  /* 0x0000003d3c3c7212 */ /* 0x000fe200078e3cff */
[----:B------:R-:W-:Y:S01]  /*9510*/  IMAD.X R61, RZ, RZ, R111, P6 ;  /* 0x000000ffff3d7224 */ /* 0x000fe200030e066f */
[----:B------:R-:W-:-:S02]  /*9520*/  LOP3.LUT R138, R33, R6, RZ, 0x3c, !PT ;  /* 0x00000006218a7212 */ /* 0x000fc400078e3cff */
[C---:B------:R-:W-:Y:S02]  /*9530*/  IADD3 R65, P1, R110.reuse, 0x4000, RZ ;  /* 0x000040006e417810 */ /* 0x040fe40007f3e0ff */
[C---:B------:R-:W-:Y:S02]  /*9540*/  IADD3 R53, P4, R110.reuse, 0x7000, RZ ;  /* 0x000070006e357810 */ /* 0x040fe40007f9e0ff */
[C---:B------:R-:W-:Y:S02]  /*9550*/  IADD3 R49, P3, R110.reuse, 0x8000, RZ ;  /* 0x000080006e317810 */ /* 0x040fe40007f7e0ff */
[----:B------:R-:W-:Y:S02]  /*9560*/  IADD3 R33, P6, R110, 0xb000, RZ ;  /* 0x0000b0006e217810 */ /* 0x000fe40007fde0ff */
[----:B------:R-:W-:Y:S02]  /*9570*/  SHF.R.U64 R20, R20, 0x3, RZ ;  /* 0x0000000314147819 */ /* 0x000fe400000012ff */
[----:B------:R-:W-:-:S02]  /*9580*/  SHF.R.U64 R40, R40, 0x3, RZ ;  /* 0x0000000328287819 */ /* 0x000fc400000012ff */
[----:B------:R-:W-:Y:S02]  /*9590*/  LOP3.LUT R64, R65, 0x380, RZ, 0xc0, !PT ;  /* 0x0000038041407812 */ /* 0x000fe400078ec0ff */
[----:B------:R-:W-:Y:S02]  /*95a0*/  LOP3.LUT R52, R53, 0x380, RZ, 0xc0, !PT ;  /* 0x0000038035347812 */ /* 0x000fe400078ec0ff */
[----:B------:R-:W-:Y:S02]  /*95b0*/  LOP3.LUT R48, R49, 0x380, RZ, 0xc0, !PT ;  /* 0x0000038031307812 */ /* 0x000fe400078ec0ff */
[----:B------:R-:W-:Y:S02]  /*95c0*/  LOP3.LUT R32, R33, 0x380, RZ, 0xc0, !PT ;  /* 0x0000038021207812 */ /* 0x000fe400078ec0ff */
[----:B------:R-:W-:Y:S02]  /*95d0*/  LOP3.LUT R20, R20, R7, RZ, 0x3c, !PT ;  /* 0x0000000714147212 */ /* 0x000fe400078e3cff */
[----:B------:R-:W-:Y:S01]  /*95e0*/  LOP3.LUT R40, R40, R41, RZ, 0x3c, !PT ;  /* 0x0000002928287212 */ /* 0x000fe200078e3cff */
[----:B------:R-:W-:Y:S01]  /*95f0*/  IMAD.X R41, RZ, RZ, R111, P2 ;  /* 0x000000ffff297224 */ /* 0x000fe200010e066f */
[----:B------:R-:W-:-:S02]  /*9600*/  MOV R81, R4 ;  /* 0x0000000400517202 */ /* 0x000fc40000000f00 */
[----:B------:R-:W-:Y:S02]  /*9610*/  F2FP.BF16.F32.PACK_AB R7, R31, R30 ;  /* 0x0000001e1f07723e */ /* 0x000fe400000010ff */
[----:B------:R-:W-:Y:S02]  /*9620*/  F2FP.BF16.F32.PACK_AB R5, R27, R26 ;  /* 0x0000001a1b05723e */ /* 0x000fe400000010ff */
[----:B------:R-:W-:Y:S02]  /*9630*/  LOP3.LUT R31, R110, 0x380, RZ, 0xc0, !PT ;  /* 0x000003806e1f7812 */ /* 0x000fe400078ec0ff */
[----:B------:R-:W-:Y:S02]  /*9640*/  SHF.R.U64 R64, R64, 0x3, RZ ;  /* 0x0000000340407819 */ /* 0x000fe400000012ff */
[----:B------:R-:W-:Y:S02]  /*9650*/  SHF.R.U64 R52, R52, 0x3, RZ ;  /* 0x0000000334347819 */ /* 0x000fe400000012ff */
[----:B------:R-:W-:-:S02]  /*9660*/  SHF.R.U64 R48, R48, 0x3, RZ ;  /* 0x0000000330307819 */ /* 0x000fc400000012ff */
[----:B------:R-:W-:Y:S02]  /*9670*/  IADD3 R27, P2, R110, 0xf000, RZ ;  /* 0x0000f0006e1b7810 */ /* 0x000fe40007f5e0ff */
[----:B------:R-:W-:Y:S02]  /*9680*/  SHF.R.U64 R32, R32, 0x3, RZ ;  /* 0x0000000320207819 */ /* 0x000fe400000012ff */
[----:B------:R-:W-:Y:S01]  /*9690*/  F2FP.BF16.F32.PACK_AB R4, R204, R207 ;  /* 0x000000cfcc04723e */ /* 0x000fe200000010ff */
[--C-:B------:R-:W-:Y:S01]  /*96a0*/  IMAD.X R89, RZ, RZ, R111.reuse, P2 ;  /* 0x000000ffff597224 */ /* 0x100fe200010e066f */
[----:B------:R-:W-:Y:S01]  /*96b0*/  F2FP.BF16.F32.PACK_AB R6, R21, R203 ;  /* 0x000000cb1506723e */ /* 0x000fe200000010ff */
[--C-:B------:R-:W-:Y:S01]  /*96c0*/  IMAD.X R21, RZ, RZ, R111.reuse, P5 ;  /* 0x000000ffff157224 */ /* 0x100fe200028e066f */
[----:B------:R-:W-:Y:S02]  /*96d0*/  SHF.R.U64 R31, R31, 0x3, RZ ;  /* 0x000000031f1f7819 */ /* 0x000fe400000012ff */
        /* <DEDUP_REMOVED lines=8> */
[----:B------:R-:W-:-:S02]  /*9760*/  LOP3.LUT R32, R32, R33, RZ, 0x3c, !PT ;  /* 0x0000002120207212 */ /* 0x000fc400078e3cff */
[C---:B------:R-:W-:Y:S02]  /*9770*/  IADD3 R37, P1, R110.reuse, 0xa000, RZ ;  /* 0x0000a0006e257810 */ /* 0x040fe40007f3e0ff */
[C---:B------:R-:W-:Y:S02]  /*9780*/  IADD3 R85, P4, R110.reuse, 0xd000, RZ ;  /* 0x0000d0006e557810 */ /* 0x040fe40007f9e0ff */
[----:B------:R-:W-:Y:S02]  /*9790*/  IADD3 R33, P3, R110, 0xe000, RZ ;  /* 0x0000e0006e217810 */ /* 0x000fe40007f7e0ff */
[----:B------:R-:W-:Y:S02]  /*97a0*/  LOP3.LUT R110, R31, R110, RZ, 0x3c, !PT ;  /* 0x0000006e1f6e7212 */ /* 0x000fe400078e3cff */
[----:B------:R-:W-:Y:S02]  /*97b0*/  SHF.R.U64 R26, R26, 0x3, RZ ;  /* 0x000000031a1a7819 */ /* 0x000fe400000012ff */
[----:B------:R-:W-:-:S02]  /*97c0*/  MOV R31, R8 ;  /* 0x00000008001f7202 */ /* 0x000fc40000000f00 */
[----:B------:R-:W-:Y:S01]  /*97d0*/  MOV R30, R10 ;  /* 0x0000000a001e7202 */ /* 0x000fe20000000f00 */
[----:B0-----:R-:W-:Y:S01]  /*97e0*/  IMAD.X R81, RZ, RZ, R111, P3 ;  /* 0x000000ffff517224 */ /* 0x001fe200018e066f */
[----:B------:R-:W-:Y:S02]  /*97f0*/  F2FP.BF16.F32.PACK_AB R4, R209, R210 ;  /* 0x000000d2d104723e */ /* 0x000fe400000010ff */
[----:B------:R-:W-:Y:S02]  /*9800*/  F2FP.BF16.F32.PACK_AB R5, R35, R34 ;  /* 0x000000222305723e */ /* 0x000fe400000010ff */
[----:B------:R-:W-:Y:S02]  /*9810*/  F2FP.BF16.F32.PACK_AB R6, R206, R208 ;  /* 0x000000d0ce06723e */ /* 0x000fe400000010ff */
[----:B------:R-:W-:Y:S02]  /*9820*/  F2FP.BF16.F32.PACK_AB R7, R39, R38 ;  /* 0x000000262707723e */ /* 0x000fe400000010ff */
[----:B------:R-:W-:-:S02]  /*9830*/  F2FP.BF16.F32.PACK_AB R8, R202, R205 ;  /* 0x000000cdca08723e */ /* 0x000fc400000010ff */
[----:B------:R-:W-:Y:S01]  /*9840*/  F2FP.BF16.F32.PACK_AB R9, R43, R42 ;  /* 0x0000002a2b09723e */ /* 0x000fe200000010ff */
[----:B------:R0:W-:Y:S01]  /*9850*/  STSM.16.M88.4 [R31], R4 ;  /* 0x000000041f007844 */ /* 0x0001e20000000200 */
        /* <DEDUP_REMOVED lines=67> */
[----:B------:R-:W-:-:S02]  /*9c90*/  F2FP.BF16.F32.PACK_AB R146, R149, R148 ;  /* 0x000000949592723e */ /* 0x000fc400000010ff */
[----:B------:R-:W-:Y:S02]  /*9ca0*/  F2FP.BF16.F32.PACK_AB R147, R151, R150 ;  /* 0x000000969793723e */ /* 0x000fe400000010ff */
[----:B------:R-:W-:Y:S02]  /*9cb0*/  SHF.R.U64 R36, R36, 0x3, RZ ;  /* 0x0000000324247819 */ /* 0x000fe400000012ff */
[----:B------:R-:W-:Y:S01]  /*9cc0*/  SHF.R.U64 R84, R84, 0x3, RZ ;  /* 0x0000000354547819 */ /* 0x000fe200000012ff */
[----:B------:R1:W-:Y:S01]  /*9cd0*/  STSM.16.M88.4 [R35], R144 ;  /* 0x0000009023007844 */ /* 0x0003e20000000200 */
[----:B------:R-:W-:Y:S02]  /*9ce0*/  SHF.R.U64 R80, R80, 0x3, RZ ;  /* 0x0000000350507819 */ /* 0x000fe400000012ff */
[----:B------:R-:W-:Y:S01]  /*9cf0*/  LOP3.LUT R36, R36, R37, RZ, 0x3c, !PT ;  /* 0x0000002524247212 */ /* 0x000fe200078e3cff */
[--C-:B------:R-:W-:Y:S01]  /*9d00*/  IMAD.X R37, RZ, RZ, R111.reuse, P1 ;  /* 0x000000ffff257224 */ /* 0x100fe200008e066f */
[----:B------:R-:W-:Y:S01]  /*9d10*/  LOP3.LUT R84, R84, R85, RZ, 0x3c, !PT ;  /* 0x0000005554547212 */ /* 0x000fe200078e3cff */
[--C-:B------:R-:W-:Y:S01]  /*9d20*/  IMAD.X R85, RZ, RZ, R111.reuse, P4 ;  /* 0x000000ffff557224 */ /* 0x100fe200020e066f */
[----:B------:R-:W-:Y:S01]  /*9d30*/  LOP3.LUT R80, R80, R33, RZ, 0x3c, !PT ;  /* 0x0000002150507212 */ /* 0x000fe200078e3cff */
[----:B------:R-:W-:Y:S01]  /*9d40*/  IMAD.X R33, RZ, RZ, R111, P6 ;  /* 0x000000ffff217224 */ /* 0x000fe200030e066f */
[----:B------:R-:W-:Y:S06]  /*9d50*/  BAR.SYNC.DEFER_BLOCKING 0x1, 0x100 ;  /* 0x0044000000007b1d */ /* 0x000fec0000010000 */
[----:B------:R-:W-:Y:S05]  /*9d60*/  @P0 BRA `(.L_x_221) ;  /* 0x0000000000cc0947 */ /* 0x000fea0003800000 */
[----:B------:R-:W0:Y:S01]  /*9d70*/  LDC R10, c[0x0][0xce8] ;  /* 0x00033a00ff0a7b82 */ /* 0x000e220000000800 */
[----:B-1----:R-:W-:Y:S01]  /*9d80*/  IMAD R4, RZ, RZ, -UR41 ;  /* 0x80000029ff047e24 */ /* 0x002fe2000f8e02ff */
[----:B------:R-:W-:Y:S02]  /*9d90*/  ULDC.64 UR8, c[0x0][0xc90] ;  /* 0x0003240000087ab9 */ /* 0x000fe40000000a00 */
        /* <DEDUP_REMOVED lines=32> */
[----:B------:R-:W-:Y:S01]  /*9fa0*/  IMAD.MOV R9, RZ, RZ, -R19 ;  /* 0x000000ffff097224 */ /* 0x000fe200078e0a13 */
[----:B------:R-:W-:Y:S01]  /*9fb0*/  LEA R11, P0, R4, UR4, 0x2 ;  /* 0x00000004040b7c11 */ /* 0x000fe2000f8010ff */
[----:B------:R-:W-:Y:S01]  /*9fc0*/  IMAD.IADD R5, R5, 0x1, R7 ;  /* 0x0000000105057824 */ /* 0x000fe200078e0207 */
[----:B------:R-:W-:Y:S02]  /*9fd0*/  ULDC UR4, c[0x0][0xb88] ;  /* 0x0002e20000047ab9 */ /* 0x000fe40000000800 */
[----:B------:R-:W-:Y:S01]  /*9fe0*/  IMAD R8, R10, UR4, RZ ;  /* 0x000000040a087c24 */ /* 0x000fe2000f8e02ff */
[----:B------:R-:W-:Y:S01]  /*9ff0*/  SHFL.IDX PT, R6, R11, 0x1, 0x1c1f ;  /* 0x003c1f000b067f89 */ /* 0x000fe200000e0000 */
[----:B------:R-:W-:Y:S02]  /*a000*/  LEA.HI.X R12, R4, UR5, R5, 0x2, P0 ;  /* 0x00000005040c7c11 */ /* 0x000fe400080f1405 */
[----:B------:R-:W-:Y:S01]  /*a010*/  ISETP.NE.AND P0, PT, R18, R9, PT ;  /* 0x000000091200720c */ /* 0x000fe20003f05270 */
[----:B------:R-:W-:Y:S01]  /*a020*/  SHFL.IDX PT, R4, R11, RZ, 0x1c1f ;  /* 0x001c1fff0b047589 */ /* 0x000fe200000e0000 */
[----:B------:R-:W-:-:S02]  /*a030*/  VIADD R9, R15, 0x8 ;  /* 0x000000080f097836 */ /* 0x000fc40000000000 */
[-C--:B------:R-:W-:Y:S01]  /*a040*/  ISETP.GE.OR P1, PT, R15, R8.reuse, P0 ;  /* 0x000000080f00720c */ /* 0x080fe20000726670 */
[----:B------:R-:W0:Y:S02]  /*a050*/  SHFL.IDX PT, R5, R12, RZ, 0x1c1f ;  /* 0x001c1fff0c057589 */ /* 0x000e2400000e0000 */
[----:B------:R-:W-:Y:S02]  /*a060*/  ISETP.GE.OR P0, PT, R9, R8, P0 ;  /* 0x000000080900720c */ /* 0x000fe40000706670 */
[----:B------:R-:W1:Y:S08]  /*a070*/  SHFL.IDX PT, R7, R12, 0x1, 0x1c1f ;  /* 0x003c1f000c077f89 */ /* 0x000e7000000e0000 */
[----:B0-----:R0:W-:Y:S04]  /*a080*/  @!P1 ST.E desc[UR38][R4.64], R3 ;  /* 0x0000000304009985 */ /* 0x0011e8000c101926 */
[----:B-1----:R0:W-:Y:S02]  /*a090*/  @!P0 ST.E desc[UR38][R6.64], R0 ;  /* 0x0000000006008985 */ /* 0x0021e4000c101926 */
.L_x_221:
[----:B------:R-:W2:Y:S01]  /*a0a0*/  LDC R14, c[0x0][0xce8] ;  /* 0x00033a00ff0e7b82 */ /* 0x000ea20000000800 */
[----:B------:R-:W-:Y:S01]  /*a0b0*/  ULDC UR12, c[0x0][0xbc8] ;  /* 0x0002f200000c7ab9 */ /* 0x000fe20000000800 */
[----:B01----:R0:W5:Y:S04]  /*a0c0*/  LD.E.128 R4, desc[UR38][R20.64] ;  /* 0x0000002614047980 */ /* 0x003168000c101d00 */
[----:B------:R-:W5:Y:S02]  /*a0d0*/  LD.E.128 R108, desc[UR38][R110.64] ;  /* 0x000000266e6c7980 */ /* 0x000f64000c101d00 */
[----:B------:R-:W1:Y:S01]  /*a0e0*/  LDC R10, c[0x0][0xd38] ;  /* 0x00034e00ff0a7b82 */ /* 0x000e620000000800 */
[----:B------:R-:W-:Y:S01]  /*a0f0*/  ISETP.GE.AND P1, PT, R190, UR12, PT ;  /* 0x0000000cbe007c0c */ /* 0x000fe2000bf26270 */
[----:B------:R-:W-:Y:S01]  /*a100*/  IMAD R9, RZ, RZ, -UR41 ;  /* 0x80000029ff097e24 */ /* 0x000fe2000f8e02ff */
[----:B------:R-:W-:Y:S01]  /*a110*/  ULDC.64 UR8, c[0x0][0xbe8] ;  /* 0x0002fa0000087ab9 */ /* 0x000fe20000000a00 */
[----:B------:R-:W5:Y:S04]  /*a120*/  LD.E.128 R76, desc[UR38][R76.64] ;  /* 0x000000264c4c7980 */ /* 0x000f68000c101d00 */
[----:B------:R-:W3:Y:S01]  /*a130*/  LDC.64 R12, c[0x0][0xbe0] ;  /* 0x0002f800ff0c7b82 */ /* 0x000ee20000000a00 */
[----:B------:R-:W5:Y:S04]  /*a140*/  LD.E.128 R72, desc[UR38][R72.64] ;  /* 0x0000002648487980 */ /* 0x000f68000c101d00 */
[----:B------:R-:W5:Y:S01]  /*a150*/  LD.E.128 R68, desc[UR38][R68.64] ;  /* 0x0000002644447980 */ /* 0x000f62000c101d00 */
[----:B--2---:R-:W-:-:S03]  /*a160*/  ISETP.NE.AND P3, PT, R14, 0x1, PT ;  /* 0x000000010e00780c */ /* 0x004fc60003f65270 */
        /* <DEDUP_REMOVED lines=11> */
[----:B------:R-:W2:Y:S01]  /*a220*/  @P3 LDC R11, c[0x0][0xcf0] ;  /* 0x00033c00ff0b3b82 */ /* 0x000ea20000000800 */
[----:B------:R-:W-:Y:S01]  /*a230*/  IMAD.SHL.U32 R8, R8, 0x4, RZ ;  /* 0x0000000408087824 */ /* 0x000fe200078e00ff */
[----:B------:R-:W-:Y:S01]  /*a240*/  LOP3.LUT R3, R3, 0x2, R0, 0xe2, !PT ;  /* 0x0000000203037812 */ /* 0x000fe200078ee200 */
[----:B------:R-:W5:Y:S01]  /*a250*/  LD.E.128 R48, desc[UR38][R48.64] ;  /* 0x0000002630307980 */ /* 0x000f62000c101d00 */
[----:B------:R-:W-:Y:S01]  /*a260*/  ISETP.GE.AND P0, PT, R188, UR12, PT ;  /* 0x0000000cbc007c0c */ /* 0x000fe2000bf06270 */
[----:B-1----:R-:W-:Y:S01]  /*a270*/  IMAD R28, R10, R9, UR43 ;  /* 0x0000002b0a1c7e24 */ /* 0x002fe2000f8e0209 */
[----:B------:R-:W-:Y:S01]  /*a280*/  LOP3.LUT R3, R8, 0x4, R3, 0xe2, !PT ;  /* 0x0000000408037812 */ /* 0x000fe200078ee203 */
[----:B------:R-:W-:Y:S01]  /*a290*/  IMAD R0, R211, 0x20, R213 ;  /* 0x00000020d3007824 */ /* 0x000fe200078e02d5 */
[----:B------:R-:W-:Y:S01]  /*a2a0*/  SEL R8, RZ, 0xffffffff, P0 ;  /* 0xffffffffff087807 */ /* 0x000fe20000000000 */
[----:B------:R-:W5:Y:S02]  /*a2b0*/  LD.E.128 R40, desc[UR38][R40.64] ;  /* 0x0000002628287980 */ /* 0x000f64000c101d00 */
[----:B------:R-:W-:-:S02]  /*a2c0*/  IMAD R15, R28, 0x40, R0 ;  /* 0x000000401c0f7824 */ /* 0x000fc400078e0200 */
[----:B------:R-:W-:Y:S01]  /*a2d0*/  IMAD.SHL.U32 R8, R8, 0x8, RZ ;  /* 0x0000000808087824 */ /* 0x000fe200078e00ff */
[----:B------:R-:W-:Y:S01]  /*a2e0*/  ISETP.GE.AND P1, PT, R187, UR12, PT ;  /* 0x0000000cbb007c0c */ /* 0x000fe2000bf26270 */
[----:B------:R-:W5:Y:S01]  /*a2f0*/  LD.E.128 R36, desc[UR38][R36.64] ;  /* 0x0000002624247980 */ /* 0x000f62000c101d00 */
[----:B0-----:R-:W-:Y:S02]  /*a300*/  @P3 IMAD.HI.U32 R0, R15, R20, RZ ;  /* 0x000000140f003227 */ /* 0x001fe400078e00ff */
[----:B------:R-:W-:Y:S01]  /*a310*/  LOP3.LUT R3, R8, 0x8, R3, 0xe2, !PT ;  /* 0x0000000808037812 */ /* 0x000fe200078ee203 */
[----:B------:R-:W-:Y:S01]  /*a320*/  UIMAD UR6, UR10, UR8, URZ ;  /* 0x000000080a0672a4 */ /* 0x000fe2000f8e023f */
[----:B------:R-:W-:Y:S01]  /*a330*/  IMAD.MOV.U32 R8, RZ, RZ, R15 ;  /* 0x000000ffff087224 */ /* 0x000fe200078e000f */
[----:B------:R-:W5:Y:S01]  /*a340*/  LD.E.128 R32, desc[UR38][R32.64] ;  /* 0x0000002620207980 */ /* 0x000f62000c101d00 */
[----:B--2---:R-:W-:-:S03]  /*a350*/  @P3 SHF.R.U32.HI R8, RZ, R11, R0 ;  /* 0x0000000bff083219 */ /* 0x004fc60000011600 */
[----:B------:R-:W5:Y:S01]  /*a360*/  LD.E.128 R84, desc[UR38][R84.64] ;  /* 0x0000002654547980 */ /* 0x000f62000c101d00 */
[----:B------:R-:W-:Y:S01]  /*a370*/  SEL R0, RZ, 0xffffffff, P1 ;  /* 0xffffffffff007807 */ /* 0x000fe20000800000 */
[----:B------:R-:W-:Y:S01]  /*a380*/  UIMAD.WIDE.U32 UR4, UR7, UR8, URZ ;  /* 0x00000008070472a5 */ /* 0x000fe2000f8e003f */
[--C-:B------:R-:W-:Y:S01]  /*a390*/  SHF.R.S32.HI R11, RZ, 0x1f, R8.reuse ;  /* 0x0000001fff0b7819 */ /* 0x100fe20000011408 */
[----:B------:R-:W-:Y:S01]  /*a3a0*/  UIMAD UR6, UR7, UR9, UR6 ;  /* 0x00000009070672a4 */ /* 0x000fe2000f8e0206 */
[----:B------:R-:W-:Y:S01]  /*a3b0*/  ISETP.GE.AND P0, PT, R186, UR12, PT ;  /* 0x0000000cba007c0c */ /* 0x000fe2000bf06270 */
[----:B------:R-:W-:Y:S01]  /*a3c0*/  IMAD.SHL.U32 R0, R0, 0x10, RZ ;  /* 0x0000001000007824 */ /* 0x000fe200078e00ff */
[----:B------:R-:W-:Y:S01]  /*a3d0*/  ULDC.64 UR8, c[0x0][0xbf0] ;  /* 0x0002fc0000087ab9 */ /* 0x000fe20000000a00 */
[----:B------:R-:W-:Y:S01]  /*a3e0*/  UIADD3 UR5, UR5, UR6, URZ ;  /* 0x0000000605057290 */ /* 0x000fe2000fffe03f */
[----:B------:R-:W-:Y:S01]  /*a3f0*/  IMAD.MOV R10, RZ, RZ, -R8 ;  /* 0x000000ffff0a7224 */ /* 0x000fe200078e0a08 */
[----:B------:R-:W-:Y:S01]  /*a400*/  UIMAD UR6, UR11, UR8, URZ ;  /* 0x000000080b0672a4 */ /* 0x000fe2000f8e023f */
[----:B------:R-:W-:Y:S01]  /*a410*/  SEL R9, RZ, 0xffffffff, P0 ;  /* 0xffffffffff097807 */ /* 0x000fe20000000000 */
[----:B---3--:R-:W-:Y:S01]  /*a420*/  IMAD R11, R11, R12, RZ ;  /* 0x0000000c0b0b7224 */ /* 0x008fe200078e02ff */
[----:B------:R-:W-:Y:S01]  /*a430*/  LOP3.LUT R0, R0, 0x10, R3, 0xe2, !PT ;  /* 0x0000001000007812 */ /* 0x000fe200078ee203 */
[----:B------:R-:W-:Y:S01]  /*a440*/  IMAD R3, R14, R10, R15 ;  /* 0x0000000a0e037224 */ /* 0x000fe200078e020f */
[----:B------:R-:W-:Y:S01]  /*a450*/  UIMAD UR6, UR42, UR9, UR6 ;  /* 0x000000092a0672a4 */ /* 0x000fe2000f8e0206 */
[----:B------:R-:W-:Y:S01]  /*a460*/  IMAD R13, R8, R13, R11 ;  /* 0x0000000d080d7224 */ /* 0x000fe200078e020b */
[----:B------:R-:W-:Y:S01]  /*a470*/  UIMAD.WIDE.U32 UR42, UR42, UR8, UR4 ;  /* 0x000000082a2a72a5 */ /* 0x000fe2000f8e0004 */
[----:B------:R-:W-:Y:S01]  /*a480*/  IMAD.SHL.U32 R11, R9, 0x20, RZ ;  /* 0x00000020090b7824 */ /* 0x000fe200078e00ff */
[----:B------:R-:W-:Y:S01]  /*a490*/  ISETP.GE.AND P0, PT, R215, UR12, PT ;  /* 0x0000000cd7007c0c */ /* 0x000fe2000bf06270 */
[----:B------:R-:W-:Y:S01]  /*a4a0*/  ULDC.64 UR4, c[0x0][0xbd8] ;  /* 0x0002f60000047ab9 */ /* 0x000fe20000000a00 */
[----:B------:R-:W-:Y:S01]  /*a4b0*/  SHF.R.S32.HI R10, RZ, 0x1f, R3 ;  /* 0x0000001fff0a7819 */ /* 0x000fe20000011403 */
[----:B------:R-:W-:Y:S01]  /*a4c0*/  UIADD3 UR43, UR43, UR6, URZ ;  /* 0x000000062b2b7290 */ /* 0x000fe2000fffe03f */
[----:B------:R-:W-:Y:S01]  /*a4d0*/  LOP3.LUT R0, R11, 0x20, R0, 0xe2, !PT ;  /* 0x000000200b007812 */ /* 0x000fe200078ee200 */
[----:B------:R-:W5:Y:S01]  /*a4e0*/  LD.E.128 R80, desc[UR38][R80.64] ;  /* 0x0000002650507980 */ /* 0x000f62000c101d00 */
[----:B------:R-:W-:Y:S01]  /*a4f0*/  SEL R11, RZ, 0x40, P0 ;  /* 0x00000040ff0b7807 */ /* 0x000fe20000000000 */
[----:B------:R-:W-:Y:S01]  /*a500*/  IMAD R10, R10, UR4, RZ ;  /* 0x000000040a0a7c24 */ /* 0x000fe2000f8e02ff */
[----:B------:R-:W-:Y:S01]  /*a510*/  ULDC.64 UR6, c[0x0][0xb80] ;  /* 0x0002e00000067ab9 */ /* 0x000fe20000000a00 */
[----:B------:R-:W5:Y:S01]  /*a520*/  LD.E.128 R88, desc[UR38][R88.64] ;  /* 0x0000002658587980 */ /* 0x000f62000c101d00 */
[----:B------:R-:W-:Y:S01]  /*a530*/  IMAD.WIDE.U32 R8, R8, R12, UR42 ;  /* 0x0000002a08087e25 */ /* 0x000fe2000f8e000c */
        /* <DEDUP_REMOVED lines=48> */
[-C--:B--2---:R-:W-:Y:S02]  /*a840*/  @!P1 LEA R12, P6, R186, R10.reuse, 0x1 ;  /* 0x0000000aba0c9211 */ /* 0x084fe400078c08ff */
        /* <DEDUP_REMOVED lines=9> */
.L_x_223:
[----:B------:R-:W-:Y:S05]  /*a8e0*/  BSYNC B0 ;  /* 0x0000000000007941 */ /* 0x000fea0003800000 */
.L_x_222:
[----:B---3-5:R-:W-:Y:S01]  /*a8f0*/  VIADD R4, R28, 0x20 ;  /* 0x000000201c047836 */ /* 0x028fe20000000000 */
[----:B------:R3:W4:Y:S01]  /*a900*/  SHFL.IDX PT, R7, R27, 0x1, 0x181f ;  /* 0x00381f001b077f89 */ /* 0x00072200000e0000 */
[----:B------:R-:W-:Y:S03]  /*a910*/  BSSY B0, `(.L_x_224) ;  /* 0x0000023000007945 */ /* 0x000fe60003800000 */
[----:B------:R-:W-:Y:S01]  /*a920*/  ISETP.GE.AND P0, PT, R4, R29, PT ;  /* 0x0000001d0400720c */ /* 0x000fe20003f06270 */
[----:B------:R3:W0:-:S12]  /*a930*/  SHFL.IDX PT, R6, R26, 0x1, 0x181f ;  /* 0x00381f001a067f89 */ /* 0x00061800000e0000 */
[----:B---3--:R-:W-:Y:S05]  /*a940*/  @P0 BRA `(.L_x_225) ;  /* 0x00000000007c0947 */ /* 0x008fea0003800000 */
[----:B------:R-:W-:Y:S02]  /*a950*/  ISETP.GE.AND P2, PT, R190, UR12, PT ;  /* 0x0000000cbe007c0c */ /* 0x000fe4000bf46270 */
[----:B------:R-:W-:Y:S02]  /*a960*/  ISETP.GE.AND P3, PT, R17, UR12, PT ;  /* 0x0000000c11007c0c */ /* 0x000fe4000bf66270 */
[----:B------:R-:W-:Y:S02]  /*a970*/  ISETP.GE.AND P5, PT, R189, UR12, PT ;  /* 0x0000000cbd007c0c */ /* 0x000fe4000bfa6270 */
[----:B------:R-:W-:Y:S02]  /*a980*/  ISETP.GE.AND P4, PT, R188, UR12, PT ;  /* 0x0000000cbc007c0c */ /* 0x000fe4000bf86270 */
[----:B------:R-:W-:-:S05]  /*a990*/  LOP3.LUT P1, RZ, R0, 0x40, RZ, 0xc0, !PT ;  /* 0x0000004000ff7812 */ /* 0x000fca000782c0ff */
[CC--:B0-----:R-:W-:Y:S02]  /*a9a0*/  @!P2 LEA R8, P0, R190.reuse, R6.reuse, 0x1 ;  /* 0x00000006be08a211 */ /* 0x0c1fe400078008ff */
[----:B----4-:R-:W-:Y:S02]  /*a9b0*/  @!P3 IMAD.WIDE R4, R17, 0x2, R6 ;  /* 0x000000021104b825 */ /* 0x010fe400078e0206 */
[-C--:B------:R-:W-:Y:S02]  /*a9c0*/  @!P2 LEA.HI.X R9, R190, R7.reuse, R224, 0x1, P0 ;  /* 0x00000007be09a211 */ /* 0x080fe400000f0ce0 */
[----:B-1----:R-:W-:Y:S01]  /*a9d0*/  @!P5 LEA R10, P0, R189, R6, 0x1 ;  /* 0x00000006bd0ad211 */ /* 0x002fe200078008ff */
[----:B------:R0:W-:Y:S01]  /*a9e0*/  @!P3 ST.E.128 desc[UR38][R4.64], R76 ;  /* 0x0000004c0400b985 */ /* 0x0001e2000c101d26 */
[----:B------:R-:W-:Y:S02]  /*a9f0*/  ISETP.GE.AND P3, PT, R187, UR12, PT ;  /* 0x0000000cbb007c0c */ /* 0x000fe4000bf66270 */
[----:B--2---:R-:W-:Y:S01]  /*aa00*/  @!P5 LEA.HI.X R11, R189, R7, R223, 0x1, P0 ;  /* 0x00000007bd0bd211 */ /* 0x004fe200000f0cdf */
        /* <DEDUP_REMOVED lines=8> */
[-C--:B0-----:R-:W-:Y:S02]  /*aa90*/  @!P2 LEA R4, P6, R186, R6.reuse, 0x1 ;  /* 0x00000006ba04a211 */ /* 0x081fe400078c08ff */
        /* <DEDUP_REMOVED lines=10> */
.L_x_225:
[----:B------:R-:W-:Y:S05]  /*ab40*/  BSYNC B0 ;  /* 0x0000000000007941 */ /* 0x000fea0003800000 */
.L_x_224:
[----:B------:R-:W5:Y:S02]  /*ab50*/  LDC R0, c[0x0][0xd34] ;  /* 0x00034d00ff007b82 */ /* 0x000f640000000800 */
[----:B-----5:R-:W-:-:S13]  /*ab60*/  ISETP.LE.AND P0, PT, R0, UR40, PT ;  /* 0x0000002800007c0c */ /* 0x020fda000bf03270 */
[----:B------:R-:W-:Y:S05]  /*ab70*/  @!P0 BRA `(.L_x_226) ;  /* 0xffffff6400148947 */ /* 0x000fea000383ffff */
[----:B------:R-:W-:Y:S05]  /*ab80*/  EXIT ;  /* 0x000000000000794d */ /* 0x000fea0003800000 */
.L_x_194:
        /* <DEDUP_REMOVED lines=8> */
[----:B------:R0:W-:Y:S07]  /*ac10*/  STL [R1+0x8], R3 ;  /* 0x0000080301007387 */ /* 0x0001ee0000100800 */
[----:B------:R-:W-:Y:S05]  /*ac20*/  @P0 BRA `(.L_x_227) ;  /* 0x0000005800500947 */ /* 0x000fea0003800000 */
[----:B------:R-:W1:Y:S01]  /*ac30*/  S2UR UR4, SR_CgaCtaId ;  /* 0x00000000000479c3 */ /* 0x000e620000008800 */
[C---:B------:R-:W-:Y:S01]  /*ac40*/  IMAD.SHL.U32 R2, R0.reuse, 0x8, RZ ;  /* 0x0000000800027824 */ /* 0x040fe200078e00ff */
[----:B------:R-:W-:Y:S01]  /*ac50*/  LOP3.LUT R5, R0, 0x7f, RZ, 0xc0, !PT ;  /* 0x0000007f00057812 */ /* 0x000fe200078ec0ff */
[----:B------:R-:W-:Y:S01]  /*ac60*/  UMOV UR36, 0x400 ;  /* 0x0000040000247882 */ /* 0x000fe20000000000 */
[----:B------:R-:W-:Y:S01]  /*ac70*/  IMAD.MOV.U32 R19, RZ, RZ, RZ ;  /* 0x000000ffff137224 */ /* 0x000fe200078e00ff */
[----:B------:R-:W-:Y:S01]  /*ac80*/  ULDC.64 UR40, c[0x0][0x198] ;  /* 0x0000660000287ab9 */ /* 0x000fe20000000a00 */
[C---:B0-----:R-:W-:Y:S01]  /*ac90*/  LOP3.LUT R3, R2.reuse, 0x1f8, RZ, 0xc0, !PT ;  /* 0x000001f802037812 */ /* 0x041fe200078ec0ff */
[----:B------:R-:W-:Y:S01]  /*aca0*/  ULDC UR37, c[0x0][0xc] ;  /* 0x0000030000257ab9 */ /* 0x000fe20000000800 */
[----:B------:R-:W-:Y:S02]  /*acb0*/  LOP3.LUT R2, R2, 0x38, RZ, 0xc0, !PT ;  /* 0x0000003802027812 */ /* 0x000fe400078ec0ff */
        /* <DEDUP_REMOVED lines=8> */
[----:B------:R-:W-:Y:S01]  /*ad40*/  LEA R4, R3, UR36, 0x1 ;  /* 0x0000002403047c11 */ /* 0x000fe2000f8e08ff */
[----:B------:R-:W-:-:S04]  /*ad50*/  IMAD.U32 R3, RZ, RZ, UR5 ;  /* 0x00000005ff037e24 */ /* 0x000fc8000f8e00ff */
[----:B------:R0:W-:Y:S04]  /*ad60*/  STL [R1+0x4], R4 ;  /* 0x0000040401007387 */ /* 0x0001e80000100800 */
[----:B------:R1:W-:Y:S04]  /*ad70*/  STL [R1+0x24], R3 ;  /* 0x0000240301007387 */ /* 0x0003e80000100800 */
[----:B------:R2:W-:Y:S01]  /*ad80*/  STL [R1+0x8], R0 ;  /* 0x0000080001007387 */ /* 0x0005e20000100800 */
[----:B0-----:R-:W-:-:S03]  /*ad90*/  LOP3.LUT R4, R2, 0x80, RZ, 0xfc, !PT ;  /* 0x0000008002047812 */ /* 0x001fc600078efcff */
[----:B------:R0:W-:Y:S01]  /*ada0*/  STL [R1+0x50], RZ ;  /* 0x000050ff01007387 */ /* 0x0001e20000100800 */
[C---:B------:R-:W-:Y:S02]  /*adb0*/  LOP3.LUT R4, R2.reuse, 0x140, RZ, 0xfc, !PT ;  /* 0x0000014002047812 */ /* 0x040fe400078efcff */
[C---:B-1----:R-:W-:Y:S02]  /*adc0*/  LOP3.LUT R3, R2.reuse, 0xc0, RZ, 0xfc, !PT ;  /* 0x000000c002037812 */ /* 0x042fe400078efcff */
[C---:B------:R-:W-:Y:S02]  /*add0*/  LOP3.LUT R3, R2.reuse, 0x180, RZ, 0xfc, !PT ;  /* 0x0000018002037812 */ /* 0x040fe400078efcff */
[C---:B--2---:R-:W-:Y:S02]  /*ade0*/  LOP3.LUT R0, R2.reuse, 0x40, RZ, 0xfc, !PT ;  /* 0x0000004002007812 */ /* 0x044fe400078efcff */
[C---:B------:R-:W-:Y:S02]  /*adf0*/  LOP3.LUT R0, R2.reuse, 0x100, RZ, 0xfc, !PT ;  /* 0x0000010002007812 */ /* 0x040fe400078efcff */
[----:B0-----:R-:W-:-:S07]  /*ae00*/  LOP3.LUT R0, R2, 0x1c0, RZ, 0xfc, !PT ;  /* 0x000001c002007812 */ /* 0x001fce00078efcff */
.L_x_323:
        /* <DEDUP_REMOVED lines=11> */
[----:B0-----:R-:W-:-:S13]  /*aec0*/  ISETP.NE.AND P0, PT, R0, 0x1, PT ;  /* 0x000000010000780c */ /* 0x001fda0003f05270 */
[----:B------:R-:W2:Y:S08]  /*aed0*/  @P0 LDC R2, c[0x0][0xd3c] ;  /* 0x00034f00ff020b82 */ /* 0x000eb00000000800 */
[----:B------:R-:W0:Y:S01]  /*aee0*/  @P0 LDC R0, c[0x0][0xd40] ;  /* 0x00035000ff000b82 */ /* 0x000e220000000800 */
[----:B--2---:R-:W-:-:S04]  /*aef0*/  @P0 IMAD.HI.U32 R2, R3, R2, RZ ;  /* 0x0000000203020227 */ /* 0x004fc800078e00ff */
[----:B------:R-:W-:Y:S01]  /*af00*/  IMAD.MOV.U32 R4, RZ, RZ, R3 ;  /* 0x000000ffff047224 */ /* 0x000fe200078e0003 */
[----:B0-----:R-:W-:Y:S02]  /*af10*/  @P0 SHF.R.U32.HI R4, RZ, R0, R2 ;  /* 0x00000000ff040219 */ /* 0x001fe40000011602 */
[----:B-1----:R-:W-:-:S03]  /*af20*/  ISETP.NE.AND P0, PT, R17, 0x1, PT ;  /* 0x000000011100780c */ /* 0x002fc60003f05270 */
[----:B------:R-:W-:Y:S01]  /*af30*/  IMAD.MOV.U32 R5, RZ, RZ, R4 ;  /* 0x000000ffff057224 */ /* 0x000fe200078e0004 */
[----:B------:R-:W-:Y:S09]  /*af40*/  STL [R1+0x14], R4 ;  /* 0x0000140401007387 */ /* 0x000ff20000100800 */
[----:B------:R-:W0:Y:S02]  /*af50*/  @P0 LDC.64 R2, c[0x0][0xd48] ;  /* 0x00035200ff020b82 */ /* 0x000e240000000a00 */
[----:B0-----:R-:W-:-:S05]  /*af60*/  @P0 IMAD.HI.U32 R2, R4, R2, RZ ;  /* 0x0000000204020227 */ /* 0x001fca00078e00ff */
[----:B------:R-:W-:Y:S02]  /*af70*/  @P0 SHF.R.U32.HI R5, RZ, R3, R2 ;  /* 0x00000003ff050219 */ /* 0x000fe40000011602 */
[----:B------:R-:W-:-:S03]  /*af80*/  PLOP3.LUT P0, PT, PT, PT, UP0, 0x80, 0x0 ;  /* 0x000000000000781c */ /* 0x000fc60003f0f008 */
[----:B------:R-:W-:Y:S01]  /*af90*/  IMAD.MOV R0, RZ, RZ, -R5 ;  /* 0x000000ffff007224 */ /* 0x000fe200078e0a05 */
[----:B------:R-:W-:Y:S03]  /*afa0*/  STL [R1+0x10], R5 ;  /* 0x0000100501007387 */ /* 0x000fe60000100800 */
[----:B------:R-:W-:Y:S02]  /*afb0*/  IMAD R17, R17, R0, R4 ;  /* 0x0000000011117224 */ /* 0x000fe400078e0204 */
[----:B------:R-:W0:Y:S02]  /*afc0*/  LDC R0, c[0x0][0x2f0] ;  /* 0x0000bc00ff007b82 */ /* 0x000e240000000800 */
[----:B0-----:R-:W-:-:S04]  /*afd0*/  IMAD R2, R0, UR4, RZ ;  /* 0x0000000400027c24 */ /* 0x001fc8000f8e02ff */
[----:B------:R-:W-:Y:S01]  /*afe0*/  VIADD R0, R2, 0x3f ;  /* 0x0000003f02007836 */ /* 0x000fe20000000000 */
[----:B------:R0:W-:Y:S04]  /*aff0*/  STL [R1+0x4c], R2 ;  /* 0x00004c0201007387 */ /* 0x0001e80000100800 */
[----:B0-----:R-:W-:-:S04]  /*b000*/  SHF.R.S32.HI R2, RZ, 0x1f, R0 ;  /* 0x0000001fff027819 */ /* 0x001fc80000011400 */
        /* <DEDUP_REMOVED lines=8> */
[----:B------:R-:W-:Y:S02]  /*b090*/  IMAD.U32 R4, RZ, RZ, UR6 ;  /* 0x00000006ff047e24 */ /* 0x000fe4000f8e00ff */
[----:B------:R-:W1:Y:S01]  /*b0a0*/  LDC.64 R2, c[0x4][R2] ;  /* 0x0100000002027b82 */ /* 0x000e620000000a00 */
        /* <DEDUP_REMOVED lines=9> */
[----:B01----:R-:W-:Y:S05]  /*b140*/  CALL.ABS.NOINC R2 ;  /* 0x0000000002007343 */ /* 0x003fea0003c00000 */
.L_x_228:
        /* <DEDUP_REMOVED lines=19> */
[----:B0-2---:R-:W-:Y:S05]  /*b280*/  CALL.ABS.NOINC R2 ;  /* 0x0000000002007343 */ /* 0x005fea0003c00000 */
.L_x_230:
        /* <DEDUP_REMOVED lines=15> */
.L_x_229:
[----:B------:R-:W2:Y:S01]  /*b380*/  LDL R2, [R1+0x20] ;  /* 0x0000200001027983 */ /* 0x000ea20000100800 */
[----:B------:R-:W-:-:S03]  /*b390*/  ULDC.64 UR4, c[0x0][0xaf0] ;  /* 0x0002bc0000047ab9 */ /* 0x000fc60000000a00 */
[----:B0-----:R-:W3:Y:S01]  /*b3a0*/  LDL R0, [R1+0x10] ;  /* 0x0000100001007983 */ /* 0x001ee20000100800 */
[----:B------:R-:W-:-:S04]  /*b3b0*/  ISETP.NE.U32.AND P0, PT, RZ, UR4, PT ;  /* 0x00000004ff007c0c */ /* 0x000fc8000bf05070 */
[----:B------:R-:W-:Y:S01]  /*b3c0*/  ISETP.NE.AND.EX P0, PT, RZ, UR5, PT, P0 ;  /* 0x00000005ff007c0c */ /* 0x000fe2000bf05300 */
[----:B--2---:R-:W-:-:S12]  /*b3d0*/  IMAD.MOV.U32 R16, RZ, RZ, R2 ;  /* 0x000000ffff107224 */ /* 0x004fd800078e0002 */
[----:B------:R-:W0:Y:S01]  /*b3e0*/  @P0 LDC.64 R2, c[0x0][0xaf0] ;  /* 0x0002bc00ff020b82 */ /* 0x000e220000000a00 */
[----:B---3--:R-:W-:Y:S02]  /*b3f0*/  IMAD.MOV.U32 R7, RZ, RZ, R0 ;  /* 0x000000ffff077224 */ /* 0x008fe400078e0000 */
[----:B0-----:R-:W-:-:S05]  /*b400*/  @P0 IMAD.WIDE R2, R0, 0x4, R2 ;  /* 0x0000000400020825 */ /* 0x001fca00078e0202 */
[----:B------:R0:W2:Y:S01]  /*b410*/  @P0 LDG.E R7, desc[UR38][R2.64] ;  /* 0x0000002602070981 */ /* 0x0000a2000c1e1900 */
[----:B------:R-:W-:Y:S01]  /*b420*/  VIADD R9, R16, 0xffffffff ;  /* 0xffffffff10097836 */ /* 0x000fe20000000000 */
[----:B------:R-:W-:Y:S01]  /*b430*/  UMOV UR4, 0xffffffff ;  /* 0xffffffff00047882 */ /* 0x000fe20000000000 */
[----:B------:R-:W-:Y:S01]  /*b440*/  LOP3.LUT R18, R18, 0xfffffffe, RZ, 0xc0, !PT ;  /* 0xfffffffe12127812 */ /* 0x000fe200078ec0ff */
[----:B0-----:R-:W0:Y:S02]  /*b450*/  LDC.64 R2, c[0x0][0x418] ;  /* 0x00010600ff027b82 */ /* 0x001e240000000a00 */
[----:B0-----:R-:W-:-:S04]  /*b460*/  ISETP.NE.U32.AND P0, PT, R2, RZ, PT ;  /* 0x000000ff0200720c */ /* 0x001fc80003f05070 */
[----:B------:R-:W-:-:S13]  /*b470*/  ISETP.NE.AND.EX P1, PT, R3, RZ, PT, P0 ;  /* 0x000000ff0300720c */ /* 0x000fda0003f25300 */
[----:B------:R-:W-:Y:S02]  /*b480*/  @P1 LOP3.LUT R18, R18, 0x1, RZ, 0xfc, !PT ;  /* 0x0000000112121812 */ /* 0x000fe400078efcff */
[----:B--2---:R-:W-:Y:S01]  /*b490*/  SHF.R.S32.HI R8, RZ, 0x1f, R7 ;  /* 0x0000001fff087819 */ /* 0x004fe20000011407 */
[----:B------:R0:W-:Y:S01]  /*b4a0*/  STL [R1], R7 ;  /* 0x0000000701007387 */ /* 0x0001e20000100800 */
[----:B------:R-:W-:-:S03]  /*b4b0*/  SEL R16, R7, RZ, !P1 ;  /* 0x000000ff07107207 */ /* 0x000fc60004800000 */
[----:B------:R0:W-:Y:S04]  /*b4c0*/  STL [R1+0x1c], R9 ;  /* 0x00001c0901007387 */ /* 0x0001e80000100800 */
[----:B------:R0:W-:Y:S01]  /*b4d0*/  STL [R1+0xc], R8 ;  /* 0x00000c0801007387 */ /* 0x0001e20000100800 */
[----:B------:R-:W-:Y:S05]  /*b4e0*/  BRA.DIV UR4, `(.L_x_231) ;  /* 0x0000005604647947 */ /* 0x000fea000b800000 */
[----:B------:R-:W1:Y:S02]  /*b4f0*/  S2R R0, SR_TID.X ;  /* 0x0000000000007919 */ /* 0x000e640000002100 */
[----:B-1----:R-:W-:-:S04]  /*b500*/  SHF.R.U32.HI R0, RZ, 0x5, R0 ;  /* 0x00000005ff007819 */ /* 0x002fc80000011600 */
[----:B------:R-:W-:-:S05]  /*b510*/  LOP3.LUT R0, R0, 0x3, RZ, 0xc0, !PT ;  /* 0x0000000300007812 */ /* 0x000fca00078ec0ff */
[----:B------:R1:W2:Y:S02]  /*b520*/  SHFL.IDX PT, R14, R0, RZ, 0x1f ;  /* 0x00001fff000e7589 */ /* 0x0002a400000e0000 */
.L_x_338:
[----:B--2---:R-:W-:Y:S02]  /*b530*/  ISETP.NE.AND P0, PT, R14, RZ, PT ;  /* 0x000000ff0e00720c */ /* 0x004fe40003f05270 */
[----:B------:R-:W-:Y:S02]  /*b540*/  PLOP3.LUT P2, PT, PT, PT, PT, 0x8, 0x0 ;  /* 0x000000000000781c */ /* 0x000fe40003f4e170 */
[----:B------:R-:W-:-:S11]  /*b550*/  LOP3.LUT R18, R18, 0xfffffffd, RZ, 0xc0, !PT ;  /* 0xfffffffd12127812 */ /* 0x000fd600078ec0ff */
[----:B------:R-:W-:Y:S01]  /*b560*/  @P2 LOP3.LUT R18, R18, 0x2, RZ, 0xfc, !PT ;  /* 0x0000000212122812 */ /* 0x000fe200078efcff */
[----:B------:R-:W-:Y:S06]  /*b570*/  @P0 BRA `(.L_x_232) ;  /* 0x0000000000f40947 */ /* 0x000fec0003800000 */
[----:B------:R-:W-:-:S03]  /*b580*/  UMOV UR4, 0xffffffff ;  /* 0xffffffff00047882 */ /* 0x000fc60000000000 */
[----:B------:R-:W-:Y:S05]  /*b590*/  BRA.DIV UR4, `(.L_x_233) ;  /* 0x00000056046c7947 */ /* 0x000fea000b800000 */
[----:B------:R-:W-:-:S13]  /*b5a0*/  ELECT P6, URZ, PT ;  /* 0x00000000003f782f */ /* 0x000fda00038c0000 */
.L_x_341:
[----:B------:R-:W-:Y:S05]  /*b5b0*/  @!P6 BRA `(.L_x_232) ;  /* 0x0000000000e4e947 */ /* 0x000fea0003800000 */
[----:B------:R2:W-:Y:S01]  /*b5c0*/  STL [R1+0x40], R9 ;  /* 0x0000400901007387 */ /* 0x0005e20000100800 */
[----:B------:R-:W-:Y:S01]  /*b5d0*/  IMAD.MOV.U32 R16, RZ, RZ, R7 ;  /* 0x000000ffff107224 */ /* 0x000fe200078e0007 */
[----:B------:R-:W-:Y:S06]  /*b5e0*/  @!P1 BRA `(.L_x_234) ;  /* 0x0000000000489947 */ /* 0x000fec0003800000 */
[----:B------:R-:W3:Y:S01]  /*b5f0*/  LDC R6, c[0x0][0x43c] ;  /* 0x00010f00ff067b82 */ /* 0x000ee20000000800 */
[----:B------:R-:W-:Y:S01]  /*b600*/  ULDC.64 UR4, c[0x0][0x428] ;  /* 0x00010a0000047ab9 */ /* 0x000fe20000000a00 */
[----:B---3--:R-:W-:-:S13]  /*b610*/  ISETP.NE.AND P0, PT, R6, 0x1, PT ;  /* 0x000000010600780c */ /* 0x008fda0003f05270 */
[----:B------:R-:W1:Y:S02]  /*b620*/  @P0 LDC.64 R4, c[0x0][0x440] ;  /* 0x00011000ff040b82 */ /* 0x000e640000000a00 */
[----:B-1----:R-:W-:-:S04]  /*b630*/  @P0 IMAD.HI.U32 R0, R9, R4, RZ ;  /* 0x0000000409000227 */ /* 0x002fc800078e00ff */
[----:B------:R-:W-:Y:S01]  /*b640*/  IMAD.MOV.U32 R4, RZ, RZ, R9 ;  /* 0x000000ffff047224 */ /* 0x000fe200078e0009 */
[----:B------:R-:W-:-:S04]  /*b650*/  @P0 SHF.R.U32.HI R4, RZ, R5, R0 ;  /* 0x00000005ff040219 */ /* 0x000fc80000011600 */
[--C-:B------:R-:W-:Y:S01]  /*b660*/  SHF.R.S32.HI R5, RZ, 0x1f, R4.reuse ;  /* 0x0000001fff057819 */ /* 0x100fe20000011404 */
[----:B------:R-:W-:-:S04]  /*b670*/  IMAD.MOV R0, RZ, RZ, -R4 ;  /* 0x000000ffff007224 */ /* 0x000fc800078e0a04 */
[----:B------:R-:W-:Y:S02]  /*b680*/  IMAD R0, R6, R0, R9 ;  /* 0x0000000006007224 */ /* 0x000fe400078e0209 */
[----:B------:R-:W-:-:S03]  /*b690*/  IMAD.WIDE.U32 R4, R7, UR4, R4 ;  /* 0x0000000407047c25 */ /* 0x000fc6000f8e0004 */
[----:B------:R1:W-:Y:S01]  /*b6a0*/  STL [R1+0x40], R0 ;  /* 0x0000400001007387 */ /* 0x0003e20000100800 */
[----:B------:R-:W-:Y:S01]  /*b6b0*/  LEA R2, P0, R4, R2, 0x2 ;  /* 0x0000000204027211 */ /* 0x000fe200078010ff */
[----:B-1----:R-:W-:-:S04]  /*b6c0*/  IMAD R0, R8, UR4, RZ ;  /* 0x0000000408007c24 */ /* 0x002fc8000f8e02ff */
[----:B------:R-:W-:-:S04]  /*b6d0*/  IMAD R0, R7, UR5, R0 ;  /* 0x0000000507007c24 */ /* 0x000fc8000f8e0200 */
[----:B------:R-:W-:-:S05]  /*b6e0*/  IMAD.IADD R0, R5, 0x1, R0 ;  /* 0x0000000105007824 */ /* 0x000fca00078e0200 */
[----:B------:R-:W-:-:S05]  /*b6f0*/  LEA.HI.X R3, R4, R3, R0, 0x2, P0 ;  /* 0x0000000304037211 */ /* 0x000fca00000f1400 */
[----:B------:R3:W5:Y:S02]  /*b700*/  LDG.E R16, desc[UR38][R2.64] ;  /* 0x0000002602107981 */ /* 0x000764000c1e1900 */
.L_x_234:
[----:B---3--:R-:W3:Y:S01]  /*b710*/  LDL R2, [R1+0x8] ;  /* 0x0000080001027983 */ /* 0x008ee20000100800 */
[----:B-1----:R-:W-:Y:S02]  /*b720*/  LEA R0, R19, UR36, 0x3 ;  /* 0x0000002413007c11 */ /* 0x002fe4000f8e18ff */
[----:B---3--:R-:W-:-:S04]  /*b730*/  SHF.L.U32 R2, R2, 0x1f, RZ ;  /* 0x0000001f02027819 */ /* 0x008fc800000006ff */
[----:B------:R-:W1:Y:S02]  /*b740*/  SYNCS.PHASECHK.TRANS64.TRYWAIT P0, [R0+URZ+0x38840], R2 ;  /* 0x03884002000075a7 */ /* 0x000e64000800017f */
[----:B-1----:R-:W-:Y:S05]  /*b750*/  @!P0 BRA `(.L_x_235) ;  /* 0x00000054001c8947 */ /* 0x002fea0003800000 */
.L_x_342:
[----:B------:R-:W3:Y:S02]  /*b760*/  S2R R3, SR_TID.X ;  /* 0x0000000000037919 */ /* 0x000ee40000002100 */
[----:B---3--:R-:W-:-:S04]  /*b770*/  LOP3.LUT R3, R3, 0x7f, RZ, 0xc0, !PT ;  /* 0x0000007f03037812 */ /* 0x008fc800078ec0ff */
[----:B------:R-:W-:-:S13]  /*b780*/  ISETP.NE.AND P0, PT, R3, RZ, PT ;  /* 0x000000ff0300720c */ /* 0x000fda0003f05270 */
[----:B------:R-:W-:Y:S05]  /*b790*/  @P0 BRA `(.L_x_236) ;  /* 0x00000000001c0947 */ /* 0x000fea0003800000 */
[----:B------:R-:W3:Y:S01]  /*b7a0*/  S2R R3, SR_TID.X ;  /* 0x0000000000037919 */ /* 0x000ee20000002100 */
[----:B-1----:R-:W-:-:S04]  /*b7b0*/  IMAD.MOV.U32 R2, RZ, RZ, 0x2000 ;  /* 0x00002000ff027424 */ /* 0x002fc800078e00ff */
[----:B------:R4:W-:Y:S01]  /*b7c0*/  SYNCS.ARRIVE.TRANS64 RZ, [R0+URZ+0x38830], R2 ;  /* 0x0388300200ff79a7 */ /* 0x0009e2000800003f */
[----:B---3--:R-:W-:-:S04]  /*b7d0*/  LOP3.LUT R3, R3, 0x1f, RZ, 0xc0, !PT ;  /* 0x0000001f03037812 */ /* 0x008fc800078ec0ff */
[----:B------:R-:W-:-:S13]  /*b7e0*/  ISETP.NE.AND P0, PT, R3, RZ, PT ;  /* 0x000000ff0300720c */ /* 0x000fda0003f05270 */
[----:B----4-:R-:W-:Y:S05]  /*b7f0*/  @!P0 BRA `(.L_x_236) ;  /* 0x0000000000048947 */ /* 0x010fea0003800000 */
[----:B------:R-:W-:Y:S01]  /*b800*/  BPT.TRAP 0x1 ;  /* 0x000000040000795c */ /* 0x000fe20000300000 */
.L_x_236:
[----:B-1----:R-:W3:Y:S01]  /*b810*/  LDL R2, [R1+0x40] ;  /* 0x0000400001027983 */ /* 0x002ee20000100800 */
        /* <DEDUP_REMOVED lines=8> */
[----:B------:R-:W-:Y:S01]  /*b8a0*/  UMOV UR10, URZ ;  /* 0x0000003f000a7c82 */ /* 0x000fe20008000000 */
[----:B------:R-:W-:-:S02]  /*b8b0*/  PLOP3.LUT P0, PT, PT, PT, PT, 0x80, 0x0 ;  /* 0x000000000000781c */ /* 0x000fc40003f0f070 */
[----:B------:R-:W-:Y:S02]  /*b8c0*/  LOP3.LUT R18, R18, 0xfffffffd, RZ, 0xc0, !PT ;  /* 0xfffffffd12127812 */ /* 0x000fe400078ec0ff */
[----:B------:R-:W-:Y:S02]  /*b8d0*/  ULEA UR8, UR8, UR36, 0xd ;  /* 0x0000002408087291 */ /* 0x000fe4000f8e683f */
[----:B------:R-:W-:Y:S02]  /*b8e0*/  UIADD3 UR9, UR9, 0x38830, URZ ;  /* 0x0003883009097890 */ /* 0x000fe4000fffe03f */
[----:B------:R-:W-:-:S05]  /*b8f0*/  UIADD3 UR8, UR8, 0x22400, URZ ;  /* 0x0002240008087890 */ /* 0x000fca000fffe03f */
[----:B------:R-:W-:Y:S02]  /*b900*/  @P0 LOP3.LUT R18, R18, 0x2, RZ, 0xfc, !PT ;  /* 0x0000000212120812 */ /* 0x000fe400078efcff */
[----:B---3--:R-:W-:-:S13]  /*b910*/  R2UR UR11, R2 ;  /* 0x00000000020b72ca */ /* 0x008fda00000e0000 */
[----:B------:R-:W-:-:S09]  /*b920*/  USHF.L.U32 UR11, UR11, 0x6, URZ ;  /* 0x000000060b0b7899 */ /* 0x000fd2000800063f */
[----:B------:R3:W-:Y:S02]  /*b930*/  UTMALDG.4D [UR8], [UR4], desc[UR6] ;  /* 0x00000608040075b4 */ /* 0x0007e40008019000 */
[----:B---3--:R-:W-:Y:S01]  /*b940*/  NOP ;  /* 0x0000000000007918 */ /* 0x008fe20000000000 */
.L_x_232:
[----:B-1----:R-:W3:Y:S01]  /*b950*/  LDL R0, [R1+0x10] ;  /* 0x0000100001007983 */ /* 0x002ee20000100800 */
[----:B------:R-:W-:Y:S05]  /*b960*/  WARPSYNC.ALL ;  /* 0x0000000000007948 */ /* 0x000fea0003800000 */
[----:B------:R-:W-:Y:S01]  /*b970*/  UIADD3 UR4, UR36, 0x20400, URZ ;  /* 0x0002040024047890 */ /* 0x000fe2000fffe03f */
[----:B------:R-:W-:-:S03]  /*b980*/  SHF.R.S32.HI R2, RZ, 0x1f, R17 ;  /* 0x0000001fff027819 */ /* 0x000fc60000011411 */
[----:B------:R-:W-:Y:S01]  /*b990*/  ULOP3.LUT UP0, URZ, UR4, 0x3ff, URZ, 0xc0, !UPT ;  /* 0x000003ff043f7892 */ /* 0x000fe2000f80c03f */
[----:B------:R-:W-:Y:S05]  /*b9a0*/  BAR.SYNC.DEFER_BLOCKING 0x8, 0x100 ;  /* 0x0204000000007b1d */ /* 0x000fea0000010000 */
[----:B------:R-:W-:Y:S02]  /*b9b0*/  PLOP3.LUT P0, PT, PT, PT, UP0, 0x80, 0x0 ;  /* 0x000000000000781c */ /* 0x000fe40003f0f008 */
[----:B---3--:R-:W-:-:S05]  /*b9c0*/  SHF.R.S32.HI R0, RZ, 0x1f, R0 ;  /* 0x0000001fff007819 */ /* 0x008fca0000011400 */
[----:B------:R1:W-:Y:S04]  /*b9d0*/  STL [R1+0x44], R0 ;  /* 0x0000440001007387 */ /* 0x0003e80000100800 */
[----:B------:R1:W-:Y:S02]  /*b9e0*/  STL [R1+0x30], R2 ;  /* 0x0000300201007387 */ /* 0x0003e40000100800 */
[----:B------:R-:W-:Y:S05]  /*b9f0*/  @!P0 BRA `(.L_x_237) ;  /* 0x0000000000408947 */ /* 0x000fea0003800000 */
[----:B-1----:R-:W-:Y:S01]  /*ba00*/  MOV R2, 0x0 ;  /* 0x0000000000027802 */ /* 0x002fe20000000f00 */
[----:B------:R-:W-:Y:S01]  /*ba10*/  ULDC.64 UR4, c[0x4][0x90] ;  /* 0x0100240000047ab9 */ /* 0x000fe20000000a00 */
[----:B------:R-:W-:Y:S01]  /*ba20*/  ULDC.64 UR6, c[0x4][0x98] ;  /* 0x0100260000067ab9 */ /* 0x000fe20000000a00 */
[----:B------:R-:W-:Y:S01]  /*ba30*/  ULDC.64 UR8, c[0x4][0x20] ;  /* 0x0100080000087ab9 */ /* 0x000fe20000000a00 */
[----:B------:R-:W-:Y:S02]  /*ba40*/  IMAD.U32 R4, RZ, RZ, UR4 ;  /* 0x00000004ff047e24 */ /* 0x000fe4000f8e00ff */
[----:B------:R-:W1:Y:S01]  /*ba50*/  LDC.64 R2, c[0x4][R2] ;  /* 0x0100000002027b82 */ /* 0x000e620000000a00 */
[----:B------:R-:W-:Y:S02]  /*ba60*/  IMAD.U32 R5, RZ, RZ, UR5 ;  /* 0x00000005ff057e24 */ /* 0x000fe4000f8e00ff */
[----:B------:R-:W-:Y:S02]  /*ba70*/  IMAD.U32 R6, RZ, RZ, UR6 ;  /* 0x00000006ff067e24 */ /* 0x000fe4000f8e00ff */
[----:B0-----:R-:W-:-:S02]  /*ba80*/  IMAD.U32 R7, RZ, RZ, UR7 ;  /* 0x00000007ff077e24 */ /* 0x001fc4000f8e00ff */
[----:B------:R-:W-:Y:S02]  /*ba90*/  IMAD.U32 R10, RZ, RZ, UR8 ;  /* 0x00000008ff0a7e24 */ /* 0x000fe4000f8e00ff */
[----:B------:R-:W-:Y:S02]  /*baa0*/  IMAD.U32 R11, RZ, RZ, UR9 ;  /* 0x00000009ff0b7e24 */ /* 0x000fe4000f8e00ff */
[----:B------:R-:W-:Y:S02]  /*bab0*/  IMAD.MOV.U32 R8, RZ, RZ, 0x70 ;  /* 0x00000070ff087424 */ /* 0x000fe400078e00ff */
[----:B------:R-:W-:Y:S02]  /*bac0*/  IMAD.MOV.U32 R12, RZ, RZ, 0x1 ;  /* 0x00000001ff0c7424 */ /* 0x000fe400078e00ff */
[----:B------:R-:W-:-:S07]  /*bad0*/  IMAD.MOV.U32 R13, RZ, RZ, RZ ;  /* 0x000000ffff0d7224 */ /* 0x000fce00078e00ff */
[----:B------:R-:W-:-:S07]  /*bae0*/  LEPC R20, `(.L_x_237) ;  /* 0x000000001014794e */ /* 0x000fce0000000000 */
[----:B-12---:R-:W-:Y:S05]  /*baf0*/  CALL.ABS.NOINC R2 ;  /* 0x0000000002007343 */ /* 0x006fea0003c00000 */
.L_x_237:
[----:B------:R-:W3:Y:S01]  /*bb00*/  LDL.LU R4, [R1+0x14] ;  /* 0x0000140001047983 */ /* 0x000ee20000300800 */
[----:B0-----:R-:W0:Y:S01]  /*bb10*/  LDC R7, c[0x0][0x448] ;  /* 0x00011200ff077b82 */ /* 0x001e220000000800 */
[----:B------:R-:W-:Y:S01]  /*bb20*/  ULDC UR4, c[0x0][0xd38] ;  /* 0x00034e0000047ab9 */ /* 0x000fe20000000800 */
[----:B------:R-:W-:Y:S01]  /*bb30*/  ULDC.64 UR6, c[0x0][0x280] ;  /* 0x0000a00000067ab9 */ /* 0x000fe20000000a00 */
[----:B------:R-:W4:Y:S04]  /*bb40*/  LDL R5, [R1+0x24] ;  /* 0x0000240001057983 */ /* 0x000f280000100800 */
[----:B------:R-:W4:Y:S04]  /*bb50*/  LDL R8, [R1+0x30] ;  /* 0x0000300001087983 */ /* 0x000f280000100800 */
[----:B------:R-:W4:Y:S04]  /*bb60*/  LDL R10, [R1+0x44] ;  /* 0x00004400010a7983 */ /* 0x000f280000100800 */
[----:B--2---:R-:W2:Y:S01]  /*bb70*/  LDL R9, [R1+0x10] ;  /* 0x0000100001097983 */ /* 0x004ea20000100800 */
[----:B-1----:R-:W1:Y:S01]  /*bb80*/  S2R R0, SR_TID.X ;  /* 0x0000000000007919 */ /* 0x002e620000002100 */
[----:B0-----:R-:W-:-:S13]  /*bb90*/  ISETP.NE.AND P0, PT, R7, 0x1, PT ;  /* 0x000000010700780c */ /* 0x001fda0003f05270 */
[----:B------:R-:W0:Y:S08]  /*bba0*/  @P0 LDC R2, c[0x0][0x44c] ;  /* 0x00011300ff020b82 */ /* 0x000e300000000800 */
[----:B------:R-:W0:Y:S01]  /*bbb0*/  @P0 LDC R3, c[0x0][0x450] ;  /* 0x00011400ff030b82 */ /* 0x000e220000000800 */
[----:B-1----:R-:W-:-:S04]  /*bbc0*/  LOP3.LUT R0, R0, 0x7f, RZ, 0xc0, !PT ;  /* 0x0000007f00007812 */ /* 0x002fc800078ec0ff */
[----:B------:R-:W-:Y:S02]  /*bbd0*/  SHF.R.U32.HI R6, RZ, 0x3, R0 ;  /* 0x00000003ff067819 */ /* 0x000fe40000011600 */
[----:B------:R-:W1:Y:S02]  /*bbe0*/  S2R R0, SR_TID.X ;  /* 0x0000000000007919 */ /* 0x000e640000002100 */
[----:B-1----:R-:W-:-:S05]  /*bbf0*/  IMAD.SHL.U32 R0, R0, 0x10, RZ ;  /* 0x0000001000007824 */ /* 0x002fca00078e00ff */
[----:B------:R-:W-:Y:S01]  /*bc00*/  LOP3.LUT R0, R6, 0x70, R0, 0xf8, !PT ;  /* 0x0000007006007812 */ /* 0x000fe200078ef800 */
[----:B---3--:R-:W-:-:S04]  /*bc10*/  IMAD.MOV R4, RZ, RZ, -R4 ;  /* 0x000000ffff047224 */ /* 0x008fc800078e0a04 */
[----:B----4-:R-:W-:Y:S01]  /*bc20*/  IMAD R4, R4, UR4, R5 ;  /* 0x0000000404047c24 */ /* 0x010fe2000f8e0205 */
[----:B------:R-:W-:-:S03]  /*bc30*/  ULDC.64 UR4, c[0x0][0x2d8] ;  /* 0x0000b60000047ab9 */ /* 0x000fc60000000a00 */
[----:B------:R-:W-:Y:S02]  /*bc40*/  IMAD R6, R4, 0x40, R0 ;  /* 0x0000004004067824 */ /* 0x000fe400078e0200 */
[----:B------:R-:W-:Y:S02]  /*bc50*/  IMAD R5, R8, UR4, RZ ;  /* 0x0000000408057c24 */ /* 0x000fe4000f8e02ff */
[----:B0-----:R-:W-:-:S04]  /*bc60*/  @P0 IMAD.HI.U32 R2, R6, R2, RZ ;  /* 0x0000000206020227 */ /* 0x001fc800078e00ff */
[----:B------:R-:W-:Y:S01]  /*bc70*/  IMAD.MOV.U32 R0, RZ, RZ, R6 ;  /* 0x000000ffff007224 */ /* 0x000fe200078e0006 */
[----:B------:R-:W-:Y:S01]  /*bc80*/  @P0 SHF.R.U32.HI R0, RZ, R3, R2 ;  /* 0x00000003ff000219 */ /* 0x000fe20000011602 */
[C---:B------:R-:W-:Y:S02]  /*bc90*/  IMAD R5, R17.reuse, UR5, R5 ;  /* 0x0000000511057c24 */ /* 0x040fe4000f8e0205 */
[----:B------:R-:W-:Y:S01]  /*bca0*/  IMAD.WIDE.U32 R2, R17, UR4, RZ ;  /* 0x0000000411027c25 */ /* 0x000fe2000f8e00ff */
[----:B------:R-:W-:-:S03]  /*bcb0*/  ULDC.64 UR4, c[0x0][0x2e0] ;  /* 0x0000b80000047ab9 */ /* 0x000fc60000000a00 */
[----:B------:R-:W-:Y:S02]  /*bcc0*/  IMAD.IADD R3, R3, 0x1, R5 ;  /* 0x0000000103037824 */ /* 0x000fe400078e0205 */
[----:B------:R-:W-:Y:S01]  /*bcd0*/  IMAD R5, R10, UR4, RZ ;  /* 0x000000040a057c24 */ /* 0x000fe2000f8e02ff */
[----:B------:R0:W-:Y:S01]  /*bce0*/  STL [R1+0x18], R6 ;  /* 0x0000180601007387 */ /* 0x0001e20000100800 */
[----:B--2---:R-:W-:-:S04]  /*bcf0*/  IMAD.WIDE.U32 R2, R9, UR4, R2 ;  /* 0x0000000409027c25 */ /* 0x004fc8000f8e0002 */
[----:B------:R-:W-:Y:S01]  /*bd00*/  IMAD R5, R9, UR5, R5 ;  /* 0x0000000509057c24 */ /* 0x000fe2000f8e0205 */
[----:B------:R-:W1:Y:S01]  /*bd10*/  S2R R10, SR_TID.X ;  /* 0x00000000000a7919 */ /* 0x000e620000002100 */
[----:B------:R-:W-:Y:S01]  /*bd20*/  ULDC.64 UR4, c[0x0][0x2d0] ;  /* 0x0000b40000047ab9 */ /* 0x000fe20000000a00 */
[----:B------:R0:W5:Y:S01]  /*bd30*/  LDL R9, [R1+0x4] ;  /* 0x0000040001097983 */ /* 0x0001620000100800 */
[----:B------:R-:W-:Y:S01]  /*bd40*/  IMAD.IADD R3, R3, 0x1, R5 ;  /* 0x0000000103037824 */ /* 0x000fe200078e0205 */
[----:B------:R-:W-:-:S05]  /*bd50*/  SHF.R.S32.HI R5, RZ, 0x1f, R0 ;  /* 0x0000001fff057819 */ /* 0x000fca0000011400 */
[----:B------:R-:W-:Y:S02]  /*bd60*/  IMAD R5, R5, UR4, RZ ;  /* 0x0000000405057c24 */ /* 0x000fe4000f8e02ff */
[----:B------:R-:W-:-:S04]  /*bd70*/  IMAD.WIDE.U32 R2, R0, UR4, R2 ;  /* 0x0000000400027c25 */ /* 0x000fc8000f8e0002 */
[----:B------:R-:W-:Y:S01]  /*bd80*/  IMAD R5, R0, UR5, R5 ;  /* 0x0000000500057c24 */ /* 0x000fe2000f8e0205 */
[----:B------:R-:W-:Y:S01]  /*bd90*/  ULDC.64 UR4, c[0x0][0x2c8] ;  /* 0x0000b20000047ab9 */ /* 0x000fe20000000a00 */
[----:B------:R-:W-:-:S04]  /*bda0*/  IMAD.MOV R0, RZ, RZ, -R0 ;  /* 0x000000ffff007224 */ /* 0x000fc800078e0a00 */
[----:B------:R-:W-:Y:S02]  /*bdb0*/  IMAD R0, R7, R0, R6 ;  /* 0x0000000007007224 */ /* 0x000fe400078e0206 */
[----:B------:R-:W-:-:S03]  /*bdc0*/  IMAD.IADD R3, R3, 0x1, R5 ;  /* 0x0000000103037824 */ /* 0x000fc600078e0205 */
[----:B------:R-:W-:Y:S01]  /*bdd0*/  SHF.R.S32.HI R5, RZ, 0x1f, R0 ;  /* 0x0000001fff057819 */ /* 0x000fe20000011400 */
[----:B------:R-:W-:-:S04]  /*bde0*/  IMAD.WIDE.U32 R2, R0, UR4, R2 ;  /* 0x0000000400027c25 */ /* 0x000fc8000f8e0002 */
[----:B------:R-:W-:Y:S01]  /*bdf0*/  IMAD R5, R5, UR4, RZ ;  /* 0x0000000405057c24 */ /* 0x000fe2000f8e02ff */
[----:B------:R-:W-:Y:S01]  /*be00*/  ULDC UR4, c[0x0][0x2b8] ;  /* 0x0000ae0000047ab9 */ /* 0x000fe20000000800 */
[----:B-1----:R-:W-:Y:S02]  /*be10*/  IMAD.SHL.U32 R10, R10, 0x8, RZ ;  /* 0x000000080a0a7824 */ /* 0x002fe400078e00ff */
[----:B------:R-:W-:-:S03]  /*be20*/  IMAD R5, R0, UR5, R5 ;  /* 0x0000000500057c24 */ /* 0x000fc6000f8e0205 */
[----:B------:R-:W-:Y:S01]  /*be30*/  LOP3.LUT R10, R10, 0x38, RZ, 0xc0, !PT ;  /* 0x000000380a0a7812 */ /* 0x000fe200078ec0ff */
[----:B------:R-:W-:Y:S01]  /*be40*/  IMAD.IADD R5, R3, 0x1, R5 ;  /* 0x0000000103057824 */ /* 0x000fe200078e0205 */
[----:B------:R-:W-:Y:S02]  /*be50*/  LEA R0, P1, R2, UR6, 0x1 ;  /* 0x0000000602007c11 */ /* 0x000fe4000f8208ff */
[----:B------:R-:W-:Y:S01]  /*be60*/  ISETP.GE.AND P0, PT, R10, UR4, PT ;  /* 0x000000040a007c0c */ /* 0x000fe2000bf06270 */
[----:B------:R-:W-:Y:S01]  /*be70*/  UMOV UR4, 0xffffffff ;  /* 0xffffffff00047882 */ /* 0x000fe20000000000 */
[----:B------:R-:W-:Y:S02]  /*be80*/  LEA.HI.X R2, R2, UR7, R5, 0x1, P1 ;  /* 0x0000000702027c11 */ /* 0x000fe400088f0c05 */
[----:B0-----:R-:W-:Y:S09]  /*be90*/  BRA.DIV UR4, `(.L_x_238) ;  /* 0x0000004e04607947 */ /* 0x001ff2000b800000 */
        /* <DEDUP_REMOVED lines=9> */
[----:B------:R-:W-:Y:S01]  /*bf30*/  ISETP.GE.AND P1, PT, R11, R3, PT ;  /* 0x000000030b00720c */ /* 0x000fe20003f26270 */
[----:B------:R-:W-:Y:S04]  /*bf40*/  STL [R1+0x14], R11 ;  /* 0x0000140b01007387 */ /* 0x000fe80000100800 */
[----:B------:R2:W-:Y:S08]  /*bf50*/  STL [R1+0x28], R7 ;  /* 0x0000280701007387 */ /* 0x0005f00000100800 */
[----:B-1----:R-:W-:-:S05]  /*bf60*/  @!P1 LEA R5, P2, R10, R5, 0x1 ;  /* 0x000000050a059211 */ /* 0x002fca00078408ff */
[----:B0-----:R-:W-:Y:S02]  /*bf70*/  @!P1 IMAD.X R4, RZ, RZ, R6, P2 ;  /* 0x000000ffff049224 */ /* 0x001fe400010e0606 */
[----:B------:R-:W-:Y:S03]  /*bf80*/  SHFL.IDX PT, R6, R2, 0x1, 0x181f ;  /* 0x00381f0002067f89 */ /* 0x000fe600000e0000 */
[----:B------:R-:W-:-:S04]  /*bf90*/  @!P1 LOP3.LUT R5, R5, R4, RZ, 0x3c, !PT ;  /* 0x0000000405059212 */ /* 0x000fc800078e3cff */
[----:B------:R-:W-:-:S04]  /*bfa0*/  @!P1 LOP3.LUT R4, R5, R4, RZ, 0x3c, !PT ;  /* 0x0000000405049212 */ /* 0x000fc800078e3cff */
[----:B------:R-:W-:-:S05]  /*bfb0*/  @!P1 LOP3.LUT R5, R5, R4, RZ, 0x3c, !PT ;  /* 0x0000000405059212 */ /* 0x000fca00078e3cff */
[----:B-----5:R0:W-:Y:S01]  /*bfc0*/  @!P1 LDGSTS.E.BYPASS.LTC128B.128 [R9+0x20400], desc[UR38][R4.64], !P0 ;  /* 0x2040000004099fae */ /* 0x0201e2000c101d66 */
[----:B------:R-:W-:Y:S01]  /*bfd0*/  ISETP.GE.AND P1, PT, R7, R3, PT ;  /* 0x000000030700720c */ /* 0x000fe20003f26270 */
[----:B--2---:R-:W-:-:S05]  /*bfe0*/  VIADD R7, R11, 0x20 ;  /* 0x000000200b077836 */ /* 0x004fca0000000000 */
[----:B------:R-:W-:Y:S04]  /*bff0*/  STL [R1+0x2c], R7 ;  /* 0x00002c0701007387 */ /* 0x000fe80000100800 */
[----:B0-----:R-:W0:Y:S03]  /*c000*/  SHFL.IDX PT, R4, R0, 0x1, 0x181f ;  /* 0x00381f0000047f89 */ /* 0x001e2600000e0000 */
[----:B0-----:R-:W-:-:S05]  /*c010*/  @!P1 LEA R5, P2, R10, R4, 0x1 ;  /* 0x000000040a059211 */ /* 0x001fca00078408ff */
[----:B------:R-:W-:Y:S02]  /*c020*/  @!P1 IMAD.X R4, RZ, RZ, R6, P2 ;  /* 0x000000ffff049224 */ /* 0x000fe400010e0606 */
[----:B------:R-:W-:Y:S03]  /*c030*/  SHFL.IDX PT, R6, R2, 0x2, 0x181f ;  /* 0x00581f0002067f89 */ /* 0x000fe600000e0000 */
[----:B------:R-:W-:-:S04]  /*c040*/  @!P1 LOP3.LUT R5, R5, R4, RZ, 0x3c, !PT ;  /* 0x0000000405059212 */ /* 0x000fc800078e3cff */
[----:B------:R-:W-:-:S04]  /*c050*/  @!P1 LOP3.LUT R4, R5, R4, RZ, 0x3c, !PT ;  /* 0x0000000405049212 */ /* 0x000fc800078e3cff */
[----:B------:R-:W-:-:S05]  /*c060*/  @!P1 LOP3.LUT R5, R5, R4, RZ, 0x3c, !PT ;  /* 0x0000000405059212 */ /* 0x000fca00078e3cff */
[----:B------:R0:W-:Y:S01]  /*c070*/  @!P1 LDGSTS.E.BYPASS.LTC128B.128 [R9+0x20c00], desc[UR38][R4.64], !P0 ;  /* 0x20c0000004099fae */ /* 0x0001e2000c101d66 */
[----:B------:R-:W-:-:S03]  /*c080*/  ISETP.GE.AND P1, PT, R7, R3, PT ;  /* 0x000000030700720c */ /* 0x000fc60003f26270 */
[----:B0-----:R-:W0:Y:S04]  /*c090*/  SHFL.IDX PT, R4, R0, 0x2, 0x181f ;  /* 0x00581f0000047f89 */ /* 0x001e2800000e0000 */
[----:B------:R-:W1:Y:S06]  /*c0a0*/  SHFL.IDX PT, R0, R0, 0x3, 0x181f ;  /* 0x00781f0000007f89 */ /* 0x000e6c00000e0000 */
[----:B0-----:R-:W-:-:S05]  /*c0b0*/  @!P1 LEA R5, P2, R10, R4, 0x1 ;  /* 0x000000040a059211 */ /* 0x001fca00078408ff */
[----:B------:R-:W-:-:S05]  /*c0c0*/  @!P1 IMAD.X R4, RZ, RZ, R6, P2 ;  /* 0x000000ffff049224 */ /* 0x000fca00010e0606 */
[----:B------:R-:W-:-:S04]  /*c0d0*/  @!P1 LOP3.LUT R5, R5, R4, RZ, 0x3c, !PT ;  /* 0x0000000405059212 */ /* 0x000fc800078e3cff */
[----:B------:R-:W-:-:S04]  /*c0e0*/  @!P1 LOP3.LUT R4, R5, R4, RZ, 0x3c, !PT ;  /* 0x0000000405049212 */ /* 0x000fc800078e3cff */
[----:B------:R-:W-:-:S05]  /*c0f0*/  @!P1 LOP3.LUT R5, R5, R4, RZ, 0x3c, !PT ;  /* 0x0000000405059212 */ /* 0x000fca00078e3cff */
[----:B------:R0:W-:Y:S04]  /*c100*/  @!P1 LDGSTS.E.BYPASS.LTC128B.128 [R9+0x21400], desc[UR38][R4.64], !P0 ;  /* 0x2140000004099fae */ /* 0x0001e8000c101d66 */
[----:B01----:R0:W2:Y:S02]  /*c110*/  SHFL.IDX PT, R4, R2, 0x3, 0x181f ;  /* 0x00781f0002047f89 */ /* 0x0030a400000e0000 */
.L_x_351:
[----:B0-----:R-:W3:Y:S02]  /*c120*/  LDL R2, [R1+0x14] ;  /* 0x0000140001027983 */ /* 0x001ee40000100800 */
[----:B---3--:R-:W-:-:S05]  /*c130*/  VIADD R2, R2, 0x30 ;  /* 0x0000003002027836 */ /* 0x008fca0000000000 */
[----:B------:R-:W-:Y:S01]  /*c140*/  ISETP.GE.AND P1, PT, R2, R3, PT ;  /* 0x000000030200720c */ /* 0x000fe20003f26270 */
[----:B------:R0:W-:-:S12]  /*c150*/  STL [R1+0x48], R2 ;  /* 0x0000480201007387 */ /* 0x0001d80000100800 */
[----:B0-----:R-:W-:-:S05]  /*c160*/  @!P1 LEA R2, P2, R10, R0, 0x1 ;  /* 0x000000000a029211 */ /* 0x001fca00078408ff */
[----:B--2---:R-:W-:-:S05]  /*c170*/  @!P1 IMAD.X R3, RZ, RZ, R4, P2 ;  /* 0x000000ffff039224 */ /* 0x004fca00010e0604 */
[----:B------:R-:W-:Y:S01]  /*c180*/  @!PT LDS RZ, [RZ] ;  /* 0x00000000fffff984 */ /* 0x000fe20000000800 */
[----:B------:R-:W-:Y:S01]  /*c190*/  @!PT LDS RZ, [RZ] ;  /* 0x00000000fffff984 */ /* 0x000fe20000000800 */
[----:B------:R-:W-:Y:S01]  /*c1a0*/  @!PT LDS RZ, [RZ] ;  /* 0x00000000fffff984 */ /* 0x000fe20000000800 */
[----:B------:R0:W-:Y:S01]  /*c1b0*/  @!P1 LDGSTS.E.BYPASS.LTC128B.128 [R9+0x21c00], desc[UR38][R2.64], !P0 ;  /* 0x21c0000002099fae */ /* 0x0001e2000c101d66 */
[----:B------:R-:W-:Y:S01]  /*c1c0*/  NOP ;  /* 0x0000000000007918 */ /* 0x000fe20000000000 */
[----:B------:R-:W-:Y:S02]  /*c1d0*/  SYNCS.ARRIVE.TRANS64.RED.A0T1 RZ, [UR36+0x38800], RZ ;  /* 0x038800ffffff79a7 */ /* 0x000fe40008200424 */
[----:B------:R-:W-:Y:S01]  /*c1e0*/  ARRIVES.LDGSTSBAR.64.TRANSCNT [UR36+0x38800] ;  /* 0x03880000ff0079b0 */ /* 0x000fe20008000aa4 */
[----:B------:R-:W-:Y:S01]  /*c1f0*/  NOP ;  /* 0x0000000000007918 */ /* 0x000fe20000000000 */
[----:B------:R-:W-:Y:S01]  /*c200*/  ULDC.64 UR4, c[0x0][0x3d8] ;  /* 0x0000f60000047ab9 */ /* 0x000fe20000000a00 */
[----:B------:R-:W-:Y:S01]  /*c210*/  UIADD3 UR6, UR36, 0x26400, URZ ;  /* 0x0002640024067890 */ /* 0x000fe2000fffe03f */
[----:B------:R-:W-:Y:S01]  /*c220*/  IMAD R0, R8, UR4, RZ ;  /* 0x0000000408007c24 */ /* 0x000fe2000f8e02ff */
[----:B------:R-:W-:Y:S01]  /*c230*/  SYNCS.ARRIVE.TRANS64.A1T0 RZ, [UR36+0x38800], RZ ;  /* 0x038800ffffff79a7 */ /* 0x000fe20008100024 */
[----:B0-----:R-:W-:Y:S01]  /*c240*/  IMAD.WIDE.U32 R2, R17, UR4, RZ ;  /* 0x0000000411027c25 */ /* 0x001fe2000f8e00ff */
[----:B------:R-:W-:-:S03]  /*c250*/  ULOP3.LUT UP0, URZ, UR6, 0x3ff, URZ, 0xc0, !UPT ;  /* 0x000003ff063f7892 */ /* 0x000fc6000f80c03f */
[----:B------:R-:W-:Y:S01]  /*c260*/  IMAD R0, R17, UR5, R0 ;  /* 0x0000000511007c24 */ /* 0x000fe2000f8e0200 */
[----:B------:R0:W-:Y:S02]  /*c270*/  STL.64 [R1+0x38], R2 ;  /* 0x0000380201007387 */ /* 0x0001e40000100a00 */
[----:B------:R-:W-:Y:S01]  /*c280*/  PLOP3.LUT P0, PT, PT, PT, UP0, 0x80, 0x0 ;  /* 0x000000000000781c */ /* 0x000fe20003f0f008 */
[----:B------:R-:W-:-:S05]  /*c290*/  IMAD.IADD R0, R3, 0x1, R0 ;  /* 0x0000000103007824 */ /* 0x000fca00078e0200 */
[----:B------:R0:W-:Y:S07]  /*c2a0*/  STL [R1+0x30], R0 ;  /* 0x0000300001007387 */ /* 0x0001ee0000100800 */
[----:B------:R-:W-:Y:S05]  /*c2b0*/  @!P0 BRA `(.L_x_239) ;  /* 0x0000000000408947 */ /* 0x000fea0003800000 */
[----:B0-----:R-:W-:Y:S01]  /*c2c0*/  MOV R2, 0x0 ;  /* 0x0000000000027802 */ /* 0x001fe20000000f00 */
[----:B------:R-:W-:Y:S01]  /*c2d0*/  ULDC.64 UR6, c[0x4][0x90] ;  /* 0x0100240000067ab9 */ /* 0x000fe20000000a00 */
[----:B------:R-:W-:Y:S01]  /*c2e0*/  ULDC.64 UR8, c[0x4][0x98] ;  /* 0x0100260000087ab9 */ /* 0x000fe20000000a00 */
[----:B------:R-:W-:Y:S01]  /*c2f0*/  ULDC.64 UR4, c[0x4][0x28] ;  /* 0x01000a0000047ab9 */ /* 0x000fe20000000a00 */
[----:B------:R-:W-:Y:S02]  /*c300*/  IMAD.U32 R4, RZ, RZ, UR6 ;  /* 0x00000006ff047e24 */ /* 0x000fe4000f8e00ff */
        /* <DEDUP_REMOVED lines=11> */
.L_x_239:
[----:B------:R-:W2:Y:S01]  /*c3c0*/  LDL.LU R5, [R1+0x30] ;  /* 0x0000300001057983 */ /* 0x000ea20000300800 */
[----:B------:R-:W1:Y:S01]  /*c3d0*/  LDC R8, c[0x0][0x448] ;  /* 0x00011200ff087b82 */ /* 0x000e620000000800 */
[----:B------:R-:W-:Y:S02]  /*c3e0*/  ULDC.64 UR4, c[0x0][0x3e0] ;  /* 0x0000f80000047ab9 */ /* 0x000fe40000000a00 */
[----:B0-----:R-:W2:Y:S04]  /*c3f0*/  LDL.LU.64 R2, [R1+0x38] ;  /* 0x0000380001027983 */ /* 0x001ea80000300a00 */
[----:B------:R-:W3:Y:S04]  /*c400*/  LDL.LU R0, [R1+0x44] ;  /* 0x0000440001007983 */ /* 0x000ee80000300800 */
[----:B------:R-:W4:Y:S04]  /*c410*/  LDL.LU R4, [R1+0x10] ;  /* 0x0000100001047983 */ /* 0x000f280000300800 */
[----:B------:R-:W5:Y:S01]  /*c420*/  LDL.LU R6, [R1+0x18] ;  /* 0x0000180001067983 */ /* 0x000f620000300800 */
[----:B------:R-:W-:Y:S01]  /*c430*/  LOP3.LUT R18, R18, 0xffffffef, RZ, 0xc0, !PT ;  /* 0xffffffef12127812 */ /* 0x000fe200078ec0ff */
[----:B------:R-:W0:Y:S01]  /*c440*/  S2R R7, SR_TID.X ;  /* 0x0000000000077919 */ /* 0x000e220000002100 */
[----:B------:R-:W0:Y:S01]  /*c450*/  S2R R9, SR_TID.X ;  /* 0x0000000000097919 */ /* 0x000e220000002100 */
[----:B-1----:R-:W-:Y:S01]  /*c460*/  ISETP.NE.AND P0, PT, R8, 0x1, PT ;  /* 0x000000010800780c */ /* 0x002fe20003f05270 */
[----:B0-----:R-:W-:-:S02]  /*c470*/  IMAD.SHL.U32 R7, R7, 0x8, RZ ;  /* 0x0000000807077824 */ /* 0x001fc400078e00ff */
[----:B------:R-:W-:-:S03]  /*c480*/  IMAD.SHL.U32 R9, R9, 0x8, RZ ;  /* 0x0000000809097824 */ /* 0x000fc600078e00ff */
[----:B------:R-:W-:-:S04]  /*c490*/  LOP3.LUT R7, R7, 0x38, RZ, 0xc0, !PT ;  /* 0x0000003807077812 */ /* 0x000fc800078ec0ff */
[C---:B------:R-:W-:Y:S02]  /*c4a0*/  LOP3.LUT R10, R7.reuse, 0x80, RZ, 0xfc, !PT ;  /* 0x00000080070a7812 */ /* 0x040fe400078efcff */
[----:B------:R-:W-:Y:S02]  /*c4b0*/  LOP3.LUT R7, R7, 0x40, RZ, 0xfc, !PT ;  /* 0x0000004007077812 */ /* 0x000fe400078efcff */
[----:B------:R-:W-:Y:S01]  /*c4c0*/  LOP3.LUT R9, R9, 0x38, RZ, 0xc0, !PT ;  /* 0x0000003809097812 */ /* 0x000fe200078ec0ff */
[----:B--2---:R-:W-:Y:S02]  /*c4d0*/  IMAD.MOV.U32 R3, RZ, RZ, R5 ;  /* 0x000000ffff037224 */ /* 0x004fe400078e0005 */
[----:B------:R-:W0:Y:S01]  /*c4e0*/  @P0 LDC R5, c[0x0][0x450] ;  /* 0x00011400ff050b82 */ /* 0x000e220000000800 */
[----:B---3--:R-:W-:-:S04]  /*c4f0*/  IMAD R0, R0, UR4, RZ ;  /* 0x0000000400007c24 */ /* 0x008fc8000f8e02ff */
[C---:B----4-:R-:W-:Y:S02]  /*c500*/  IMAD R0, R4.reuse, UR5, R0 ;  /* 0x0000000504007c24 */ /* 0x050fe4000f8e0200 */
[----:B------:R-:W-:Y:S01]  /*c510*/  IMAD.WIDE.U32 R2, R4, UR4, R2 ;  /* 0x0000000404027c25 */ /* 0x000fe2000f8e0002 */
[----:B------:R-:W-:-:S03]  /*c520*/  ULDC.64 UR4, c[0x0][0x3d0] ;  /* 0x0000f40000047ab9 */ /* 0x000fc60000000a00 */
[----:B------:R-:W-:Y:S02]  /*c530*/  IMAD.IADD R3, R3, 0x1, R0 ;  /* 0x0000000103037824 */ /* 0x000fe400078e0200 */
[----:B------:R-:W1:Y:S01]  /*c540*/  @P0 LDC R0, c[0x0][0x44c] ;  /* 0x00011300ff000b82 */ /* 0x000e620000000800 */
[----:B-----5:R-:W-:Y:S02]  /*c550*/  IMAD.MOV.U32 R4, RZ, RZ, R6 ;  /* 0x000000ffff047224 */ /* 0x020fe400078e0006 */
[----:B-1----:R-:W-:-:S05]  /*c560*/  @P0 IMAD.HI.U32 R0, R6, R0, RZ ;  /* 0x0000000006000227 */ /* 0x002fca00078e00ff */
[----:B0-----:R-:W-:-:S04]  /*c570*/  @P0 SHF.R.U32.HI R4, RZ, R5, R0 ;  /* 0x00000005ff040219 */ /* 0x001fc80000011600 */
[--C-:B------:R-:W-:Y:S01]  /*c580*/  SHF.R.S32.HI R5, RZ, 0x1f, R4.reuse ;  /* 0x0000001fff057819 */ /* 0x100fe20000011404 */
[----:B------:R-:W-:Y:S02]  /*c590*/  IMAD.MOV R0, RZ, RZ, -R4 ;  /* 0x000000ffff007224 */ /* 0x000fe400078e0a04 */
[----:B------:R-:W-:-:S04]  /*c5a0*/  IMAD.WIDE.U32 R2, R4, UR4, R2 ;  /* 0x0000000404027c25 */ /* 0x000fc8000f8e0002 */
[----:B------:R-:W-:Y:S02]  /*c5b0*/  IMAD R0, R8, R0, R6 ;  /* 0x0000000008007224 */ /* 0x000fe400078e0206 */
[----:B------:R-:W-:-:S04]  /*c5c0*/  IMAD R5, R5, UR4, RZ ;  /* 0x0000000405057c24 */ /* 0x000fc8000f8e02ff */
[----:B------:R-:W-:Y:S01]  /*c5d0*/  IMAD R5, R4, UR5, R5 ;  /* 0x0000000504057c24 */ /* 0x000fe2000f8e0205 */
[----:B------:R-:W-:Y:S01]  /*c5e0*/  SHF.R.S32.HI R4, RZ, 0x1f, R0 ;  /* 0x0000001fff047819 */ /* 0x000fe20000011400 */
[----:B------:R-:W-:Y:S02]  /*c5f0*/  ULDC.64 UR4, c[0x0][0x3c8] ;  /* 0x0000f20000047ab9 */ /* 0x000fe40000000a00 */
[----:B------:R-:W-:Y:S02]  /*c600*/  IMAD.IADD R3, R3, 0x1, R5 ;  /* 0x0000000103037824 */ /* 0x000fe400078e0205 */
[----:B------:R-:W-:Y:S02]  /*c610*/  IMAD R4, R4, UR4, RZ ;  /* 0x0000000404047c24 */ /* 0x000fe4000f8e02ff */
[----:B------:R-:W-:-:S04]  /*c620*/  IMAD.WIDE.U32 R2, R0, UR4, R2 ;  /* 0x0000000400027c25 */ /* 0x000fc8000f8e0002 */
[----:B------:R-:W-:Y:S01]  /*c630*/  IMAD R4, R0, UR5, R4 ;  /* 0x0000000500047c24 */ /* 0x000fe2000f8e0204 */
[----:B------:R-:W-:Y:S02]  /*c640*/  ULDC.64 UR4, c[0x0][0x390] ;  /* 0x0000e40000047ab9 */ /* 0x000fe40000000a00 */
[----:B------:R-:W-:Y:S01]  /*c650*/  LEA R0, P0, R2, UR4, 0x1 ;  /* 0x0000000402007c11 */ /* 0x000fe2000f8008ff */
[----:B------:R-:W-:Y:S01]  /*c660*/  ULDC UR4, c[0x0][0x3b8] ;  /* 0x0000ee0000047ab9 */ /* 0x000fe20000000800 */
[----:B------:R-:W-:Y:S01]  /*c670*/  IMAD.IADD R6, R3, 0x1, R4 ;  /* 0x0000000103067824 */ /* 0x000fe200078e0204 */
[----:B------:R-:W-:Y:S02]  /*c680*/  ISETP.GE.AND P1, PT, R7, UR4, PT ;  /* 0x0000000407007c0c */ /* 0x000fe4000bf26270 */
[----:B------:R-:W0:Y:S01]  /*c690*/  S2R R7, SR_TID.X ;  /* 0x0000000000077919 */ /* 0x000e220000002100 */
[----:B------:R-:W-:Y:S02]  /*c6a0*/  ISETP.GE.AND P2, PT, R10, UR4, PT ;  /* 0x000000040a007c0c */ /* 0x000fe4000bf46270 */
[----:B------:R-:W-:-:S02]  /*c6b0*/  LEA.HI.X R6, R2, UR5, R6, 0x1, P0 ;  /* 0x0000000502067c11 */ /* 0x000fc400080f0c06 */
[----:B------:R-:W-:Y:S02]  /*c6c0*/  ISETP.GE.AND P3, PT, R9, UR4, PT ;  /* 0x0000000409007c0c */ /* 0x000fe4000bf66270 */
[----:B------:R-:W-:Y:S02]  /*c6d0*/  SEL R2, RZ, 0x4, P2 ;  /* 0x00000004ff027807 */ /* 0x000fe40001000000 */
[----:B------:R-:W-:Y:S02]  /*c6e0*/  SEL R4, RZ, 0x1, P3 ;  /* 0x00000001ff047807 */ /* 0x000fe40001800000 */
[----:B------:R-:W-:-:S04]  /*c6f0*/  SEL R3, RZ, 0x2, P1 ;  /* 0x00000002ff037807 */ /* 0x000fc80000800000 */
[----:B------:R-:W-:-:S03]  /*c700*/  IADD3 R2, R2, R3, R4 ;  /* 0x0000000302027210 */ /* 0x000fc60007ffe004 */
[----:B------:R-:W-:-:S04]  /*c710*/  @P3 LOP3.LUT R18, R18, 0x10, RZ, 0xfc, !PT ;  /* 0x0000001012123812 */ /* 0x000fc800078efcff */
[----:B------:R-:W-:-:S04]  /*c720*/  LOP3.LUT R18, R18, 0xfffffffb, RZ, 0xc0, !PT ;  /* 0xfffffffb12127812 */ /* 0x000fc800078ec0ff */
[----:B------:R-:W-:-:S04]  /*c730*/  @P2 LOP3.LUT R18, R18, 0x4, RZ, 0xfc, !PT ;  /* 0x0000000412122812 */ /* 0x000fc800078efcff */
[----:B------:R-:W-:Y:S01]  /*c740*/  LOP3.LUT R18, R18, 0xfffffff7, RZ, 0xc0, !PT ;  /* 0xfffffff712127812 */ /* 0x000fe200078ec0ff */
[----:B0-----:R-:W-:-:S03]  /*c750*/  IMAD.SHL.U32 R7, R7, 0x8, RZ ;  /* 0x0000000807077824 */ /* 0x001fc600078e00ff */
[----:B------:R-:W-:Y:S02]  /*c760*/  @P1 LOP3.LUT R18, R18, 0x8, RZ, 0xfc, !PT ;  /* 0x0000000812121812 */ /* 0x000fe400078efcff */
[----:B------:R-:W-:-:S04]  /*c770*/  LOP3.LUT R7, R7, 0x38, RZ, 0xc0, !PT ;  /* 0x0000003807077812 */ /* 0x000fc800078ec0ff */
[C---:B------:R-:W-:Y:S02]  /*c780*/  LOP3.LUT R10, R7.reuse, 0x100, RZ, 0xfc, !PT ;  /* 0x00000100070a7812 */ /* 0x040fe400078efcff */
[----:B------:R-:W-:Y:S02]  /*c790*/  LOP3.LUT R7, R7, 0xc0, RZ, 0xfc, !PT ;  /* 0x000000c007077812 */ /* 0x000fe400078efcff */
[----:B------:R-:W-:Y:S02]  /*c7a0*/  ISETP.GE.AND P0, PT, R10, UR4, PT ;  /* 0x000000040a007c0c */ /* 0x000fe4000bf06270 */
[----:B------:R-:W0:Y:S01]  /*c7b0*/  S2R R10, SR_TID.X ;  /* 0x00000000000a7919 */ /* 0x000e220000002100 */
[----:B------:R-:W-:Y:S02]  /*c7c0*/  ISETP.GE.AND P5, PT, R7, UR4, PT ;  /* 0x0000000407007c0c */ /* 0x000fe4000bfa6270 */
[----:B------:R-:W-:Y:S01]  /*c7d0*/  SEL R4, RZ, 0x10, P0 ;  /* 0x00000010ff047807 */ /* 0x000fe20000000000 */
[----:B------:R-:W1:Y:S01]  /*c7e0*/  S2R R7, SR_TID.X ;  /* 0x0000000000077919 */ /* 0x000e620000002100 */
[----:B------:R-:W-:-:S04]  /*c7f0*/  SEL R3, RZ, 0x8, P5 ;  /* 0x00000008ff037807 */ /* 0x000fc80002800000 */
[----:B------:R-:W-:Y:S01]  /*c800*/  IADD3 R2, R4, R2, R3 ;  /* 0x0000000204027210 */ /* 0x000fe20007ffe003 */
[----:B0-----:R-:W-:Y:S02]  /*c810*/  IMAD.SHL.U32 R10, R10, 0x8, RZ ;  /* 0x000000080a0a7824 */ /* 0x001fe400078e00ff */
[----:B-1----:R-:W-:-:S03]  /*c820*/  IMAD.SHL.U32 R7, R7, 0x8, RZ ;  /* 0x0000000807077824 */ /* 0x002fc600078e00ff */
[----:B------:R-:W-:-:S04]  /*c830*/  LOP3.LUT R10, R10, 0x38, RZ, 0xc0, !PT ;  /* 0x000000380a0a7812 */ /* 0x000fc800078ec0ff */
[----:B------:R-:W-:Y:S02]  /*c840*/  LOP3.LUT R11, R10, 0x180, RZ, 0xfc, !PT ;  /* 0x000001800a0b7812 */ /* 0x000fe400078efcff */
[----:B------:R-:W-:Y:S02]  /*c850*/  LOP3.LUT R7, R7, 0x38, RZ, 0xc0, !PT ;  /* 0x0000003807077812 */ /* 0x000fe400078ec0ff */
[----:B------:R-:W-:Y:S02]  /*c860*/  ISETP.GE.AND P1, PT, R11, UR4, PT ;  /* 0x000000040b007c0c */ /* 0x000fe4000bf26270 */
[C---:B------:R-:W-:Y:S02]  /*c870*/  LOP3.LUT R10, R7.reuse, 0x140, RZ, 0xfc, !PT ;  /* 0x00000140070a7812 */ /* 0x040fe400078efcff */
[----:B------:R-:W-:Y:S02]  /*c880*/  SEL R5, RZ, 0x40, P1 ;  /* 0x00000040ff057807 */ /* 0x000fe40000800000 */
[----:B------:R-:W-:-:S02]  /*c890*/  LOP3.LUT R7, R7, 0x1c0, RZ, 0xfc, !PT ;  /* 0x000001c007077812 */ /* 0x000fc400078efcff */
[----:B------:R-:W-:Y:S02]  /*c8a0*/  ISETP.GE.AND P1, PT, R10, UR4, PT ;  /* 0x000000040a007c0c */ /* 0x000fe4000bf26270 */
[----:B------:R-:W-:Y:S01]  /*c8b0*/  ISETP.GE.AND P2, PT, R7, UR4, PT ;  /* 0x0000000407007c0c */ /* 0x000fe2000bf46270 */
[----:B------:R-:W-:Y:S01]  /*c8c0*/  UMOV UR4, 0xffffffff ;  /* 0xffffffff00047882 */ /* 0x000fe20000000000 */
[----:B------:R-:W-:Y:S02]  /*c8d0*/  SEL R3, RZ, 0x20, P1 ;  /* 0x00000020ff037807 */ /* 0x000fe40000800000 */
[----:B------:R-:W-:Y:S02]  /*c8e0*/  SEL R7, RZ, 0x80, P2 ;  /* 0x00000080ff077807 */ /* 0x000fe40001000000 */
[----:B------:R-:W-:-:S05]  /*c8f0*/  IADD3 R5, R5, R2, R3 ;  /* 0x0000000205057210 */ /* 0x000fca0007ffe003 */
[----:B------:R-:W-:Y:S01]  /*c900*/  IMAD.IADD R7, R5, 0x1, R7 ;  /* 0x0000000105077824 */ /* 0x000fe200078e0207 */
[----:B------:R-:W-:Y:S06]  /*c910*/  BRA.DIV UR4, `(.L_x_240) ;  /* 0x0000004a04247947 */ /* 0x000fec000b800000 */
[----:B------:R-:W2:Y:S01]  /*c920*/  LDL.LU R3, [R1+0x14] ;  /* 0x0000140001037983 */ /* 0x000ea20000300800 */
[----:B------:R-:W-:-:S03]  /*c930*/  ULDC UR4, c[0x0][0x288] ;  /* 0x0000a20000047ab9 */ /* 0x000fc60000000800 */
[----:B------:R-:W3:Y:S04]  /*c940*/  LDL.LU R2, [R1+0x28] ;  /* 0x0000280001027983 */ /* 0x000ee80000300800 */
[----:B------:R-:W4:Y:S01]  /*c950*/  LDL R11, [R1+0x4] ;  /* 0x00000400010b7983 */ /* 0x000f220000100800 */
[----:B------:R-:W-:Y:S01]  /*c960*/  IMAD R4, R8, UR4, RZ ;  /* 0x0000000408047c24 */ /* 0x000fe2000f8e02ff */
[----:B------:R-:W-:Y:S02]  /*c970*/  LOP3.LUT R18, R18, 0xfffffdff, RZ, 0xc0, !PT ;  /* 0xfffffdff12127812 */ /* 0x000fe400078ec0ff */
[----:B------:R-:W5:Y:S02]  /*c980*/  LDL.LU R13, [R1+0x2c] ;  /* 0x00002c00010d7983 */ /* 0x000f640000300800 */
[----:B------:R-:W-:Y:S01]  /*c990*/  @P0 LOP3.LUT R18, R18, 0x200, RZ, 0xfc, !PT ;  /* 0x0000020012120812 */ /* 0x000fe200078efcff */
[----:B------:R-:W0:Y:S03]  /*c9a0*/  S2R R12, SR_TID.X ;  /* 0x00000000000c7919 */ /* 0x000e260000002100 */
[----:B------:R-:W-:-:S02]  /*c9b0*/  LOP3.LUT P0, RZ, R18, 0x10, RZ, 0xc0, !PT ;  /* 0x0000001012ff7812 */ /* 0x000fc4000780c0ff */
[----:B------:R-:W-:-:S04]  /*c9c0*/  LOP3.LUT R18, R18, 0xfffffeff, RZ, 0xc0, !PT ;  /* 0xfffffeff12127812 */ /* 0x000fc800078ec0ff */
[----:B------:R-:W-:-:S04]  /*c9d0*/  @P1 LOP3.LUT R18, R18, 0x100, RZ, 0xfc, !PT ;  /* 0x0000010012121812 */ /* 0x000fc800078efcff */
[----:B------:R-:W-:Y:S01]  /*c9e0*/  LOP3.LUT P1, RZ, R18, 0x8, RZ, 0xc0, !PT ;  /* 0x0000000812ff7812 */ /* 0x000fe2000782c0ff */
[----:B0-----:R-:W-:-:S05]  /*c9f0*/  IMAD.SHL.U32 R12, R12, 0x8, RZ ;  /* 0x000000080c0c7824 */ /* 0x001fca00078e00ff */
[----:B------:R-:W-:Y:S02]  /*ca00*/  LOP3.LUT R12, R12, 0x38, RZ, 0xc0, !PT ;  /* 0x000000380c0c7812 */ /* 0x000fe400078ec0ff */
[----:B------:R-:W-:Y:S01]  /*ca10*/  LOP3.LUT R18, R18, 0xffffff7f, RZ, 0xc0, !PT ;  /* 0xffffff7f12127812 */ /* 0x000fe200078ec0ff */
[----:B------:R-:W-:Y:S01]  /*ca20*/  SHFL.IDX PT, R14, R0, 0x1, 0x181f ;  /* 0x00381f00000e7f89 */ /* 0x000fe200000e0000 */
[----:B--2---:R-:W-:-:S03]  /*ca30*/  ISETP.GE.AND P2, PT, R3, R4, PT ;  /* 0x000000040300720c */ /* 0x004fc60003f46270 */
[----:B------:R-:W0:Y:S01]  /*ca40*/  SHFL.IDX PT, R3, R0, RZ, 0x181f ;  /* 0x00181fff00037589 */ /* 0x000e2200000e0000 */
[----:B---3--:R-:W-:-:S03]  /*ca50*/  ISETP.GE.AND P3, PT, R2, R4, PT ;  /* 0x000000040200720c */ /* 0x008fc60003f66270 */
[----:B------:R-:W1:Y:S06]  /*ca60*/  SHFL.IDX PT, R2, R6, RZ, 0x181f ;  /* 0x00181fff06027589 */ /* 0x000e6c00000e0000 */
[----:B0-----:R-:W-:-:S05]  /*ca70*/  @!P2 LEA R3, P6, R12, R3, 0x1 ;  /* 0x000000030c03a211 */ /* 0x001fca00078c08ff */
[----:B-1----:R-:W-:-:S05]  /*ca80*/  @!P2 IMAD.X R2, RZ, RZ, R2, P6 ;  /* 0x000000ffff02a224 */ /* 0x002fca00030e0602 */
[-C--:B------:R-:W-:Y:S02]  /*ca90*/  @!P2 LOP3.LUT R3, R3, R2.reuse, RZ, 0x3c, !PT ;  /* 0x000000020303a212 */ /* 0x080fe400078e3cff */
[----:B------:R-:W-:Y:S02]  /*caa0*/  @!P2 LOP3.LUT R8, R5, 0x40, RZ, 0xc0, !PT ;  /* 0x000000400508a812 */ /* 0x000fe400078ec0ff */
[C---:B------:R-:W-:Y:S02]  /*cab0*/  @!P2 LOP3.LUT R2, R3.reuse, R2, RZ, 0x3c, !PT ;  /* 0x000000020302a212 */ /* 0x040fe400078e3cff */
[----:B------:R-:W-:Y:S02]  /*cac0*/  @P3 LOP3.LUT R18, R18, 0x80, RZ, 0xfc, !PT ;  /* 0x0000008012123812 */ /* 0x000fe400078efcff */
[----:B------:R-:W-:Y:S02]  /*cad0*/  @!P2 LOP3.LUT R3, R3, R2, RZ, 0x3c, !PT ;  /* 0x000000020303a212 */ /* 0x000fe400078e3cff */
[----:B------:R-:W-:-:S02]  /*cae0*/  @!P2 SHF.R.U32.HI R8, RZ, 0x2, R8 ;  /* 0x00000002ff08a819 */ /* 0x000fc40000011608 */
[----:B------:R-:W-:Y:S01]  /*caf0*/  LOP3.LUT P6, RZ, R18, 0x4, RZ, 0xc0, !PT ;  /* 0x0000000412ff7812 */ /* 0x000fe200078cc0ff */
[----:B----4-:R-:W-:Y:S01]  /*cb00*/  @!P2 LDGSTS.E.BYPASS.LTC128B.128 [R11+0x26400], desc[UR38][R2.64], !P0 ;  /* 0x26400000020bafae */ /* 0x010fe2000c101d66 */
[----:B------:R-:W-:Y:S02]  /*cb10*/  @!P2 ISETP.NE.U32.AND P3, PT, R8, RZ, PT ;  /* 0x000000ff0800a20c */ /* 0x000fe40003f65070 */
[----:B------:R-:W-:Y:S01]  /*cb20*/  @!P2 LOP3.LUT R8, R7, 0x80, RZ, 0xc0, !PT ;  /* 0x000000800708a812 */ /* 0x000fe200078ec0ff */
[----:B------:R-:W-:Y:S01]  /*cb30*/  @!P2 LDGSTS.E.BYPASS.LTC128B.128 [R11+0x28400], desc[UR38][R2.64+0x80], !P1 ;  /* 0x28400080020bafae */ /* 0x000fe2000c901d66 */
[C---:B------:R-:W-:Y:S02]  /*cb40*/  LOP3.LUT P0, RZ, R18.reuse, 0x200, RZ, 0xc0, !PT ;  /* 0x0000020012ff7812 */ /* 0x040fe4000780c0ff */
[----:B------:R-:W-:Y:S02]  /*cb50*/  LOP3.LUT P1, RZ, R18, 0x100, RZ, 0xc0, !PT ;  /* 0x0000010012ff7812 */ /* 0x000fe4000782c0ff */
[----:B------:R-:W-:-:S03]  /*cb60*/  @!P2 SHF.R.U32.HI R8, RZ, 0x3, R8 ;  /* 0x00000003ff08a819 */ /* 0x000fc60000011608 */
[----:B------:R-:W-:Y:S01]  /*cb70*/  @!P2 LDGSTS.E.BYPASS.LTC128B.128 [R11+0x2a400], desc[UR38][R2.64+0x100], !P6 ;  /* 0x2a400100020bafae */ /* 0x000fe2000f101d66 */
[----:B------:R-:W-:-:S03]  /*cb80*/  @!P2 ISETP.NE.U32.AND P4, PT, R8, RZ, PT ;  /* 0x000000ff0800a20c */ /* 0x000fc60003f85070 */
[----:B------:R-:W0:Y:S04]  /*cb90*/  SHFL.IDX PT, R8, R6, 0x1, 0x181f ;  /* 0x00381f0006087f89 */ /* 0x000e2800000e0000 */
[----:B------:R-:W-:Y:S04]  /*cba0*/  @!P2 LDGSTS.E.BYPASS.LTC128B.128 [R11+0x2c400], desc[UR38][R2.64+0x180], !P5 ;  /* 0x2c400180020bafae */ /* 0x000fe8000e901d66 */
[----:B------:R-:W-:Y:S04]  /*cbb0*/  @!P2 LDGSTS.E.BYPASS.LTC128B.128 [R11+0x2e400], desc[UR38][R2.64+0x200], !P0 ;  /* 0x2e400200020bafae */ /* 0x000fe8000c101d66 */
[----:B------:R-:W-:Y:S04]  /*cbc0*/  @!P2 LDGSTS.E.BYPASS.LTC128B.128 [R11+0x30400], desc[UR38][R2.64+0x280], !P1 ;  /* 0x30400280020bafae */ /* 0x000fe8000c901d66 */
[----:B------:R-:W-:Y:S01]  /*cbd0*/  @!P2 LDGSTS.E.BYPASS.LTC128B.128 [R11+0x32400], desc[UR38][R2.64+0x300], P3 ;  /* 0x32400300020bafae */ /* 0x000fe20009901d66 */
[----:B------:R-:W-:-:S03]  /*cbe0*/  LOP3.LUT P3, RZ, R18, 0x80, RZ, 0xc0, !PT ;  /* 0x0000008012ff7812 */ /* 0x000fc6000786c0ff */
[----:B------:R1:W-:Y:S10]  /*cbf0*/  @!P2 LDGSTS.E.BYPASS.LTC128B.128 [R11+0x34400], desc[UR38][R2.64+0x380], P4 ;  /* 0x34400380020bafae */ /* 0x0003f4000a101d66 */
[----:B------:R-:W-:-:S05]  /*cc00*/  @!P3 LEA R9, P4, R12, R14, 0x1 ;  /* 0x0000000e0c09b211 */ /* 0x000fca00078808ff */
[----:B0-----:R-:W-:Y:S01]  /*cc10*/  @!P3 IMAD.X R10, RZ, RZ, R8, P4 ;  /* 0x000000ffff0ab224 */ /* 0x001fe200020e0608 */
[C---:B------:R-:W-:Y:S02]  /*cc20*/  LOP3.LUT P4, RZ, R18.reuse, 0x10, RZ, 0xc0, !PT ;  /* 0x0000001012ff7812 */ /* 0x040fe4000788c0ff */
[----:B------:R-:W-:Y:S01]  /*cc30*/  @!P3 LOP3.LUT R8, R5, 0x40, RZ, 0xc0, !PT ;  /* 0x000000400508b812 */ /* 0x000fe200078ec0ff */
[----:B-1----:R-:W-:Y:S01]  /*cc40*/  @!P3 IMAD.MOV.U32 R2, RZ, RZ, R9 ;  /* 0x000000ffff02b224 */ /* 0x002fe200078e0009 */
[----:B------:R-:W-:Y:S01]  /*cc50*/  LOP3.LUT P2, RZ, R18, 0x8, RZ, 0xc0, !PT ;  /* 0x0000000812ff7812 */ /* 0x000fe2000784c0ff */
[----:B------:R-:W-:Y:S01]  /*cc60*/  @!P3 IMAD.MOV.U32 R3, RZ, RZ, R10 ;  /* 0x000000ffff03b224 */ /* 0x000fe200078e000a */
[----:B------:R-:W-:-:S07]  /*cc70*/  @!P3 SHF.R.U32.HI R8, RZ, 0x2, R8 ;  /* 0x00000002ff08b819 */ /* 0x000fce0000011608 */
[----:B------:R-:W-:Y:S01]  /*cc80*/  @!P3 LDGSTS.E.BYPASS.LTC128B.128 [R11+0x26c00], desc[UR38][R2.64], !P4 ;  /* 0x26c00000020bbfae */ /* 0x000fe2000e101d66 */
[----:B------:R-:W-:Y:S02]  /*cc90*/  @!P3 ISETP.NE.U32.AND P4, PT, R8, RZ, PT ;  /* 0x000000ff0800b20c */ /* 0x000fe40003f85070 */
[----:B------:R-:W-:Y:S01]  /*cca0*/  @!P3 LOP3.LUT R8, R7, 0x80, RZ, 0xc0, !PT ;  /* 0x000000800708b812 */ /* 0x000fe200078ec0ff */
[----:B------:R-:W-:Y:S03]  /*ccb0*/  @!P3 LDGSTS.E.BYPASS.LTC128B.128 [R11+0x28c00], desc[UR38][R2.64+0x80], !P2 ;  /* 0x28c00080020bbfae */ /* 0x000fe6000d101d66 */
[----:B------:R-:W-:Y:S01]  /*ccc0*/  @!P3 SHF.R.U32.HI R8, RZ, 0x3, R8 ;  /* 0x00000003ff08b819 */ /* 0x000fe20000011608 */
[----:B------:R-:W-:Y:S04]  /*ccd0*/  @!P3 LDGSTS.E.BYPASS.LTC128B.128 [R11+0x2ac00], desc[UR38][R2.64+0x100], !P6 ;  /* 0x2ac00100020bbfae */ /* 0x000fe8000f101d66 */
[----:B------:R-:W-:Y:S04]  /*cce0*/  @!P3 LDGSTS.E.BYPASS.LTC128B.128 [R11+0x2cc00], desc[UR38][R2.64+0x180], !P5 ;  /* 0x2cc00180020bbfae */ /* 0x000fe8000e901d66 */
[----:B------:R-:W-:Y:S04]  /*ccf0*/  @!P3 LDGSTS.E.BYPASS.LTC128B.128 [R11+0x2ec00], desc[UR38][R2.64+0x200], !P0 ;  /* 0x2ec00200020bbfae */ /* 0x000fe8000c101d66 */
[----:B------:R-:W-:Y:S04]  /*cd00*/  @!P3 LDGSTS.E.BYPASS.LTC128B.128 [R11+0x30c00], desc[UR38][R2.64+0x280], !P1 ;  /* 0x30c00280020bbfae */ /* 0x000fe8000c901d66 */
[----:B------:R-:W-:Y:S01]  /*cd10*/  @!P3 LDGSTS.E.BYPASS.LTC128B.128 [R11+0x32c00], desc[UR38][R2.64+0x300], P4 ;  /* 0x32c00300020bbfae */ /* 0x000fe2000a101d66 */
[----:B------:R-:W-:-:S13]  /*cd20*/  @!P3 ISETP.NE.U32.AND P4, PT, R8, RZ, PT ;  /* 0x000000ff0800b20c */ /* 0x000fda0003f85070 */
[----:B------:R0:W-:Y:S01]  /*cd30*/  @!P3 LDGSTS.E.BYPASS.LTC128B.128 [R11+0x34c00], desc[UR38][R2.64+0x380], P4 ;  /* 0x34c00380020bbfae */ /* 0x0001e2000a101d66 */
[----:B-----5:R-:W-:-:S03]  /*cd40*/  ISETP.GE.AND P2, PT, R13, R4, PT ;  /* 0x000000040d00720c */ /* 0x020fc60003f46270 */
[----:B0-----:R-:W0:Y:S04]  /*cd50*/  SHFL.IDX PT, R3, R0, 0x2, 0x181f ;  /* 0x00581f0000037f89 */ /* 0x001e2800000e0000 */
[----:B------:R-:W1:Y:S06]  /*cd60*/  SHFL.IDX PT, R2, R6, 0x2, 0x181f ;  /* 0x00581f0006027f89 */ /* 0x000e6c00000e0000 */
[----:B------:R-:W-:-:S02]  /*cd70*/  @!P2 LOP3.LUT R8, R5, 0x40, RZ, 0xc0, !PT ;  /* 0x000000400508a812 */ /* 0x000fc400078ec0ff */
[----:B0-----:R-:W-:-:S05]  /*cd80*/  @!P2 LEA R3, P4, R12, R3, 0x1 ;  /* 0x000000030c03a211 */ /* 0x001fca00078808ff */
[----:B-1----:R-:W-:Y:S01]  /*cd90*/  @!P2 IMAD.X R2, RZ, RZ, R2, P4 ;  /* 0x000000ffff02a224 */ /* 0x002fe200020e0602 */
[----:B------:R-:W-:-:S04]  /*cda0*/  LOP3.LUT P4, RZ, R18, 0x10, RZ, 0xc0, !PT ;  /* 0x0000001012ff7812 */ /* 0x000fc8000788c0ff */
[----:B------:R-:W-:-:S04]  /*cdb0*/  @!P2 LOP3.LUT R3, R3, R2, RZ, 0x3c, !PT ;  /* 0x000000020303a212 */ /* 0x000fc800078e3cff */
[C---:B------:R-:W-:Y:S02]  /*cdc0*/  @!P2 LOP3.LUT R2, R3.reuse, R2, RZ, 0x3c, !PT ;  /* 0x000000020302a212 */ /* 0x040fe400078e3cff */
[----:B------:R-:W-:Y:S02]  /*cdd0*/  LOP3.LUT P3, RZ, R18, 0x8, RZ, 0xc0, !PT ;  /* 0x0000000812ff7812 */ /* 0x000fe4000786c0ff */
[----:B------:R-:W-:Y:S02]  /*cde0*/  @!P2 LOP3.LUT R3, R3, R2, RZ, 0x3c, !PT ;  /* 0x000000020303a212 */ /* 0x000fe400078e3cff */
[----:B------:R-:W-:-:S03]  /*cdf0*/  @!P2 SHF.R.U32.HI R8, RZ, 0x2, R8 ;  /* 0x00000002ff08a819 */ /* 0x000fc60000011608 */
[----:B------:R0:W-:Y:S01]  /*ce00*/  @!P2 LDGSTS.E.BYPASS.LTC128B.128 [R11+0x27400], desc[UR38][R2.64], !P4 ;  /* 0x27400000020bafae */ /* 0x0001e2000e101d66 */
[----:B------:R-:W-:Y:S02]  /*ce10*/  @!P2 ISETP.NE.U32.AND P4, PT, R8, RZ, PT ;  /* 0x000000ff0800a20c */ /* 0x000fe40003f85070 */
[----:B------:R-:W-:-:S03]  /*ce20*/  @!P2 LOP3.LUT R8, R7, 0x80, RZ, 0xc0, !PT ;  /* 0x000000800708a812 */ /* 0x000fc600078ec0ff */
[----:B------:R0:W-:Y:S01]  /*ce30*/  @!P2 LDGSTS.E.BYPASS.LTC128B.128 [R11+0x29400], desc[UR38][R2.64+0x80], !P3 ;  /* 0x29400080020bafae */ /* 0x0001e2000d901d66 */
[----:B------:R-:W-:-:S03]  /*ce40*/  @!P2 SHF.R.U32.HI R8, RZ, 0x3, R8 ;  /* 0x00000003ff08a819 */ /* 0x000fc60000011608 */
[----:B------:R0:W-:Y:S04]  /*ce50*/  @!P2 LDGSTS.E.BYPASS.LTC128B.128 [R11+0x2b400], desc[UR38][R2.64+0x100], !P6 ;  /* 0x2b400100020bafae */ /* 0x0001e8000f101d66 */
[----:B------:R0:W-:Y:S04]  /*ce60*/  @!P2 LDGSTS.E.BYPASS.LTC128B.128 [R11+0x2d400], desc[UR38][R2.64+0x180], !P5 ;  /* 0x2d400180020bafae */ /* 0x0001e8000e901d66 */
[----:B------:R0:W-:Y:S04]  /*ce70*/  @!P2 LDGSTS.E.BYPASS.LTC128B.128 [R11+0x2f400], desc[UR38][R2.64+0x200], !P0 ;  /* 0x2f400200020bafae */ /* 0x0001e8000c101d66 */
[----:B------:R0:W-:Y:S04]  /*ce80*/  @!P2 LDGSTS.E.BYPASS.LTC128B.128 [R11+0x31400], desc[UR38][R2.64+0x280], !P1 ;  /* 0x31400280020bafae */ /* 0x0001e8000c901d66 */
[----:B------:R0:W-:Y:S01]  /*ce90*/  @!P2 LDGSTS.E.BYPASS.LTC128B.128 [R11+0x33400], desc[UR38][R2.64+0x300], P4 ;  /* 0x33400300020bafae */ /* 0x0001e2000a101d66 */
[----:B------:R-:W-:-:S03]  /*cea0*/  @!P2 ISETP.NE.U32.AND P4, PT, R8, RZ, PT ;  /* 0x000000ff0800a20c */ /* 0x000fc60003f85070 */
[----:B------:R-:W1:Y:S04]  /*ceb0*/  SHFL.IDX PT, R6, R6, 0x3, 0x181f ;  /* 0x00781f0006067f89 */ /* 0x000e6800000e0000 */
[----:B------:R-:W2:Y:S06]  /*cec0*/  SHFL.IDX PT, R0, R0, 0x3, 0x181f ;  /* 0x00781f0000007f89 */ /* 0x000eac00000e0000 */
[----:B------:R0:W-:Y:S02]  /*ced0*/  @!P2 LDGSTS.E.BYPASS.LTC128B.128 [R11+0x35400], desc[UR38][R2.64+0x380], P4 ;  /* 0x35400380020bafae */ /* 0x0001e4000a101d66 */
.L_x_361:
[----:B0-----:R-:W3:Y:S01]  /*cee0*/  LDL.LU R2, [R1+0x48] ;  /* 0x0000480001027983 */ /* 0x001ee20000300800 */
[----:B------:R-:W-:Y:S01]  /*cef0*/  BSSY B0, `(.L_x_241) ;  /* 0x000001d000007945 */ /* 0x000fe20003800000 */
[----:B---3--:R-:W-:-:S13]  /*cf00*/  ISETP.GE.AND P2, PT, R2, R4, PT ;  /* 0x000000040200720c */ /* 0x008fda0003f46270 */
[----:B------:R-:W-:Y:S05]  /*cf10*/  @P2 BRA `(.L_x_242) ;  /* 0x0000000000682947 */ /* 0x000fea0003800000 */
[----:B------:R-:W3:Y:S01]  /*cf20*/  LDL R8, [R1+0x4] ;  /* 0x0000040001087983 */ /* 0x000ee20000100800 */
[C---:B------:R-:W-:Y:S02]  /*cf30*/  LOP3.LUT P6, RZ, R18.reuse, 0x10, RZ, 0xc0, !PT ;  /* 0x0000001012ff7812 */ /* 0x040fe400078cc0ff */
[C---:B------:R-:W-:Y:S01]  /*cf40*/  LOP3.LUT P4, RZ, R18.reuse, 0x8, RZ, 0xc0, !PT ;  /* 0x0000000812ff7812 */ /* 0x040fe2000788c0ff */
[----:B------:R-:W0:Y:S01]  /*cf50*/  S2R R2, SR_TID.X ;  /* 0x0000000000027919 */ /* 0x000e220000002100 */
[----:B------:R-:W-:Y:S02]  /*cf60*/  LOP3.LUT P3, RZ, R18, 0x4, RZ, 0xc0, !PT ;  /* 0x0000000412ff7812 */ /* 0x000fe4000786c0ff */
[----:B------:R-:W-:Y:S02]  /*cf70*/  LOP3.LUT R5, R5, 0x40, RZ, 0xc0, !PT ;  /* 0x0000004005057812 */ /* 0x000fe400078ec0ff */
[----:B------:R-:W-:Y:S02]  /*cf80*/  LOP3.LUT R7, R7, 0x80, RZ, 0xc0, !PT ;  /* 0x0000008007077812 */ /* 0x000fe400078ec0ff */
[----:B------:R-:W-:-:S02]  /*cf90*/  SHF.R.U32.HI R5, RZ, 0x2, R5 ;  /* 0x00000002ff057819 */ /* 0x000fc40000011605 */
[----:B------:R-:W-:Y:S01]  /*cfa0*/  SHF.R.U32.HI R7, RZ, 0x3, R7 ;  /* 0x00000003ff077819 */ /* 0x000fe20000011607 */
[----:B0-----:R-:W-:-:S05]  /*cfb0*/  IMAD.SHL.U32 R2, R2, 0x8, RZ ;  /* 0x0000000802027824 */ /* 0x001fca00078e00ff */
[----:B------:R-:W-:-:S04]  /*cfc0*/  LOP3.LUT R2, R2, 0x38, RZ, 0xc0, !PT ;  /* 0x0000003802027812 */ /* 0x000fc800078ec0ff */
[----:B--2---:R-:W-:-:S05]  /*cfd0*/  LEA R2, P2, R2, R0, 0x1 ;  /* 0x0000000002027211 */ /* 0x004fca00078408ff */
[----:B-1----:R-:W-:Y:S01]  /*cfe0*/  IMAD.X R3, RZ, RZ, R6, P2 ;  /* 0x000000ffff037224 */ /* 0x002fe200010e0606 */
[----:B------:R-:W-:-:S04]  /*cff0*/  ISETP.NE.U32.AND P2, PT, R5, RZ, PT ;  /* 0x000000ff0500720c */ /* 0x000fc80003f45070 */
[----:B------:R-:W-:Y:S01]  /*d000*/  @!PT LDS RZ, [RZ] ;  /* 0x00000000fffff984 */ /* 0x000fe20000000800 */
[----:B------:R-:W-:Y:S01]  /*d010*/  @!PT LDS RZ, [RZ] ;  /* 0x00000000fffff984 */ /* 0x000fe20000000800 */
[----:B------:R-:W-:Y:S01]  /*d020*/  @!PT LDS RZ, [RZ] ;  /* 0x00000000fffff984 */ /* 0x000fe20000000800 */
[----:B---3--:R0:W-:Y:S04]  /*d030*/  LDGSTS.E.BYPASS.LTC128B.128 [R8+0x27c00], desc[UR38][R2.64], !P6 ;  /* 0x27c0000002087fae */ /* 0x0081e8000f101d66 */
[----:B------:R0:W-:Y:S04]  /*d040*/  LDGSTS.E.BYPASS.LTC128B.128 [R8+0x29c00], desc[UR38][R2.64+0x80], !P4 ;  /* 0x29c0008002087fae */ /* 0x0001e8000e101d66 */
[----:B------:R0:W-:Y:S01]  /*d050*/  LDGSTS.E.BYPASS.LTC128B.128 [R8+0x2bc00], desc[UR38][R2.64+0x100], !P3 ;  /* 0x2bc0010002087fae */ /* 0x0001e2000d901d66 */
[----:B------:R-:W-:-:S03]  /*d060*/  ISETP.NE.U32.AND P3, PT, R7, RZ, PT ;  /* 0x000000ff0700720c */ /* 0x000fc60003f65070 */
[----:B------:R0:W-:Y:S04]  /*d070*/  LDGSTS.E.BYPASS.LTC128B.128 [R8+0x2dc00], desc[UR38][R2.64+0x180], !P5 ;  /* 0x2dc0018002087fae */ /* 0x0001e8000e901d66 */
[----:B------:R0:W-:Y:S04]  /*d080*/  LDGSTS.E.BYPASS.LTC128B.128 [R8+0x2fc00], desc[UR38][R2.64+0x200], !P0 ;  /* 0x2fc0020002087fae */ /* 0x0001e8000c101d66 */
[----:B------:R0:W-:Y:S04]  /*d090*/  LDGSTS.E.BYPASS.LTC128B.128 [R8+0x31c00], desc[UR38][R2.64+0x280], !P1 ;  /* 0x31c0028002087fae */ /* 0x0001e8000c901d66 */
[----:B------:R0:W-:Y:S04]  /*d0a0*/  LDGSTS.E.BYPASS.LTC128B.128 [R8+0x33c00], desc[UR38][R2.64+0x300], P2 ;  /* 0x33c0030002087fae */ /* 0x0001e80009101d66 */
[----:B------:R0:W-:Y:S02]  /*d0b0*/  LDGSTS.E.BYPASS.LTC128B.128 [R8+0x35c00], desc[UR38][R2.64+0x380], P3 ;  /* 0x35c0038002087fae */ /* 0x0001e40009901d66 */
.L_x_242:
[----:B------:R-:W-:Y:S05]  /*d0c0*/  BSYNC B0 ;  /* 0x0000000000007941 */ /* 0x000fea0003800000 */
.L_x_241:
[----:B0-----:R-:W2:Y:S01]  /*d0d0*/  LDL R2, [R1+0x50] ;  /* 0x0000500001027983 */ /* 0x001ea20000100800 */
        /* <DEDUP_REMOVED lines=8> */
[----:B------:R-:W0:Y:S03]  /*d160*/  SYNCS.PHASECHK.TRANS64.TRYWAIT P0, [UR36+0x38820], R0 ;  /* 0x03882000ff0075a7 */ /* 0x000e260008000164 */
[----:B0-----:R-:W-:Y:S05]  /*d170*/  @!P0 BRA `(.L_x_244) ;  /* 0x0000004800608947 */ /* 0x001fea0003800000 */
.L_x_362:
[----:B------:R-:W-:Y:S05]  /*d180*/  BSYNC B0 ;  /* 0x0000000000007941 */ /* 0x000fea0003800000 */
.L_x_243:
[----:B------:R-:W-:Y:S01]  /*d190*/  LOP3.LUT P0, RZ, R18, 0x2, RZ, 0xc0, !PT ;  /* 0x0000000212ff7812 */ /* 0x000fe2000780c0ff */
[----:B------:R-:W-:-:S12]  /*d1a0*/  BSSY B0, `(.L_x_245) ;  /* 0x0000094000007945 */ /* 0x000fd80003800000 */
[----:B------:R-:W-:Y:S05]  /*d1b0*/  @!P0 BRA `(.L_x_246) ;  /* 0x0000000800488947 */ /* 0x000fea0003800000 */
[----:B------:R-:W2:Y:S01]  /*d1c0*/  LDL R4, [R1+0x8] ;  /* 0x0000080001047983 */ /* 0x000ea20000100800 */
        /* <DEDUP_REMOVED lines=8> */
.L_x_363:
[----:B------:R-:W-:Y:S05]  /*d250*/  BSYNC B1 ;  /* 0x0000000000017941 */ /* 0x000fea0003800000 */
.L_x_247:
[----:B------:R-:W-:Y:S04]  /*d260*/  BSSY B1, `(.L_x_249) ;  /* 0x0000009000017945 */ /* 0x000fe80003800000 */
        /* <DEDUP_REMOVED lines=8> */
.L_x_250:
[----:B------:R-:W-:Y:S05]  /*d2f0*/  BSYNC B1 ;  /* 0x0000000000017941 */ /* 0x000fea0003800000 */
.L_x_249:
        /* <DEDUP_REMOVED lines=11> */
.L_x_251:
        /* <DEDUP_REMOVED lines=15> */
.L_x_252:
        /* <DEDUP_REMOVED lines=15> */
.L_x_253:
        /* <DEDUP_REMOVED lines=15> */
.L_x_254:
        /* <DEDUP_REMOVED lines=15> */
.L_x_255:
        /* <DEDUP_REMOVED lines=15> */
.L_x_256:
        /* <DEDUP_REMOVED lines=15> */
.L_x_257:
        /* <DEDUP_REMOVED lines=15> */
.L_x_258:
        /* <DEDUP_REMOVED lines=10> */
.L_x_246:
[----:B------:R-:W-:Y:S05]  /*dae0*/  BSYNC B0 ;  /* 0x0000000000007941 */ /* 0x000fea0003800000 */
.L_x_245:
[----:B------:R-:W2:Y:S04]  /*daf0*/  LDL.LU R4, [R1+0x4c] ;  /* 0x00004c0001047983 */ /* 0x000ea80000300800 */
[----:B------:R-:W3:Y:S01]  /*db00*/  LDL.LU R7, [R1+0x8] ;  /* 0x0000080001077983 */ /* 0x000ee20000300800 */
[----:B------:R-:W-:-:S05]  /*db10*/  VIADD R19, R19, 0x1 ;  /* 0x0000000113137836 */ /* 0x000fca0000000000 */
[----:B------:R-:W-:-:S04]  /*db20*/  ISETP.NE.AND P0, PT, R19, 0x2, PT ;  /* 0x000000021300780c */ /* 0x000fc80003f05270 */
[----:B0-----:R-:W-:Y:S02]  /*db30*/  SEL R0, RZ, 0x1, P0 ;  /* 0x00000001ff007807 */ /* 0x001fe40000000000 */
[----:B------:R-:W-:Y:S02]  /*db40*/  SEL R19, R19, RZ, P0 ;  /* 0x000000ff13137207 */ /* 0x000fe40000000000 */
[----:B--2---:R-:W-:Y:S02]  /*db50*/  ISETP.GE.AND P1, PT, R4, 0x41, PT ;  /* 0x000000410400780c */ /* 0x004fe40003f26270 */
[----:B---3--:R-:W-:-:S05]  /*db60*/  LOP3.LUT R7, R7, R0, RZ, 0x3c, !PT ;  /* 0x0000000007077212 */ /* 0x008fca00078e3cff */
[----:B------:R0:W-:Y:S06]  /*db70*/  STL [R1+0x8], R7 ;  /* 0x0000080701007387 */ /* 0x0001ec0000100800 */
[----:B------:R-:W-:Y:S05]  /*db80*/  @!P1 BRA `(.L_x_259) ;  /* 0x0000002800509947 */ /* 0x000fea0003800000 */
[----:B------:R-:W1:Y:S01]  /*db90*/  LDL R4, [R1+0x20] ;  /* 0x0000200001047983 */ /* 0x000e620000100800 */
[----:B------:R-:W-:Y:S02]  /*dba0*/  IMAD.MOV.U32 R0, RZ, RZ, 0x1 ;  /* 0x00000001ff007424 */ /* 0x000fe400078e00ff */
[----:B-1----:R-:W-:-:S05]  /*dbb0*/  IMAD.MOV R6, RZ, RZ, -R4 ;  /* 0x000000ffff067224 */ /* 0x002fca00078e0a04 */
[----:B------:R-:W-:-:S05]  /*dbc0*/  VIADDMNMX R6, R6, R0, 0xffffffff, !PT ;  /* 0xffffffff06067446 */ /* 0x000fca0007800100 */
[----:B------:R-:W-:-:S05]  /*dbd0*/  IMAD.IADD R0, R4, 0x1, R6 ;  /* 0x0000000104007824 */ /* 0x000fca00078e0206 */
[----:B------:R-:W-:-:S04]  /*dbe0*/  LOP3.LUT R0, R0, 0x1, RZ, 0xc0, !PT ;  /* 0x0000000100007812 */ /* 0x000fc800078ec0ff */
[----:B------:R-:W-:Y:S01]  /*dbf0*/  ISETP.NE.U32.AND P0, PT, R0, 0x1, PT ;  /* 0x000000010000780c */ /* 0x000fe20003f05070 */
[----:B------:R-:W-:-:S12]  /*dc00*/  VIADD R0, R4, 0xfffffffe ;  /* 0xfffffffe04007836 */ /* 0x000fd80000000000 */
[----:B------:R-:W-:Y:S05]  /*dc10*/  @P0 BRA `(.L_x_260) ;  /* 0x0000000c005c0947 */ /* 0x000fea0003800000 */
[----:B------:R-:W-:Y:S01]  /*dc20*/  LOP3.LUT P2, RZ, R18, 0x2, RZ, 0xc0, !PT ;  /* 0x0000000212ff7812 */ /* 0x000fe2000784c0ff */
[----:B------:R-:W-:-:S12]  /*dc30*/  BSSY B0, `(.L_x_261) ;  /* 0x00000cc000007945 */ /* 0x000fd80003800000 */
[----:B------:R-:W-:Y:S05]  /*dc40*/  @!P2 BRA `(.L_x_262) ;  /* 0x0000000c0028a947 */ /* 0x000fea0003800000 */
[----:B------:R-:W-:-:S13]  /*dc50*/  LOP3.LUT P2, RZ, R18, 0x1, RZ, 0xc0, !PT ;  /* 0x0000000112ff7812 */ /* 0x000fda000784c0ff */
[----:B------:R-:W-:Y:S05]  /*dc60*/  @!P2 BRA `(.L_x_263) ;  /* 0x000000000050a947 */ /* 0x000fea0003800000 */
[----:B------:R-:W2:Y:S01]  /*dc70*/  LDL R9, [R1+0xc] ;  /* 0x00000c0001097983 */ /* 0x000ea20000100800 */
[----:B------:R-:W1:Y:S01]  /*dc80*/  LDC R5, c[0x0][0x43c] ;  /* 0x00010f00ff057b82 */ /* 0x000e620000000800 */
[----:B------:R-:W-:Y:S02]  /*dc90*/  ULDC.64 UR4, c[0x0][0x428] ;  /* 0x00010a0000047ab9 */ /* 0x000fe40000000a00 */
[----:B------:R-:W3:Y:S01]  /*dca0*/  LDL R8, [R1] ;  /* 0x0000000001087983 */ /* 0x000ee20000100800 */
[----:B-1----:R-:W-:-:S13]  /*dcb0*/  ISETP.NE.AND P0, PT, R5, 0x1, PT ;  /* 0x000000010500780c */ /* 0x002fda0003f05270 */
[----:B------:R-:W1:Y:S02]  /*dcc0*/  @P0 LDC.64 R2, c[0x0][0x440] ;  /* 0x00011000ff020b82 */ /* 0x000e640000000a00 */
[----:B-1----:R-:W-:-:S04]  /*dcd0*/  @P0 IMAD.HI.U32 R4, R0, R2, RZ ;  /* 0x0000000200040227 */ /* 0x002fc800078e00ff */
[----:B------:R-:W-:Y:S01]  /*dce0*/  IMAD.MOV.U32 R2, RZ, RZ, R0 ;  /* 0x000000ffff027224 */ /* 0x000fe200078e0000 */
[----:B------:R-:W-:-:S05]  /*dcf0*/  @P0 SHF.R.U32.HI R2, RZ, R3, R4 ;  /* 0x00000003ff020219 */ /* 0x000fca0000011604 */
[----:B------:R-:W-:-:S04]  /*dd00*/  IMAD.MOV R3, RZ, RZ, -R2 ;  /* 0x000000ffff037224 */ /* 0x000fc800078e0a02 */
[----:B------:R-:W-:Y:S01]  /*dd10*/  IMAD R0, R5, R3, R0 ;  /* 0x0000000305007224 */ /* 0x000fe200078e0200 */
[----:B------:R-:W-:Y:S01]  /*dd20*/  SHF.R.S32.HI R3, RZ, 0x1f, R2 ;  /* 0x0000001fff037819 */ /* 0x000fe20000011402 */
[----:B--2---:R-:W-:-:S04]  /*dd30*/  IMAD R4, R9, UR4, RZ ;  /* 0x0000000409047c24 */ /* 0x004fc8000f8e02ff */
[C---:B---3--:R-:W-:Y:S02]  /*dd40*/  IMAD R4, R8.reuse, UR5, R4 ;  /* 0x0000000508047c24 */ /* 0x048fe4000f8e0204 */
[----:B------:R-:W-:Y:S01]  /*dd50*/  IMAD.WIDE.U32 R2, R8, UR4, R2 ;  /* 0x0000000408027c25 */ /* 0x000fe2000f8e0002 */
[----:B------:R-:W-:-:S03]  /*dd60*/  ULDC.64 UR4, c[0x0][0x418] ;  /* 0x0001060000047ab9 */ /* 0x000fc60000000a00 */
[----:B------:R-:W-:Y:S01]  /*dd70*/  IMAD.IADD R3, R4, 0x1, R3 ;  /* 0x0000000104037824 */ /* 0x000fe200078e0203 */
[----:B------:R-:W-:-:S04]  /*dd80*/  LEA R4, P0, R2, UR4, 0x2 ;  /* 0x0000000402047c11 */ /* 0x000fc8000f8010ff */
[----:B------:R-:W-:-:S05]  /*dd90*/  LEA.HI.X R5, R2, UR5, R3, 0x2, P0 ;  /* 0x0000000502057c11 */ /* 0x000fca00080f1403 */
[----:B------:R1:W5:Y:S04]  /*dda0*/  LDG.E R16, desc[UR38][R4.64] ;  /* 0x0000002604107981 */ /* 0x000368000c1e1900 */
.L_x_263:
        /* <DEDUP_REMOVED lines=8> */
.L_x_364:
[----:B------:R-:W-:Y:S05]  /*de30*/  BSYNC B1 ;  /* 0x0000000000017941 */ /* 0x000fea0003800000 */
.L_x_264:
        /* <DEDUP_REMOVED lines=9> */
.L_x_267:
[----:B------:R-:W-:Y:S05]  /*ded0*/  BSYNC B1 ;  /* 0x0000000000017941 */ /* 0x000fea0003800000 */
.L_x_266:
        /* <DEDUP_REMOVED lines=11> */
.L_x_268:
        /* <DEDUP_REMOVED lines=13> */
.L_x_365:
[----:B------:R-:W-:Y:S05]  /*e060*/  BSYNC B1 ;  /* 0x0000000000017941 */ /* 0x000fea0003800000 */
.L_x_269:
        /* <DEDUP_REMOVED lines=11> */
.L_x_272:
[----:B------:R-:W-:Y:S05]  /*e120*/  BSYNC B1 ;  /* 0x0000000000017941 */ /* 0x000fea0003800000 */
.L_x_271:
        /* <DEDUP_REMOVED lines=9> */
.L_x_273:
        /* <DEDUP_REMOVED lines=15> */
.L_x_274:
        /* <DEDUP_REMOVED lines=15> */
.L_x_275:
        /* <DEDUP_REMOVED lines=15> */
.L_x_276:
        /* <DEDUP_REMOVED lines=15> */
.L_x_277:
        /* <DEDUP_REMOVED lines=15> */
.L_x_278:
        /* <DEDUP_REMOVED lines=15> */
.L_x_279:
        /* <DEDUP_REMOVED lines=15> */
.L_x_280:
        /* <DEDUP_REMOVED lines=10> */
.L_x_262:
[----:B------:R-:W-:Y:S05]  /*e8f0*/  BSYNC B0 ;  /* 0x0000000000007941 */ /* 0x000fea0003800000 */
.L_x_261:
[----:B------:R-:W2:Y:S04]  /*e900*/  LDL.LU R5, [R1+0x8] ;  /* 0x0000080001057983 */ /* 0x000ea80000300800 */
[----:B------:R-:W3:Y:S01]  /*e910*/  LDL.LU R4, [R1+0x20] ;  /* 0x0000200001047983 */ /* 0x000ee20000300800 */
[----:B------:R-:W-:-:S05]  /*e920*/  VIADD R19, R19, 0x1 ;  /* 0x0000000113137836 */ /* 0x000fca0000000000 */
[----:B------:R-:W-:-:S04]  /*e930*/  ISETP.NE.AND P0, PT, R19, 0x2, PT ;  /* 0x000000021300780c */ /* 0x000fc80003f05270 */
[----:B------:R-:W-:Y:S02]  /*e940*/  SEL R0, RZ, 0x1, P0 ;  /* 0x00000001ff007807 */ /* 0x000fe40000000000 */
[----:B------:R-:W-:Y:S02]  /*e950*/  SEL R19, R19, RZ, P0 ;  /* 0x000000ff13137207 */ /* 0x000fe40000000000 */
[----:B--2---:R-:W-:Y:S01]  /*e960*/  LOP3.LUT R5, R5, R0, RZ, 0x3c, !PT ;  /* 0x0000000005057212 */ /* 0x004fe200078e3cff */
[----:B---3--:R-:W-:-:S04]  /*e970*/  VIADD R0, R4, 0xfffffffd ;  /* 0xfffffffd04007836 */ /* 0x008fc80000000000 */
[----:B------:R1:W-:Y:S03]  /*e980*/  STL [R1+0x8], R5 ;  /* 0x0000080501007387 */ /* 0x0003e60000100800 */
.L_x_260:
[----:B------:R-:W2:Y:S01]  /*e990*/  LDL.LU R2, [R1+0x1c] ;  /* 0x00001c0001027983 */ /* 0x000ea20000300800 */
[----:B------:R-:W-:Y:S01]  /*e9a0*/  IMAD.MOV R6, RZ, RZ, -R6 ;  /* 0x000000ffff067224 */ /* 0x000fe200078e0a06 */
[----:B------:R-:W-:Y:S04]  /*e9b0*/  BSSY B0, `(.L_x_259) ;  /* 0x00001b1000007945 */ /* 0x000fe80003800000 */
[----:B--2---:R-:W-:-:S13]  /*e9c0*/  ISETP.NE.AND P0, PT, R2, R6, PT ;  /* 0x000000060200720c */ /* 0x004fda0003f05270 */
[----:B------:R-:W-:Y:S05]  /*e9d0*/  @!P0 BRA `(.L_x_281) ;  /* 0x0000001800b88947 */ /* 0x000fea0003800000 */
.L_x_322:
[----:B------:R-:W-:Y:S01]  /*e9e0*/  LOP3.LUT P0, RZ, R18, 0x2, RZ, 0xc0, !PT ;  /* 0x0000000212ff7812 */ /* 0x000fe2000780c0ff */
[----:B------:R-:W-:-:S12]  /*e9f0*/  BSSY B1, `(.L_x_282) ;  /* 0x00000ce000017945 */ /* 0x000fd80003800000 */
[----:B--2---:R-:W-:Y:S05]  /*ea00*/  @!P0 BRA `(.L_x_283) ;  /* 0x0000000c00308947 */ /* 0x004fea0003800000 */
[----:B------:R-:W-:Y:S01]  /*ea10*/  LOP3.LUT P0, RZ, R18, 0x1, RZ, 0xc0, !PT ;  /* 0x0000000112ff7812 */ /* 0x000fe2000780c0ff */
[----:B------:R-:W-:-:S12]  /*ea20*/  IMAD.MOV.U32 R6, RZ, RZ, R0 ;  /* 0x000000ffff067224 */ /* 0x000fd800078e0000 */
[----:B------:R-:W-:Y:S05]  /*ea30*/  @!P0 BRA `(.L_x_284) ;  /* 0x0000000000508947 */ /* 0x000fea0003800000 */
[----:B0-----:R-:W2:Y:S01]  /*ea40*/  LDL R7, [R1+0xc] ;  /* 0x00000c0001077983 */ /* 0x001ea20000100800 */
[----:B------:R-:W0:Y:S01]  /*ea50*/  LDC R6, c[0x0][0x43c] ;  /* 0x00010f00ff067b82 */ /* 0x000e220000000800 */
[----:B------:R-:W-:Y:S02]  /*ea60*/  ULDC.64 UR4, c[0x0][0x428] ;  /* 0x00010a0000047ab9 */ /* 0x000fe40000000a00 */
[----:B-1----:R-:W3:Y:S01]  /*ea70*/  LDL R5, [R1] ;  /* 0x0000000001057983 */ /* 0x002ee20000100800 */
[----:B0-----:R-:W-:-:S13]  /*ea80*/  ISETP.NE.AND P0, PT, R6, 0x1, PT ;  /* 0x000000010600780c */ /* 0x001fda0003f05270 */
[----:B------:R-:W0:Y:S02]  /*ea90*/  @P0 LDC.64 R2, c[0x0][0x440] ;  /* 0x00011000ff020b82 */ /* 0x000e240000000a00 */
[----:B0-----:R-:W-:-:S04]  /*eaa0*/  @P0 IMAD.HI.U32 R4, R0, R2, RZ ;  /* 0x0000000200040227 */ /* 0x001fc800078e00ff */
        /* <DEDUP_REMOVED lines=13> */
.L_x_284:
[----:B------:R-:W3:Y:S01]  /*eb80*/  LDL R2, [R1+0x8] ;  /* 0x0000080001027983 */ /* 0x000ee20000100800 */
        /* <DEDUP_REMOVED lines=8> */
.L_x_366:
[----:B------:R-:W-:Y:S05]  /*ec10*/  BSYNC B2 ;  /* 0x0000000000027941 */ /* 0x000fea0003800000 */
.L_x_285:
        /* <DEDUP_REMOVED lines=9> */
.L_x_288:
[----:B------:R-:W-:Y:S05]  /*ecb0*/  BSYNC B2 ;  /* 0x0000000000027941 */ /* 0x000fea0003800000 */
.L_x_287:
        /* <DEDUP_REMOVED lines=11> */
.L_x_289:
        /* <DEDUP_REMOVED lines=13> */
.L_x_367:
[----:B------:R-:W-:Y:S05]  /*ee40*/  BSYNC B2 ;  /* 0x0000000000027941 */ /* 0x000fea0003800000 */
.L_x_290:
        /* <DEDUP_REMOVED lines=11> */
.L_x_293:
[----:B------:R-:W-:Y:S05]  /*ef00*/  BSYNC B2 ;  /* 0x0000000000027941 */ /* 0x000fea0003800000 */
.L_x_292:
        /* <DEDUP_REMOVED lines=9> */
.L_x_294:
        /* <DEDUP_REMOVED lines=15> */
.L_x_295:
        /* <DEDUP_REMOVED lines=15> */
.L_x_296:
        /* <DEDUP_REMOVED lines=15> */
.L_x_297:
        /* <DEDUP_REMOVED lines=15> */
.L_x_298:
        /* <DEDUP_REMOVED lines=15> */
.L_x_299:
        /* <DEDUP_REMOVED lines=15> */
.L_x_300:
        /* <DEDUP_REMOVED lines=15> */
.L_x_301:
        /* <DEDUP_REMOVED lines=10> */
.L_x_283:
[----:B------:R-:W-:Y:S05]  /*f6d0*/  BSYNC B1 ;  /* 0x0000000000017941 */ /* 0x000fea0003800000 */
.L_x_282:
[----:B------:R-:W2:Y:S01]  /*f6e0*/  LDL.LU R2, [R1+0x8] ;  /* 0x0000080001027983 */ /* 0x000ea20000300800 */
[----:B------:R-:W-:Y:S01]  /*f6f0*/  LOP3.LUT P2, RZ, R18, 0x2, RZ, 0xc0, !PT ;  /* 0x0000000212ff7812 */ /* 0x000fe2000784c0ff */
[----:B0-----:R-:W-:Y:S01]  /*f700*/  VIADD R7, R19, 0x1 ;  /* 0x0000000113077836 */ /* 0x001fe20000000000 */
[----:B------:R-:W-:Y:S04]  /*f710*/  BSSY B1, `(.L_x_302) ;  /* 0x00000d1000017945 */ /* 0x000fe80003800000 */
[----:B------:R-:W-:-:S04]  /*f720*/  ISETP.NE.AND P0, PT, R7, 0x2, PT ;  /* 0x000000020700780c */ /* 0x000fc80003f05270 */
[----:B------:R-:W-:Y:S02]  /*f730*/  SEL R6, RZ, 0x1, P0 ;  /* 0x00000001ff067807 */ /* 0x000fe40000000000 */
[----:B------:R-:W-:Y:S02]  /*f740*/  SEL R7, R7, RZ, P0 ;  /* 0x000000ff07077207 */ /* 0x000fe40000000000 */
[----:B--2---:R-:W-:Y:S01]  /*f750*/  LOP3.LUT R6, R2, R6, RZ, 0x3c, !PT ;  /* 0x0000000602067212 */ /* 0x004fe200078e3cff */
[----:B------:R-:W-:Y:S06]  /*f760*/  @!P2 BRA `(.L_x_303) ;  /* 0x0000000c002ca947 */ /* 0x000fec0003800000 */
[----:B------:R-:W-:Y:S01]  /*f770*/  LOP3.LUT P2, RZ, R18, 0x1, RZ, 0xc0, !PT ;  /* 0x0000000112ff7812 */ /* 0x000fe2000784c0ff */
[----:B------:R-:W-:-:S12]  /*f780*/  VIADD R8, R0, 0xffffffff ;  /* 0xffffffff00087836 */ /* 0x000fd80000000000 */
[----:B------:R-:W-:Y:S05]  /*f790*/  @!P2 BRA `(.L_x_304) ;  /* 0x000000000050a947 */ /* 0x000fea0003800000 */
[----:B------:R-:W2:Y:S01]  /*f7a0*/  LDL R10, [R1+0xc] ;  /* 0x00000c00010a7983 */ /* 0x000ea20000100800 */
[----:B------:R-:W0:Y:S01]  /*f7b0*/  LDC R4, c[0x0][0x43c] ;  /* 0x00010f00ff047b82 */ /* 0x000e220000000800 */
[----:B------:R-:W-:Y:S02]  /*f7c0*/  ULDC.64 UR4, c[0x0][0x428] ;  /* 0x00010a0000047ab9 */ /* 0x000fe40000000a00 */
[----:B------:R-:W3:Y:S01]  /*f7d0*/  LDL R9, [R1] ;  /* 0x0000000001097983 */ /* 0x000ee20000100800 */
[----:B0-----:R-:W-:-:S13]  /*f7e0*/  ISETP.NE.AND P0, PT, R4, 0x1, PT ;  /* 0x000000010400780c */ /* 0x001fda0003f05270 */
        /* <DEDUP_REMOVED lines=15> */
.L_x_304:
        /* <DEDUP_REMOVED lines=8> */
.L_x_368:
[----:B------:R-:W-:Y:S05]  /*f960*/  BSYNC B2 ;  /* 0x0000000000027941 */ /* 0x000fea0003800000 */
.L_x_305:
        /* <DEDUP_REMOVED lines=9> */
.L_x_308:
[----:B------:R-:W-:Y:S05]  /*fa00*/  BSYNC B2 ;  /* 0x0000000000027941 */ /* 0x000fea0003800000 */
.L_x_307:
        /* <DEDUP_REMOVED lines=11> */
.L_x_309:
        /* <DEDUP_REMOVED lines=13> */
.L_x_369:
[----:B------:R-:W-:Y:S05]  /*fb90*/  BSYNC B2 ;  /* 0x0000000000027941 */ /* 0x000fea0003800000 */
.L_x_310:
        /* <DEDUP_REMOVED lines=11> */
.L_x_313:
[----:B------:R-:W-:Y:S05]  /*fc50*/  BSYNC B2 ;  /* 0x0000000000027941 */ /* 0x000fea0003800000 */
.L_x_312:
        /* <DEDUP_REMOVED lines=9> */
.L_x_314:
        /* <DEDUP_REMOVED lines=15> */
.L_x_315:
        /* <DEDUP_REMOVED lines=15> */
.L_x_316:
        /* <DEDUP_REMOVED lines=15> */
.L_x_317:
        /* <DEDUP_REMOVED lines=15> */
.L_x_318:
        /* <DEDUP_REMOVED lines=15> */
.L_x_319:
        /* <DEDUP_REMOVED lines=15> */
.L_x_320:
        /* <DEDUP_REMOVED lines=15> */
.L_x_321:
        /* <DEDUP_REMOVED lines=10> */
.L_x_303:
[----:B------:R-:W-:Y:S05]  /*10420*/  BSYNC B1 ;  /* 0x0000000000017941 */ /* 0x000fea0003800000 */
.L_x_302:
[----:B------:R-:W-:Y:S01]  /*10430*/  VIADD R7, R7, 0x1 ;  /* 0x0000000107077836 */ /* 0x000fe20000000000 */
[C---:B------:R-:W-:Y:S01]  /*10440*/  ISETP.GT.AND P1, PT, R0.reuse, 0x1, PT ;  /* 0x000000010000780c */ /* 0x040fe20003f24270 */
[----:B------:R-:W-:-:S03]  /*10450*/  VIADD R0, R0, 0xfffffffe ;  /* 0xfffffffe00007836 */ /* 0x000fc60000000000 */
[----:B------:R-:W-:-:S04]  /*10460*/  ISETP.NE.AND P0, PT, R7, 0x2, PT ;  /* 0x000000020700780c */ /* 0x000fc80003f05270 */
[----:B------:R-:W-:Y:S02]  /*10470*/  SEL R2, RZ, 0x1, P0 ;  /* 0x00000001ff027807 */ /* 0x000fe40000000000 */
[----:B------:R-:W-:Y:S02]  /*10480*/  SEL R19, R7, RZ, P0 ;  /* 0x000000ff07137207 */ /* 0x000fe40000000000 */
[----:B------:R-:W-:-:S05]  /*10490*/  LOP3.LUT R2, R6, R2, RZ, 0x3c, !PT ;  /* 0x0000000206027212 */ /* 0x000fca00078e3cff */
[----:B------:R2:W-:Y:S01]  /*104a0*/  STL [R1+0x8], R2 ;  /* 0x0000080201007387 */ /* 0x0005e20000100800 */
[----:B------:R-:W-:Y:S05]  /*104b0*/  @P1 BRA `(.L_x_322) ;  /* 0xffffffe400481947 */ /* 0x000fea000383ffff */
.L_x_281:
[----:B------:R-:W-:Y:S05]  /*104c0*/  BSYNC B0 ;  /* 0x0000000000007941 */ /* 0x000fea0003800000 */
.L_x_259:
        /* <DEDUP_REMOVED lines=10> */
.L_x_227:
[----:B0-----:R-:W0:Y:S01]  /*10570*/  S2R R3, SR_CgaCtaId ;  /* 0x0000000000037919 */ /* 0x001e220000008800 */
[----:B------:R-:W-:Y:S01]  /*10580*/  MOV R0, 0x400 ;  /* 0x0000040000007802 */ /* 0x000fe20000000f00 */
[----:B------:R-:W-:Y:S01]  /*10590*/  BSSY B0, `(.L_x_324) ;  /* 0x0000005000007945 */ /* 0x000fe20003800000 */
[----:B------:R-:W-:Y:S02]  /*105a0*/  SHF.L.U32 R2, R2, 0x1f, RZ ;  /* 0x0000001f02027819 */ /* 0x000fe400000006ff */
[----:B0-----:R-:W-:-:S04]  /*105b0*/  LEA R9, R3, R0, 0x18 ;  /* 0x0000000003097211 */ /* 0x001fc800078ec0ff */
[----:B------:R-:W0:Y:S02]  /*105c0*/  SYNCS.PHASECHK.TRANS64.TRYWAIT P0, [R9+URZ+0x38820], R2 ;  /* 0x03882002090075a7 */ /* 0x000e24000800017f */
[----:B0-----:R-:W-:Y:S05]  /*105d0*/  @!P0 BRA `(.L_x_325) ;  /* 0x0000001400ec8947 */ /* 0x001fea0003800000 */
.L_x_370:
[----:B------:R-:W-:Y:S05]  /*105e0*/  BSYNC B0 ;  /* 0x0000000000007941 */ /* 0x000fea0003800000 */
.L_x_324:
[----:B------:R-:W-:-:S03]  /*105f0*/  UMOV UR4, 0xffffffff ;  /* 0xffffffff00047882 */ /* 0x000fc60000000000 */
[----:B------:R-:W-:Y:S05]  /*10600*/  BRA.DIV UR4, `(.L_x_326) ;  /* 0x0000001604f47947 */ /* 0x000fea000b800000 */
[----:B------:R-:W2:Y:S02]  /*10610*/  S2R R0, SR_TID.X ;  /* 0x0000000000007919 */ /* 0x000ea40000002100 */
[----:B--2---:R-:W-:-:S04]  /*10620*/  SHF.R.U32.HI R0, RZ, 0x5, R0 ;  /* 0x00000005ff007819 */ /* 0x004fc80000011600 */
[----:B------:R-:W-:-:S05]  /*10630*/  LOP3.LUT R0, R0, 0x3, RZ, 0xc0, !PT ;  /* 0x0000000300007812 */ /* 0x000fca00078ec0ff */
[----:B------:R2:W3:Y:S02]  /*10640*/  SHFL.IDX PT, R14, R0, RZ, 0x1f ;  /* 0x00001fff000e7589 */ /* 0x0004e400000e0000 */
.L_x_373:
[----:B---3--:R-:W-:Y:S01]  /*10650*/  ISETP.NE.AND P0, PT, R14, RZ, PT ;  /* 0x000000ff0e00720c */ /* 0x008fe20003f05270 */
[----:B------:R-:W-:-:S12]  /*10660*/  BSSY B0, `(.L_x_327) ;  /* 0x000001e000007945 */ /* 0x000fd80003800000 */
[----:B------:R-:W-:Y:S05]  /*10670*/  @P0 BRA `(.L_x_328) ;  /* 0x0000000000700947 */ /* 0x000fea0003800000 */
[----:B------:R-:W-:-:S03]  /*10680*/  UMOV UR4, 0xffffffff ;  /* 0xffffffff00047882 */ /* 0x000fc60000000000 */
[----:B------:R-:W-:Y:S05]  /*10690*/  BRA.DIV UR4, `(.L_x_329) ;  /* 0x0000001a04047947 */ /* 0x000fea000b800000 */
[----:B------:R-:W-:-:S13]  /*106a0*/  ELECT P6, URZ, PT ;  /* 0x00000000003f782f */ /* 0x000fda00038c0000 */
.L_x_376:
[----:B------:R-:W-:Y:S05]  /*106b0*/  @!P6 BRA `(.L_x_328) ;  /* 0x000000000060e947 */ /* 0x000fea0003800000 */
[----:B-1----:R-:W3:Y:S01]  /*106c0*/  LDL.LU R6, [R1+0x8] ;  /* 0x0000080001067983 */ /* 0x002ee20000300800 */
[----:B--2---:R-:W-:Y:S02]  /*106d0*/  VIADD R0, R9, 0x38840 ;  /* 0x0003884009007836 */ /* 0x004fe40000000000 */
[C---:B0-----:R-:W-:Y:S02]  /*106e0*/  VIADD R2, R19.reuse, 0x1 ;  /* 0x0000000113027836 */ /* 0x041fe40000000000 */
[----:B------:R-:W-:-:S03]  /*106f0*/  IMAD R5, R19, 0x8, R0 ;  /* 0x0000000813057824 */ /* 0x000fc600078e0200 */
[----:B------:R-:W-:-:S04]  /*10700*/  ISETP.NE.AND P1, PT, R2, 0x2, PT ;  /* 0x000000020200780c */ /* 0x000fc80003f25270 */
[----:B------:R-:W-:Y:S02]  /*10710*/  SEL R3, RZ, 0x1, P1 ;  /* 0x00000001ff037807 */ /* 0x000fe40000800000 */
[C---:B---3--:R-:W-:Y:S02]  /*10720*/  SHF.L.U32 R4, R6.reuse, 0x1f, RZ ;  /* 0x0000001f06047819 */ /* 0x048fe400000006ff */
[----:B------:R-:W-:Y:S02]  /*10730*/  LOP3.LUT R6, R6, R3, RZ, 0x3c, !PT ;  /* 0x0000000306067212 */ /* 0x000fe400078e3cff */
[----:B------:R-:W0:Y:S01]  /*10740*/  SYNCS.PHASECHK.TRANS64.TRYWAIT P0, [R5+URZ], R4 ;  /* 0x00000004050075a7 */ /* 0x000e22000800017f */
[----:B------:R-:W-:Y:S02]  /*10750*/  SEL R3, R2, RZ, P1 ;  /* 0x000000ff02037207 */ /* 0x000fe40000800000 */
[----:B------:R-:W-:-:S03]  /*10760*/  SHF.L.U32 R2, R6, 0x1f, RZ ;  /* 0x0000001f06027819 */ /* 0x000fc600000006ff */
[----:B------:R-:W-:Y:S01]  /*10770*/  IMAD R7, R3, 0x8, R0 ;  /* 0x0000000803077824 */ /* 0x000fe200078e0200 */
[----:B0-----:R-:W-:Y:S06]  /*10780*/  @!P0 BRA `(.L_x_330) ;  /* 0x0000001400e88947 */ /* 0x001fec0003800000 */
.L_x_377:
[----:B------:R-:W1:Y:S01]  /*10790*/  SYNCS.PHASECHK.TRANS64.TRYWAIT P0, [R7+URZ], R2 ;  /* 0x00000002070075a7 */ /* 0x000e62000800017f */
[----:B------:R-:W-:-:S04]  /*107a0*/  VIADD R0, R9, 0x38860 ;  /* 0x0003886009007836 */ /* 0x000fc80000000000 */
[----:B------:R-:W-:Y:S01]  /*107b0*/  IMAD R19, R19, 0x8, R0 ;  /* 0x0000000813137824 */ /* 0x000fe200078e0200 */
[----:B-1----:R-:W-:Y:S06]  /*107c0*/  @!P0 BRA `(.L_x_331) ;  /* 0x0000001400ec8947 */ /* 0x002fec0003800000 */
.L_x_378:
[----:B------:R-:W2:Y:S02]  /*107d0*/  SYNCS.PHASECHK.TRANS64.TRYWAIT P0, [R19+URZ], R4 ;  /* 0x00000004130075a7 */ /* 0x000ea4000800017f */
[----:B--2---:R-:W-:Y:S05]  /*107e0*/  @!P0 BRA `(.L_x_332) ;  /* 0x0000001400f88947 */ /* 0x004fea0003800000 */
.L_x_379:
[----:B------:R-:W-:-:S07]  /*107f0*/  IMAD R3, R3, 0x8, R0 ;  /* 0x0000000803037824 */ /* 0x000fce00078e0200 */
.L_x_333:
[----:B---3--:R3:W4:Y:S02]  /*10800*/  SYNCS.PHASECHK.TRANS64.TRYWAIT P0, [R3+URZ], R2 ;  /* 0x00000002030075a7 */ /* 0x008724000800017f */
[----:B----4-:R-:W-:Y:S05]  /*10810*/  @!P0 NANOSLEEP.SYNCS 0x989680 ;  /* 0x009896800000895d */ /* 0x010fea0003900000 */
[----:B------:R-:W4:Y:S02]  /*10820*/  @!P0 SYNCS.PHASECHK.TRANS64 P0, [R3+URZ], R2 ;  /* 0x00000002030085a7 */ /* 0x000f24000800007f */
[----:B----4-:R-:W-:Y:S05]  /*10830*/  @!P0 BRA `(.L_x_333) ;  /* 0xfffffffc00f08947 */ /* 0x010fea000383ffff */
.L_x_328:
[----:B------:R-:W-:Y:S05]  /*10840*/  BSYNC B0 ;  /* 0x0000000000007941 */ /* 0x000fea0003800000 */
.L_x_327:
[----:B------:R-:W-:Y:S05]  /*10850*/  EXIT ;  /* 0x000000000000794d */ /* 0x000fea0003800000 */
.L_x_201:
[----:B0-----:R-:W-:-:S04]  /*10860*/  IMAD.U32 R3, RZ, RZ, UR37 ;  /* 0x00000025ff037e24 */ /* 0x001fc8000f8e00ff */
[----:B------:R0:W1:Y:S03]  /*10870*/  SYNCS.PHASECHK.TRANS64.TRYWAIT P1, [R3+URZ+0x38800], R4 ;  /* 0x03880004030075a7 */ /* 0x000066000802017f */
[----:B-1----:R-:W-:Y:S05]  /*10880*/  @!P1 NANOSLEEP.SYNCS 0x989680 ;  /* 0x009896800000995d */ /* 0x002fea0003900000 */
[----:B------:R-:W1:Y:S02]  /*10890*/  @!P1 SYNCS.PHASECHK.TRANS64 P1, [R3+URZ+0x38800], R4 ;  /* 0x03880004030095a7 */ /* 0x000e64000802007f */
[----:B-1----:R-:W-:Y:S05]  /*108a0*/  @!P1 BRA `(.L_x_201) ;  /* 0xfffffffc00ec9947 */ /* 0x002fea000383ffff */
[----:B------:R-:W-:Y:S05]  /*108b0*/  BRA `(.L_x_334) ;  /* 0xffffff2000a07947 */ /* 0x000fea000383ffff */
.L_x_205:
[----:B-1----:R1:W2:Y:S02]  /*108c0*/  SYNCS.PHASECHK.TRANS64.TRYWAIT P1, [R3+URZ+0x38830], R6 ;  /* 0x03883006030075a7 */ /* 0x0022a4000802017f */
[----:B--2---:R-:W-:Y:S05]  /*108d0*/  @!P1 NANOSLEEP.SYNCS 0x989680 ;  /* 0x009896800000995d */ /* 0x004fea0003900000 */
[----:B------:R-:W2:Y:S02]  /*108e0*/  @!P1 SYNCS.PHASECHK.TRANS64 P1, [R3+URZ+0x38830], R6 ;  /* 0x03883006030095a7 */ /* 0x000ea4000802007f */
[----:B--2---:R-:W-:Y:S05]  /*108f0*/  @!P1 BRA `(.L_x_205) ;  /* 0xfffffffc00f09947 */ /* 0x004fea000383ffff */
[----:B------:R-:W-:Y:S05]  /*10900*/  BRA `(.L_x_204) ;  /* 0xffffff2000b87947 */ /* 0x000fea000383ffff */
.L_x_206:
[----:B--2---:R-:W-:-:S04]  /*10910*/  IMAD.U32 R5, RZ, RZ, UR37 ;  /* 0x00000025ff057e24 */ /* 0x004fc8000f8e00ff */
[----:B------:R2:W3:Y:S03]  /*10920*/  SYNCS.PHASECHK.TRANS64.TRYWAIT P1, [R5+URZ+0x38810], R4 ;  /* 0x03881004050075a7 */ /* 0x0004e6000802017f */
[----:B---3--:R-:W-:Y:S05]  /*10930*/  @!P1 NANOSLEEP.SYNCS 0x989680 ;  /* 0x009896800000995d */ /* 0x008fea0003900000 */
[----:B------:R-:W3:Y:S02]  /*10940*/  @!P1 SYNCS.PHASECHK.TRANS64 P1, [R5+URZ+0x38810], R4 ;  /* 0x03881004050095a7 */ /* 0x000ee4000802007f */
[----:B---3--:R-:W-:Y:S05]  /*10950*/  @!P1 BRA `(.L_x_206) ;  /* 0xfffffffc00ec9947 */ /* 0x008fea000383ffff */
[----:B------:R-:W-:Y:S05]  /*10960*/  BRA `(.L_x_335) ;  /* 0xffffff2400407947 */ /* 0x000fea000383ffff */
.L_x_210:
[----:B----4-:R4:W0:Y:S02]  /*10970*/  SYNCS.PHASECHK.TRANS64.TRYWAIT P1, [R3+URZ+0x38850], R6 ;  /* 0x03885006030075a7 */ /* 0x010824000802017f */
[----:B0-----:R-:W-:Y:S05]  /*10980*/  @!P1 NANOSLEEP.SYNCS 0x989680 ;  /* 0x009896800000995d */ /* 0x001fea0003900000 */
[----:B------:R-:W0:Y:S02]  /*10990*/  @!P1 SYNCS.PHASECHK.TRANS64 P1, [R3+URZ+0x38850], R6 ;  /* 0x03885006030095a7 */ /* 0x000e24000802007f */
[----:B0-----:R-:W-:Y:S05]  /*109a0*/  @!P1 BRA `(.L_x_210) ;  /* 0xfffffffc00f09947 */ /* 0x001fea000383ffff */
[----:B------:R-:W-:Y:S05]  /*109b0*/  BRA `(.L_x_209) ;  /* 0xffffff24004c7947 */ /* 0x000fea000383ffff */
.L_x_215:
[----:B-1----:R-:W-:-:S04]  /*109c0*/  IMAD.U32 R5, RZ, RZ, UR5 ;  /* 0x00000005ff057e24 */ /* 0x002fc8000f8e00ff */
[----:B------:R1:W2:Y:S03]  /*109d0*/  SYNCS.PHASECHK.TRANS64.TRYWAIT P3, [R5+URZ+0x38830], R4 ;  /* 0x03883004050075a7 */ /* 0x0002a6000806017f */
[----:B--2---:R-:W-:Y:S05]  /*109e0*/  @!P3 NANOSLEEP.SYNCS 0x989680 ;  /* 0x009896800000b95d */ /* 0x004fea0003900000 */
[----:B------:R-:W2:Y:S02]  /*109f0*/  @!P3 SYNCS.PHASECHK.TRANS64 P3, [R5+URZ+0x38830], R4 ;  /* 0x038830040500b5a7 */ /* 0x000ea4000806007f */
[----:B--2---:R-:W-:Y:S05]  /*10a00*/  @!P3 BRA `(.L_x_215) ;  /* 0xfffffffc00ecb947 */ /* 0x004fea000383ffff */
[----:B------:R-:W-:Y:S05]  /*10a10*/  BRA `(.L_x_214) ;  /* 0xffffff4800cc7947 */ /* 0x000fea000383ffff */
.L_x_219:
[----:B-1----:R-:W-:-:S04]  /*10a20*/  IMAD.U32 R5, RZ, RZ, UR5 ;  /* 0x00000005ff057e24 */ /* 0x002fc8000f8e00ff */
[----:B------:R1:W3:Y:S03]  /*10a30*/  SYNCS.PHASECHK.TRANS64.TRYWAIT P3, [R5+URZ+0x38850], R4 ;  /* 0x03885004050075a7 */ /* 0x0002e6000806017f */
[----:B---3--:R-:W-:Y:S05]  /*10a40*/  @!P3 NANOSLEEP.SYNCS 0x989680 ;  /* 0x009896800000b95d */ /* 0x008fea0003900000 */
[----:B------:R-:W3:Y:S02]  /*10a50*/  @!P3 SYNCS.PHASECHK.TRANS64 P3, [R5+URZ+0x38850], R4 ;  /* 0x038850040500b5a7 */ /* 0x000ee4000806007f */
[----:B---3--:R-:W-:Y:S05]  /*10a60*/  @!P3 BRA `(.L_x_219) ;  /* 0xfffffffc00ecb947 */ /* 0x008fea000383ffff */
[----:B------:R-:W-:Y:S05]  /*10a70*/  BRA `(.L_x_218) ;  /* 0xffffff4c003c7947 */ /* 0x000fea000383ffff */
.L_x_231:
[----:B------:R-:W1:Y:S01]  /*10a80*/  S2R R0, SR_TID.X ;  /* 0x0000000000007919 */ /* 0x000e620000002100 */
[----:B------:R-:W-:Y:S01]  /*10a90*/  BSSY B0, `(.L_x_336) ;  /* 0x000000a000007945 */ /* 0x000fe20003800000 */
[----:B------:R-:W-:Y:S02]  /*10aa0*/  IMAD.MOV.U32 R12, RZ, RZ, RZ ;  /* 0x000000ffff0c7224 */ /* 0x000fe400078e00ff */
[----:B------:R-:W-:Y:S02]  /*10ab0*/  IMAD.MOV.U32 R11, RZ, RZ, 0x1f ;  /* 0x0000001fff0b7424 */ /* 0x000fe400078e00ff */
[----:B------:R-:W-:Y:S01]  /*10ac0*/  IMAD.MOV.U32 R15, RZ, RZ, -0x1 ;  /* 0xffffffffff0f7424 */ /* 0x000fe200078e00ff */
[----:B-1----:R-:W-:-:S04]  /*10ad0*/  SHF.R.U32.HI R0, RZ, 0x5, R0 ;  /* 0x00000005ff007819 */ /* 0x002fc80000011600 */
[----:B------:R-:W-:-:S05]  /*10ae0*/  LOP3.LUT R0, R0, 0x3, RZ, 0xc0, !PT ;  /* 0x0000000300007812 */ /* 0x000fca00078ec0ff */
[----:B------:R-:W-:-:S07]  /*10af0*/  IMAD.MOV.U32 R13, RZ, RZ, R0 ;  /* 0x000000ffff0d7224 */ /* 0x000fce00078e0000 */
[----:B0-----:R-:W-:Y:S05]  /*10b00*/  WARPSYNC.COLLECTIVE R15, `(.L_x_337) ;  /* 0x000000000f087348 */ /* 0x001fea0003c00000 */
[----:B------:R1:W2:Y:S02]  /*10b10*/  SHFL.IDX P6, R14, R13, R12, R11 ;  /* 0x0000000c0d0e7389 */ /* 0x0002a400000c000b */
[----:B012---:R-:W-:Y:S01]  /*10b20*/  ENDCOLLECTIVE ;  /* 0x000000000000791b */ /* 0x007fe20003800000 */
.L_x_337:
[----:B------:R-:W-:Y:S05]  /*10b30*/  BSYNC B0 ;  /* 0x0000000000007941 */ /* 0x000fea0003800000 */
.L_x_336:
[----:B------:R-:W-:Y:S05]  /*10b40*/  BRA `(.L_x_338) ;  /* 0xffffffa800787947 */ /* 0x000fea000383ffff */
.L_x_233:
[----:B------:R-:W-:Y:S01]  /*10b50*/  BSSY B0, `(.L_x_339) ;  /* 0x0000006000007945 */ /* 0x000fe20003800000 */
[----:B------:R-:W-:-:S07]  /*10b60*/  IMAD.MOV.U32 R15, RZ, RZ, -0x1 ;  /* 0xffffffffff0f7424 */ /* 0x000fce00078e00ff */
[----:B01----:R-:W-:Y:S05]  /*10b70*/  WARPSYNC.COLLECTIVE R15, `(.L_x_340) ;  /* 0x000000000f0c7348 */ /* 0x003fea0003c00000 */
[----:B------:R-:W-:Y:S02]  /*10b80*/  ELECT P6, UR62, PT ;  /* 0x00000000003e782f */ /* 0x000fe400038c0000 */
[----:B------:R-:W-:Y:S01]  /*10b90*/  MOV R14, UR62 ;  /* 0x0000003e000e7c02 */ /* 0x000fe20008000f00 */
[----:B01----:R-:W-:Y:S10]  /*10ba0*/  ENDCOLLECTIVE ;  /* 0x000000000000791b */ /* 0x003ff40003800000 */
.L_x_340:
[----:B------:R-:W-:Y:S05]  /*10bb0*/  BSYNC B0 ;  /* 0x0000000000007941 */ /* 0x000fea0003800000 */
.L_x_339:
[----:B------:R-:W-:Y:S05]  /*10bc0*/  BRA `(.L_x_341) ;  /* 0xffffffa800787947 */ /* 0x000fea000383ffff */
.L_x_235:
[----:B-1----:R1:W3:Y:S02]  /*10bd0*/  SYNCS.PHASECHK.TRANS64.TRYWAIT P0, [R0+URZ+0x38840], R2 ;  /* 0x03884002000075a7 */ /* 0x0022e4000800017f */
[----:B---3--:R-:W-:Y:S05]  /*10be0*/  @!P0 NANOSLEEP.SYNCS 0x989680 ;  /* 0x009896800000895d */ /* 0x008fea0003900000 */
[----:B------:R-:W3:Y:S02]  /*10bf0*/  @!P0 SYNCS.PHASECHK.TRANS64 P0, [R0+URZ+0x38840], R2 ;  /* 0x03884002000085a7 */ /* 0x000ee4000800007f */
[----:B---3--:R-:W-:Y:S05]  /*10c00*/  @!P0 BRA `(.L_x_235) ;  /* 0xfffffffc00f08947 */ /* 0x008fea000383ffff */
[----:B------:R-:W-:Y:S05]  /*10c10*/  BRA `(.L_x_342) ;  /* 0xffffffa800d07947 */ /* 0x000fea000383ffff */
.L_x_238:
        /* <DEDUP_REMOVED lines=8> */
.L_x_343:
[----:B------:R-:W-:Y:S01]  /*10ca0*/  IMAD.MOV.U32 R13, RZ, RZ, R0 ;  /* 0x000000ffff0d7224 */ /* 0x000fe200078e0000 */
[----:B------:R-:W-:Y:S01]  /*10cb0*/  LOP3.LUT R5, R5, 0x7f, RZ, 0xc0, !PT ;  /* 0x0000007f05057812 */ /* 0x000fe200078ec0ff */
[----:B------:R-:W-:-:S07]  /*10cc0*/  IMAD.MOV.U32 R6, RZ, RZ, R14 ;  /* 0x000000ffff067224 */ /* 0x000fce00078e000e */
[----:B------:R-:W-:Y:S05]  /*10cd0*/  WARPSYNC.COLLECTIVE R15, `(.L_x_344) ;  /* 0x000000000f087348 */ /* 0x000fea0003c00000 */
[----:B------:R0:W1:Y:S02]  /*10ce0*/  SHFL.IDX P6, R14, R13, R12, R11 ;  /* 0x0000000c0d0e7389 */ /* 0x00006400000c000b */
[----:B01----:R-:W-:Y:S01]  /*10cf0*/  ENDCOLLECTIVE ;  /* 0x000000000000791b */ /* 0x003fe20003800000 */
.L_x_344:
[----:B------:R-:W-:Y:S02]  /*10d00*/  ULDC UR4, c[0x0][0x288] ;  /* 0x0000a20000047ab9 */ /* 0x000fe40000000800 */
[----:B------:R-:W-:Y:S01]  /*10d10*/  IMAD R3, R7, UR4, RZ ;  /* 0x0000000407037c24 */ /* 0x000fe2000f8e02ff */
[----:B------:R-:W-:Y:S01]  /*10d20*/  SHF.R.U32.HI R15, RZ, 0x3, R5 ;  /* 0x00000003ff0f7819 */ /* 0x000fe20000011605 */
[----:B------:R-:W-:Y:S02]  /*10d30*/  IMAD.MOV.U32 R13, RZ, RZ, R2 ;  /* 0x000000ffff0d7224 */ /* 0x000fe400078e0002 */
[----:B------:R-:W-:Y:S02]  /*10d40*/  IMAD.MOV.U32 R12, RZ, RZ, 0x1 ;  /* 0x00000001ff0c7424 */ /* 0x000fe400078e00ff */
[----:B------:R-:W-:Y:S02]  /*10d50*/  IMAD R7, R4, 0x40, R15 ;  /* 0x0000004004077824 */ /* 0x000fe400078e020f */
[----:B------:R-:W-:-:S02]  /*10d60*/  IMAD.MOV.U32 R15, RZ, RZ, -0x1 ;  /* 0xffffffffff0f7424 */ /* 0x000fc400078e00ff */
[----:B------:R-:W-:Y:S01]  /*10d70*/  IMAD.MOV.U32 R5, RZ, RZ, R14 ;  /* 0x000000ffff057224 */ /* 0x000fe200078e000e */
[----:B------:R-:W-:-:S13]  /*10d80*/  ISETP.GE.AND P1, PT, R7, R3, PT ;  /* 0x000000030700720c */ /* 0x000fda0003f26270 */
[----:B------:R-:W-:Y:S05]  /*10d90*/  WARPSYNC.COLLECTIVE R15, `(.L_x_345) ;  /* 0x000000000f087348 */ /* 0x000fea0003c00000 */
[----:B------:R0:W1:Y:S02]  /*10da0*/  SHFL.IDX P6, R14, R13, R12, R11 ;  /* 0x0000000c0d0e7389 */ /* 0x00006400000c000b */
[----:B01----:R-:W-:Y:S01]  /*10db0*/  ENDCOLLECTIVE ;  /* 0x000000000000791b */ /* 0x003fe20003800000 */
.L_x_345:
[----:B------:R0:W-:Y:S01]  /*10dc0*/  STL [R1+0x14], R7 ;  /* 0x0000140701007387 */ /* 0x0001e20000100800 */
[----:B------:R-:W-:Y:S01]  /*10dd0*/  @!P1 LEA R5, P2, R10, R5, 0x1 ;  /* 0x000000050a059211 */ /* 0x000fe200078408ff */
[----:B------:R-:W-:-:S04]  /*10de0*/  IMAD.MOV.U32 R13, RZ, RZ, R0 ;  /* 0x000000ffff0d7224 */ /* 0x000fc800078e0000 */
[----:B------:R-:W-:-:S05]  /*10df0*/  @!P1 IMAD.X R4, RZ, RZ, R6, P2 ;  /* 0x000000ffff049224 */ /* 0x000fca00010e0606 */
[----:B------:R-:W-:Y:S01]  /*10e00*/  @!P1 LOP3.LUT R5, R5, R4, RZ, 0x3c, !PT ;  /* 0x0000000405059212 */ /* 0x000fe200078e3cff */
[----:B0-----:R-:W-:-:S07]  /*10e10*/  IMAD.MOV.U32 R6, RZ, RZ, R14 ;  /* 0x000000ffff067224 */ /* 0x001fce00078e000e */
[----:B------:R-:W-:Y:S05]  /*10e20*/  WARPSYNC.COLLECTIVE R15, `(.L_x_346) ;  /* 0x000000000f087348 */ /* 0x000fea0003c00000 */
[----:B------:R0:W1:Y:S02]  /*10e30*/  SHFL.IDX P6, R14, R13, R12, R11 ;  /* 0x0000000c0d0e7389 */ /* 0x00006400000c000b */
[----:B01----:R-:W-:Y:S01]  /*10e40*/  ENDCOLLECTIVE ;  /* 0x000000000000791b */ /* 0x003fe20003800000 */
.L_x_346:
[----:B------:R-:W-:-:S04]  /*10e50*/  @!P1 LOP3.LUT R4, R5, R4, RZ, 0x3c, !PT ;  /* 0x0000000405049212 */ /* 0x000fc800078e3cff */
[----:B------:R-:W-:-:S05]  /*10e60*/  @!P1 LOP3.LUT R5, R5, R4, RZ, 0x3c, !PT ;  /* 0x0000000405059212 */ /* 0x000fca00078e3cff */
[----:B------:R-:W-:Y:S01]  /*10e70*/  @!PT LDS RZ, [RZ] ;  /* 0x00000000fffff984 */ /* 0x000fe20000000800 */
[----:B------:R-:W-:Y:S01]  /*10e80*/  @!PT LDS RZ, [RZ] ;  /* 0x00000000fffff984 */ /* 0x000fe20000000800 */
[----:B------:R-:W-:Y:S01]  /*10e90*/  @!PT LDS RZ, [RZ] ;  /* 0x00000000fffff984 */ /* 0x000fe20000000800 */
[----:B------:R0:W-:Y:S01]  /*10ea0*/  @!P1 LDGSTS.E.BYPASS.LTC128B.128 [R9+0x20400], desc[UR38][R4.64], !P0 ;  /* 0x2040000004099fae */ /* 0x0001e2000c101d66 */
[----:B------:R-:W-:Y:S02]  /*10eb0*/  IMAD.MOV.U32 R13, RZ, RZ, R2 ;  /* 0x000000ffff0d7224 */ /* 0x000fe400078e0002 */
[----:B------:R-:W-:Y:S02]  /*10ec0*/  IMAD.MOV.U32 R12, RZ, RZ, 0x2 ;  /* 0x00000002ff0c7424 */ /* 0x000fe400078e00ff */
[----:B0-----:R-:W-:Y:S02]  /*10ed0*/  VIADD R5, R7, 0x10 ;  /* 0x0000001007057836 */ /* 0x001fe40000000000 */
[----:B------:R-:W-:-:S07]  /*10ee0*/  IMAD.MOV.U32 R4, RZ, RZ, R14 ;  /* 0x000000ffff047224 */ /* 0x000fce00078e000e */
[----:B------:R-:W-:Y:S05]  /*10ef0*/  WARPSYNC.COLLECTIVE R15, `(.L_x_347) ;  /* 0x000000000f087348 */ /* 0x000fea0003c00000 */
[----:B------:R0:W1:Y:S02]  /*10f00*/  SHFL.IDX P6, R14, R13, R12, R11 ;  /* 0x0000000c0d0e7389 */ /* 0x00006400000c000b */
[----:B01----:R-:W-:Y:S01]  /*10f10*/  ENDCOLLECTIVE ;  /* 0x000000000000791b */ /* 0x003fe20003800000 */
.L_x_347:
[----:B------:R-:W-:Y:S01]  /*10f20*/  ISETP.GE.AND P1, PT, R5, R3, PT ;  /* 0x000000030500720c */ /* 0x000fe20003f26270 */
[----:B------:R-:W-:Y:S01]  /*10f30*/  VIADD R7, R7, 0x20 ;  /* 0x0000002007077836 */ /* 0x000fe20000000000 */
[----:B------:R0:W-:Y:S04]  /*10f40*/  STL [R1+0x28], R5 ;  /* 0x0000280501007387 */ /* 0x0001e80000100800 */
[----:B------:R1:W-:Y:S07]  /*10f50*/  STL [R1+0x2c], R7 ;  /* 0x00002c0701007387 */ /* 0x0003ee0000100800 */
[----:B0-----:R-:W-:Y:S01]  /*10f60*/  @!P1 LEA R5, P2, R10, R4, 0x1 ;  /* 0x000000040a059211 */ /* 0x001fe200078408ff */
[----:B------:R-:W-:-:S04]  /*10f70*/  IMAD.MOV.U32 R13, RZ, RZ, R0 ;  /* 0x000000ffff0d7224 */ /* 0x000fc800078e0000 */
[----:B------:R-:W-:Y:S02]  /*10f80*/  @!P1 IMAD.X R4, RZ, RZ, R6, P2 ;  /* 0x000000ffff049224 */ /* 0x000fe400010e0606 */
[----:B------:R-:W-:-:S03]  /*10f90*/  IMAD.MOV.U32 R6, RZ, RZ, R14 ;  /* 0x000000ffff067224 */ /* 0x000fc600078e000e */
[----:B-1----:R-:W-:-:S07]  /*10fa0*/  @!P1 LOP3.LUT R5, R5, R4, RZ, 0x3c, !PT ;  /* 0x0000000405059212 */ /* 0x002fce00078e3cff */
[----:B------:R-:W-:Y:S05]  /*10fb0*/  WARPSYNC.COLLECTIVE R15, `(.L_x_348) ;  /* 0x000000000f087348 */ /* 0x000fea0003c00000 */
[----:B------:R0:W1:Y:S02]  /*10fc0*/  SHFL.IDX P6, R14, R13, R12, R11 ;  /* 0x0000000c0d0e7389 */ /* 0x00006400000c000b */
[----:B01----:R-:W-:Y:S01]  /*10fd0*/  ENDCOLLECTIVE ;  /* 0x000000000000791b */ /* 0x003fe20003800000 */
.L_x_348:
[----:B------:R-:W-:-:S04]  /*10fe0*/  @!P1 LOP3.LUT R4, R5, R4, RZ, 0x3c, !PT ;  /* 0x0000000405049212 */ /* 0x000fc800078e3cff */
[----:B------:R-:W-:-:S05]  /*10ff0*/  @!P1 LOP3.LUT R5, R5, R4, RZ, 0x3c, !PT ;  /* 0x0000000405059212 */ /* 0x000fca00078e3cff */
[----:B------:R-:W-:Y:S01]  /*11000*/  @!PT LDS RZ, [RZ] ;  /* 0x00000000fffff984 */ /* 0x000fe20000000800 */
[----:B------:R-:W-:Y:S01]  /*11010*/  @!PT LDS RZ, [RZ] ;  /* 0x00000000fffff984 */ /* 0x000fe20000000800 */
[----:B------:R-:W-:Y:S01]  /*11020*/  @!PT LDS RZ, [RZ] ;  /* 0x00000000fffff984 */ /* 0x000fe20000000800 */
[----:B------:R0:W-:Y:S01]  /*11030*/  @!P1 LDGSTS.E.BYPASS.LTC128B.128 [R9+0x20c00], desc[UR38][R4.64], !P0 ;  /* 0x20c0000004099fae */ /* 0x0001e2000c101d66 */
[----:B------:R-:W-:Y:S01]  /*11040*/  ISETP.GE.AND P1, PT, R7, R3, PT ;  /* 0x000000030700720c */ /* 0x000fe20003f26270 */
[----:B------:R-:W-:Y:S02]  /*11050*/  IMAD.MOV.U32 R13, RZ, RZ, R2 ;  /* 0x000000ffff0d7224 */ /* 0x000fe400078e0002 */
[----:B------:R-:W-:Y:S02]  /*11060*/  IMAD.MOV.U32 R12, RZ, RZ, 0x3 ;  /* 0x00000003ff0c7424 */ /* 0x000fe400078e00ff */
[----:B0-----:R-:W-:-:S08]  /*11070*/  IMAD.MOV.U32 R4, RZ, RZ, R14 ;  /* 0x000000ffff047224 */ /* 0x001fd000078e000e */
[----:B------:R-:W-:Y:S05]  /*11080*/  WARPSYNC.COLLECTIVE R15, `(.L_x_349) ;  /* 0x000000000f087348 */ /* 0x000fea0003c00000 */
[----:B------:R0:W1:Y:S02]  /*11090*/  SHFL.IDX P6, R14, R13, R12, R11 ;  /* 0x0000000c0d0e7389 */ /* 0x00006400000c000b */
[----:B01----:R-:W-:Y:S01]  /*110a0*/  ENDCOLLECTIVE ;  /* 0x000000000000791b */ /* 0x003fe20003800000 */
.L_x_349:
        /* <DEDUP_REMOVED lines=9> */
[----:B------:R0:W-:Y:S02]  /*11140*/  @!P1 LDGSTS.E.BYPASS.LTC128B.128 [R9+0x21400], desc[UR38][R4.64], !P0 ;  /* 0x2140000004099fae */ /* 0x0001e4000c101d66 */
[----:B0-----:R-:W-:-:S07]  /*11150*/  IMAD.MOV.U32 R4, RZ, RZ, R14 ;  /* 0x000000ffff047224 */ /* 0x001fce00078e000e */
[----:B------:R-:W-:Y:S05]  /*11160*/  WARPSYNC.COLLECTIVE R15, `(.L_x_350) ;  /* 0x000000000f087348 */ /* 0x000fea0003c00000 */
[----:B------:R0:W1:Y:S02]  /*11170*/  SHFL.IDX P6, R14, R13, R12, R11 ;  /* 0x0000000c0d0e7389 */ /* 0x00006400000c000b */
[----:B01----:R-:W-:Y:S01]  /*11180*/  ENDCOLLECTIVE ;  /* 0x000000000000791b */ /* 0x003fe20003800000 */
.L_x_350:
[----:B------:R-:W-:Y:S01]  /*11190*/  IMAD.MOV.U32 R0, RZ, RZ, R14 ;  /* 0x000000ffff007224 */ /* 0x000fe200078e000e */
[----:B------:R-:W-:Y:S06]  /*111a0*/  BRA `(.L_x_351) ;  /* 0xffffffac00dc7947 */ /* 0x000fec000383ffff */
.L_x_240:
[----:B------:R-:W-:Y:S01]  /*111b0*/  BSSY B0, `(.L_x_352) ;  /* 0x0000008000007945 */ /* 0x000fe20003800000 */
[----:B------:R-:W-:Y:S02]  /*111c0*/  IMAD.MOV.U32 R13, RZ, RZ, R6 ;  /* 0x000000ffff0d7224 */ /* 0x000fe400078e0006 */
[----:B------:R-:W-:Y:S02]  /*111d0*/  IMAD.MOV.U32 R12, RZ, RZ, RZ ;  /* 0x000000ffff0c7224 */ /* 0x000fe400078e00ff */
[----:B------:R-:W-:Y:S02]  /*111e0*/  IMAD.MOV.U32 R11, RZ, RZ, 0x181f ;  /* 0x0000181fff0b7424 */ /* 0x000fe400078e00ff */
[----:B------:R-:W-:-:S07]  /*111f0*/  IMAD.MOV.U32 R15, RZ, RZ, -0x1 ;  /* 0xffffffffff0f7424 */ /* 0x000fce00078e00ff */
[----:B------:R-:W-:Y:S05]  /*11200*/  WARPSYNC.COLLECTIVE R15, `(.L_x_353) ;  /* 0x000000000f087348 */ /* 0x000fea0003c00000 */
[----:B------:R0:W1:Y:S02]  /*11210*/  SHFL.IDX P6, R14, R13, R12, R11 ;  /* 0x0000000c0d0e7389 */ /* 0x00006400000c000b */
[----:B01----:R-:W-:Y:S01]  /*11220*/  ENDCOLLECTIVE ;  /* 0x000000000000791b */ /* 0x003fe20003800000 */
.L_x_353:
[----:B------:R-:W-:Y:S05]  /*11230*/  BSYNC B0 ;  /* 0x0000000000007941 */ /* 0x000fea0003800000 */
.L_x_352:
[----:B------:R-:W-:Y:S01]  /*11240*/  IMAD.MOV.U32 R13, RZ, RZ, R0 ;  /* 0x000000ffff0d7224 */ /* 0x000fe200078e0000 */
[----:B------:R0:W5:Y:S01]  /*11250*/  LDL.LU R10, [R1+0x2c] ;  /* 0x00002c00010a7983 */ /* 0x0001620000300800 */
[----:B------:R-:W-:Y:S02]  /*11260*/  IMAD.MOV.U32 R12, RZ, RZ, RZ ;  /* 0x000000ffff0c7224 */ /* 0x000fe400078e00ff */
[----:B------:R-:W-:Y:S01]  /*11270*/  IMAD.MOV.U32 R11, RZ, RZ, 0x181f ;  /* 0x0000181fff0b7424 */ /* 0x000fe200078e00ff */
[----:B------:R0:W-:Y:S01]  /*11280*/  STL [R1+0x54], R16 ;  /* 0x0000541001007387 */ /* 0x0001e20000100800 */
[----:B------:R-:W-:Y:S02]  /*11290*/  IMAD.MOV.U32 R15, RZ, RZ, -0x1 ;  /* 0xffffffffff0f7424 */ /* 0x000fe400078e00ff */
[----:B------:R-:W-:-:S07]  /*112a0*/  IMAD.MOV.U32 R2, RZ, RZ, R14 ;  /* 0x000000ffff027224 */ /* 0x000fce00078e000e */
[----:B0----5:R-:W-:Y:S05]  /*112b0*/  WARPSYNC.COLLECTIVE R15, `(.L_x_354) ;  /* 0x000000000f087348 */ /* 0x021fea0003c00000 */
[----:B------:R1:W2:Y:S02]  /*112c0*/  SHFL.IDX P6, R14, R13, R12, R11 ;  /* 0x0000000c0d0e7389 */ /* 0x0002a400000c000b */
[----:B012--5:R-:W-:Y:S01]  /*112d0*/  ENDCOLLECTIVE ;  /* 0x000000000000791b */ /* 0x027fe20003800000 */
.L_x_354:
[----:B------:R-:W-:Y:S01]  /*112e0*/  ULDC UR4, c[0x0][0x288] ;  /* 0x0000a20000047ab9 */ /* 0x000fe20000000800 */
[----:B------:R-:W2:Y:S01]  /*112f0*/  LDL R16, [R1+0x4] ;  /* 0x0000040001107983 */ /* 0x000ea20000100800 */
[----:B------:R-:W-:Y:S01]  /*11300*/  LOP3.LUT R18, R18, 0xfffffeff, RZ, 0xc0, !PT ;  /* 0xfffffeff12127812 */ /* 0x000fe200078ec0ff */
[----:B------:R-:W-:-:S03]  /*11310*/  IMAD R4, R8, UR4, RZ ;  /* 0x0000000408047c24 */ /* 0x000fc6000f8e02ff */
[----:B------:R-:W-:-:S04]  /*11320*/  @P1 LOP3.LUT R18, R18, 0x100, RZ, 0xfc, !PT ;  /* 0x0000010012121812 */ /* 0x000fc800078efcff */
[C---:B------:R-:W-:Y:S01]  /*11330*/  LOP3.LUT P1, RZ, R18.reuse, 0x10, RZ, 0xc0, !PT ;  /* 0x0000001012ff7812 */ /* 0x040fe2000782c0ff */
[----:B------:R-:W3:Y:S04]  /*11340*/  LDL.LU R11, [R1+0x14] ;  /* 0x00001400010b7983 */ /* 0x000ee80000300800 */
[----:B------:R-:W4:Y:S01]  /*11350*/  LDL.LU R15, [R1+0x28] ;  /* 0x00002800010f7983 */ /* 0x000f220000300800 */
[----:B------:R-:W-:Y:S01]  /*11360*/  LOP3.LUT R18, R18, 0xffffff7f, RZ, 0xc0, !PT ;  /* 0xffffff7f12127812 */ /* 0x000fe200078ec0ff */
[----:B------:R-:W-:Y:S02]  /*11370*/  IMAD.MOV.U32 R13, RZ, RZ, R6 ;  /* 0x000000ffff0d7224 */ /* 0x000fe400078e0006 */
[----:B------:R-:W-:Y:S02]  /*11380*/  IMAD.MOV.U32 R12, RZ, RZ, 0x1 ;  /* 0x00000001ff0c7424 */ /* 0x000fe400078e00ff */
[----:B------:R-:W-:Y:S01]  /*11390*/  IMAD.MOV.U32 R3, RZ, RZ, R14 ;  /* 0x000000ffff037224 */ /* 0x000fe200078e000e */
[----:B------:R-:W-:-:S13]  /*113a0*/  ISETP.GE.AND P3, PT, R10, R4, PT ;  /* 0x000000040a00720c */ /* 0x000fda0003f66270 */
[----:B------:R-:W-:-:S04]  /*113b0*/  @P3 LOP3.LUT R18, R18, 0x80, RZ, 0xfc, !PT ;  /* 0x0000008012123812 */ /* 0x000fc800078efcff */
[----:B------:R-:W-:Y:S02]  /*113c0*/  LOP3.LUT P3, RZ, R18, 0x4, RZ, 0xc0, !PT ;  /* 0x0000000412ff7812 */ /* 0x000fe4000786c0ff */
[-C--:B---3--:R-:W-:Y:S01]  /*113d0*/  ISETP.GE.AND P4, PT, R11, R4.reuse, PT ;  /* 0x000000040b00720c */ /* 0x088fe20003f86270 */
[----:B------:R-:W-:Y:S01]  /*113e0*/  IMAD.MOV.U32 R11, RZ, RZ, 0x181f ;  /* 0x0000181fff0b7424 */ /* 0x000fe200078e00ff */
[----:B----4-:R-:W-:Y:S01]  /*113f0*/  ISETP.GE.AND P2, PT, R15, R4, PT ;  /* 0x000000040f00720c */ /* 0x010fe20003f46270 */
[----:B------:R-:W-:-:S10]  /*11400*/  IMAD.MOV.U32 R15, RZ, RZ, -0x1 ;  /* 0xffffffffff0f7424 */ /* 0x000fd400078e00ff */
[----:B------:R-:W-:Y:S02]  /*11410*/  @!P4 LEA R3, P6, R9, R3, 0x1 ;  /* 0x000000030903c211 */ /* 0x000fe400078c08ff */
[----:B------:R-:W-:-:S03]  /*11420*/  @!P4 LOP3.LUT R8, R5, 0x40, RZ, 0xc0, !PT ;  /* 0x000000400508c812 */ /* 0x000fc600078ec0ff */
[----:B------:R-:W-:Y:S01]  /*11430*/  @!P4 IMAD.X R2, RZ, RZ, R2, P6 ;  /* 0x000000ffff02c224 */ /* 0x000fe200030e0602 */
[----:B------:R-:W-:Y:S02]  /*11440*/  LOP3.LUT P6, RZ, R18, 0x8, RZ, 0xc0, !PT ;  /* 0x0000000812ff7812 */ /* 0x000fe400078cc0ff */
[----:B------:R-:W-:Y:S02]  /*11450*/  @!P4 SHF.R.U32.HI R8, RZ, 0x2, R8 ;  /* 0x00000002ff08c819 */ /* 0x000fe40000011608 */
[----:B------:R-:W-:-:S04]  /*11460*/  @!P4 LOP3.LUT R3, R3, R2, RZ, 0x3c, !PT ;  /* 0x000000020303c212 */ /* 0x000fc800078e3cff */
[----:B------:R-:W-:-:S04]  /*11470*/  @!P4 LOP3.LUT R2, R3, R2, RZ, 0x3c, !PT ;  /* 0x000000020302c212 */ /* 0x000fc800078e3cff */
[----:B------:R-:W-:-:S05]  /*11480*/  @!P4 LOP3.LUT R3, R3, R2, RZ, 0x3c, !PT ;  /* 0x000000020303c212 */ /* 0x000fca00078e3cff */
[----:B------:R-:W-:Y:S01]  /*11490*/  @!PT LDS RZ, [RZ] ;  /* 0x00000000fffff984 */ /* 0x000fe20000000800 */
[----:B------:R-:W-:Y:S01]  /*114a0*/  @!PT LDS RZ, [RZ] ;  /* 0x00000000fffff984 */ /* 0x000fe20000000800 */
[----:B------:R-:W-:Y:S01]  /*114b0*/  @!PT LDS RZ, [RZ] ;  /* 0x00000000fffff984 */ /* 0x000fe20000000800 */
[----:B--2---:R0:W-:Y:S01]  /*114c0*/  @!P4 LDGSTS.E.BYPASS.LTC128B.128 [R16+0x26400], desc[UR38][R2.64], !P1 ;  /* 0x264000000210cfae */ /* 0x0041e2000c901d66 */
[----:B------:R-:W-:-:S03]  /*114d0*/  LOP3.LUT P1, RZ, R18, 0x100, RZ, 0xc0, !PT ;  /* 0x0000010012ff7812 */ /* 0x000fc6000782c0ff */
[----:B------:R0:W-:Y:S01]  /*114e0*/  @!P4 LDGSTS.E.BYPASS.LTC128B.128 [R16+0x28400], desc[UR38][R2.64+0x80], !P6 ;  /* 0x284000800210cfae */ /* 0x0001e2000f101d66 */
[----:B------:R-:W-:Y:S02]  /*114f0*/  @!P4 ISETP.NE.U32.AND P6, PT, R8, RZ, PT ;  /* 0x000000ff0800c20c */ /* 0x000fe40003fc5070 */
[----:B------:R-:W-:Y:S01]  /*11500*/  @!P4 LOP3.LUT R8, R7, 0x80, RZ, 0xc0, !PT ;  /* 0x000000800708c812 */ /* 0x000fe200078ec0ff */
[----:B------:R0:W-:Y:S03]  /*11510*/  @!P4 LDGSTS.E.BYPASS.LTC128B.128 [R16+0x2a400], desc[UR38][R2.64+0x100], !P3 ;  /* 0x2a4001000210cfae */ /* 0x0001e6000d901d66 */
[----:B------:R-:W-:Y:S01]  /*11520*/  @!P4 SHF.R.U32.HI R8, RZ, 0x3, R8 ;  /* 0x00000003ff08c819 */ /* 0x000fe20000011608 */
[----:B------:R0:W-:Y:S04]  /*11530*/  @!P4 LDGSTS.E.BYPASS.LTC128B.128 [R16+0x2c400], desc[UR38][R2.64+0x180], !P5 ;  /* 0x2c4001800210cfae */ /* 0x0001e8000e901d66 */
[----:B------:R0:W-:Y:S04]  /*11540*/  @!P4 LDGSTS.E.BYPASS.LTC128B.128 [R16+0x2e400], desc[UR38][R2.64+0x200], !P0 ;  /* 0x2e4002000210cfae */ /* 0x0001e8000c101d66 */
[----:B------:R0:W-:Y:S04]  /*11550*/  @!P4 LDGSTS.E.BYPASS.LTC128B.128 [R16+0x30400], desc[UR38][R2.64+0x280], !P1 ;  /* 0x304002800210cfae */ /* 0x0001e8000c901d66 */
[----:B------:R0:W-:Y:S01]  /*11560*/  @!P4 LDGSTS.E.BYPASS.LTC128B.128 [R16+0x32400], desc[UR38][R2.64+0x300], P6 ;  /* 0x324003000210cfae */ /* 0x0001e2000b101d66 */
[----:B------:R-:W-:-:S13]  /*11570*/  @!P4 ISETP.NE.U32.AND P6, PT, R8, RZ, PT ;  /* 0x000000ff0800c20c */ /* 0x000fda0003fc5070 */
[----:B------:R0:W-:Y:S02]  /*11580*/  @!P4 LDGSTS.E.BYPASS.LTC128B.128 [R16+0x34400], desc[UR38][R2.64+0x380], P6 ;  /* 0x344003800210cfae */ /* 0x0001e4000b101d66 */
[----:B0-----:R-:W-:Y:S05]  /*11590*/  WARPSYNC.COLLECTIVE R15, `(.L_x_355) ;  /* 0x000000000f087348 */ /* 0x001fea0003c00000 */
[----:B------:R1:W2:Y:S02]  /*115a0*/  SHFL.IDX P6, R14, R13, R12, R11 ;  /* 0x0000000c0d0e7389 */ /* 0x0002a400000c000b */
[----:B012---:R-:W-:Y:S01]  /*115b0*/  ENDCOLLECTIVE ;  /* 0x000000000000791b */ /* 0x007fe20003800000 */
.L_x_355:
[----:B------:R-:W-:Y:S02]  /*115c0*/  IMAD.MOV.U32 R13, RZ, RZ, R0 ;  /* 0x000000ffff0d7224 */ /* 0x000fe400078e0000 */
[----:B------:R-:W-:-:S07]  /*115d0*/  IMAD.MOV.U32 R8, RZ, RZ, R14 ;  /* 0x000000ffff087224 */ /* 0x000fce00078e000e */
[----:B------:R-:W-:Y:S05]  /*115e0*/  WARPSYNC.COLLECTIVE R15, `(.L_x_356) ;  /* 0x000000000f087348 */ /* 0x000fea0003c00000 */
[----:B------:R0:W1:Y:S02]  /*115f0*/  SHFL.IDX P6, R14, R13, R12, R11 ;  /* 0x0000000c0d0e7389 */ /* 0x00006400000c000b */
[----:B01----:R-:W-:Y:S01]  /*11600*/  ENDCOLLECTIVE ;  /* 0x000000000000791b */ /* 0x003fe20003800000 */
.L_x_356:
[----:B------:R-:W-:Y:S02]  /*11610*/  IMAD.MOV.U32 R13, RZ, RZ, R6 ;  /* 0x000000ffff0d7224 */ /* 0x000fe400078e0006 */
[----:B------:R-:W-:Y:S01]  /*11620*/  IMAD.MOV.U32 R12, RZ, RZ, 0x2 ;  /* 0x00000002ff0c7424 */ /* 0x000fe200078e00ff */
[----:B------:R-:W-:Y:S02]  /*11630*/  @!P2 LEA R9, P4, R9, R14, 0x1 ;  /* 0x0000000e0909a211 */ /* 0x000fe400078808ff */
[----:B------:R-:W-:-:S03]  /*11640*/  LOP3.LUT P6, RZ, R18, 0x8, RZ, 0xc0, !PT ;  /* 0x0000000812ff7812 */ /* 0x000fc600078cc0ff */
[----:B------:R-:W-:Y:S01]  /*11650*/  @!P2 IMAD.X R10, RZ, RZ, R8, P4 ;  /* 0x000000ffff0aa224 */ /* 0x000fe200020e0608 */
[----:B------:R-:W-:Y:S01]  /*11660*/  LOP3.LUT P4, RZ, R18, 0x10, RZ, 0xc0, !PT ;  /* 0x0000001012ff7812 */ /* 0x000fe2000788c0ff */
[----:B------:R-:W-:Y:S01]  /*11670*/  @!P2 IMAD.MOV.U32 R2, RZ, RZ, R9 ;  /* 0x000000ffff02a224 */ /* 0x000fe200078e0009 */
[----:B------:R-:W-:Y:S01]  /*11680*/  @!P2 LOP3.LUT R8, R5, 0x40, RZ, 0xc0, !PT ;  /* 0x000000400508a812 */ /* 0x000fe200078ec0ff */
[----:B------:R-:W-:Y:S02]  /*11690*/  @!P2 IMAD.MOV.U32 R3, RZ, RZ, R10 ;  /* 0x000000ffff03a224 */ /* 0x000fe400078e000a */
[----:B------:R-:W0:Y:S01]  /*116a0*/  S2R R10, SR_TID.X ;  /* 0x00000000000a7919 */ /* 0x000e220000002100 */
[----:B------:R-:W-:-:S07]  /*116b0*/  @!P2 SHF.R.U32.HI R8, RZ, 0x2, R8 ;  /* 0x00000002ff08a819 */ /* 0x000fce0000011608 */
[----:B------:R-:W-:Y:S01]  /*116c0*/  @!PT LDS RZ, [RZ] ;  /* 0x00000000fffff984 */ /* 0x000fe20000000800 */
[----:B------:R-:W-:Y:S01]  /*116d0*/  @!PT LDS RZ, [RZ] ;  /* 0x00000000fffff984 */ /* 0x000fe20000000800 */
[----:B------:R-:W-:Y:S01]  /*116e0*/  @!PT LDS RZ, [RZ] ;  /* 0x00000000fffff984 */ /* 0x000fe20000000800 */
[----:B------:R1:W-:Y:S01]  /*116f0*/  @!P2 LDGSTS.E.BYPASS.LTC128B.128 [R16+0x26c00], desc[UR38][R2.64], !P4 ;  /* 0x26c000000210afae */ /* 0x0003e2000e101d66 */
[----:B------:R-:W-:Y:S02]  /*11700*/  @!P2 ISETP.NE.U32.AND P4, PT, R8, RZ, PT ;  /* 0x000000ff0800a20c */ /* 0x000fe40003f85070 */
[----:B------:R-:W-:Y:S01]  /*11710*/  @!P2 LOP3.LUT R8, R7, 0x80, RZ, 0xc0, !PT ;  /* 0x000000800708a812 */ /* 0x000fe200078ec0ff */
[----:B------:R1:W-:Y:S03]  /*11720*/  @!P2 LDGSTS.E.BYPASS.LTC128B.128 [R16+0x28c00], desc[UR38][R2.64+0x80], !P6 ;  /* 0x28c000800210afae */ /* 0x0003e6000f101d66 */
[----:B------:R-:W-:-:S07]  /*11730*/  @!P2 SHF.R.U32.HI R8, RZ, 0x3, R8 ;  /* 0x00000003ff08a819 */ /* 0x000fce0000011608 */
[----:B01----:R-:W-:Y:S05]  /*11740*/  WARPSYNC.COLLECTIVE R15, `(.L_x_357) ;  /* 0x000000000f087348 */ /* 0x003fea0003c00000 */
[----:B------:R2:W3:Y:S02]  /*11750*/  SHFL.IDX P6, R14, R13, R12, R11 ;  /* 0x0000000c0d0e7389 */ /* 0x0004e400000c000b */
[----:B0123--:R-:W-:Y:S01]  /*11760*/  ENDCOLLECTIVE ;  /* 0x000000000000791b */ /* 0x00ffe20003800000 */
.L_x_357:
[----:B------:R-:W-:Y:S01]  /*11770*/  @!PT LDS RZ, [RZ] ;  /* 0x00000000fffff984 */ /* 0x000fe20000000800 */
[----:B------:R-:W-:Y:S01]  /*11780*/  @!PT LDS RZ, [RZ] ;  /* 0x00000000fffff984 */ /* 0x000fe20000000800 */
[----:B------:R-:W-:Y:S01]  /*11790*/  @!PT LDS RZ, [RZ] ;  /* 0x00000000fffff984 */ /* 0x000fe20000000800 */
[----:B------:R-:W-:Y:S01]  /*117a0*/  @!P2 LDGSTS.E.BYPASS.LTC128B.128 [R16+0x2ac00], desc[UR38][R2.64+0x100], !P3 ;  /* 0x2ac001000210afae */ /* 0x000fe2000d901d66 */
[----:B------:R-:W-:-:S03]  /*117b0*/  LOP3.LUT P3, RZ, R18, 0x80, RZ, 0xc0, !PT ;  /* 0x0000008012ff7812 */ /* 0x000fc6000786c0ff */
[----:B------:R-:W-:Y:S04]  /*117c0*/  @!P2 LDGSTS.E.BYPASS.LTC128B.128 [R16+0x2cc00], desc[UR38][R2.64+0x180], !P5 ;  /* 0x2cc001800210afae */ /* 0x000fe8000e901d66 */
[----:B------:R-:W-:Y:S01]  /*117d0*/  @!P2 LDGSTS.E.BYPASS.LTC128B.128 [R16+0x2ec00], desc[UR38][R2.64+0x200], !P0 ;  /* 0x2ec002000210afae */ /* 0x000fe2000c101d66 */
[----:B------:R-:W-:-:S03]  /*117e0*/  IMAD.MOV.U32 R13, RZ, RZ, R0 ;  /* 0x000000ffff0d7224 */ /* 0x000fc600078e0000 */
[----:B------:R-:W-:Y:S01]  /*117f0*/  @!P2 LDGSTS.E.BYPASS.LTC128B.128 [R16+0x30c00], desc[UR38][R2.64+0x280], !P1 ;  /* 0x30c002800210afae */ /* 0x000fe2000c901d66 */
[----:B------:R-:W-:-:S03]  /*11800*/  IMAD.SHL.U32 R10, R10, 0x8, RZ ;  /* 0x000000080a0a7824 */ /* 0x000fc600078e00ff */
[----:B------:R-:W-:Y:S01]  /*11810*/  @!P2 LDGSTS.E.BYPASS.LTC128B.128 [R16+0x32c00], desc[UR38][R2.64+0x300], P4 ;  /* 0x32c003000210afae */ /* 0x000fe2000a101d66 */
[----:B------:R-:W-:Y:S02]  /*11820*/  @!P2 ISETP.NE.U32.AND P4, PT, R8, RZ, PT ;  /* 0x000000ff0800a20c */ /* 0x000fe40003f85070 */
[----:B------:R-:W-:Y:S02]  /*11830*/  LOP3.LUT R10, R10, 0x38, RZ, 0xc0, !PT ;  /* 0x000000380a0a7812 */ /* 0x000fe400078ec0ff */
[----:B------:R-:W-:-:S04]  /*11840*/  @!P3 LOP3.LUT R8, R5, 0x40, RZ, 0xc0, !PT ;  /* 0x000000400508b812 */ /* 0x000fc800078ec0ff */
[----:B------:R-:W-:-:S05]  /*11850*/  @!P3 SHF.R.U32.HI R8, RZ, 0x2, R8 ;  /* 0x00000002ff08b819 */ /* 0x000fca0000011608 */
[----:B------:R0:W-:Y:S01]  /*11860*/  @!P2 LDGSTS.E.BYPASS.LTC128B.128 [R16+0x34c00], desc[UR38][R2.64+0x380], P4 ;  /* 0x34c003800210afae */ /* 0x0001e2000a101d66 */
[----:B------:R-:W-:Y:S01]  /*11870*/  LOP3.LUT P2, RZ, R18, 0x4, RZ, 0xc0, !PT ;  /* 0x0000000412ff7812 */ /* 0x000fe2000784c0ff */
[----:B0-----:R-:W-:-:S12]  /*11880*/  IMAD.MOV.U32 R2, RZ, RZ, R14 ;  /* 0x000000ffff027224 */ /* 0x001fd800078e000e */
[----:B------:R-:W-:Y:S05]  /*11890*/  WARPSYNC.COLLECTIVE R15, `(.L_x_358) ;  /* 0x000000000f087348 */ /* 0x000fea0003c00000 */
[----:B------:R0:W1:Y:S02]  /*118a0*/  SHFL.IDX P6, R14, R13, R12, R11 ;  /* 0x0000000c0d0e7389 */ /* 0x00006400000c000b */
[----:B01----:R-:W-:Y:S01]  /*118b0*/  ENDCOLLECTIVE ;  /* 0x000000000000791b */ /* 0x003fe20003800000 */
.L_x_358:
[----:B------:R-:W-:Y:S01]  /*118c0*/  IMAD.MOV.U32 R3, RZ, RZ, R14 ;  /* 0x000000ffff037224 */ /* 0x000fe200078e000e */
[----:B------:R-:W-:-:S04]  /*118d0*/  LOP3.LUT P6, RZ, R18, 0x8, RZ, 0xc0, !PT ;  /* 0x0000000812ff7812 */ /* 0x000fc800078cc0ff */
[----:B------:R-:W-:-:S05]  /*118e0*/  @!P3 LEA R3, P4, R10, R3, 0x1 ;  /* 0x000000030a03b211 */ /* 0x000fca00078808ff */
[----:B------:R-:W-:Y:S01]  /*118f0*/  @!P3 IMAD.X R2, RZ, RZ, R2, P4 ;  /* 0x000000ffff02b224 */ /* 0x000fe200020e0602 */
[----:B------:R-:W-:-:S04]  /*11900*/  LOP3.LUT P4, RZ, R18, 0x10, RZ, 0xc0, !PT ;  /* 0x0000001012ff7812 */ /* 0x000fc8000788c0ff */
[----:B------:R-:W-:-:S04]  /*11910*/  @!P3 LOP3.LUT R3, R3, R2, RZ, 0x3c, !PT ;  /* 0x000000020303b212 */ /* 0x000fc800078e3cff */
[----:B------:R-:W-:-:S04]  /*11920*/  @!P3 LOP3.LUT R2, R3, R2, RZ, 0x3c, !PT ;  /* 0x000000020302b212 */ /* 0x000fc800078e3cff */
[----:B------:R-:W-:-:S05]  /*11930*/  @!P3 LOP3.LUT R3, R3, R2, RZ, 0x3c, !PT ;  /* 0x000000020303b212 */ /* 0x000fca00078e3cff */
[----:B------:R-:W-:Y:S01]  /*11940*/  @!PT LDS RZ, [RZ] ;  /* 0x00000000fffff984 */ /* 0x000fe20000000800 */
[----:B------:R-:W-:Y:S01]  /*11950*/  @!PT LDS RZ, [RZ] ;  /* 0x00000000fffff984 */ /* 0x000fe20000000800 */
[----:B------:R-:W-:Y:S01]  /*11960*/  @!PT LDS RZ, [RZ] ;  /* 0x00000000fffff984 */ /* 0x000fe20000000800 */
        /* <DEDUP_REMOVED lines=8> */
[----:B------:R0:W-:Y:S04]  /*119f0*/  @!P3 LDGSTS.E.BYPASS.LTC128B.128 [R16+0x31400], desc[UR38][R2.64+0x280], !P1 ;  /* 0x314002800210bfae */ /* 0x0001e8000c901d66 */
[----:B------:R0:W-:Y:S01]  /*11a00*/  @!P3 LDGSTS.E.BYPASS.LTC128B.128 [R16+0x33400], desc[UR38][R2.64+0x300], P4 ;  /* 0x334003000210bfae */ /* 0x0001e2000a101d66 */
[----:B------:R-:W-:-:S13]  /*11a10*/  @!P3 ISETP.NE.U32.AND P4, PT, R8, RZ, PT ;  /* 0x000000ff0800b20c */ /* 0x000fda0003f85070 */
[----:B------:R0:W-:Y:S04]  /*11a20*/  @!P3 LDGSTS.E.BYPASS.LTC128B.128 [R16+0x35400], desc[UR38][R2.64+0x380], P4 ;  /* 0x354003800210bfae */ /* 0x0001e8000a101d66 */
[----:B------:R0:W5:Y:S01]  /*11a30*/  LDL.LU R16, [R1+0x54] ;  /* 0x0000540001107983 */ /* 0x0001620000300800 */
[----:B------:R-:W-:Y:S02]  /*11a40*/  IMAD.MOV.U32 R13, RZ, RZ, R6 ;  /* 0x000000ffff0d7224 */ /* 0x000fe400078e0006 */
[----:B------:R-:W-:-:S07]  /*11a50*/  IMAD.MOV.U32 R12, RZ, RZ, 0x3 ;  /* 0x00000003ff0c7424 */ /* 0x000fce00078e00ff */
[----:B0----5:R-:W-:Y:S05]  /*11a60*/  WARPSYNC.COLLECTIVE R15, `(.L_x_359) ;  /* 0x000000000f087348 */ /* 0x021fea0003c00000 */
[----:B------:R1:W2:Y:S02]  /*11a70*/  SHFL.IDX P6, R14, R13, R12, R11 ;  /* 0x0000000c0d0e7389 */ /* 0x0002a400000c000b */
[----:B012--5:R-:W-:Y:S01]  /*11a80*/  ENDCOLLECTIVE ;  /* 0x000000000000791b */ /* 0x027fe20003800000 */
.L_x_359:
[----:B------:R-:W-:Y:S02]  /*11a90*/  IMAD.MOV.U32 R13, RZ, RZ, R0 ;  /* 0x000000ffff0d7224 */ /* 0x000fe400078e0000 */
[----:B------:R-:W-:-:S07]  /*11aa0*/  IMAD.MOV.U32 R6, RZ, RZ, R14 ;  /* 0x000000ffff067224 */ /* 0x000fce00078e000e */
[----:B------:R-:W-:Y:S05]  /*11ab0*/  WARPSYNC.COLLECTIVE R15, `(.L_x_360) ;  /* 0x000000000f087348 */ /* 0x000fea0003c00000 */
[----:B------:R0:W1:Y:S02]  /*11ac0*/  SHFL.IDX P6, R14, R13, R12, R11 ;  /* 0x0000000c0d0e7389 */ /* 0x00006400000c000b */
[----:B01----:R-:W-:Y:S01]  /*11ad0*/  ENDCOLLECTIVE ;  /* 0x000000000000791b */ /* 0x003fe20003800000 */
.L_x_360:
[----:B------:R-:W-:Y:S01]  /*11ae0*/  IMAD.MOV.U32 R0, RZ, RZ, R14 ;  /* 0x000000ffff007224 */ /* 0x000fe200078e000e */
[----:B------:R-:W-:Y:S06]  /*11af0*/  BRA `(.L_x_361) ;  /* 0xffffffb000f87947 */ /* 0x000fec000383ffff */
.L_x_244:
[----:B0-----:R-:W-:-:S04]  /*11b00*/  IMAD.U32 R3, RZ, RZ, UR36 ;  /* 0x00000024ff037e24 */ /* 0x001fc8000f8e00ff */
[----:B------:R0:W2:Y:S03]  /*11b10*/  SYNCS.PHASECHK.TRANS64.TRYWAIT P0, [R3+URZ+0x38820], R0 ;  /* 0x03882000030075a7 */ /* 0x0000a6000800017f */
[----:B--2---:R-:W-:Y:S05]  /*11b20*/  @!P0 NANOSLEEP.SYNCS 0x989680 ;  /* 0x009896800000895d */ /* 0x004fea0003900000 */
[----:B------:R-:W2:Y:S02]  /*11b30*/  @!P0 SYNCS.PHASECHK.TRANS64 P0, [R3+URZ+0x38820], R0 ;  /* 0x03882000030085a7 */ /* 0x000ea4000800007f */
[----:B--2---:R-:W-:Y:S05]  /*11b40*/  @!P0 BRA `(.L_x_244) ;  /* 0xfffffffc00ec8947 */ /* 0x004fea000383ffff */
[----:B------:R-:W-:Y:S05]  /*11b50*/  BRA `(.L_x_362) ;  /* 0xffffffb400887947 */ /* 0x000fea000383ffff */
.L_x_248:
[----:B0-----:R0:W2:Y:S02]  /*11b60*/  SYNCS.PHASECHK.TRANS64.TRYWAIT P0, [R3+URZ+0x38860], R0 ;  /* 0x03886000030075a7 */ /* 0x0010a4000800017f */
[----:B--2---:R-:W-:Y:S05]  /*11b70*/  @!P0 NANOSLEEP.SYNCS 0x989680 ;  /* 0x009896800000895d */ /* 0x004fea0003900000 */
[----:B------:R-:W2:Y:S02]  /*11b80*/  @!P0 SYNCS.PHASECHK.TRANS64 P0, [R3+URZ+0x38860], R0 ;  /* 0x03886000030085a7 */ /* 0x000ea4000800007f */
[----:B--2---:R-:W-:Y:S05]  /*11b90*/  @!P0 BRA `(.L_x_248) ;  /* 0xfffffffc00f08947 */ /* 0x004fea000383ffff */
[----:B------:R-:W-:Y:S05]  /*11ba0*/  BRA `(.L_x_363) ;  /* 0xffffffb400a87947 */ /* 0x000fea000383ffff */
.L_x_265:
[----:B-1----:R1:W2:Y:S02]  /*11bb0*/  SYNCS.PHASECHK.TRANS64.TRYWAIT P0, [R3+URZ+0x38840], R2 ;  /* 0x03884002030075a7 */ /* 0x0022a4000800017f */
[----:B--2---:R-:W-:Y:S05]  /*11bc0*/  @!P0 NANOSLEEP.SYNCS 0x989680 ;  /* 0x009896800000895d */ /* 0x004fea0003900000 */
[----:B------:R-:W2:Y:S02]  /*11bd0*/  @!P0 SYNCS.PHASECHK.TRANS64 P0, [R3+URZ+0x38840], R2 ;  /* 0x03884002030085a7 */ /* 0x000ea4000800007f */
[----:B--2---:R-:W-:Y:S05]  /*11be0*/  @!P0 BRA `(.L_x_265) ;  /* 0xfffffffc00f08947 */ /* 0x004fea000383ffff */
[----:B------:R-:W-:Y:S05]  /*11bf0*/  BRA `(.L_x_364) ;  /* 0xffffffc0008c7947 */ /* 0x000fea000383ffff */
.L_x_270:
[----:B0-----:R0:W2:Y:S02]  /*11c00*/  SYNCS.PHASECHK.TRANS64.TRYWAIT P0, [R3+URZ+0x38860], R2 ;  /* 0x03886002030075a7 */ /* 0x0010a4000800017f */
[----:B--2---:R-:W-:Y:S05]  /*11c10*/  @!P0 NANOSLEEP.SYNCS 0x989680 ;  /* 0x009896800000895d */ /* 0x004fea0003900000 */
[----:B------:R-:W2:Y:S02]  /*11c20*/  @!P0 SYNCS.PHASECHK.TRANS64 P0, [R3+URZ+0x38860], R2 ;  /* 0x03886002030085a7 */ /* 0x000ea4000800007f */
[----:B--2---:R-:W-:Y:S05]  /*11c30*/  @!P0 BRA `(.L_x_270) ;  /* 0xfffffffc00f08947 */ /* 0x004fea000383ffff */
[----:B------:R-:W-:Y:S05]  /*11c40*/  BRA `(.L_x_365) ;  /* 0xffffffc400047947 */ /* 0x000fea000383ffff */
.L_x_286:
[----:B--2---:R2:W3:Y:S02]  /*11c50*/  SYNCS.PHASECHK.TRANS64.TRYWAIT P0, [R4+URZ+0x38840], R2 ;  /* 0x03884002040075a7 */ /* 0x0044e4000800017f */
[----:B---3--:R-:W-:Y:S05]  /*11c60*/  @!P0 NANOSLEEP.SYNCS 0x989680 ;  /* 0x009896800000895d */ /* 0x008fea0003900000 */
[----:B------:R-:W3:Y:S02]  /*11c70*/  @!P0 SYNCS.PHASECHK.TRANS64 P0, [R4+URZ+0x38840], R2 ;  /* 0x03884002040085a7 */ /* 0x000ee4000800007f */
[----:B---3--:R-:W-:Y:S05]  /*11c80*/  @!P0 BRA `(.L_x_286) ;  /* 0xfffffffc00f08947 */ /* 0x008fea000383ffff */
[----:B------:R-:W-:Y:S05]  /*11c90*/  BRA `(.L_x_366) ;  /* 0xffffffcc00dc7947 */ /* 0x000fea000383ffff */
.L_x_291:
[----:B0-----:R0:W1:Y:S02]  /*11ca0*/  SYNCS.PHASECHK.TRANS64.TRYWAIT P0, [R4+URZ+0x38860], R2 ;  /* 0x03886002040075a7 */ /* 0x001064000800017f */
[----:B-1----:R-:W-:Y:S05]  /*11cb0*/  @!P0 NANOSLEEP.SYNCS 0x989680 ;  /* 0x009896800000895d */ /* 0x002fea0003900000 */
[----:B------:R-:W1:Y:S02]  /*11cc0*/  @!P0 SYNCS.PHASECHK.TRANS64 P0, [R4+URZ+0x38860], R2 ;  /* 0x03886002040085a7 */ /* 0x000e64000800007f */
[----:B-1----:R-:W-:Y:S05]  /*11cd0*/  @!P0 BRA `(.L_x_291) ;  /* 0xfffffffc00f08947 */ /* 0x002fea000383ffff */
[----:B------:R-:W-:Y:S05]  /*11ce0*/  BRA `(.L_x_367) ;  /* 0xffffffd000547947 */ /* 0x000fea000383ffff */
.L_x_306:
[----:B0-----:R0:W2:Y:S02]  /*11cf0*/  SYNCS.PHASECHK.TRANS64.TRYWAIT P0, [R4+URZ+0x38840], R2 ;  /* 0x03884002040075a7 */ /* 0x0010a4000800017f */
[----:B--2---:R-:W-:Y:S05]  /*11d00*/  @!P0 NANOSLEEP.SYNCS 0x989680 ;  /* 0x009896800000895d */ /* 0x004fea0003900000 */
[----:B------:R-:W2:Y:S02]  /*11d10*/  @!P0 SYNCS.PHASECHK.TRANS64 P0, [R4+URZ+0x38840], R2 ;  /* 0x03884002040085a7 */ /* 0x000ea4000800007f */
[----:B--2---:R-:W-:Y:S05]  /*11d20*/  @!P0 BRA `(.L_x_306) ;  /* 0xfffffffc00f08947 */ /* 0x004fea000383ffff */
[----:B------:R-:W-:Y:S05]  /*11d30*/  BRA `(.L_x_368) ;  /* 0xffffffdc00087947 */ /* 0x000fea000383ffff */
.L_x_311:
[----:B-1----:R1:W2:Y:S02]  /*11d40*/  SYNCS.PHASECHK.TRANS64.TRYWAIT P0, [R4+URZ+0x38860], R2 ;  /* 0x03886002040075a7 */ /* 0x0022a4000800017f */
[----:B--2---:R-:W-:Y:S05]  /*11d50*/  @!P0 NANOSLEEP.SYNCS 0x989680 ;  /* 0x009896800000895d */ /* 0x004fea0003900000 */
[----:B------:R-:W2:Y:S02]  /*11d60*/  @!P0 SYNCS.PHASECHK.TRANS64 P0, [R4+URZ+0x38860], R2 ;  /* 0x03886002040085a7 */ /* 0x000ea4000800007f */
[----:B--2---:R-:W-:Y:S05]  /*11d70*/  @!P0 BRA `(.L_x_311) ;  /* 0xfffffffc00f08947 */ /* 0x004fea000383ffff */
[----:B------:R-:W-:Y:S05]  /*11d80*/  BRA `(.L_x_369) ;  /* 0xffffffdc00807947 */ /* 0x000fea000383ffff */
.L_x_325:
[----:B0-----:R0:W2:Y:S02]  /*11d90*/  SYNCS.PHASECHK.TRANS64.TRYWAIT P0, [R9+URZ+0x38820], R2 ;  /* 0x03882002090075a7 */ /* 0x0010a4000800017f */
[----:B--2---:R-:W-:Y:S05]  /*11da0*/  @!P0 NANOSLEEP.SYNCS 0x989680 ;  /* 0x009896800000895d */ /* 0x004fea0003900000 */
[----:B------:R-:W2:Y:S02]  /*11db0*/  @!P0 SYNCS.PHASECHK.TRANS64 P0, [R9+URZ+0x38820], R2 ;  /* 0x03882002090085a7 */ /* 0x000ea4000800007f */
[----:B--2---:R-:W-:Y:S05]  /*11dc0*/  @!P0 BRA `(.L_x_325) ;  /* 0xfffffffc00f08947 */ /* 0x004fea000383ffff */
[----:B------:R-:W-:Y:S05]  /*11dd0*/  BRA `(.L_x_370) ;  /* 0xffffffe800007947 */ /* 0x000fea000383ffff */
.L_x_326:
        /* <DEDUP_REMOVED lines=11> */
.L_x_372:
[----:B------:R-:W-:Y:S05]  /*11e90*/  BSYNC B0 ;  /* 0x0000000000007941 */ /* 0x000fea0003800000 */
.L_x_371:
[----:B------:R-:W-:Y:S05]  /*11ea0*/  BRA `(.L_x_373) ;  /* 0xffffffe400e87947 */ /* 0x000fea000383ffff */
.L_x_329:
[----:B------:R-:W-:Y:S01]  /*11eb0*/  BSSY B1, `(.L_x_374) ;  /* 0x0000006000017945 */ /* 0x000fe20003800000 */
[----:B------:R-:W-:-:S07]  /*11ec0*/  IMAD.MOV.U32 R15, RZ, RZ, -0x1 ;  /* 0xffffffffff0f7424 */ /* 0x000fce00078e00ff */
[----:B012---:R-:W-:Y:S05]  /*11ed0*/  WARPSYNC.COLLECTIVE R15, `(.L_x_375) ;  /* 0x000000000f0c7348 */ /* 0x007fea0003c00000 */
[----:B------:R-:W-:Y:S02]  /*11ee0*/  ELECT P6, UR62, PT ;  /* 0x00000000003e782f */ /* 0x000fe400038c0000 */
[----:B------:R-:W-:Y:S01]  /*11ef0*/  MOV R14, UR62 ;  /* 0x0000003e000e7c02 */ /* 0x000fe20008000f00 */
[----:B012---:R-:W-:Y:S10]  /*11f00*/  ENDCOLLECTIVE ;  /* 0x000000000000791b */ /* 0x007ff40003800000 */
.L_x_375:
[----:B------:R-:W-:Y:S05]  /*11f10*/  BSYNC B1 ;  /* 0x0000000000017941 */ /* 0x000fea0003800000 */
.L_x_374:
[----:B------:R-:W-:Y:S05]  /*11f20*/  BRA `(.L_x_376) ;  /* 0xffffffe400e07947 */ /* 0x000fea000383ffff */
.L_x_330:
[----:B0-----:R0:W1:Y:S02]  /*11f30*/  SYNCS.PHASECHK.TRANS64.TRYWAIT P0, [R5+URZ], R4 ;  /* 0x00000004050075a7 */ /* 0x001064000800017f */
[----:B-1----:R-:W-:Y:S05]  /*11f40*/  @!P0 NANOSLEEP.SYNCS 0x989680 ;  /* 0x009896800000895d */ /* 0x002fea0003900000 */
[----:B------:R-:W1:Y:S02]  /*11f50*/  @!P0 SYNCS.PHASECHK.TRANS64 P0, [R5+URZ], R4 ;  /* 0x00000004050085a7 */ /* 0x000e64000800007f */
[----:B-1----:R-:W-:Y:S05]  /*11f60*/  @!P0 BRA `(.L_x_330) ;  /* 0xfffffffc00f08947 */ /* 0x002fea000383ffff */
[----:B------:R-:W-:Y:S05]  /*11f70*/  BRA `(.L_x_377) ;  /* 0xffffffe800047947 */ /* 0x000fea000383ffff */
.L_x_331:
[----:B-1----:R1:W2:Y:S02]  /*11f80*/  SYNCS.PHASECHK.TRANS64.TRYWAIT P0, [R7+URZ], R2 ;  /* 0x00000002070075a7 */ /* 0x0022a4000800017f */
[----:B--2---:R-:W-:Y:S05]  /*11f90*/  @!P0 NANOSLEEP.SYNCS 0x989680 ;  /* 0x009896800000895d */ /* 0x004fea0003900000 */
[----:B------:R-:W2:Y:S02]  /*11fa0*/  @!P0 SYNCS.PHASECHK.TRANS64 P0, [R7+URZ], R2 ;  /* 0x00000002070085a7 */ /* 0x000ea4000800007f */
[----:B--2---:R-:W-:Y:S05]  /*11fb0*/  @!P0 BRA `(.L_x_331) ;  /* 0xfffffffc00f08947 */ /* 0x004fea000383ffff */
[----:B------:R-:W-:Y:S05]  /*11fc0*/  BRA `(.L_x_378) ;  /* 0xffffffe800007947 */ /* 0x000fea000383ffff */
.L_x_332:
[----:B--2---:R2:W3:Y:S02]  /*11fd0*/  SYNCS.PHASECHK.TRANS64.TRYWAIT P0, [R19+URZ], R4 ;  /* 0x00000004130075a7 */ /* 0x0044e4000800017f */
[----:B---3--:R-:W-:Y:S05]  /*11fe0*/  @!P0 NANOSLEEP.SYNCS 0x989680 ;  /* 0x009896800000895d */ /* 0x008fea0003900000 */
[----:B------:R-:W3:Y:S02]  /*11ff0*/  @!P0 SYNCS.PHASECHK.TRANS64 P0, [R19+URZ], R4 ;  /* 0x00000004130085a7 */ /* 0x000ee4000800007f */
[----:B---3--:R-:W-:Y:S05]  /*12000*/  @!P0 BRA `(.L_x_332) ;  /* 0xfffffffc00f08947 */ /* 0x008fea000383ffff */
[----:B------:R-:W-:Y:S05]  /*12010*/  BRA `(.L_x_379) ;  /* 0xffffffe400f47947 */ /* 0x000fea000383ffff */
.L_x_380:
        /* <DEDUP_REMOVED lines=14> */
.L_x_6020:


//--------------------- .text._ZN7cutlass13device_kernelIN5flash11enable_sm90INS1_16FlashAttnFwdSm90INS1_25CollectiveMainloopFwdSm90ILi2EN4cute5tupleIJNS5_1CILi1EEES8_S8_EEENS6_IJNS7_ILi64EEESA_SA_EEELi512ENS_10bfloat16_tEfNS_4arch4Sm90ELb0ELb0ELb1ELb1ELb0ELb0ELb0ELb0ELb0ELb1ELb0ELb0EEENS1_21CollectiveEpilogueFwdINS6_IJSA_NS7_ILi512EEESA_EEES9_SC_SE_Li256ELb1ELb1ELb0ELb0EEENS1_36VarlenDynamicPersistentTileSchedulerILi64ELi64ELi256ELi128ELb0ELb1ELb1ELb0ELb1ELb1EEEEEEEEEvNT_6ParamsE --------------------------
	.section	.text._ZN7cutlass13device_kernelIN5flash11enable_sm90INS1_16FlashAttnFwdSm90INS1_25CollectiveMainloopFwdSm90ILi2EN4cute5tupleIJNS5_1CILi1EEES8_S8_EEENS6_IJNS7_ILi64EEESA_SA_EEELi512ENS_10bfloat16_tEfNS_4arch4Sm90ELb0ELb0ELb1ELb1ELb0ELb0ELb0ELb0ELb0ELb1ELb0ELb0EEENS1_21CollectiveEpilogueFwdINS6_IJSA_NS7_ILi512EEESA_EEES9_SC_SE_Li256ELb1ELb1ELb0ELb0EEENS1_36VarlenDynamicPersistentTileSchedulerILi64ELi64ELi256ELi128ELb0ELb1ELb1ELb0ELb1ELb1EEEEEEEEEvNT_6ParamsE,"ax",@progbits
	.align	128
.text._ZN7cutlass13device_kernelIN5flash11enable_sm90INS1_16FlashAttnFwdSm90INS1_25CollectiveMainloopFwdSm90ILi2EN4cute5tupleIJNS5_1CILi1EEES8_S8_EEENS6_IJNS7_ILi64EEESA_SA_EEELi512ENS_10bfloat16_tEfNS_4arch4Sm90ELb0ELb0ELb1ELb1ELb0ELb0ELb0ELb0ELb0ELb1ELb0ELb0EEENS1_21CollectiveEpilogueFwdINS6_IJSA_NS7_ILi512EEESA_EEES9_SC_SE_Li256ELb1ELb1ELb0ELb0EEENS1_36VarlenDynamicPersistentTileSchedulerILi64ELi64ELi256ELi128ELb0ELb1ELb1ELb0ELb1ELb1EEEEEEEEEvNT_6ParamsE:
        .type           _ZN7cutlass13device_kernelIN5flash11enable_sm90INS1_16FlashAttnFwdSm90INS1_25CollectiveMainloopFwdSm90ILi2EN4cute5tupleIJNS5_1CILi1EEES8_S8_EEENS6_IJNS7_ILi64EEESA_SA_EEELi512ENS_10bfloat16_tEfNS_4arch4Sm90ELb0ELb0ELb1ELb1ELb0ELb0ELb0ELb0ELb0ELb1ELb0ELb0EEENS1_21CollectiveEpilogueFwdINS6_IJSA_NS7_ILi512EEESA_EEES9_SC_SE_Li256ELb1ELb1ELb0ELb0EEENS1_36VarlenDynamicPersistentTileSchedulerILi64ELi64ELi256ELi128ELb0ELb1ELb1ELb0ELb1ELb1EEEEEEEEEvNT_6ParamsE,@function
        .size           _ZN7cutlass13device_kernelIN5flash11enable_sm90INS1_16FlashAttnFwdSm90INS1_25CollectiveMainloopFwdSm90ILi2EN4cute5tupleIJNS5_1CILi1EEES8_S8_EEENS6_IJNS7_ILi64EEESA_SA_EEELi512ENS_10bfloat16_tEfNS_4arch4Sm90ELb0ELb0ELb1ELb1ELb0ELb0ELb0ELb0ELb0ELb1ELb0ELb0EEENS1_21CollectiveEpilogueFwdINS6_IJSA_NS7_ILi512EEESA_EEES9_SC_SE_Li256ELb1ELb1ELb0ELb0EEENS1_36VarlenDynamicPersistentTileSchedulerILi64ELi64ELi256ELi128ELb0ELb1ELb1ELb0ELb1ELb1EEEEEEEEEvNT_6ParamsE,(.L_x_6021 - _ZN7cutlass13device_kernelIN5flash11enable_sm90INS1_16FlashAttnFwdSm90INS1_25CollectiveMainloopFwdSm90ILi2EN4cute5tupleIJNS5_1CILi1EEES8_S8_EEENS6_IJNS7_ILi64EEESA_SA_EEELi512ENS_10bfloat16_tEfNS_4arch4Sm90ELb0ELb0ELb1ELb1ELb0ELb0ELb0ELb0ELb0ELb1ELb0ELb0EEENS1_21CollectiveEpilogueFwdINS6_IJSA_NS7_ILi512EEESA_EEES9_SC_SE_Li256ELb1ELb1ELb0ELb0EEENS1_36VarlenDynamicPersistentTileSchedulerILi64ELi64ELi256ELi128ELb0ELb1ELb1ELb0ELb1ELb1EEEEEEEEEvNT_6ParamsE)
        .other          _ZN7cutlass13device_kernelIN5flash11enable_sm90INS1_16FlashAttnFwdSm90INS1_25CollectiveMainloopFwdSm90ILi2EN4cute5tupleIJNS5_1CILi1EEES8_S8_EEENS6_IJNS7_ILi64EEESA_SA_EEELi512ENS_10bfloat16_tEfNS_4arch4Sm90ELb0ELb0ELb1ELb1ELb0ELb0ELb0ELb0ELb0ELb1ELb0ELb0EEENS1_21CollectiveEpilogueFwdINS6_IJSA_NS7_ILi512EEESA_EEES9_SC_SE_Li256ELb1ELb1ELb0ELb0EEENS1_36VarlenDynamicPersistentTileSchedulerILi64ELi64ELi256ELi128ELb0ELb1ELb1ELb0ELb1ELb1EEEEEEEEEvNT_6ParamsE,@"STO_CUDA_ENTRY STV_DEFAULT"
_ZN7cutlass13device_kernelIN5flash11enable_sm90INS1_16FlashAttnFwdSm90INS1_25CollectiveMainloopFwdSm90ILi2EN4cute5tupleIJNS5_1CILi1EEES8_S8_EEENS6_IJNS7_ILi64EEESA_SA_EEELi512ENS_10bfloat16_tEfNS_4arch4Sm90ELb0ELb0ELb1ELb1ELb0ELb0ELb0ELb0ELb0ELb1ELb0ELb0EEENS1_21CollectiveEpilogueFwdINS6_IJSA_NS7_ILi512EEESA_EEES9_SC_SE_Li256ELb1ELb1ELb0ELb0EEENS1_36VarlenDynamicPersistentTileSchedulerILi64ELi64ELi256ELi128ELb0ELb1ELb1ELb0ELb1ELb1EEEEEEEEEvNT_6ParamsE:
        /* <DEDUP_REMOVED lines=18> */
.L_x_382:
[----:B------:R-:W-:Y:S05]  /*0120*/  BSYNC B0 ;  /* 0x0000000000007941 */ /* 0x000fea0003800000 */
.L_x_381:
        /* <DEDUP_REMOVED lines=37> */
.L_x_383:
        /* <DEDUP_REMOVED lines=22> */
.L_x_384:
        /* <DEDUP_REMOVED lines=18> */
.L_x_385:
        /* <DEDUP_REMOVED lines=22> */
.L_x_386:
        /* <DEDUP_REMOVED lines=22> */
.L_x_387:
[----:B------:R-:W-:Y:S01]  /*08c0*/  PLOP3.LUT P0, PT, PT, PT, UP0, 0x80, 0x0 ;  /* 0x000000000000781c */ /* 0x000fe20003f0f008 */
[----:B------:R-:W-:Y:S01]  /*08d0*/  UMOV UR36, 0x1 ;  /* 0x0000000100247882 */ /* 0x000fe20000000000 */
[----:B------:R-:W-:Y:S01]  /*08e0*/  NOP ;  /* 0x0000000000007918 */ /* 0x000fe20000000000 */
[----:B------:R-:W-:Y:S01]  /*08f0*/  USEL UR36, UR36, 0x2, !UP0 ;  /* 0x0000000224247887 */ /* 0x000fe2000c000000 */
[----:B------:R-:W-:Y:S01]  /*0900*/  ULDC.64 UR40, c[0x0][0x208] ;  /* 0x0000820000287ab9 */ /* 0x000fe20000000a00 */
[----:B012-4-:R-:W-:Y:S08]  /*0910*/  BAR.SYNC.DEFER_BLOCKING 0x0 ;  /* 0x0000000000007b1d */ /* 0x017ff00000010000 */
[----:B------:R-:W-:Y:S05]  /*0920*/  @!P0 BRA `(.L_x_388) ;  /* 0x0000009800788947 */ /* 0x000fea0003800000 */
.L_x_389:
[----:B------:R-:W-:-:S08]  /*0930*/  NOP ;  /* 0x0000000000007918 */ /* 0x000fd00000000000 */
[----:B------:R-:W0:Y:S02]  /*0940*/  USETMAXREG.TRY_ALLOC.CTAPOOL UP0, 0xf0 ;  /* 0x000000f0000079c8 */ /* 0x000e240008000600 */
[----:B0-----:R-:W-:-:S13]  /*0950*/  PLOP3.LUT P0, PT, PT, PT, UP0, 0x80, 0x0 ;  /* 0x000000000000781c */ /* 0x001fda0003f0f008 */
[----:B------:R-:W-:Y:S05]  /*0960*/  @!P0 BRA `(.L_x_389) ;  /* 0xfffffffc00f08947 */ /* 0x000fea000383ffff */
[----:B------:R-:W0:Y:S01]  /*0970*/  S2R R2, SR_TID.X ;  /* 0x0000000000027919 */ /* 0x000e220000002100 */
[----:B------:R-:W1:Y:S01]  /*0980*/  S2UR UR4, SR_CgaCtaId ;  /* 0x00000000000479c3 */ /* 0x000e620000008800 */
[----:B------:R-:W-:Y:S02]  /*0990*/  UMOV UR42, 0x400 ;  /* 0x00000400002a7882 */ /* 0x000fe40000000000 */
[----:B-1----:R-:W-:-:S03]  /*09a0*/  ULEA UR42, UR4, UR42, 0x18 ;  /* 0x0000002a042a7291 */ /* 0x002fc6000f8ec03f */
[----:B------:R-:W-:Y:S01]  /*09b0*/  ULDC UR4, c[0x0][0xc3c] ;  /* 0x00030f0000047ab9 */ /* 0x000fe20000000800 */
[----:B0-----:R-:W-:-:S04]  /*09c0*/  LOP3.LUT R0, R2, 0xffffff80, RZ, 0xc0, !PT ;  /* 0xffffff8002007812 */ /* 0x001fc800078ec0ff */
[----:B------:R-:W-:-:S13]  /*09d0*/  ISETP.NE.AND P0, PT, R0, 0x80, PT ;  /* 0x000000800000780c */ /* 0x000fda0003f05270 */
[----:B------:R-:W-:Y:S06]  /*09e0*/  @!P0 BAR.ARV 0x8, 0x100 ;  /* 0x0204000000008b1d */ /* 0x000fec0000002000 */
[----:B------:R-:W-:-:S13]  /*09f0*/  ISETP.GE.U32.AND P0, PT, R2, 0x100, PT ;  /* 0x000001000200780c */ /* 0x000fda0003f06070 */
[----:B------:R-:W-:Y:S08]  /*0a00*/  @P0 BAR.ARV 0xf, 0x100 ;  /* 0x03c4000000000b1d */ /* 0x000ff00000002000 */
[----:B------:R-:W-:Y:S06]  /*0a10*/  BAR.SYNC.DEFER_BLOCKING 0x5, 0x180 ;  /* 0x0146000000007b1d */ /* 0x000fec0000010000 */
[----:B------:R-:W0:Y:S02]  /*0a20*/  LDS.128 R16, [UR42+0x28cd0] ;  /* 0x028cd02aff107984 */ /* 0x000e240008000c00 */
[----:B------:R-:W-:Y:S06]  /*0a30*/  BAR.ARV 0x4, 0x180 ;  /* 0x0106000000007b1d */ /* 0x000fec0000002000 */
[----:B0-----:R-:W-:-:S13]  /*0a40*/  ISETP.GE.AND P0, PT, R19, UR4, PT ;  /* 0x0000000413007c0c */ /* 0x001fda000bf06270 */
[----:B------:R-:W-:Y:S05]  /*0a50*/  @P0 EXIT ;  /* 0x000000000000094d */ /* 0x000fea0003800000 */
[----:B------:R-:W-:Y:S01]  /*0a60*/  VIADD R197, R2, 0xffffff80 ;  /* 0xffffff8002c57836 */ /* 0x000fe20000000000 */
[----:B------:R-:W-:Y:S01]  /*0a70*/  R2UR UR5, R17 ;  /* 0x00000000110572ca */ /* 0x000fe200000e0000 */
[----:B------:R-:W-:Y:S01]  /*0a80*/  IMAD.MOV.U32 R23, RZ, RZ, 0x40 ;  /* 0x00000040ff177424 */ /* 0x000fe200078e00ff */
[----:B------:R-:W-:Y:S01]  /*0a90*/  R2UR UR6, R18 ;  /* 0x00000000120672ca */ /* 0x000fe200000e0000 */
        /* <DEDUP_REMOVED lines=8> */
[----:B------:R-:W-:Y:S02]  /*0b20*/  LEA.HI R7, R0, R197, RZ, 0x2 ;  /* 0x000000c500077211 */ /* 0x000fe400078f10ff */
[----:B------:R-:W-:Y:S02]  /*0b30*/  LEA.HI R4, R2, R3, RZ, 0x1 ;  /* 0x0000000302047211 */ /* 0x000fe400078f08ff */
[--C-:B------:R-:W-:Y:S02]  /*0b40*/  SHF.R.S32.HI R11, RZ, 0x5, R5.reuse ;  /* 0x00000005ff0b7819 */ /* 0x100fe40000011405 */
[----:B------:R-:W-:Y:S02]  /*0b50*/  LOP3.LUT R4, R4, 0x1ffffffe, RZ, 0xc0, !PT ;  /* 0x1ffffffe04047812 */ /* 0x000fe400078ec0ff */
[----:B------:R-:W-:-:S02]  /*0b60*/  SHF.R.S32.HI R6, RZ, 0x1f, R5 ;  /* 0x0000001fff067819 */ /* 0x000fc40000011405 */
[----:B------:R-:W-:Y:S01]  /*0b70*/  LOP3.LUT R8, R7, 0xfffffffc, RZ, 0xc0, !PT ;  /* 0xfffffffc07087812 */ /* 0x000fe200078ec0ff */
[----:B------:R-:W-:Y:S01]  /*0b80*/  IMAD.IADD R9, R3, 0x1, -R4 ;  /* 0x0000000103097824 */ /* 0x000fe200078e0a04 */
[----:B------:R-:W-:Y:S02]  /*0b90*/  LOP3.LUT R4, R2, 0xfffffff0, RZ, 0xc0, !PT ;  /* 0xfffffff002047812 */ /* 0x000fe400078ec0ff */
[----:B------:R-:W-:Y:S01]  /*0ba0*/  LEA.HI R3, R0, R197, RZ, 0x7 ;  /* 0x000000c500037211 */ /* 0x000fe200078f38ff */
[C---:B------:R-:W-:Y:S01]  /*0bb0*/  IMAD.IADD R10, R197.reuse, 0x1, -R8 ;  /* 0x00000001c50a7824 */ /* 0x040fe200078e0a08 */
[----:B------:R-:W-:Y:S01]  /*0bc0*/  LEA.HI R6, R6, R11, RZ, 0x2 ;  /* 0x0000000b06067211 */ /* 0x000fe200078f10ff */
[----:B------:R-:W-:Y:S01]  /*0bd0*/  IMAD.IADD R7, R197, 0x1, -R4 ;  /* 0x00000001c5077824 */ /* 0x000fe200078e0a04 */
[----:B------:R-:W-:Y:S01]  /*0be0*/  LOP3.LUT R2, R3, 0xffffff80, RZ, 0xc0, !PT ;  /* 0xffffff8003027812 */ /* 0x000fe200078ec0ff */
[----:B------:R-:W-:Y:S01]  /*0bf0*/  IMAD.SHL.U32 R9, R9, 0x8, RZ ;  /* 0x0000000809097824 */ /* 0x000fe200078e00ff */
[----:B------:R-:W-:-:S02]  /*0c00*/  SHF.R.S32.HI R192, RZ, 0x7, R3 ;  /* 0x00000007ffc07819 */ /* 0x000fc40000011403 */
[--C-:B------:R-:W-:Y:S01]  /*0c10*/  SHF.R.S32.HI R4, RZ, 0x1f, R7.reuse ;  /* 0x0000001fff047819 */ /* 0x100fe20000011407 */
[----:B------:R-:W-:Y:S01]  /*0c20*/  IMAD.IADD R2, R197, 0x1, -R2 ;  /* 0x00000001c5027824 */ /* 0x000fe200078e0a02 */
[----:B------:R-:W-:Y:S01]  /*0c30*/  LOP3.LUT R6, R6, 0x3ffffc, RZ, 0xc0, !PT ;  /* 0x003ffffc06067812 */ /* 0x000fe200078ec0ff */
[----:B------:R-:W-:Y:S01]  /*0c40*/  IMAD R15, R192, 0x100, R7 ;  /* 0x00000100c00f7824 */ /* 0x000fe200078e0207 */
[----:B------:R-:W-:Y:S02]  /*0c50*/  LEA.HI R12, R10, R10, RZ, 0x1 ;  /* 0x0000000a0a0c7211 */ /* 0x000fe400078f08ff */
[----:B------:R-:W-:Y:S01]  /*0c60*/  LEA.HI R8, R4, R7, RZ, 0x3 ;  /* 0x0000000704087211 */ /* 0x000fe200078f18ff */
[----:B------:R-:W-:Y:S01]  /*0c70*/  IMAD.IADD R4, R11, 0x1, -R6 ;  /* 0x000000010b047824 */ /* 0x000fe200078e0a06 */
[----:B------:R-:W-:Y:S02]  /*0c80*/  SHF.R.S32.HI R5, RZ, 0x1f, R2 ;  /* 0x0000001fff057819 */ /* 0x000fe40000011402 */
[----:B------:R-:W-:Y:S01]  /*0c90*/  LOP3.LUT R13, R12, 0x1ffffffe, RZ, 0xc0, !PT ;  /* 0x1ffffffe0c0d7812 */ /* 0x000fe200078ec0ff */
[----:B------:R-:W-:Y:S01]  /*0ca0*/  IMAD R196, R4, 0x10, R15 ;  /* 0x0000001004c47824 */ /* 0x000fe200078e020f */
[----:B------:R-:W-:-:S02]  /*0cb0*/  LEA.HI R4, R5, R2, RZ, 0x2 ;  /* 0x0000000205047211 */ /* 0x000fc400078f10ff */
[----:B------:R-:W-:Y:S01]  /*0cc0*/  LOP3.LUT R6, R8, 0xfffffff8, RZ, 0xc0, !PT ;  /* 0xfffffff808067812 */ /* 0x000fe200078ec0ff */
[----:B------:R-:W-:Y:S01]  /*0cd0*/  IMAD.IADD R195, R10, 0x1, -R13 ;  /* 0x000000010ac37824 */ /* 0x000fe200078e0a0d */
[----:B------:R-:W-:Y:S01]  /*0ce0*/  LOP3.LUT R13, R4, 0x7ffffffc, RZ, 0xc0, !PT ;  /* 0x7ffffffc040d7812 */ /* 0x000fe200078ec0ff */
[----:B------:R-:W-:Y:S01]  /*0cf0*/  IMAD.SHL.U32 R8, R8, 0x40, RZ ;  /* 0x0000004008087824 */ /* 0x000fe200078e00ff */
[----:B------:R-:W-:Y:S01]  /*0d00*/  LEA.HI R0, R0, R197, RZ, 0x3 ;  /* 0x000000c500007211 */ /* 0x000fe200078f18ff */
[----:B------:R-:W-:Y:S01]  /*0d10*/  IMAD.IADD R7, R7, 0x1, -R6 ;  /* 0x0000000107077824 */ /* 0x000fe200078e0a06 */
[----:B------:R-:W-:Y:S01]  /*0d20*/  LEA.HI R6, R5, R2, RZ, 0x5 ;  /* 0x0000000205067211 */ /* 0x000fe200078f28ff */
[----:B------:R-:W-:Y:S01]  /*0d30*/  IMAD.IADD R13, R2, 0x1, -R13 ;  /* 0x00000001020d7824 */ /* 0x000fe200078e0a0d */
[----:B------:R-:W-:Y:S01]  /*0d40*/  LOP3.LUT R8, R8, 0x7ffffe00, RZ, 0xc0, !PT ;  /* 0x7ffffe0008087812 */ /* 0x000fe200078ec0ff */
[----:B------:R-:W-:Y:S01]  /*0d50*/  IMAD.SHL.U32 R2, R7, 0x40, RZ ;  /* 0x0000004007027824 */ /* 0x000fe200078e00ff */
[--C-:B------:R-:W-:Y:S01]  /*0d60*/  SHF.R.S32.HI R5, RZ, 0x2, R4.reuse ;  /* 0x00000002ff057819 */ /* 0x100fe20000011404 */
[----:B------:R-:W-:Y:S01]  /*0d70*/  IMAD.U32 R196, R196, 0x40, R9 ;  /* 0x00000040c4c47824 */ /* 0x000fe200078e0009 */
[----:B------:R-:W-:Y:S01]  /*0d80*/  SHF.R.S32.HI R4, RZ, 0x1f, R4 ;  /* 0x0000001fff047819 */ /* 0x000fe20000011404 */
[----:B------:R-:W-:Y:S01]  /*0d90*/  IMAD R8, R11, 0x400, R8 ;  /* 0x000004000b087824 */ /* 0x000fe200078e0208 */
[----:B------:R-:W-:Y:S01]  /*0da0*/  LOP3.LUT R2, R2, 0x1c0, RZ, 0xc0, !PT ;  /* 0x000001c002027812 */ /* 0x000fe200078ec0ff */
[----:B------:R-:W-:Y:S01]  /*0db0*/  IMAD.SHL.U32 R17, R13, 0x2, RZ ;  /* 0x000000020d117824 */ /* 0x000fe200078e00ff */
[----:B------:R-:W-:-:S02]  /*0dc0*/  LOP3.LUT R190, R0, 0xfffffff8, RZ, 0xc0, !PT ;  /* 0xfffffff800be7812 */ /* 0x000fc400078ec0ff */
[----:B------:R-:W-:Y:S02]  /*0dd0*/  LOP3.LUT R9, R2, 0x8, R9, 0xf8, !PT ;  /* 0x0000000802097812 */ /* 0x000fe400078ef809 */
[----:B------:R-:W-:Y:S01]  /*0de0*/  SHF.R.U32.HI R2, RZ, 0x3, R2 ;  /* 0x00000003ff027819 */ /* 0x000fe20000011602 */
[----:B------:R-:W-:Y:S01]  /*0df0*/  IMAD.IADD R190, R197, 0x1, -R190 ;  /* 0x00000001c5be7824 */ /* 0x000fe200078e0abe */
[----:B------:R-:W-:Y:S02]  /*0e00*/  LEA.HI R4, R4, R5, RZ, 0x3 ;  /* 0x0000000504047211 */ /* 0x000fe400078f18ff */
[----:B------:R-:W-:Y:S01]  /*0e10*/  LOP3.LUT R9, R9, R2, RZ, 0x3c, !PT ;  /* 0x0000000209097212 */ /* 0x000fe200078e3cff */
[----:B------:R-:W-:Y:S01]  /*0e20*/  IMAD.SHL.U32 R2, R190, 0x8, RZ ;  /* 0x00000008be027824 */ /* 0x000fe200078e00ff */
[----:B------:R-:W-:Y:S01]  /*0e30*/  R2P PR, R7, 0x6 ;  /* 0x0000000607007804 */ /* 0x000fe20000000000 */
[----:B------:R-:W-:Y:S01]  /*0e40*/  IMAD.MOV.U32 R7, RZ, RZ, R19 ;  /* 0x000000ffff077224 */ /* 0x000fe200078e0013 */
[----:B------:R-:W-:Y:S01]  /*0e50*/  LOP3.LUT R4, R4, 0xfffffff8, RZ, 0xc0, !PT ;  /* 0xfffffff804047812 */ /* 0x000fe200078ec0ff */
[----:B------:R-:W-:Y:S01]  /*0e60*/  IMAD.IADD R8, R8, 0x1, R9 ;  /* 0x0000000108087824 */ /* 0x000fe200078e0209 */
[----:B------:R-:W-:Y:S01]  /*0e70*/  LEA.HI R3, R3, R192, RZ, 0x1 ;  /* 0x000000c003037211 */ /* 0x000fe200078f08ff */
[----:B------:R-:W-:Y:S01]  /*0e80*/  VIADD R189, R2, 0x40 ;  /* 0x0000004002bd7836 */ /* 0x000fe20000000000 */
[----:B------:R-:W-:Y:S01]  /*0e90*/  SHF.R.S32.HI R6, RZ, 0x5, R6 ;  /* 0x00000005ff067819 */ /* 0x000fe20000011406 */
[----:B------:R-:W-:Y:S01]  /*0ea0*/  IMAD.IADD R5, R5, 0x1, -R4 ;  /* 0x0000000105057824 */ /* 0x000fe200078e0a04 */
[----:B------:R-:W-:Y:S01]  /*0eb0*/  LEA R19, R8, UR42, 0x1 ;  /* 0x0000002a08137c11 */ /* 0x000fe2000f8e08ff */
[C---:B------:R-:W-:Y:S01]  /*0ec0*/  VIADD R188, R2.reuse, 0x80 ;  /* 0x0000008002bc7836 */ /* 0x040fe20000000000 */
[----:B------:R-:W-:Y:S01]  /*0ed0*/  LOP3.LUT R3, R3, 0xfffffe, RZ, 0xc0, !PT ;  /* 0x00fffffe03037812 */ /* 0x000fe200078ec0ff */
[C---:B------:R-:W-:Y:S01]  /*0ee0*/  VIADD R187, R2.reuse, 0xc0 ;  /* 0x000000c002bb7836 */ /* 0x040fe20000000000 */
[----:B------:R-:W-:Y:S01]  /*0ef0*/  SEL R23, R23, 0xffffffc0, !P2 ;  /* 0xffffffc017177807 */ /* 0x000fe20005000000 */
[C---:B------:R-:W-:Y:S01]  /*0f00*/  VIADD R184, R19.reuse, 0x26800 ;  /* 0x0002680013b87836 */ /* 0x040fe20000000000 */
[----:B------:R-:W-:Y:S01]  /*0f10*/  SHF.R.S32.HI R191, RZ, 0x3, R0 ;  /* 0x00000003ffbf7819 */ /* 0x000fe20000011400 */
[C---:B------:R-:W-:Y:S01]  /*0f20*/  VIADD R186, R2.reuse, 0x100 ;  /* 0x0000010002ba7836 */ /* 0x040fe20000000000 */
[----:B------:R-:W-:Y:S01]  /*0f30*/  SHF.R.S32.HI R204, RZ, 0x1f, R189 ;  /* 0x0000001fffcc7819 */ /* 0x000fe200000114bd */
[C---:B------:R-:W-:Y:S01]  /*0f40*/  VIADD R185, R2.reuse, 0x140 ;  /* 0x0000014002b97836 */ /* 0x040fe20000000000 */
[----:B------:R-:W-:Y:S01]  /*0f50*/  SHF.R.S32.HI R203, RZ, 0x1f, R188 ;  /* 0x0000001fffcb7819 */ /* 0x000fe200000114bc */
[C---:B------:R-:W-:Y:S01]  /*0f60*/  VIADD R194, R2.reuse, 0x180 ;  /* 0x0000018002c27836 */ /* 0x040fe20000000000 */
[----:B------:R-:W-:Y:S01]  /*0f70*/  SHF.R.S32.HI R202, RZ, 0x1f, R187 ;  /* 0x0000001fffca7819 */ /* 0x000fe200000114bb */
[----:B------:R-:W-:Y:S01]  /*0f80*/  VIADD R193, R2, 0x1c0 ;  /* 0x000001c002c17836 */ /* 0x000fe20000000000 */
[----:B------:R-:W-:Y:S01]  /*0f90*/  SHF.R.S32.HI R201, RZ, 0x1f, R186 ;  /* 0x0000001fffc97819 */ /* 0x000fe200000114ba */
[----:B------:R-:W-:Y:S01]  /*0fa0*/  VIADD R22, R19, 0x26820 ;  /* 0x0002682013167836 */ /* 0x000fe20000000000 */
[----:B------:R-:W-:Y:S01]  /*0fb0*/  SHF.R.S32.HI R200, RZ, 0x1f, R185 ;  /* 0x0000001fffc87819 */ /* 0x000fe200000114b9 */
[----:B------:R-:W-:Y:S01]  /*0fc0*/  IMAD R16, R6, 0x10, R5 ;  /* 0x0000001006107824 */ /* 0x000fe200078e0205 */
[----:B------:R-:W-:Y:S01]  /*0fd0*/  SHF.R.S32.HI R199, RZ, 0x1f, R194 ;  /* 0x0000001fffc77819 */ /* 0x000fe200000114c2 */
[----:B------:R-:W-:Y:S01]  /*0fe0*/  IMAD.IADD R3, R192, 0x1, -R3 ;  /* 0x00000001c0037824 */ /* 0x000fe200078e0a03 */
[----:B------:R-:W-:Y:S01]  /*0ff0*/  SHF.R.S32.HI R198, RZ, 0x1f, R193 ;  /* 0x0000001fffc67819 */ /* 0x000fe200000114c1 */
[----:B------:R-:W-:-:S02]  /*1000*/  @P1 VIADD R22, R184, 0xffffffe0 ;  /* 0xffffffe0b8161836 */ /* 0x000fc40000000000 */
[----:B------:R-:W-:Y:S02]  /*1010*/  IMAD.IADD R184, R184, 0x1, R23 ;  /* 0x00000001b8b87824 */ /* 0x000fe400078e0217 */
[----:B------:R-:W-:Y:S02]  /*1020*/  IMAD.SHL.U32 R18, R3, 0x100, RZ ;  /* 0x0000010003127824 */ /* 0x000fe400078e00ff */
[----:B------:R-:W-:Y:S02]  /*1030*/  IMAD R195, R195, 0x8, R16 ;  /* 0x00000008c3c37824 */ /* 0x000fe400078e0210 */
[----:B------:R-:W-:-:S07]  /*1040*/  IMAD.IADD R23, R23, 0x1, R22 ;  /* 0x0000000117177824 */ /* 0x000fce00078e0216 */
.L_x_433:
[----:B0-2-4-:R-:W0:Y:S01]  /*1050*/  LDC.64 R4, c[0x0][0xc88] ;  /* 0x00032200ff047b82 */ /* 0x015e220000000a00 */
[----:B------:R-:W-:Y:S01]  /*1060*/  ULDC.64 UR8, c[0x0][0xa28] ;  /* 0x00028a0000087ab9 */ /* 0x000fe20000000a00 */
[----:B------:R-:W-:Y:S01]  /*1070*/  ULDC.64 UR10, c[0x0][0x418] ;  /* 0x00010600000a7ab9 */ /* 0x000fe20000000a00 */
[----:B------:R-:W-:Y:S01]  /*1080*/  IMAD.MOV.U32 R3, RZ, RZ, RZ ;  /* 0x000000ffff037224 */ /* 0x000fe200078e00ff */
[----:B------:R-:W-:Y:S01]  /*1090*/  ULDC UR4, c[0x0][0x424] ;  /* 0x0001090000047ab9 */ /* 0x000fe20000000800 */
[----:B------:R-:W-:Y:S01]  /*10a0*/  ULDC UR7, c[0x0][0x2f0] ;  /* 0x0000bc0000077ab9 */ /* 0x000fe20000000800 */
[----:B0-----:R-:W-:-:S06]  /*10b0*/  IMAD.WIDE R4, R7, 0x4, R4 ;  /* 0x0000000407047825 */ /* 0x001fcc00078e0204 */
[----:B------:R-:W2:Y:S01]  /*10c0*/  LDG.E R4, desc[UR40][R4.64] ;  /* 0x0000002804047981 */ /* 0x000ea2000c1e1900 */
[----:B------:R-:W-:-:S04]  /*10d0*/  UISETP.NE.U32.AND UP0, UPT, UR8, URZ, UPT ;  /* 0x0000003f0800728c */ /* 0x000fc8000bf05070 */
[----:B------:R-:W-:-:S06]  /*10e0*/  UISETP.NE.AND.EX UP0, UPT, UR9, URZ, UPT, UP0 ;  /* 0x0000003f0900728c */ /* 0x000fcc000bf05300 */
[----:B------:R-:W-:Y:S02]  /*10f0*/  PLOP3.LUT P0, PT, PT, PT, UP0, 0x80, 0x0 ;  /* 0x000000000000781c */ /* 0x000fe40003f0f008 */
[----:B--2---:R-:W-:-:S13]  /*1100*/  R2UR UR43, R4 ;  /* 0x00000000042b72ca */ /* 0x004fda00000e0000 */
[----:B------:R-:W-:Y:S02]  /*1110*/  USHF.R.S32.HI UR44, URZ, 0x1f, UR43 ;  /* 0x0000001f3f2c7899 */ /* 0x000fe4000801142b */
[----:B------:R-:W-:-:S04]  /*1120*/  @UP0 ULEA UR8, UP1, UR43, UR8, 0x2 ;  /* 0x000000082b080291 */ /* 0x000fc8000f82103f */
[----:B------:R-:W-:Y:S02]  /*1130*/  @UP0 ULEA.HI.X UR9, UR43, UR9, UR44, 0x2, UP1 ;  /* 0x000000092b090291 */ /* 0x000fe400088f142c */
[----:B------:R-:W-:-:S04]  /*1140*/  IMAD.U32 R6, RZ, RZ, UR8 ;  /* 0x00000008ff067e24 */ /* 0x000fc8000f8e00ff */
[----:B------:R-:W-:Y:S01]  /*1150*/  IMAD.U32 R7, RZ, RZ, UR9 ;  /* 0x00000009ff077e24 */ /* 0x000fe2000f8e00ff */
[----:B------:R-:W-:Y:S02]  /*1160*/  ULDC.64 UR8, c[0x0][0xa20] ;  /* 0x0002880000087ab9 */ /* 0x000fe40000000a00 */
[----:B------:R-:W-:Y:S02]  /*1170*/  UISETP.NE.U32.AND UP0, UPT, UR8, URZ, UPT ;  /* 0x0000003f0800728c */ /* 0x000fe4000bf05070 */
[----:B------:R-:W-:Y:S01]  /*1180*/  UISETP.NE.U32.AND UP1, UPT, UR10, URZ, UPT ;  /* 0x0000003f0a00728c */ /* 0x000fe2000bf25070 */
[----:B------:R0:W5:Y:S01]  /*1190*/  @P0 LDG.E R3, desc[UR40][R6.64] ;  /* 0x0000002806030981 */ /* 0x000162000c1e1900 */
[----:B------:R-:W-:Y:S02]  /*11a0*/  UISETP.NE.AND.EX UP0, UPT, UR9, URZ, UPT, UP0 ;  /* 0x0000003f0900728c */ /* 0x000fe4000bf05300 */
[----:B------:R-:W-:-:S04]  /*11b0*/  UISETP.NE.AND.EX UP1, UPT, UR11, URZ, UPT, UP1 ;  /* 0x0000003f0b00728c */ /* 0x000fc8000bf25310 */
[----:B------:R-:W-:Y:S01]  /*11c0*/  USEL UR4, UR4, 0x1, UP1 ;  /* 0x0000000104047887 */ /* 0x000fe20008800000 */
[----:B------:R-:W-:-:S03]  /*11d0*/  PLOP3.LUT P0, PT, PT, PT, UP0, 0x80, 0x0 ;  /* 0x000000000000781c */ /* 0x000fc60003f0f008 */
[----:B------:R-:W-:Y:S02]  /*11e0*/  UIMAD UR4, UR4, UR7, URZ ;  /* 0x00000007040472a4 */ /* 0x000fe4000f8e023f */
[----:B------:R-:W-:-:S04]  /*11f0*/  @UP0 ULEA UR8, UP1, UR43, UR8, 0x2 ;  /* 0x000000082b080291 */ /* 0x000fc8000f82103f */
[----:B------:R-:W-:Y:S01]  /*1200*/  @UP0 ULEA.HI.X UR9, UR43, UR9, UR44, 0x2, UP1 ;  /* 0x000000092b090291 */ /* 0x000fe200088f142c */
[----:B------:R-:W-:Y:S02]  /*1210*/  IMAD.U32 R152, RZ, RZ, UR4 ;  /* 0x00000004ff987e24 */ /* 0x000fe4000f8e00ff */
[----:B------:R-:W-:-:S03]  /*1220*/  IMAD.U32 R4, RZ, RZ, UR8 ;  /* 0x00000008ff047e24 */ /* 0x000fc6000f8e00ff */
[----:B------:R-:W-:-:S05]  /*1230*/  IMAD.U32 R5, RZ, RZ, UR9 ;  /* 0x00000009ff057e24 */ /* 0x000fca000f8e00ff */
[----:B------:R0:W5:Y:S01]  /*1240*/  @P0 LDG.E R152, desc[UR40][R4.64] ;  /* 0x0000002804980981 */ /* 0x000162000c1e1900 */
[----:B------:R-:W-:Y:S01]  /*1250*/  UMOV UR45, UR5 ;  /* 0x00000005002d7c82 */ /* 0x000fe20008000000 */
[----:B------:R-:W-:Y:S01]  /*1260*/  UMOV UR46, UR6 ;  /* 0x00000006002e7c82 */ /* 0x000fe20008000000 */
[----:B-1-3--:R-:W-:Y:S05]  /*1270*/  @P0 BRA `(.L_x_390) ;  /* 0x00000000002c0947 */ /* 0x00afea0003800000 */
[----:B------:R-:W-:Y:S02]  /*1280*/  ULDC.64 UR4, c[0x0][0xa08] ;  /* 0x0002820000047ab9 */ /* 0x000fe40000000a00 */
[----:B------:R-:W-:-:S04]  /*1290*/  ISETP.NE.U32.AND P0, PT, RZ, UR4, PT ;  /* 0x00000004ff007c0c */ /* 0x000fc8000bf05070 */
[----:B------:R-:W-:-:S13]  /*12a0*/  ISETP.NE.AND.EX P0, PT, RZ, UR5, PT, P0 ;  /* 0x00000005ff007c0c */ /* 0x000fda000bf05300 */
[----:B------:R-:W-:Y:S05]  /*12b0*/  @!P0 BRA `(.L_x_390) ;  /* 0x00000000001c8947 */ /* 0x000fea0003800000 */
[----:B------:R-:W-:Y:S02]  /*12c0*/  ULDC.64 UR4, c[0x0][0xa08] ;  /* 0x0002820000047ab9 */ /* 0x000fe40000000a00 */
[----:B------:R-:W-:-:S06]  /*12d0*/  UIMAD.WIDE UR4, UR43, 0x4, UR4 ;  /* 0x000000042b0478a5 */ /* 0x000fcc000f8e0204 */
[----:B0-----:R-:W-:Y:S02]  /*12e0*/  IMAD.U32 R4, RZ, RZ, UR4 ;  /* 0x00000004ff047e24 */ /* 0x001fe4000f8e00ff */
[----:B------:R-:W-:-:S05]  /*12f0*/  IMAD.U32 R5, RZ, RZ, UR5 ;  /* 0x00000005ff057e24 */ /* 0x000fca000f8e00ff */
[----:B-----5:R-:W2:Y:S04]  /*1300*/  LDG.E R152, desc[UR40][R4.64] ;  /* 0x0000002804987981 */ /* 0x020ea8000c1e1900 */
[----:B------:R-:W2:Y:S02]  /*1310*/  LDG.E R7, desc[UR40][R4.64+0x4] ;  /* 0x0000042804077981 */ /* 0x000ea4000c1e1900 */
[----:B--2---:R-:W-:-:S07]  /*1320*/  IMAD.IADD R152, R7, 0x1, -R152 ;  /* 0x0000000107987824 */ /* 0x004fce00078e0a98 */
.L_x_390:
[----:B------:R-:W-:Y:S01]  /*1330*/  UISETP.NE.AND UP0, UPT, UR48, 0x1, UPT ;  /* 0x000000013000788c */ /* 0x000fe2000bf05270 */
[----:B-----5:R-:W-:Y:S01]  /*1340*/  IMAD.IADD R152, R152, 0x1, -R3 ;  /* 0x0000000198987824 */ /* 0x020fe200078e0a03 */
[----:B------:R-:W-:Y:S01]  /*1350*/  CS2R R20, SRZ ;  /* 0x0000000000147805 */ /* 0x000fe2000001ff00 */
[----:B------:R-:W-:Y:S01]  /*1360*/  IMAD.MOV.U32 R0, RZ, RZ, RZ ;  /* 0x000000ffff007224 */ /* 0x000fe200078e00ff */
[----:B------:R-:W-:Y:S01]  /*1370*/  CS2R R150, SRZ ;  /* 0x0000000000967805 */ /* 0x000fe2000001ff00 */
[----:B------:R-:W-:Y:S01]  /*1380*/  VIADD R3, R152, 0x3f ;  /* 0x0000003f98037836 */ /* 0x000fe20000000000 */
[----:B------:R-:W-:Y:S02]  /*1390*/  PLOP3.LUT P0, PT, PT, PT, UP0, 0x80, 0x0 ;  /* 0x000000000000781c */ /* 0x000fe40003f0f008 */
[----:B------:R-:W-:Y:S02]  /*13a0*/  CS2R R148, SRZ ;  /* 0x0000000000947805 */ /* 0x000fe4000001ff00 */
[----:B------:R-:W-:-:S02]  /*13b0*/  CS2R R146, SRZ ;  /* 0x0000000000927805 */ /* 0x000fc4000001ff00 */
[----:B------:R-:W-:Y:S02]  /*13c0*/  CS2R R144, SRZ ;  /* 0x0000000000907805 */ /* 0x000fe4000001ff00 */
[----:B0-----:R-:W-:Y:S02]  /*13d0*/  SHF.R.S32.HI R4, RZ, 0x1f, R3 ;  /* 0x0000001fff047819 */ /* 0x001fe40000011403 */
[----:B------:R-:W-:Y:S02]  /*13e0*/  CS2R R142, SRZ ;  /* 0x00000000008e7805 */ /* 0x000fe4000001ff00 */
[----:B------:R-:W-:Y:S02]  /*13f0*/  CS2R R140, SRZ ;  /* 0x00000000008c7805 */ /* 0x000fe4000001ff00 */
[----:B------:R-:W-:Y:S02]  /*1400*/  CS2R R138, SRZ ;  /* 0x00000000008a7805 */ /* 0x000fe4000001ff00 */
[----:B------:R-:W-:-:S02]  /*1410*/  LEA.HI R4, R4, R3, RZ, 0x6 ;  /* 0x0000000304047211 */ /* 0x000fc400078f30ff */
[----:B------:R-:W-:Y:S02]  /*1420*/  CS2R R136, SRZ ;  /* 0x0000000000887805 */ /* 0x000fe4000001ff00 */
[----:B------:R-:W-:Y:S02]  /*1430*/  CS2R R134, SRZ ;  /* 0x0000000000867805 */ /* 0x000fe4000001ff00 */
[----:B------:R-:W-:Y:S02]  /*1440*/  CS2R R132, SRZ ;  /* 0x0000000000847805 */ /* 0x000fe4000001ff00 */
[----:B------:R-:W-:Y:S02]  /*1450*/  CS2R R130, SRZ ;  /* 0x0000000000827805 */ /* 0x000fe4000001ff00 */
[----:B------:R-:W-:Y:S02]  /*1460*/  CS2R R128, SRZ ;  /* 0x0000000000807805 */ /* 0x000fe4000001ff00 */
[----:B------:R-:W-:-:S02]  /*1470*/  CS2R R170, SRZ ;  /* 0x0000000000aa7805 */ /* 0x000fc4000001ff00 */
        /* <DEDUP_REMOVED lines=13> */
[----:B------:R-:W-:Y:S01]  /*1550*/  CS2R R104, SRZ ;  /* 0x0000000000687805 */ /* 0x000fe2000001ff00 */
[----:B------:R-:W-:Y:S01]  /*1560*/  IMAD.MOV.U32 R153, RZ, RZ, RZ ;  /* 0x000000ffff997224 */ /* 0x000fe200078e00ff */
        /* <DEDUP_REMOVED lines=36> */
[----:B------:R-:W-:Y:S01]  /*17b0*/  SHF.R.S32.HI R174, RZ, 0x6, R4 ;  /* 0x00000006ffae7819 */ /* 0x000fe20000011404 */
[----:B------:R-:W-:Y:S06]  /*17c0*/  @!P0 BRA `(.L_x_391) ;  /* 0x0000001800508947 */ /* 0x000fec0003800000 */
[----:B------:R-:W-:Y:S02]  /*17d0*/  ISETP.GE.AND P1, PT, R152, 0x1, PT ;  /* 0x000000019800780c */ /* 0x000fe40003f26270 */
[----:B------:R-:W-:-:S11]  /*17e0*/  PLOP3.LUT P0, PT, PT, PT, PT, 0x80, 0x0 ;  /* 0x000000000000781c */ /* 0x000fd60003f0f070 */
[----:B------:R-:W-:Y:S05]  /*17f0*/  @!P1 BRA `(.L_x_392) ;  /* 0x0000005800c49947 */ /* 0x000fea0003800000 */
        /* <DEDUP_REMOVED lines=14> */
.L_x_393:
[----:B------:R-:W-:Y:S01]  /*18e0*/  ULEA UR16, UR39, UR42, 0x3 ;  /* 0x0000002a27107291 */ /* 0x000fe2000f8e183f */
[----:B------:R-:W-:-:S05]  /*18f0*/  IMAD.U32 R0, RZ, RZ, UR38 ;  /* 0x00000026ff007e24 */ /* 0x000fca000f8e00ff */
[----:B------:R-:W-:-:S04]  /*1900*/  SHF.L.U32 R0, R0, 0x1f, RZ ;  /* 0x0000001f00007819 */ /* 0x000fc800000006ff */
[----:B------:R-:W0:Y:S02]  /*1910*/  SYNCS.PHASECHK.TRANS64.TRYWAIT P0, [UR16+0x28c50], R0 ;  /* 0x028c5000ff0075a7 */ /* 0x000e240008000150 */
[----:B0-----:R-:W-:Y:S05]  /*1920*/  @!P0 BRA `(.L_x_394) ;  /* 0x000000f400a88947 */ /* 0x001fea0003800000 */
.L_x_574:
        /* <DEDUP_REMOVED lines=18> */
[----:B------:R-:W-:-:S06]  /*1a50*/  WARPGROUP.ARRIVE ;  /* 0x00000000000079c5 */ /* 0x000fcc0000000000 */
        /* <DEDUP_REMOVED lines=25> */
[----:B------:R-:W-:-:S13]  /*1bf0*/  ISETP.GE.AND P0, PT, R152, 0x41, PT ;  /* 0x000000419800780c */ /* 0x000fda0003f06270 */
[----:B0-----:R-:W-:Y:S05]  /*1c00*/  @!P0 BRA `(.L_x_395) ;  /* 0x0000000c00008947 */ /* 0x001fea0003800000 */
[----:B------:R-:W-:-:S07]  /*1c10*/  VIADD R174, R174, 0xfffffffe ;  /* 0xfffffffeaeae7836 */ /* 0x000fce0000000000 */
.L_x_400:
[----:B------:R-:W-:Y:S01]  /*1c20*/  BAR.SYNC.DEFER_BLOCKING 0xe, 0x100 ;  /* 0x0384000000007b1d */ /* 0x000fe20000010000 */
[----:B------:R-:W-:Y:S01]  /*1c30*/  IMAD.U32 R3, RZ, RZ, UR39 ;  /* 0x00000027ff037e24 */ /* 0x000fe2000f8e00ff */
[----:B------:R-:W-:Y:S01]  /*1c40*/  UISETP.NE.AND UP1, UPT, UR47, 0x3, UPT ;  /* 0x000000032f00788c */ /* 0x000fe2000bf25270 */
[C---:B------:R-:W-:Y:S01]  /*1c50*/  ISETP.GT.AND P1, PT, R174.reuse, RZ, PT ;  /* 0x000000ffae00720c */ /* 0x040fe20003f24270 */
[----:B------:R-:W-:Y:S01]  /*1c60*/  UIADD3 UR39, UR39, 0x1, URZ ;  /* 0x0000000127277890 */ /* 0x000fe2000fffe03f */
[----:B0-----:R-:W-:Y:S02]  /*1c70*/  IMAD R0, R3, 0x40, R16 ;  /* 0x0000004003007824 */ /* 0x001fe400078e0210 */
        /* <DEDUP_REMOVED lines=139> */
.L_x_396:
[----:B------:R-:W-:Y:S01]  /*2530*/  ULEA UR6, UR39, UR42, 0x3 ;  /* 0x0000002a27067291 */ /* 0x000fe2000f8e183f */
[----:B------:R-:W-:-:S05]  /*2540*/  IMAD.U32 R0, RZ, RZ, UR38 ;  /* 0x00000026ff007e24 */ /* 0x000fca000f8e00ff */
[----:B------:R-:W-:-:S04]  /*2550*/  SHF.L.U32 R0, R0, 0x1f, RZ ;  /* 0x0000001f00007819 */ /* 0x000fc800000006ff */
[----:B------:R0:W1:Y:S01]  /*2560*/  SYNCS.PHASECHK.TRANS64.TRYWAIT P0, [UR6+0x28c50], R0 ;  /* 0x028c5000ff0075a7 */ /* 0x0000620008000146 */
[----:B------:R-:W-:Y:S05]  /*2570*/  @!P2 BRA `(.L_x_397) ;  /* 0x000000000004a947 */ /* 0x000fea0003800000 */
[----:B------:R-:W-:Y:S01]  /*2580*/  BPT.TRAP 0x1 ;  /* 0x000000040000795c */ /* 0x000fe20000300000 */
.L_x_397:
[----:B-1----:R-:W-:Y:S05]  /*2590*/  @P0 BRA `(.L_x_398) ;  /* 0x0000000000080947 */ /* 0x002fea0003800000 */
[----:B------:R-:W1:Y:S02]  /*25a0*/  SYNCS.PHASECHK.TRANS64.TRYWAIT P0, [UR6+0x28c50], R0 ;  /* 0x028c5000ff0075a7 */ /* 0x000e640008000146 */
[----:B-1----:R-:W-:Y:S05]  /*25b0*/  @!P0 BRA `(.L_x_399) ;  /* 0x000000e8009c8947 */ /* 0x002fea0003800000 */
.L_x_398:
        /* <DEDUP_REMOVED lines=37> */
.L_x_395:
[----:B------:R-:W-:Y:S01]  /*2810*/  BAR.SYNC.DEFER_BLOCKING 0xe, 0x100 ;  /* 0x0384000000007b1d */ /* 0x000fe20000010000 */
[----:B------:R-:W-:Y:S01]  /*2820*/  IMAD.U32 R3, RZ, RZ, UR39 ;  /* 0x00000027ff037e24 */ /* 0x000fe2000f8e00ff */
[----:B------:R-:W-:Y:S01]  /*2830*/  UIADD3 UR39, UR39, 0x1, URZ ;  /* 0x0000000127277890 */ /* 0x000fe2000fffe03f */
[----:B------:R-:W-:Y:S01]  /*2840*/  PLOP3.LUT P0, PT, PT, PT, PT, 0x8, 0x0 ;  /* 0x000000000000781c */ /* 0x000fe20003f0e170 */
[----:B------:R-:W-:Y:S02]  /*2850*/  IMAD.MOV.U32 R20, RZ, RZ, RZ ;  /* 0x000000ffff147224 */ /* 0x000fe400078e00ff */
[----:B0-----:R-:W-:Y:S01]  /*2860*/  IMAD R0, R3, 0x40, R16 ;  /* 0x0000004003007824 */ /* 0x001fe200078e0210 */
[----:B------:R-:W-:-:S04]  /*2870*/  UISETP.NE.AND UP0, UPT, UR39, 0x2, UPT ;  /* 0x000000022700788c */ /* 0x000fc8000bf05270 */
[----:B------:R-:W-:Y:S01]  /*2880*/  LEA R3, R0, UR42, 0x2 ;  /* 0x0000002a00037c11 */ /* 0x000fe2000f8e10ff */
        /* <DEDUP_REMOVED lines=136> */
.L_x_391:
[----:B------:R-:W-:Y:S02]  /*3110*/  ISETP.GE.AND P1, PT, R152, 0x1, PT ;  /* 0x000000019800780c */ /* 0x000fe40003f26270 */
[----:B------:R-:W-:-:S11]  /*3120*/  PLOP3.LUT P0, PT, PT, PT, PT, 0x80, 0x0 ;  /* 0x000000000000781c */ /* 0x000fd60003f0f070 */
[----:B------:R-:W-:Y:S05]  /*3130*/  @!P1 BRA `(.L_x_392) ;  /* 0x0000004000749947 */ /* 0x000fea0003800000 */
        /* <DEDUP_REMOVED lines=29> */
.L_x_401:
        /* <DEDUP_REMOVED lines=9> */
.L_x_575:
[----:B------:R-:W-:Y:S05]  /*33a0*/  @!P0 BRA `(.L_x_403) ;  /* 0x0000000000048947 */ /* 0x000fea0003800000 */
[----:B------:R-:W-:Y:S01]  /*33b0*/  BPT.TRAP 0x1 ;  /* 0x000000040000795c */ /* 0x000fe20000300000 */
.L_x_403:
[----:B------:R-:W-:Y:S02]  /*33c0*/  IMAD.U32 R7, RZ, RZ, UR39 ;  /* 0x00000027ff077e24 */ /* 0x000fe4000f8e00ff */
[----:B------:R-:W-:-:S03]  /*33d0*/  IMAD.U32 R8, RZ, RZ, UR38 ;  /* 0x00000026ff087e24 */ /* 0x000fc6000f8e00ff */
[----:B------:R-:W-:Y:S02]  /*33e0*/  LEA R7, R7, UR42, 0x3 ;  /* 0x0000002a07077c11 */ /* 0x000fe4000f8e18ff */
[----:B------:R-:W-:-:S04]  /*33f0*/  SHF.L.U32 R8, R8, 0x1f, RZ ;  /* 0x0000001f08087819 */ /* 0x000fc800000006ff */
[----:B------:R1:W2:Y:S01]  /*3400*/  SYNCS.PHASECHK.TRANS64.TRYWAIT P1, [R7+URZ+0x28c30], R8 ;  /* 0x028c3008070075a7 */ /* 0x0002a2000802017f */
[----:B------:R-:W-:Y:S05]  /*3410*/  @!P0 BRA `(.L_x_404) ;  /* 0x0000000000048947 */ /* 0x000fea0003800000 */
[----:B------:R-:W-:Y:S01]  /*3420*/  BPT.TRAP 0x1 ;  /* 0x000000040000795c */ /* 0x000fe20000300000 */
.L_x_404:
[----:B--2---:R-:W-:Y:S05]  /*3430*/  @P1 BRA `(.L_x_405) ;  /* 0x0000000000081947 */ /* 0x004fea0003800000 */
[----:B------:R-:W2:Y:S02]  /*3440*/  SYNCS.PHASECHK.TRANS64.TRYWAIT P1, [R7+URZ+0x28c30], R8 ;  /* 0x028c3008070075a7 */ /* 0x000ea4000802017f */
[----:B--2---:R-:W-:Y:S05]  /*3450*/  @!P1 BRA `(.L_x_406) ;  /* 0x000000dc00249947 */ /* 0x004fea0003800000 */
.L_x_405:
[----:B0-----:R-:W0:Y:S01]  /*3460*/  S2R R0, SR_TID.X ;  /* 0x0000000000007919 */ /* 0x001e220000002100 */
[----:B------:R-:W-:-:S04]  /*3470*/  UIADD3 UR4, UR42, 0x22400, URZ ;  /* 0x000224002a047890 */ /* 0x000fc8000fffe03f */
[----:B------:R-:W-:-:S04]  /*3480*/  USHF.R.U32.HI UR4, URZ, 0x4, UR4 ;  /* 0x000000043f047899 */ /* 0x000fc80008011604 */
[----:B------:R-:W-:Y:S01]  /*3490*/  ULOP3.LUT UR4, UR4, 0x3fff, URZ, 0xc0, !UPT ;  /* 0x00003fff04047892 */ /* 0x000fe2000f8ec03f */
[----:B0-----:R-:W-:-:S05]  /*34a0*/  LOP3.LUT R3, R0, 0x7f, RZ, 0xc0, !PT ;  /* 0x0000007f00037812 */ /* 0x001fca00078ec0ff */
[----:B------:R-:W-:Y:S01]  /*34b0*/  IMAD.U32 R0, RZ, RZ, UR4 ;  /* 0x00000004ff007e24 */ /* 0x000fe2000f8e00ff */
[----:B------:R-:W-:Y:S05]  /*34c0*/  WARPSYNC.ALL ;  /* 0x0000000000007948 */ /* 0x000fea0003800000 */
[----:B------:R-:W-:Y:S02]  /*34d0*/  ISETP.NE.AND P1, PT, R3, RZ, PT ;  /* 0x000000ff0300720c */ /* 0x000fe40003f25270 */
[----:B------:R-:W-:-:S04]  /*34e0*/  LOP3.LUT R0, R0, 0x10000, RZ, 0xfc, !PT ;  /* 0x0001000000007812 */ /* 0x000fc800078efcff */
[----:B------:R-:W-:Y:S01]  /*34f0*/  R2UR UR12, R0 ;  /* 0x00000000000c72ca */ /* 0x000fe200000e0000 */
[----:B------:R-:W-:Y:S01]  /*3500*/  UIADD3 UR4, UR42, 0x20400, URZ ;  /* 0x000204002a047890 */ /* 0x000fe2000fffe03f */
[----:B------:R-:W-:Y:S01]  /*3510*/  WARPGROUP.ARRIVE ;  /* 0x00000000000079c5 */ /* 0x000fe20000000000 */
[----:B------:R-:W-:Y:S01]  /*3520*/  UMOV UR7, 0x40000040 ;  /* 0x4000004000077882 */ /* 0x000fe20000000000 */
[----:B------:R-:W-:Y:S01]  /*3530*/  UMOV UR5, 0x40000040 ;  /* 0x4000004000057882 */ /* 0x000fe20000000000 */
[----:B------:R-:W-:Y:S01]  /*3540*/  USHF.R.U32.HI UR4, URZ, 0x4, UR4 ;  /* 0x000000043f047899 */ /* 0x000fe20008011604 */
[----:B------:R-:W-:Y:S01]  /*3550*/  IMAD R4, R174, -0x40, R152 ;  /* 0xffffffc0ae047824 */ /* 0x000fe200078e0298 */
[----:B------:R-:W-:Y:S01]  /*3560*/  UMOV UR11, 0x40000040 ;  /* 0x40000040000b7882 */ /* 0x000fe20000000000 */
[----:B------:R-:W-:Y:S01]  /*3570*/  UMOV UR9, 0x40000040 ;  /* 0x4000004000097882 */ /* 0x000fe20000000000 */
[----:B------:R-:W-:Y:S01]  /*3580*/  ULOP3.LUT UR4, UR4, 0x3fff, URZ, 0xc0, !UPT ;  /* 0x00003fff04047892 */ /* 0x000fe2000f8ec03f */
[----:B------:R-:W-:Y:S01]  /*3590*/  UMOV UR15, 0x40000040 ;  /* 0x40000040000f7882 */ /* 0x000fe20000000000 */
[----:B------:R-:W-:-:S02]  /*35a0*/  IADD3 R4, -R17, 0x40, R4 ;  /* 0x0000004011047810 */ /* 0x000fc40007ffe104 */
[----:B------:R-:W-:Y:S02]  /*35b0*/  ULEA UR12, UR39, UR12, 0x9 ;  /* 0x0000000c270c7291 */ /* 0x000fe4000f8e483f */
[----:B------:R-:W-:Y:S01]  /*35c0*/  ULOP3.LUT UR13, UR4, 0x10000, URZ, 0xfc, !UPT ;  /* 0x00010000040d7892 */ /* 0x000fe2000f8efc3f */
[C---:B------:R-:W-:Y:S01]  /*35d0*/  ISETP.GT.AND P3, PT, R4.reuse, RZ, PT ;  /* 0x000000ff0400720c */ /* 0x040fe20003f64270 */
[----:B------:R-:W-:Y:S01]  /*35e0*/  UIADD3 UR10, UR12, 0x4, URZ ;  /* 0x000000040c0a7890 */ /* 0x000fe2000fffe03f */
[C---:B------:R-:W-:Y:S01]  /*35f0*/  ISETP.GT.AND P6, PT, R4.reuse, 0x1, PT ;  /* 0x000000010400780c */ /* 0x040fe20003fc4270 */
[----:B------:R-:W-:Y:S01]  /*3600*/  UIADD3 UR8, UR13, 0x4, URZ ;  /* 0x000000040d087890 */ /* 0x000fe2000fffe03f */
[C---:B------:R-:W-:Y:S01]  /*3610*/  ISETP.GT.AND P5, PT, R4.reuse, 0x8, PT ;  /* 0x000000080400780c */ /* 0x040fe20003fa4270 */
[----:B------:R-:W-:Y:S01]  /*3620*/  UMOV UR6, UR12 ;  /* 0x0000000c00067c82 */ /* 0x000fe20008000000 */
[----:B------:R-:W-:Y:S01]  /*3630*/  UMOV UR4, UR13 ;  /* 0x0000000d00047c82 */ /* 0x000fe20008000000 */
[----:B------:R-:W-:Y:S01]  /*3640*/  UIADD3 UR14, UR12, 0x6, URZ ;  /* 0x000000060c0e7890 */ /* 0x000fe2000fffe03f */
[----:B------:R-:W-:Y:S01]  /*3650*/  HGMMA.64x64x16.F32.BF16 R24, gdesc[UR4], RZ, !UPT, gsb0 ;  /* 0x00e00000041879f0 */ /* 0x000fe2000c0018ff */
[----:B------:R-:W-:Y:S01]  /*3660*/  UIADD3 UR6, UR12, 0x2, URZ ;  /* 0x000000020c067890 */ /* 0x000fe2000fffe03f */
[C---:B------:R-:W-:Y:S01]  /*3670*/  ISETP.GT.AND P4, PT, R4.reuse, 0x9, PT ;  /* 0x000000090400780c */ /* 0x040fe20003f84270 */
[----:B------:R-:W-:Y:S01]  /*3680*/  UIADD3 UR4, UR13, 0x2, URZ ;  /* 0x000000020d047890 */ /* 0x000fe2000fffe03f */
[----:B------:R-:W-:Y:S01]  /*3690*/  ISETP.GT.AND P2, PT, R4, 0x10, PT ;  /* 0x000000100400780c */ /* 0x000fe20003f44270 */
[----:B------:R-:W-:Y:S01]  /*36a0*/  UMOV UR7, 0x40000040 ;  /* 0x4000004000077882 */ /* 0x000fe20000000000 */
[----:B------:R-:W-:Y:S01]  /*36b0*/  UMOV UR5, 0x40000040 ;  /* 0x4000004000057882 */ /* 0x000fe20000000000 */
[----:B------:R-:W-:Y:S01]  /*36c0*/  UIADD3 UR12, UR13, 0x6, URZ ;  /* 0x000000060d0c7890 */ /* 0x000fe2000fffe03f */
[----:B------:R-:W-:-:S02]  /*36d0*/  ULDC UR20, c[0x0][0x988] ;  /* 0x0002620000147ab9 */ /* 0x000fc40000000800 */
[----:B------:R-:W-:Y:S01]  /*36e0*/  UMOV UR13, 0x40000040 ;  /* 0x40000040000d7882 */ /* 0x000fe20000000000 */
[----:B------:R-:W-:Y:S02]  /*36f0*/  WARPGROUP.DEPBAR.LE gsb0, 0x0 ;  /* 0x00008000000079c5 */ /* 0x000fe40000010000 */
[----:B------:R-:W-:-:S06]  /*3700*/  WARPGROUP.ARRIVE ;  /* 0x00000000000079c5 */ /* 0x000fcc0000000000 */
[----:B------:R-:W-:Y:S01]  /*3710*/  HGMMA.64x64x16.F32.BF16 R24, gdesc[UR4], R24, gsb0 ;  /* 0x00e00000041879f0 */ /* 0x000fe20008001818 */
[----:B------:R-:W-:Y:S02]  /*3720*/  ULDC UR6, c[0x0][0x9d8] ;  /* 0x0002760000067ab9 */ /* 0x000fe40000000800 */
        /* <DEDUP_REMOVED lines=176> */
[----:B------:R-:W-:Y:S01]  /*4230*/  MUFU.EX2 R9, R6 ;  /* 0x0000000600097308 */ /* 0x000fe20000000800 */
[----:B----4-:R-:W-:-:S07]  /*4240*/  F2FP.BF16.F32.PACK_AB R158, R29, R28 ;  /* 0x0000001c1d9e723e */ /* 0x010fce00000010ff */
[----:B------:R-:W3:Y:S08]  /*4250*/  MUFU.EX2 R33, R33 ;  /* 0x0000002100217308 */ /* 0x000ef00000000800 */
[----:B------:R-:W-:Y:S01]  /*4260*/  MUFU.EX2 R36, R36 ;  /* 0x0000002400247308 */ /* 0x000fe20000000800 */
[----:B0-----:R-:W-:-:S04]  /*4270*/  FMNMX.FTZ R4, R5, R4, !PT ;  /* 0x0000000405047209 */ /* 0x001fc80007810000 */
[C---:B------:R-:W-:Y:S01]  /*4280*/  FSETP.NEU.FTZ.AND P2, PT, R4.reuse, -INF , PT ;  /* 0xff8000000400780b */ /* 0x040fe20003f5d000 */
[----:B------:R-:W-:Y:S02]  /*4290*/  FMUL.FTZ R5, R4, UR20 ;  /* 0x0000001404057c20 */ /* 0x000fe40008410000 */
[----:B------:R-:W0:Y:S01]  /*42a0*/  MUFU.EX2 R37, R37 ;  /* 0x0000002500257308 */ /* 0x000e220000000800 */
[----:B---3--:R-:W-:Y:S02]  /*42b0*/  F2FP.BF16.F32.PACK_AB R160, R33, R32 ;  /* 0x0000002021a0723e */ /* 0x008fe400000010ff */
[----:B------:R-:W-:Y:S01]  /*42c0*/  FSEL R10, R5, RZ, P2 ;  /* 0x000000ff050a7208 */ /* 0x000fe20001000000 */
[----:B------:R-:W-:-:S04]  /*42d0*/  FADD.FTZ R5, R24, R25 ;  /* 0x0000001918057221 */ /* 0x000fc80000010000 */
[----:B------:R-:W-:Y:S01]  /*42e0*/  MUFU.EX2 R40, R40 ;  /* 0x0000002800287308 */ /* 0x000fe20000000800 */
        /* <DEDUP_REMOVED lines=41> */
[----:B---3--:R-:W-:-:S07]  /*4580*/  FADD.FTZ R5, R35, R6 ;  /* 0x0000000623057221 */ /* 0x008fce0000010000 */
        /* <DEDUP_REMOVED lines=9> */
[----:B------:R-:W3:Y:S01]  /*4620*/  MUFU.EX2 R43, R43 ;  /* 0x0000002b002b7308 */ /* 0x000ee20000000800 */
[----:B----4-:R-:W-:-:S07]  /*4630*/  FADD.FTZ R6, R42, R5 ;  /* 0x000000052a067221 */ /* 0x010fce0000010000 */
[----:B------:R-:W4:Y:S01]  /*4640*/  MUFU.EX2 R44, R44 ;  /* 0x0000002c002c7308 */ /* 0x000f220000000800 */
[C---:B-----5:R-:W-:Y:S01]  /*4650*/  FADD.FTZ R13, R41.reuse, R12 ;  /* 0x0000000c290d7221 */ /* 0x060fe20000010000 */
[----:B------:R-:W-:-:S06]  /*4660*/  F2FP.BF16.F32.PACK_AB R164, R41, R40 ;  /* 0x0000002829a4723e */ /* 0x000fcc00000010ff */
[----:B------:R-:W-:Y:S01]  /*4670*/  MUFU.EX2 R46, R46 ;  /* 0x0000002e002e7308 */ /* 0x000fe20000000800 */
[C---:B---3--:R-:W-:Y:S01]  /*4680*/  FADD.FTZ R5, R43.reuse, R6 ;  /* 0x000000062b057221 */ /* 0x048fe20000010000 */
[----:B------:R-:W-:-:S06]  /*4690*/  F2FP.BF16.F32.PACK_AB R165, R43, R42 ;  /* 0x0000002a2ba5723e */ /* 0x000fcc00000010ff */
[----:B------:R-:W3:Y:S01]  /*46a0*/  MUFU.EX2 R45, R45 ;  /* 0x0000002d002d7308 */ /* 0x000ee20000000800 */
[----:B----4-:R-:W-:-:S07]  /*46b0*/  FADD.FTZ R6, R44, R13 ;  /* 0x0000000d2c067221 */ /* 0x010fce0000010000 */
[----:B------:R-:W4:Y:S08]  /*46c0*/  MUFU.EX2 R47, R47 ;  /* 0x0000002f002f7308 */ /* 0x000f300000000800 */
[----:B------:R-:W-:Y:S01]  /*46d0*/  MUFU.EX2 R48, R48 ;  /* 0x0000003000307308 */ /* 0x000fe20000000800 */
[C---:B---3--:R-:W-:Y:S01]  /*46e0*/  F2FP.BF16.F32.PACK_AB R166, R45.reuse, R44 ;  /* 0x0000002c2da6723e */ /* 0x048fe200000010ff */
[----:B------:R-:W-:-:S06]  /*46f0*/  FADD.FTZ R45, R45, R6 ;  /* 0x000000062d2d7221 */ /* 0x000fcc0000010000 */
[----:B------:R-:W3:Y:S01]  /*4700*/  MUFU.EX2 R49, R49 ;  /* 0x0000003100317308 */ /* 0x000ee20000000800 */
[----:B----4-:R-:W-:-:S05]  /*4710*/  F2FP.BF16.F32.PACK_AB R167, R47, R46 ;  /* 0x0000002e2fa7723e */ /* 0x010fca00000010ff */
[----:B------:R0:W-:Y:S02]  /*4720*/  STSM.16.M88.4 [R184], R164 ;  /* 0x000000a4b8007844 */ /* 0x0001e40000000200 */
[----:B------:R-:W-:Y:S08]  /*4730*/  MUFU.EX2 R50, R50 ;  /* 0x0000003200327308 */ /* 0x000ff00000000800 */
[----:B------:R-:W4:Y:S01]  /*4740*/  MUFU.EX2 R51, R51 ;  /* 0x0000003300337308 */ /* 0x000f220000000800 */
[----:B---3--:R-:W-:Y:S01]  /*4750*/  F2FP.BF16.F32.PACK_AB R168, R49, R48 ;  /* 0x0000003031a8723e */ /* 0x008fe200000010ff */
[----:B------:R-:W-:-:S04]  /*4760*/  FADD.FTZ R48, R48, R45 ;  /* 0x0000002d30307221 */ /* 0x000fc80000010000 */
[----:B------:R-:W-:Y:S02]  /*4770*/  FADD.FTZ R49, R49, R48 ;  /* 0x0000003031317221 */ /* 0x000fe40000010000 */
[----:B------:R-:W3:Y:S08]  /*4780*/  MUFU.EX2 R52, R52 ;  /* 0x0000003400347308 */ /* 0x000ef00000000800 */
[----:B------:R-:W-:Y:S01]  /*4790*/  MUFU.EX2 R54, R54 ;  /* 0x0000003600367308 */ /* 0x000fe20000000800 */
[----:B----4-:R-:W-:-:S07]  /*47a0*/  F2FP.BF16.F32.PACK_AB R169, R51, R50 ;  /* 0x0000003233a9723e */ /* 0x010fce00000010ff */
[----:B------:R4:W5:Y:S01]  /*47b0*/  MUFU.EX2 R11, R10 ;  /* 0x0000000a000b7308 */ /* 0x0009620000000800 */
[----:B---3--:R-:W-:Y:S01]  /*47c0*/  F2FP.BF16.F32.PACK_AB R170, R9, R52 ;  /* 0x0000003409aa723e */ /* 0x008fe200000010ff */
[----:B------:R-:W-:Y:S01]  /*47d0*/  FADD.FTZ R52, R52, R49 ;  /* 0x0000003134347221 */ /* 0x000fe20000010000 */
[----:B----4-:R-:W-:-:S03]  /*47e0*/  FADD.FTZ R10, R46, R5 ;  /* 0x000000052e0a7221 */ /* 0x010fc60000010000 */
[----:B------:R-:W-:Y:S01]  /*47f0*/  FADD.FTZ R5, R9, R52 ;  /* 0x0000003409057221 */ /* 0x000fe20000010000 */
[----:B------:R-:W-:-:S04]  /*4800*/  FADD.FTZ R47, R47, R10 ;  /* 0x0000000a2f2f7221 */ /* 0x000fc80000010000 */
[----:B------:R-:W-:Y:S01]  /*4810*/  FADD.FTZ R50, R50, R47 ;  /* 0x0000002f32327221 */ /* 0x000fe20000010000 */
[----:B-----5:R-:W-:-:S03]  /*4820*/  F2FP.BF16.F32.PACK_AB R171, R11, R54 ;  /* 0x000000360bab723e */ /* 0x020fc600000010ff */
[----:B------:R-:W-:Y:S02]  /*4830*/  FADD.FTZ R51, R51, R50 ;  /* 0x0000003233337221 */ /* 0x000fe40000010000 */
[----:B------:R0:W-:Y:S02]  /*4840*/  STSM.16.M88.4 [R23], R168 ;  /* 0x000000a817007844 */ /* 0x0001e40000000200 */
[----:B------:R-:W-:-:S04]  /*4850*/  FADD.FTZ R6, R54, R51 ;  /* 0x0000003336067221 */ /* 0x000fc80000010000 */
[----:B------:R-:W-:Y:S01]  /*4860*/  FADD.FTZ R6, R11, R6 ;  /* 0x000000060b067221 */ /* 0x000fe20000010000 */
[----:B------:R-:W-:Y:S06]  /*4870*/  @!P0 BRA `(.L_x_407) ;  /* 0x0000000000048947 */ /* 0x000fec0003800000 */
[----:B------:R-:W-:Y:S01]  /*4880*/  BPT.TRAP 0x1 ;  /* 0x000000040000795c */ /* 0x000fe20000300000 */
.L_x_407:
[----:B------:R3:W4:Y:S01]  /*4890*/  SYNCS.PHASECHK.TRANS64.TRYWAIT P2, [R7+URZ+0x28c50], R8 ;  /* 0x028c5008070075a7 */ /* 0x000722000804017f */
[----:B------:R-:W-:Y:S05]  /*48a0*/  @!P0 BRA `(.L_x_408) ;  /* 0x0000000000048947 */ /* 0x000fea0003800000 */
[----:B------:R-:W-:Y:S01]  /*48b0*/  BPT.TRAP 0x1 ;  /* 0x000000040000795c */ /* 0x000fe20000300000 */
.L_x_408:
[----:B------:R-:W-:Y:S01]  /*48c0*/  ULOP3.LUT UR49, UR49, 0x2000000, URZ, 0xfc, !UPT ;  /* 0x0200000031317892 */ /* 0x000fe2000f8efc3f */
[----:B----4-:R-:W-:Y:S11]  /*48d0*/  @P2 BRA `(.L_x_409) ;  /* 0x0000000000082947 */ /* 0x010ff60003800000 */
[----:B------:R-:W4:Y:S02]  /*48e0*/  SYNCS.PHASECHK.TRANS64.TRYWAIT P2, [R7+URZ+0x28c50], R8 ;  /* 0x028c5008070075a7 */ /* 0x000f24000804017f */
[----:B----4-:R-:W-:Y:S05]  /*48f0*/  @!P2 BRA `(.L_x_410) ;  /* 0x000000c80010a947 */ /* 0x010fea0003800000 */
.L_x_409:
[----:B------:R-:W-:Y:S01]  /*4900*/  ULEA UR10, UR39, UR49, 0xc ;  /* 0x00000031270a7291 */ /* 0x000fe2000f8e603f */
[----:B------:R-:W-:Y:S01]  /*4910*/  WARPGROUP.ARRIVE ;  /* 0x00000000000079c5 */ /* 0x000fe20000000000 */
[----:B------:R-:W-:Y:S01]  /*4920*/  UMOV UR7, 0x40000040 ;  /* 0x4000004000077882 */ /* 0x000fe20000000000 */
[----:B------:R-:W-:Y:S01]  /*4930*/  UMOV UR11, 0x40000040 ;  /* 0x40000040000b7882 */ /* 0x000fe20000000000 */
[----:B------:R-:W-:Y:S01]  /*4940*/  ISETP.GE.AND P2, PT, R152, 0x41, PT ;  /* 0x000000419800780c */ /* 0x000fe20003f46270 */
[----:B-1234-:R-:W-:Y:S02]  /*4950*/  @!P1 VIADD R7, R7, 0x28c60 ;  /* 0x00028c6007079836 */ /* 0x01efe40000000000 */
[----:B------:R-:W-:Y:S02]  /*4960*/  UMOV UR6, UR10 ;  /* 0x0000000a00067c82 */ /* 0x000fe40008000000 */
[----:B------:R-:W-:Y:S01]  /*4970*/  HGMMA.64x256x16.F32.BF16 R24, R156, gdesc[UR4].tnspB, RZ, !UPT, gsb0 ;  /* 0x43e000049c187df0 */ /* 0x000fe2000c0018ff */
[----:B------:R-:W-:Y:S01]  /*4980*/  UIADD3 UR6, UR10, 0x80, URZ ;  /* 0x000000800a067890 */ /* 0x000fe2000fffe03f */
[----:B------:R-:W-:Y:S01]  /*4990*/  @!P1 PRMT R7, RZ, 0x654, R7 ;  /* 0x00000654ff079816 */ /* 0x000fe20000000007 */
[----:B------:R-:W-:Y:S01]  /*49a0*/  UMOV UR7, 0x40000040 ;  /* 0x4000004000077882 */ /* 0x000fe20000000000 */
[----:B------:R-:W-:-:S02]  /*49b0*/  WARPGROUP.DEPBAR.LE gsb0, 0x0 ;  /* 0x00008000000079c5 */ /* 0x000fc40000010000 */
[----:B------:R-:W-:-:S15]  /*49c0*/  WARPGROUP.ARRIVE ;  /* 0x00000000000079c5 */ /* 0x000fde0000000000 */
[----:B------:R-:W-:-:S07]  /*49d0*/  NOP ;  /* 0x0000000000007918 */ /* 0x000fce0000000000 */
        /* <DEDUP_REMOVED lines=23> */
[----:B-1----:R-:W-:Y:S01]  /*4b50*/  VIADD R7, R174, 0xfffffffe ;  /* 0xfffffffeae077836 */ /* 0x002fe20000000000 */
[----:B------:R-:W-:Y:S01]  /*4b60*/  UMOV UR21, UR39 ;  /* 0x0000002700157c82 */ /* 0x000fe20008000000 */
[----:B------:R-:W-:Y:S01]  /*4b70*/  IMAD.MOV.U32 R9, RZ, RZ, R4 ;  /* 0x000000ffff097224 */ /* 0x000fe200078e0004 */
[----:B------:R-:W-:Y:S01]  /*4b80*/  ULDC UR22, c[0x0][0x9d8] ;  /* 0x0002760000167ab9 */ /* 0x000fe20000000800 */
[----:B------:R-:W-:Y:S01]  /*4b90*/  IMAD.MOV.U32 R14, RZ, RZ, R3 ;  /* 0x000000ffff0e7224 */ /* 0x000fe200078e0003 */
[----:B------:R-:W-:-:S06]  /*4ba0*/  ULDC UR20, c[0x0][0x988] ;  /* 0x0002620000147ab9 */ /* 0x000fcc0000000800 */
.L_x_420:
[----:B------:R-:W-:Y:S01]  /*4bb0*/  UIADD3 UR39, UR21, 0x1, URZ ;  /* 0x0000000115277890 */ /* 0x000fe2000fffe03f */
[C---:B------:R-:W-:Y:S01]  /*4bc0*/  ISETP.GT.AND P2, PT, R7.reuse, RZ, PT ;  /* 0x000000ff0700720c */ /* 0x040fe20003f44270 */
[----:B------:R-:W-:Y:S02]  /*4bd0*/  VIADD R7, R7, 0xffffffff ;  /* 0xffffffff07077836 */ /* 0x000fe40000000000 */
[----:B------:R-:W-:-:S04]  /*4be0*/  UISETP.NE.AND UP0, UPT, UR39, 0x2, UPT ;  /* 0x000000022700788c */ /* 0x000fc8000bf05270 */
[----:B------:R-:W-:Y:S02]  /*4bf0*/  USEL UR6, URZ, 0x1, UP0 ;  /* 0x000000013f067887 */ /* 0x000fe40008000000 */
[----:B------:R-:W-:Y:S02]  /*4c00*/  USEL UR39, UR39, URZ, UP0 ;  /* 0x0000003f27277287 */ /* 0x000fe40008000000 */
[----:B------:R-:W-:Y:S01]  /*4c10*/  ULOP3.LUT UR38, UR38, UR6, URZ, 0x3c, !UPT ;  /* 0x0000000626267292 */ /* 0x000fe2000f8e3c3f */
[----:B0123--:R-:W-:Y:S11]  /*4c20*/  @!P0 BRA `(.L_x_412) ;  /* 0x0000000000048947 */ /* 0x00fff60003800000 */
[----:B------:R-:W-:Y:S01]  /*4c30*/  BPT.TRAP 0x1 ;  /* 0x000000040000795c */ /* 0x000fe20000300000 */
.L_x_412:
[----:B------:R-:W-:Y:S01]  /*4c40*/  ULEA UR23, UR39, UR42, 0x3 ;  /* 0x0000002a27177291 */ /* 0x000fe2000f8e183f */
[----:B------:R-:W-:-:S05]  /*4c50*/  IMAD.U32 R8, RZ, RZ, UR38 ;  /* 0x00000026ff087e24 */ /* 0x000fca000f8e00ff */
[----:B------:R-:W-:-:S04]  /*4c60*/  SHF.L.U32 R8, R8, 0x1f, RZ ;  /* 0x0000001f08087819 */ /* 0x000fc800000006ff */
[----:B------:R1:W2:Y:S01]  /*4c70*/  SYNCS.PHASECHK.TRANS64.TRYWAIT P3, [UR23+0x28c30], R8 ;  /* 0x028c3008ff0075a7 */ /* 0x0002a20008060157 */
[----:B------:R-:W-:Y:S05]  /*4c80*/  @!P0 BRA `(.L_x_413) ;  /* 0x0000000000048947 */ /* 0x000fea0003800000 */
[----:B------:R-:W-:Y:S01]  /*4c90*/  BPT.TRAP 0x1 ;  /* 0x000000040000795c */ /* 0x000fe20000300000 */
.L_x_413:
[----:B--2---:R-:W-:Y:S05]  /*4ca0*/  @P3 BRA `(.L_x_414) ;  /* 0x0000000000083947 */ /* 0x004fea0003800000 */
[----:B------:R-:W2:Y:S02]  /*4cb0*/  SYNCS.PHASECHK.TRANS64.TRYWAIT P3, [UR23+0x28c30], R8 ;  /* 0x028c3008ff0075a7 */ /* 0x000ea40008060157 */
[----:B--2---:R-:W-:Y:S05]  /*4cc0*/  @!P3 BRA `(.L_x_415) ;  /* 0x000000c40030b947 */ /* 0x004fea0003800000 */
.L_x_414:
        /* <DEDUP_REMOVED lines=55> */
[----:B------:R-:W-:Y:S01]  /*5040*/  FMUL.FTZ R175, R183, UR22 ;  /* 0x00000016b7af7c20 */ /* 0x000fe20008410000 */
        /* <DEDUP_REMOVED lines=23> */
[----:B--2---:R-:W-:Y:S01]  /*51c0*/  FMNMX.FTZ R162, R165, R156, !PT ;  /* 0x0000009ca5a27209 */ /* 0x004fe20007810000 */
[----:B------:R-:W-:Y:S01]  /*51d0*/  FMUL.FTZ R156, R163, UR22 ;  /* 0x00000016a39c7c20 */ /* 0x000fe20008410000 */
[----:B------:R-:W-:Y:S01]  /*51e0*/  FMUL.FTZ R163, R170, UR22 ;  /* 0x00000016aaa37c20 */ /* 0x000fe20008410000 */
[----:B------:R-:W-:-:S04]  /*51f0*/  FMUL.FTZ R170, R174, UR22 ;  /* 0x00000016aeaa7c20 */ /* 0x000fc80008410000 */
[----:B------:R-:W2:Y:S01]  /*5200*/  MUFU.TANH R168, R168 ;  /* 0x000000a800a87308 */ /* 0x000ea20000002400 */
[----:B0-----:R-:W-:Y:S01]  /*5210*/  FMNMX.FTZ R3, R169, R162, !PT ;  /* 0x000000a2a9037209 */ /* 0x001fe20007810000 */
[----:B------:R-:W-:Y:S01]  /*5220*/  FMUL.FTZ R162, R167, UR22 ;  /* 0x00000016a7a27c20 */ /* 0x000fe20008410000 */
[----:B------:R-:W-:-:S05]  /*5230*/  FMUL.FTZ R167, R179, UR22 ;  /* 0x00000016b3a77c20 */ /* 0x000fca0008410000 */
[----:B------:R-:W0:Y:S01]  /*5240*/  MUFU.TANH R10, R10 ;  /* 0x0000000a000a7308 */ /* 0x000e220000002400 */
[----:B---3--:R-:W-:-:S07]  /*5250*/  FMNMX.FTZ R3, R172, R3, !PT ;  /* 0x00000003ac037209 */ /* 0x008fce0007810000 */
[----:B------:R-:W3:Y:S01]  /*5260*/  MUFU.TANH R11, R11 ;  /* 0x0000000b000b7308 */ /* 0x000ee20000002400 */
[----:B--2---:R-:W-:-:S05]  /*5270*/  FMNMX.FTZ R3, R168, R3, !PT ;  /* 0x00000003a8037209 */ /* 0x004fca0007810000 */
[----:B------:R-:W2:Y:S02]  /*5280*/  SHFL.BFLY PT, R176, R3, 0x2, 0x1f ;  /* 0x0c401f0003b07f89 */ /* 0x000ea400000e0000 */
[----:B------:R-:W4:Y:S01]  /*5290*/  MUFU.TANH R12, R12 ;  /* 0x0000000c000c7308 */ /* 0x000f220000002400 */
[----:B0-----:R-:W-:-:S07]  /*52a0*/  FMNMX.FTZ R174, R10, R9, !PT ;  /* 0x000000090aae7209 */ /* 0x001fce0007810000 */
[----:B------:R-:W0:Y:S08]  /*52b0*/  MUFU.TANH R13, R13 ;  /* 0x0000000d000d7308 */ /* 0x000e300000002400 */
[----:B------:R-:W5:Y:S01]  /*52c0*/  MUFU.TANH R153, R153 ;  /* 0x0000009900997308 */ /* 0x000f620000002400 */
[----:B--2---:R-:W-:-:S07]  /*52d0*/  FMNMX.FTZ R180, R3, R176, !PT ;  /* 0x000000b003b47209 */ /* 0x004fce0007810000 */
[----:B------:R-:W2:Y:S01]  /*52e0*/  MUFU.TANH R156, R156 ;  /* 0x0000009c009c7308 */ /* 0x000ea20000002400 */
[----:B---3--:R-:W-:Y:S01]  /*52f0*/  FMNMX.FTZ R3, R11, R174, !PT ;  /* 0x000000ae0b037209 */ /* 0x008fe20007810000 */
[----:B------:R-:W-:Y:S01]  /*5300*/  FMUL.FTZ R174, R182, UR22 ;  /* 0x00000016b6ae7c20 */ /* 0x000fe20008410000 */
[----:B------:R-:W3:Y:S02]  /*5310*/  SHFL.BFLY PT, R181, R180, 0x1, 0x1f ;  /* 0x0c201f00b4b57f89 */ /* 0x000ee400000e0000 */
[----:B----4-:R-:W-:-:S03]  /*5320*/  FMNMX.FTZ R176, R12, R3, !PT ;  /* 0x000000030cb07209 */ /* 0x010fc60007810000 */
[----:B------:R-:W4:Y:S01]  /*5330*/  MUFU.TANH R159, R159 ;  /* 0x0000009f009f7308 */ /* 0x000f220000002400 */
[----:B0-----:R-:W-:-:S04]  /*5340*/  FMNMX.FTZ R176, R13, R176, !PT ;  /* 0x000000b00db07209 */ /* 0x001fc80007810000 */
[----:B-----5:R-:W-:-:S03]  /*5350*/  FMNMX.FTZ R177, R153, R176, !PT ;  /* 0x000000b099b17209 */ /* 0x020fc60007810000 */
[----:B------:R-:W0:Y:S01]  /*5360*/  MUFU.TANH R162, R162 ;  /* 0x000000a200a27308 */ /* 0x000e220000002400 */
[----:B--2---:R-:W-:-:S07]  /*5370*/  FMNMX.FTZ R176, R156, R177, !PT ;  /* 0x000000b19cb07209 */ /* 0x004fce0007810000 */
[----:B------:R-:W2:Y:S01]  /*5380*/  MUFU.TANH R163, R163 ;  /* 0x000000a300a37308 */ /* 0x000ea20000002400 */
[----:B----4-:R-:W-:Y:S02]  /*5390*/  FMNMX.FTZ R177, R159, R176, !PT ;  /* 0x000000b09fb17209 */ /* 0x010fe40007810000 */
[----:B---3--:R-:W-:-:S05]  /*53a0*/  FMNMX.FTZ R3, R180, R181, !PT ;  /* 0x000000b5b4037209 */ /* 0x008fca0007810000 */
[----:B------:R-:W3:Y:S01]  /*53b0*/  MUFU.TANH R166, R166 ;  /* 0x000000a600a67308 */ /* 0x000ee20000002400 */
[----:B0-----:R-:W-:Y:S01]  /*53c0*/  FMNMX.FTZ R176, R162, R177, !PT ;  /* 0x000000b1a2b07209 */ /* 0x001fe20007810000 */
[C---:B------:R-:W-:Y:S01]  /*53d0*/  FMUL.FTZ R179, R3.reuse, UR20 ;  /* 0x0000001403b37c20 */ /* 0x040fe20008410000 */
[----:B------:R-:W-:-:S03]  /*53e0*/  FADD.FTZ R14, -R3, R14 ;  /* 0x0000000e030e7221 */ /* 0x000fc60000010100 */
[--C-:B------:R-:W-:Y:S01]  /*53f0*/  FFMA.FTZ R178, R4, UR20, -R179.reuse ;  /* 0x0000001404b27c23 */ /* 0x100fe200080108b3 */
[----:B------:R-:W-:Y:S01]  /*5400*/  FMUL.FTZ R14, R14, UR20 ;  /* 0x000000140e0e7c20 */ /* 0x000fe20008410000 */
[----:B------:R-:W0:Y:S01]  /*5410*/  MUFU.TANH R170, R170 ;  /* 0x000000aa00aa7308 */ /* 0x000e220000002400 */
[----:B--2---:R-:W-:Y:S01]  /*5420*/  FMNMX.FTZ R177, R163, R176, !PT ;  /* 0x000000b0a3b17209 */ /* 0x004fe20007810000 */
[--C-:B------:R-:W-:Y:S01]  /*5430*/  FFMA.FTZ R15, R15, UR20, -R179.reuse ;  /* 0x000000140f0f7c23 */ /* 0x100fe200080108b3 */
[--C-:B------:R-:W-:Y:S01]  /*5440*/  FFMA.FTZ R20, R20, UR20, -R179.reuse ;  /* 0x0000001414147c23 */ /* 0x100fe200080108b3 */
[--C-:B------:R-:W-:Y:S01]  /*5450*/  FFMA.FTZ R21, R21, UR20, -R179.reuse ;  /* 0x0000001415157c23 */ /* 0x100fe200080108b3 */
[--C-:B------:R-:W-:Y:S01]  /*5460*/  FFMA.FTZ R182, R169, UR20, -R179.reuse ;  /* 0x00000014a9b67c23 */ /* 0x100fe200080108b3 */
[--C-:B------:R-:W-:Y:S01]  /*5470*/  FFMA.FTZ R169, R172, UR20, -R179.reuse ;  /* 0x00000014aca97c23 */ /* 0x100fe200080108b3 */
[--C-:B------:R-:W-:Y:S01]  /*5480*/  FFMA.FTZ R155, R155, UR20, -R179.reuse ;  /* 0x000000149b9b7c23 */ /* 0x100fe200080108b3 */
[----:B------:R-:W2:Y:S01]  /*5490*/  MUFU.TANH R173, R173 ;  /* 0x000000ad00ad7308 */ /* 0x000ea20000002400 */
[----:B---3--:R-:W-:Y:S01]  /*54a0*/  FMNMX.FTZ R177, R166, R177, !PT ;  /* 0x000000b1a6b17209 */ /* 0x008fe20007810000 */
[--C-:B------:R-:W-:Y:S01]  /*54b0*/  FFMA.FTZ R180, R157, UR20, -R179.reuse ;  /* 0x000000149db47c23 */ /* 0x100fe200080108b3 */
[--C-:B------:R-:W-:Y:S01]  /*54c0*/  FFMA.FTZ R157, R158, UR20, -R179.reuse ;  /* 0x000000149e9d7c23 */ /* 0x100fe200080108b3 */
[--C-:B------:R-:W-:Y:S01]  /*54d0*/  FFMA.FTZ R160, R160, UR20, -R179.reuse ;  /* 0x00000014a0a07c23 */ /* 0x100fe200080108b3 */
[--C-:B------:R-:W-:Y:S01]  /*54e0*/  FFMA.FTZ R161, R161, UR20, -R179.reuse ;  /* 0x00000014a1a17c23 */ /* 0x100fe200080108b3 */
[--C-:B------:R-:W-:Y:S01]  /*54f0*/  FFMA.FTZ R164, R164, UR20, -R179.reuse ;  /* 0x00000014a4a47c23 */ /* 0x100fe200080108b3 */
[--C-:B------:R-:W-:Y:S01]  /*5500*/  FFMA.FTZ R165, R165, UR20, -R179.reuse ;  /* 0x00000014a5a57c23 */ /* 0x100fe200080108b3 */
[----:B------:R-:W3:Y:S01]  /*5510*/  MUFU.TANH R171, R171 ;  /* 0x000000ab00ab7308 */ /* 0x000ee20000002400 */
[----:B0-----:R-:W-:Y:S01]  /*5520*/  FMNMX.FTZ R176, R170, R177, !PT ;  /* 0x000000b1aab07209 */ /* 0x001fe20007810000 */
[----:B------:R-:W-:-:S06]  /*5530*/  FFMA.FTZ R168, R168, UR20, -R179 ;  /* 0x00000014a8a87c23 */ /* 0x000fcc00080108b3 */
[----:B------:R-:W0:Y:S01]  /*5540*/  MUFU.TANH R167, R167 ;  /* 0x000000a700a77308 */ /* 0x000e220000002400 */
[----:B--2---:R-:W-:-:S07]  /*5550*/  FMNMX.FTZ R4, R173, R176, !PT ;  /* 0x000000b0ad047209 */ /* 0x004fce0007810000 */
[----:B------:R-:W2:Y:S01]  /*5560*/  MUFU.TANH R174, R174 ;  /* 0x000000ae00ae7308 */ /* 0x000ea20000002400 */
[----:B---3--:R-:W-:-:S07]  /*5570*/  FMNMX.FTZ R4, R171, R4, !PT ;  /* 0x00000004ab047209 */ /* 0x008fce0007810000 */
[----:B------:R-:W3:Y:S01]  /*5580*/  MUFU.TANH R175, R175 ;  /* 0x000000af00af7308 */ /* 0x000ee20000002400 */
[----:B0-----:R-:W-:-:S07]  /*5590*/  FMNMX.FTZ R177, R167, R4, !PT ;  /* 0x00000004a7b17209 */ /* 0x001fce0007810000 */
[----:B------:R0:W-:Y:S01]  /*55a0*/  MUFU.EX2 R176, R178 ;  /* 0x000000b200b07308 */ /* 0x0001e20000000800 */
[----:B--2---:R-:W-:Y:S01]  /*55b0*/  FMNMX.FTZ R4, R174, R177, !PT ;  /* 0x000000b1ae047209 */ /* 0x004fe20007810000 */
[----:B------:R-:W-:Y:S01]  /*55c0*/  FFMA.FTZ R177, R152, UR20, -R179 ;  /* 0x0000001498b17c23 */ /* 0x000fe200080108b3 */
[----:B------:R-:W-:-:S05]  /*55d0*/  IMAD.MOV R152, RZ, RZ, -R18 ;  /* 0x000000ffff987224 */ /* 0x000fca00078e0a12 */
[----:B------:R-:W2:Y:S01]  /*55e0*/  MUFU.EX2 R14, R14 ;  /* 0x0000000e000e7308 */ /* 0x000ea20000000800 */
[----:B---3--:R-:W-:Y:S01]  /*55f0*/  FMNMX.FTZ R4, R175, R4, !PT ;  /* 0x00000004af047209 */ /* 0x008fe20007810000 */
[----:B0-----:R-:W-:Y:S01]  /*5600*/  FFMA.FTZ R178, R154, UR20, -R179 ;  /* 0x000000149ab27c23 */ /* 0x001fe200080108b3 */
[----:B------:R-:W-:-:S03]  /*5610*/  ISETP.NE.AND P3, PT, R17, R152, PT ;  /* 0x000000981100720c */ /* 0x000fc60003f65270 */
[----:B------:R-:W0:Y:S02]  /*5620*/  SHFL.BFLY PT, R181, R4, 0x2, 0x1f ;  /* 0x0c401f0004b57f89 */ /* 0x000e2400000e0000 */
[----:B------:R-:W3:Y:S08]  /*5630*/  MUFU.EX2 R15, R15 ;  /* 0x0000000f000f7308 */ /* 0x000ef00000000800 */
[----:B------:R-:W4:Y:S01]  /*5640*/  MUFU.EX2 R20, R20 ;  /* 0x0000001400147308 */ /* 0x000f220000000800 */
[-C--:B--2---:R-:W-:Y:S01]  /*5650*/  FMUL.FTZ R24, R24, R14.reuse ;  /* 0x0000000e18187220 */ /* 0x084fe20000410000 */
[-C--:B------:R-:W-:Y:S01]  /*5660*/  FMUL.FTZ R25, R25, R14.reuse ;  /* 0x0000000e19197220 */ /* 0x080fe20000410000 */
[-C--:B------:R-:W-:Y:S01]  /*5670*/  FMUL.FTZ R28, R28, R14.reuse ;  /* 0x0000000e1c1c7220 */ /* 0x080fe20000410000 */
[-C--:B------:R-:W-:Y:S01]  /*5680*/  FMUL.FTZ R29, R29, R14.reuse ;  /* 0x0000000e1d1d7220 */ /* 0x080fe20000410000 */
[-C--:B------:R-:W-:Y:S01]  /*5690*/  FMUL.FTZ R32, R32, R14.reuse ;  /* 0x0000000e20207220 */ /* 0x080fe20000410000 */
[-C--:B------:R-:W-:Y:S01]  /*56a0*/  FMUL.FTZ R33, R33, R14.reuse ;  /* 0x0000000e21217220 */ /* 0x080fe20000410000 */
[-C--:B------:R-:W-:Y:S01]  /*56b0*/  FMUL.FTZ R36, R36, R14.reuse ;  /* 0x0000000e24247220 */ /* 0x080fe20000410000 */
[----:B------:R-:W-:Y:S01]  /*56c0*/  MUFU.EX2 R21, R21 ;  /* 0x0000001500157308 */ /* 0x000fe20000000800 */
[----:B---3--:R-:W-:Y:S01]  /*56d0*/  FFMA.FTZ R5, R14, R5, R15 ;  /* 0x000000050e057223 */ /* 0x008fe2000001000f */
[-C--:B------:R-:W-:Y:S01]  /*56e0*/  FMUL.FTZ R37, R37, R14.reuse ;  /* 0x0000000e25257220 */ /* 0x080fe20000410000 */
[-C--:B------:R-:W-:Y:S01]  /*56f0*/  FMUL.FTZ R40, R40, R14.reuse ;  /* 0x0000000e28287220 */ /* 0x080fe20000410000 */
[-C--:B------:R-:W-:Y:S01]  /*5700*/  FMUL.FTZ R41, R41, R14.reuse ;  /* 0x0000000e29297220 */ /* 0x080fe20000410000 */
[----:B------:R-:W-:Y:S01]  /*5710*/  FADD.FTZ R5, R176, R5 ;  /* 0x00000005b0057221 */ /* 0x000fe20000010000 */
[----:B0-----:R-:W-:Y:S01]  /*5720*/  FMNMX.FTZ R181, R4, R181, !PT ;  /* 0x000000b504b57209 */ /* 0x001fe20007810000 */
[-C--:B------:R-:W-:Y:S01]  /*5730*/  FMUL.FTZ R44, R44, R14.reuse ;  /* 0x0000000e2c2c7220 */ /* 0x080fe20000410000 */
[----:B------:R-:W-:Y:S01]  /*5740*/  MUFU.EX2 R177, R177 ;  /* 0x000000b100b17308 */ /* 0x000fe20000000800 */
[-C--:B------:R-:W-:Y:S01]  /*5750*/  FMUL.FTZ R45, R45, R14.reuse ;  /* 0x0000000e2d2d7220 */ /* 0x080fe20000410000 */
[-C--:B------:R-:W-:Y:S01]  /*5760*/  FMUL.FTZ R48, R48, R14.reuse ;  /* 0x0000000e30307220 */ /* 0x080fe20000410000 */
[----:B------:R-:W0:Y:S01]  /*5770*/  SHFL.BFLY PT, R4, R181, 0x1, 0x1f ;  /* 0x0c201f00b5047f89 */ /* 0x000e2200000e0000 */
        /* <DEDUP_REMOVED lines=23> */
[----:B0-----:R-:W-:Y:S01]  /*58f0*/  FMNMX.FTZ R4, R181, R4, !PT ;  /* 0x00000004b5047209 */ /* 0x001fe20007810000 */
[-C--:B------:R-:W-:Y:S01]  /*5900*/  FMUL.FTZ R89, R89, R14.reuse ;  /* 0x0000000e59597220 */ /* 0x080fe20000410000 */
[-C--:B------:R-:W-:Y:S01]  /*5910*/  FMUL.FTZ R92, R92, R14.reuse ;  /* 0x0000000e5c5c7220 */ /* 0x080fe20000410000 */
[-C--:B------:R-:W-:Y:S01]  /*5920*/  FMUL.FTZ R93, R93, R14.reuse ;  /* 0x0000000e5d5d7220 */ /* 0x080fe20000410000 */
[-C--:B------:R-:W-:Y:S01]  /*5930*/  FMUL.FTZ R96, R96, R14.reuse ;  /* 0x0000000e60607220 */ /* 0x080fe20000410000 */
[C---:B------:R-:W-:Y:S01]  /*5940*/  FADD.FTZ R9, -R4.reuse, R9 ;  /* 0x0000000904097221 */ /* 0x040fe20000010100 */
[----:B------:R-:W-:Y:S01]  /*5950*/  FMUL.FTZ R154, R4, UR20 ;  /* 0x00000014049a7c20 */ /* 0x000fe20008410000 */
[----:B------:R-:W-:Y:S01]  /*5960*/  MUFU.EX2 R157, R157 ;  /* 0x0000009d009d7308 */ /* 0x000fe20000000800 */
[----:B------:R-:W-:Y:S01]  /*5970*/  FMUL.FTZ R97, R97, R14 ;  /* 0x0000000e61617220 */ /* 0x000fe20000410000 */
[----:B------:R-:W-:Y:S01]  /*5980*/  FMUL.FTZ R9, R9, UR20 ;  /* 0x0000001409097c20 */ /* 0x000fe20008410000 */
        /* <DEDUP_REMOVED lines=10> */
[----:B------:R-:W-:Y:S02]  /*5a30*/  IMAD.U32 R153, RZ, RZ, UR21 ;  /* 0x00000015ff997e24 */ /* 0x000fe4000f8e00ff */
[--C-:B------:R-:W-:Y:S01]  /*5a40*/  FFMA.FTZ R159, R159, UR20, -R154.reuse ;  /* 0x000000149f9f7c23 */ /* 0x100fe2000801089a */
[----:B------:R-:W-:Y:S01]  /*5a50*/  FFMA.FTZ R206, R162, UR20, -R154 ;  /* 0x00000014a2ce7c23 */ /* 0x000fe2000801089a */
[----:B------:R-:W0:Y:S01]  /*5a60*/  MUFU.EX2 R10, R10 ;  /* 0x0000000a000a7308 */ /* 0x000e220000000800 */
[----:B------:R-:W-:Y:S01]  /*5a70*/  @!P1 PRMT R152, RZ, 0x654, R152 ;  /* 0x00000654ff989816 */ /* 0x000fe20000000098 */
[----:B------:R-:W-:Y:S02]  /*5a80*/  @!P3 IMAD R153, R153, 0x40, R16 ;  /* 0x000000409999b824 */ /* 0x000fe400078e0210 */
[--C-:B------:R-:W-:Y:S01]  /*5a90*/  FFMA.FTZ R163, R163, UR20, -R154.reuse ;  /* 0x00000014a3a37c23 */ /* 0x100fe2000801089a */
[--C-:B------:R-:W-:Y:S01]  /*5aa0*/  FFMA.FTZ R208, R166, UR20, -R154.reuse ;  /* 0x00000014a6d07c23 */ /* 0x100fe2000801089a */
[----:B------:R4:W-:Y:S01]  /*5ab0*/  @!P1 SYNCS.ARRIVE.TRANS64.RED.A1T0 RZ, [R152+URZ], RZ ;  /* 0x000000ff98ff99a7 */ /* 0x0009e2000810043f */
[--C-:B------:R-:W-:Y:S01]  /*5ac0*/  FFMA.FTZ R170, R170, UR20, -R154.reuse ;  /* 0x00000014aaaa7c23 */ /* 0x100fe2000801089a */
[----:B------:R-:W-:Y:S01]  /*5ad0*/  @!P3 LEA R153, R153, UR42, 0x2 ;  /* 0x0000002a9999bc11 */ /* 0x000fe2000f8e10ff */
[----:B------:R-:W2:Y:S01]  /*5ae0*/  MUFU.EX2 R11, R11 ;  /* 0x0000000b000b7308 */ /* 0x000ea20000000800 */
[--C-:B------:R-:W-:Y:S01]  /*5af0*/  FFMA.FTZ R171, R171, UR20, -R154.reuse ;  /* 0x00000014abab7c23 */ /* 0x100fe2000801089a */
[--C-:B------:R-:W-:Y:S01]  /*5b00*/  FFMA.FTZ R167, R167, UR20, -R154.reuse ;  /* 0x00000014a7a77c23 */ /* 0x100fe2000801089a */
[--C-:B------:R-:W-:Y:S01]  /*5b10*/  FFMA.FTZ R162, R174, UR20, -R154.reuse ;  /* 0x00000014aea27c23 */ /* 0x100fe2000801089a */
[----:B------:R-:W-:Y:S01]  /*5b20*/  @!P3 STS [R153+0x28800], R14 ;  /* 0x0288000e9900b388 */ /* 0x000fe20000000800 */
[----:B----4-:R-:W-:Y:S01]  /*5b30*/  FADD.FTZ R152, R20, R5 ;  /* 0x0000000514987221 */ /* 0x010fe20000010000 */
[----:B------:R-:W-:Y:S01]  /*5b40*/  FFMA.FTZ R175, R175, UR20, -R154 ;  /* 0x00000014afaf7c23 */ /* 0x000fe2000801089a */
[----:B------:R-:W-:Y:S01]  /*5b50*/  FMUL.FTZ R100, R100, R14 ;  /* 0x0000000e64647220 */ /* 0x000fe20000410000 */
[----:B------:R-:W3:Y:S01]  /*5b60*/  MUFU.EX2 R12, R12 ;  /* 0x0000000c000c7308 */ /* 0x000ee20000000800 */
[----:B0-----:R-:W-:Y:S01]  /*5b70*/  FFMA.FTZ R6, R9, R6, R10 ;  /* 0x0000000609067223 */ /* 0x001fe2000001000a */
[----:B------:R-:W-:Y:S01]  /*5b80*/  FADD.FTZ R152, R21, R152 ;  /* 0x0000009815987221 */ /* 0x000fe20000010000 */
[----:B------:R0:W-:Y:S01]  /*5b90*/  @!P3 STS [R153+0x28820], R9 ;  /* 0x028820099900b388 */ /* 0x0001e20000000800 */
[-C--:B------:R-:W-:Y:S01]  /*5ba0*/  FMUL.FTZ R101, R101, R14.reuse ;  /* 0x0000000e65657220 */ /* 0x080fe20000410000 */
[-C--:B------:R-:W-:Y:S01]  /*5bb0*/  FMUL.FTZ R104, R104, R14.reuse ;  /* 0x0000000e68687220 */ /* 0x080fe20000410000 */
[-C--:B------:R-:W-:Y:S01]  /*5bc0*/  FMUL.FTZ R105, R105, R14.reuse ;  /* 0x0000000e69697220 */ /* 0x080fe20000410000 */
[-C--:B------:R-:W-:Y:S01]  /*5bd0*/  FMUL.FTZ R108, R108, R14.reuse ;  /* 0x0000000e6c6c7220 */ /* 0x080fe20000410000 */
[----:B------:R-:W4:Y:S01]  /*5be0*/  MUFU.EX2 R13, R13 ;  /* 0x0000000d000d7308 */ /* 0x000f220000000800 */
[----:B--2---:R-:W-:Y:S01]  /*5bf0*/  FADD.FTZ R5, R11, R6 ;  /* 0x000000060b057221 */ /* 0x004fe20000010000 */
[-C--:B------:R-:W-:Y:S01]  /*5c00*/  FMUL.FTZ R109, R109, R14.reuse ;  /* 0x0000000e6d6d7220 */ /* 0x080fe20000410000 */
[-C--:B------:R-:W-:Y:S01]  /*5c10*/  FMUL.FTZ R112, R112, R14.reuse ;  /* 0x0000000e70707220 */ /* 0x080fe20000410000 */
[-C--:B------:R-:W-:Y:S01]  /*5c20*/  FMUL.FTZ R113, R113, R14.reuse ;  /* 0x0000000e71717220 */ /* 0x080fe20000410000 */
[----:B0-----:R-:W-:Y:S01]  /*5c30*/  FADD.FTZ R153, R177, R152 ;  /* 0x00000098b1997221 */ /* 0x001fe20000010000 */
[-C--:B------:R-:W-:Y:S01]  /*5c40*/  FMUL.FTZ R116, R116, R14.reuse ;  /* 0x0000000e74747220 */ /* 0x080fe20000410000 */
[-C--:B------:R-:W-:Y:S01]  /*5c50*/  FMUL.FTZ R117, R117, R14.reuse ;  /* 0x0000000e75757220 */ /* 0x080fe20000410000 */
[----:B------:R-:W0:Y:S01]  /*5c60*/  MUFU.EX2 R172, R172 ;  /* 0x000000ac00ac7308 */ /* 0x000e220000000800 */
[----:B---3--:R-:W-:Y:S01]  /*5c70*/  FADD.FTZ R6, R12, R5 ;  /* 0x000000050c067221 */ /* 0x008fe20000010000 */
[----:B------:R-:W-:Y:S01]  /*5c80*/  FADD.FTZ R152, R178, R153 ;  /* 0x00000099b2987221 */ /* 0x000fe20000010000 */
[-C--:B------:R-:W-:Y:S01]  /*5c90*/  FMUL.FTZ R120, R120, R14.reuse ;  /* 0x0000000e78787220 */ /* 0x080fe20000410000 */
[-C--:B------:R-:W-:Y:S01]  /*5ca0*/  FMUL.FTZ R121, R121, R14.reuse ;  /* 0x0000000e79797220 */ /* 0x080fe20000410000 */
[-C--:B------:R-:W-:Y:S01]  /*5cb0*/  FMUL.FTZ R124, R124, R14.reuse ;  /* 0x0000000e7c7c7220 */ /* 0x080fe20000410000 */
[----:B------:R-:W-:Y:S01]  /*5cc0*/  FADD.FTZ R153, R155, R152 ;  /* 0x000000989b997221 */ /* 0x000fe20000010000 */
[-C--:B------:R-:W-:Y:S01]  /*5cd0*/  FMUL.FTZ R125, R125, R14.reuse ;  /* 0x0000000e7d7d7220 */ /* 0x080fe20000410000 */
[----:B------:R-:W2:Y:S01]  /*5ce0*/  MUFU.EX2 R179, R179 ;  /* 0x000000b300b37308 */ /* 0x000ea20000000800 */
[----:B----4-:R-:W-:Y:S01]  /*5cf0*/  FADD.FTZ R5, R13, R6 ;  /* 0x000000060d057221 */ /* 0x010fe20000010000 */
[----:B------:R-:W-:Y:S01]  /*5d00*/  FADD.FTZ R152, R180, R153 ;  /* 0x00000099b4987221 */ /* 0x000fe20000010000 */
[-C--:B------:R-:W-:Y:S01]  /*5d10*/  FMUL.FTZ R128, R128, R14.reuse ;  /* 0x0000000e80807220 */ /* 0x080fe20000410000 */
[-C--:B------:R-:W-:Y:S01]  /*5d20*/  FMUL.FTZ R129, R129, R14.reuse ;  /* 0x0000000e81817220 */ /* 0x080fe20000410000 */
[-C--:B------:R-:W-:Y:S01]  /*5d30*/  FMUL.FTZ R132, R132, R14.reuse ;  /* 0x0000000e84847220 */ /* 0x080fe20000410000 */
[----:B------:R-:W-:Y:S01]  /*5d40*/  FADD.FTZ R153, R157, R152 ;  /* 0x000000989d997221 */ /* 0x000fe20000010000 */
        /* <DEDUP_REMOVED lines=12> */
[----:B------:R-:W-:Y:S01]  /*5e10*/  FMUL.FTZ R149, R149, R14 ;  /* 0x0000000e95957220 */ /* 0x000fe20000410000 */
[----:B------:R-:W-:Y:S01]  /*5e20*/  F2FP.BF16.F32.PACK_AB R154, R21, R20 ;  /* 0x00000014159a723e */ /* 0x000fe200000010ff */
[----:B------:R-:W-:Y:S01]  /*5e30*/  FMUL.FTZ R26, R26, R9 ;  /* 0x000000091a1a7220 */ /* 0x000fe20000410000 */
[----:B------:R-:W-:Y:S01]  /*5e40*/  F2FP.BF16.F32.PACK_AB R158, R180, R155 ;  /* 0x0000009bb49e723e */ /* 0x000fe200000010ff */
[-C--:B------:R-:W-:Y:S01]  /*5e50*/  FMUL.FTZ R27, R27, R9.reuse ;  /* 0x000000091b1b7220 */ /* 0x080fe20000410000 */
[----:B------:R-:W2:Y:S01]  /*5e60*/  MUFU.EX2 R206, R206 ;  /* 0x000000ce00ce7308 */ /* 0x000ea20000000800 */
[----:B---3--:R-:W-:Y:S01]  /*5e70*/  FADD.FTZ R5, R159, R6 ;  /* 0x000000069f057221 */ /* 0x008fe20000010000 */
[----:B------:R-:W-:Y:S01]  /*5e80*/  F2FP.BF16.F32.PACK_AB R155, R13, R12 ;  /* 0x0000000c0d9b723e */ /* 0x000fe200000010ff */
[----:B------:R-:W-:Y:S01]  /*5e90*/  FMUL.FTZ R30, R30, R9 ;  /* 0x000000091e1e7220 */ /* 0x000fe20000410000 */
[----:B------:R-:W-:Y:S01]  /*5ea0*/  F2FP.BF16.F32.PACK_AB R156, R178, R177 ;  /* 0x000000b1b29c723e */ /* 0x000fe200000010ff */
[-C--:B------:R-:W-:Y:S01]  /*5eb0*/  FMUL.FTZ R31, R31, R9.reuse ;  /* 0x000000091f1f7220 */ /* 0x080fe20000410000 */
[-C--:B------:R-:W-:Y:S01]  /*5ec0*/  FMUL.FTZ R34, R34, R9.reuse ;  /* 0x0000000922227220 */ /* 0x080fe20000410000 */
[----:B------:R-:W-:Y:S01]  /*5ed0*/  FMUL.FTZ R35, R35, R9 ;  /* 0x0000000923237220 */ /* 0x000fe20000410000 */
[----:B------:R-:W3:Y:S01]  /*5ee0*/  MUFU.EX2 R161, R161 ;  /* 0x000000a100a17308 */ /* 0x000ee20000000800 */
[C---:B0-----:R-:W-:Y:S01]  /*5ef0*/  FADD.FTZ R152, R160.reuse, R153 ;  /* 0x00000099a0987221 */ /* 0x041fe20000010000 */
[----:B------:R-:W-:Y:S01]  /*5f00*/  F2FP.BF16.F32.PACK_AB R160, R160, R157 ;  /* 0x0000009da0a0723e */ /* 0x000fe200000010ff */
[-C--:B------:R-:W-:Y:S01]  /*5f10*/  FMUL.FTZ R38, R38, R9.reuse ;  /* 0x0000000926267220 */ /* 0x080fe20000410000 */
[----:B------:R-:W-:Y:S01]  /*5f20*/  F2FP.BF16.F32.PACK_AB R157, R179, R172 ;  /* 0x000000acb39d723e */ /* 0x000fe200000010ff */
[-C--:B------:R-:W-:Y:S01]  /*5f30*/  FMUL.FTZ R39, R39, R9.reuse ;  /* 0x0000000927277220 */ /* 0x080fe20000410000 */
[-C--:B------:R-:W-:Y:S01]  /*5f40*/  FMUL.FTZ R42, R42, R9.reuse ;  /* 0x000000092a2a7220 */ /* 0x080fe20000410000 */
[----:B------:R-:W-:Y:S01]  /*5f50*/  FMUL.FTZ R43, R43, R9 ;  /* 0x000000092b2b7220 */ /* 0x000fe20000410000 */
[----:B------:R-:W0:Y:S01]  /*5f60*/  MUFU.EX2 R163, R163 ;  /* 0x000000a300a37308 */ /* 0x000e220000000800 */
[C---:B--2---:R-:W-:Y:S01]  /*5f70*/  FADD.FTZ R6, R206.reuse, R5 ;  /* 0x00000005ce067221 */ /* 0x044fe20000010000 */
[----:B------:R-:W-:Y:S01]  /*5f80*/  F2FP.BF16.F32.PACK_AB R159, R206, R159 ;  /* 0x0000009fce9f723e */ /* 0x000fe200000010ff */
[-C--:B------:R-:W-:Y:S01]  /*5f90*/  FMUL.FTZ R46, R46, R9.reuse ;  /* 0x000000092e2e7220 */ /* 0x080fe20000410000 */
[-C--:B------:R-:W-:Y:S01]  /*5fa0*/  FMUL.FTZ R47, R47, R9.reuse ;  /* 0x000000092f2f7220 */ /* 0x080fe20000410000 */
[-C--:B------:R-:W-:Y:S01]  /*5fb0*/  FMUL.FTZ R50, R50, R9.reuse ;  /* 0x0000000932327220 */ /* 0x080fe20000410000 */
[-C--:B------:R-:W-:Y:S01]  /*5fc0*/  FMUL.FTZ R51, R51, R9.reuse ;  /* 0x0000000933337220 */ /* 0x080fe20000410000 */
[----:B------:R-:W-:Y:S01]  /*5fd0*/  FMUL.FTZ R54, R54, R9 ;  /* 0x0000000936367220 */ /* 0x000fe20000410000 */
[----:B------:R-:W2:Y:S01]  /*5fe0*/  MUFU.EX2 R164, R164 ;  /* 0x000000a400a47308 */ /* 0x000ea20000000800 */
[----:B---3--:R-:W-:Y:S01]  /*5ff0*/  FADD.FTZ R153, R161, R152 ;  /* 0x00000098a1997221 */ /* 0x008fe20000010000 */
[----:B------:R-:W-:Y:S01]  /*6000*/  F2FP.BF16.F32.PACK_AB R152, R176, R15 ;  /* 0x0000000fb098723e */ /* 0x000fe200000010ff */
        /* <DEDUP_REMOVED lines=15> */
[----:B------:R-:W-:Y:S01]  /*6100*/  F2FP.BF16.F32.PACK_AB R153, R11, R10 ;  /* 0x0000000a0b99723e */ /* 0x000fe200000010ff */
[----:B------:R-:W-:Y:S01]  /*6110*/  BAR.SYNC.DEFER_BLOCKING 0xf, 0x100 ;  /* 0x03c4000000007b1d */ /* 0x000fe20000010000 */
[-C--:B------:R-:W-:Y:S01]  /*6120*/  FMUL.FTZ R78, R78, R9.reuse ;  /* 0x000000094e4e7220 */ /* 0x080fe20000410000 */
[-C--:B------:R-:W-:Y:S01]  /*6130*/  FMUL.FTZ R79, R79, R9.reuse ;  /* 0x000000094f4f7220 */ /* 0x080fe20000410000 */
[-C--:B------:R-:W-:Y:S01]  /*6140*/  FMUL.FTZ R82, R82, R9.reuse ;  /* 0x0000000952527220 */ /* 0x080fe20000410000 */
[-C--:B------:R-:W-:Y:S01]  /*6150*/  FMUL.FTZ R83, R83, R9.reuse ;  /* 0x0000000953537220 */ /* 0x080fe20000410000 */
[-C--:B------:R-:W-:Y:S01]  /*6160*/  FMUL.FTZ R86, R86, R9.reuse ;  /* 0x0000000956567220 */ /* 0x080fe20000410000 */
[----:B------:R-:W2:Y:S01]  /*6170*/  MUFU.EX2 R170, R170 ;  /* 0x000000aa00aa7308 */ /* 0x000ea20000000800 */
        /* <DEDUP_REMOVED lines=17> */
[----:B------:R2:W-:Y:S01]  /*6290*/  STSM.16.M88.4 [R19+0x26800], R152 ;  /* 0x0268009813007844 */ /* 0x0005e20000000200 */
[-C--:B------:R-:W-:Y:S01]  /*62a0*/  FMUL.FTZ R111, R111, R9.reuse ;  /* 0x000000096f6f7220 */ /* 0x080fe20000410000 */
[-C--:B------:R-:W-:Y:S01]  /*62b0*/  FMUL.FTZ R114, R114, R9.reuse ;  /* 0x0000000972727220 */ /* 0x080fe20000410000 */
[-C--:B------:R-:W-:Y:S01]  /*62c0*/  FMUL.FTZ R115, R115, R9.reuse ;  /* 0x0000000973737220 */ /* 0x080fe20000410000 */
[----:B------:R2:W-:Y:S01]  /*62d0*/  STSM.16.M88.4 [R22], R156 ;  /* 0x0000009c16007844 */ /* 0x0005e20000000200 */
[-C--:B------:R-:W-:Y:S01]  /*62e0*/  FMUL.FTZ R118, R118, R9.reuse ;  /* 0x0000000976767220 */ /* 0x080fe20000410000 */
[----:B------:R-:W4:Y:S01]  /*62f0*/  MUFU.EX2 R171, R171 ;  /* 0x000000ab00ab7308 */ /* 0x000f220000000800 */
        /* <DEDUP_REMOVED lines=15> */
[----:B------:R0:W5:Y:S01]  /*63f0*/  MUFU.EX2 R167, R162 ;  /* 0x000000a200a77308 */ /* 0x0001620000000800 */
[----:B----4-:R-:W-:Y:S01]  /*6400*/  FADD.FTZ R15, R171, R6 ;  /* 0x00000006ab0f7221 */ /* 0x010fe20000010000 */
[-C--:B------:R-:W-:Y:S01]  /*6410*/  FMUL.FTZ R143, R143, R9.reuse ;  /* 0x000000098f8f7220 */ /* 0x080fe20000410000 */
[-C--:B------:R-:W-:Y:S01]  /*6420*/  FMUL.FTZ R146, R146, R9.reuse ;  /* 0x0000000992927220 */ /* 0x080fe20000410000 */
[-C--:B------:R-:W-:Y:S01]  /*6430*/  FMUL.FTZ R147, R147, R9.reuse ;  /* 0x0000000993937220 */ /* 0x080fe20000410000 */
[-C--:B------:R-:W-:Y:S01]  /*6440*/  FMUL.FTZ R150, R150, R9.reuse ;  /* 0x0000000996967220 */ /* 0x080fe20000410000 */
[----:B------:R-:W-:-:S02]  /*6450*/  FMUL.FTZ R151, R151, R9 ;  /* 0x0000000997977220 */ /* 0x000fc40000410000 */
[----:B------:R-:W4:Y:S01]  /*6460*/  MUFU.EX2 R169, R169 ;  /* 0x000000a900a97308 */ /* 0x000f220000000800 */
[----:B---3--:R-:W-:Y:S01]  /*6470*/  FADD.FTZ R6, R174, R15 ;  /* 0x0000000fae067221 */ /* 0x008fe20000010000 */
[----:B0-----:R-:W-:Y:S02]  /*6480*/  F2FP.BF16.F32.PACK_AB R162, R164, R161 ;  /* 0x000000a1a4a2723e */ /* 0x001fe400000010ff */
[----:B------:R-:W-:Y:S02]  /*6490*/  F2FP.BF16.F32.PACK_AB R161, R208, R163 ;  /* 0x000000a3d0a1723e */ /* 0x000fe400000010ff */
[----:B------:R-:W-:Y:S02]  /*64a0*/  F2FP.BF16.F32.PACK_AB R164, R182, R165 ;  /* 0x000000a5b6a4723e */ /* 0x000fe400000010ff */
[----:B------:R-:W0:Y:S01]  /*64b0*/  MUFU.EX2 R168, R168 ;  /* 0x000000a800a87308 */ /* 0x000e220000000800 */
[----:B-----5:R-:W-:Y:S01]  /*64c0*/  FADD.FTZ R11, R167, R6 ;  /* 0x00000006a70b7221 */ /* 0x020fe20000010000 */
[----:B------:R-:W-:-:S02]  /*64d0*/  F2FP.BF16.F32.PACK_AB R163, R181, R170 ;  /* 0x000000aab5a3723e */ /* 0x000fc400000010ff */
[----:B------:R-:W-:-:S03]  /*64e0*/  F2FP.BF16.F32.PACK_AB R165, R174, R171 ;  /* 0x000000abaea5723e */ /* 0x000fc600000010ff */
[----:B------:R2:W-:Y:S01]  /*64f0*/  STSM.16.M88.4 [R184], R160 ;  /* 0x000000a0b8007844 */ /* 0x0005e20000000200 */
[----:B------:R-:W3:Y:S01]  /*6500*/  MUFU.EX2 R14, R175 ;  /* 0x000000af000e7308 */ /* 0x000ee20000000800 */
[----:B----4-:R-:W-:Y:S01]  /*6510*/  FADD.FTZ R5, R169, R20 ;  /* 0x00000014a9057221 */ /* 0x010fe20000010000 */
[----:B0-----:R-:W-:-:S03]  /*6520*/  F2FP.BF16.F32.PACK_AB R166, R168, R169 ;  /* 0x000000a9a8a6723e */ /* 0x001fc600000010ff */
[----:B------:R-:W-:Y:S01]  /*6530*/  FADD.FTZ R5, R168, R5 ;  /* 0x00000005a8057221 */ /* 0x000fe20000010000 */
[C---:B---3--:R-:W-:Y:S01]  /*6540*/  F2FP.BF16.F32.PACK_AB R167, R14.reuse, R167 ;  /* 0x000000a70ea7723e */ /* 0x048fe200000010ff */
[----:B------:R-:W-:-:S04]  /*6550*/  FADD.FTZ R6, R14, R11 ;  /* 0x0000000b0e067221 */ /* 0x000fc80000010000 */
[----:B------:R2:W-:Y:S01]  /*6560*/  STSM.16.M88.4 [R23], R164 ;  /* 0x000000a417007844 */ /* 0x0005e20000000200 */
[----:B------:R-:W-:Y:S05]  /*6570*/  @!P0 BRA `(.L_x_416) ;  /* 0x0000000000048947 */ /* 0x000fea0003800000 */
[----:B------:R-:W-:Y:S01]  /*6580*/  BPT.TRAP 0x1 ;  /* 0x000000040000795c */ /* 0x000fe20000300000 */
.L_x_416:
[----:B------:R0:W3:Y:S01]  /*6590*/  SYNCS.PHASECHK.TRANS64.TRYWAIT P3, [UR23+0x28c50], R8 ;  /* 0x028c5008ff0075a7 */ /* 0x0000e20008060157 */
[----:B------:R-:W-:Y:S05]  /*65a0*/  @!P0 BRA `(.L_x_417) ;  /* 0x0000000000048947 */ /* 0x000fea0003800000 */
[----:B------:R-:W-:Y:S01]  /*65b0*/  BPT.TRAP 0x1 ;  /* 0x000000040000795c */ /* 0x000fe20000300000 */
.L_x_417:
[----:B---3--:R-:W-:Y:S05]  /*65c0*/  @P3 BRA `(.L_x_418) ;  /* 0x0000000000083947 */ /* 0x008fea0003800000 */
[----:B------:R-:W3:Y:S02]  /*65d0*/  SYNCS.PHASECHK.TRANS64.TRYWAIT P3, [UR23+0x28c50], R8 ;  /* 0x028c5008ff0075a7 */ /* 0x000ee40008060157 */
[----:B---3--:R-:W-:Y:S05]  /*65e0*/  @!P3 BRA `(.L_x_419) ;  /* 0x000000ac0000b947 */ /* 0x008fea0003800000 */
.L_x_418:
[----:B------:R-:W-:Y:S01]  /*65f0*/  ULEA UR10, UR39, UR49, 0xc ;  /* 0x00000031270a7291 */ /* 0x000fe2000f8e603f */
[----:B------:R-:W-:Y:S01]  /*6600*/  WARPGROUP.ARRIVE ;  /* 0x00000000000079c5 */ /* 0x000fe20000000000 */
[----:B------:R-:W-:Y:S01]  /*6610*/  UMOV UR7, 0x40000040 ;  /* 0x4000004000077882 */ /* 0x000fe20000000000 */
[----:B---3--:R-:W-:Y:S01]  /*6620*/  @!P1 VIADD R173, R173, 0x28c60 ;  /* 0x00028c60adad9836 */ /* 0x008fe20000000000 */
        /* <DEDUP_REMOVED lines=30> */
[----:B---3--:R-:W3:Y:S02]  /*6810*/  FENCE.VIEW.ASYNC.S ;  /* 0x00000000000073c6 */ /* 0x008ee40000000000 */
[----:B---3--:R-:W-:Y:S01]  /*6820*/  NOP ;  /* 0x0000000000007918 */ /* 0x008fe20000000000 */
[----:B------:R-:W-:Y:S06]  /*6830*/  BAR.ARV 0xe, 0x100 ;  /* 0x0384000000007b1d */ /* 0x000fec0000002000 */
[----:B------:R3:W-:Y:S01]  /*6840*/  @!P1 SYNCS.ARRIVE.TRANS64.RED.A1T0 RZ, [R173+URZ], RZ ;  /* 0x000000ffadff99a7 */ /* 0x0007e2000810043f */
[----:B------:R-:W-:Y:S05]  /*6850*/  @P2 BRA `(.L_x_420) ;  /* 0xffffffe000d42947 */ /* 0x000fea000383ffff */
.L_x_411:
[----:B------:R-:W4:Y:S01]  /*6860*/  SHFL.BFLY PT, R0, R5, 0x2, 0x1f ;  /* 0x0c401f0005007f89 */ /* 0x000f2200000e0000 */
[----:B------:R-:W-:Y:S01]  /*6870*/  IMAD.MOV R10, RZ, RZ, -R18 ;  /* 0x000000ffff0a7224 */ /* 0x000fe200078e0a12 */
[----:B------:R-:W-:Y:S01]  /*6880*/  UIADD3 UR37, UR37, 0x1, URZ ;  /* 0x0000000125257890 */ /* 0x000fe2000fffe03f */
[----:B------:R-:W-:Y:S01]  /*6890*/  IMAD.U32 R13, RZ, RZ, UR39 ;  /* 0x00000027ff0d7e24 */ /* 0x000fe2000f8e00ff */
[----:B------:R-:W5:Y:S01]  /*68a0*/  SHFL.BFLY PT, R9, R6, 0x2, 0x1f ;  /* 0x0c401f0006097f89 */ /* 0x000f6200000e0000 */
[----:B------:R-:W-:Y:S01]  /*68b0*/  UIADD3 UR39, UR39, 0x1, URZ ;  /* 0x0000000127277890 */ /* 0x000fe2000fffe03f */
[----:B------:R-:W-:Y:S08]  /*68c0*/  BAR.ARV 0x8, 0x100 ;  /* 0x0204000000007b1d */ /* 0x000ff00000002000 */
[----:B------:R-:W-:Y:S01]  /*68d0*/  BAR.SYNC.DEFER_BLOCKING 0xf, 0x100 ;  /* 0x03c4000000007b1d */ /* 0x000fe20000010000 */
[----:B------:R-:W-:Y:S01]  /*68e0*/  ISETP.NE.AND P0, PT, R17, R10, PT ;  /* 0x0000000a1100720c */ /* 0x000fe20003f05270 */
[----:B------:R-:W-:Y:S01]  /*68f0*/  UISETP.NE.AND UP0, UPT, UR39, 0x2, UPT ;  /* 0x000000022700788c */ /* 0x000fe2000bf05270 */
[----:B------:R-:W-:-:S03]  /*6900*/  IMAD.MOV.U32 R20, RZ, RZ, -0x800000 ;  /* 0xff800000ff147424 */ /* 0x000fc600078e00ff */
[----:B------:R-:W-:Y:S01]  /*6910*/  USEL UR4, URZ, 0x1, UP0 ;  /* 0x000000013f047887 */ /* 0x000fe20008000000 */
[----:B----4-:R-:W-:Y:S01]  /*6920*/  FADD.FTZ R0, R0, R5 ;  /* 0x0000000500007221 */ /* 0x010fe20000010000 */
[----:B------:R-:W-:Y:S01]  /*6930*/  IMAD.MOV.U32 R5, RZ, RZ, RZ ;  /* 0x000000ffff057224 */ /* 0x000fe200078e00ff */
[----:B------:R-:W-:Y:S01]  /*6940*/  USEL UR39, UR39, URZ, UP0 ;  /* 0x0000003f27277287 */ /* 0x000fe20008000000 */
[----:B-----5:R-:W-:Y:S02]  /*6950*/  FADD.FTZ R9, R9, R6 ;  /* 0x0000000609097221 */ /* 0x020fe40000010000 */
[----:B-1----:R-:W1:Y:S01]  /*6960*/  SHFL.BFLY PT, R7, R0, 0x1, 0x1f ;  /* 0x0c201f0000077f89 */ /* 0x002e6200000e0000 */
[----:B------:R-:W-:-:S03]  /*6970*/  ULOP3.LUT UR38, UR38, UR4, URZ, 0x3c, !UPT ;  /* 0x0000000426267292 */ /* 0x000fc6000f8e3c3f */
[----:B0-----:R-:W0:Y:S01]  /*6980*/  SHFL.BFLY PT, R8, R9, 0x1, 0x1f ;  /* 0x0c201f0009087f89 */ /* 0x001e2200000e0000 */
[----:B-1----:R-:W-:Y:S01]  /*6990*/  FADD.FTZ R11, R0, R7 ;  /* 0x00000007000b7221 */ /* 0x002fe20000010000 */
[----:B------:R-:W-:Y:S02]  /*69a0*/  IMAD.MOV.U32 R7, RZ, RZ, RZ ;  /* 0x000000ffff077224 */ /* 0x000fe400078e00ff */
[----:B------:R-:W-:Y:S02]  /*69b0*/  @!P0 IMAD R0, R13, 0x40, R16 ;  /* 0x000000400d008824 */ /* 0x000fe400078e0210 */
[----:B0-----:R-:W-:Y:S01]  /*69c0*/  FADD.FTZ R15, R9, R8 ;  /* 0x00000008090f7221 */ /* 0x001fe20000010000 */
[----:B------:R-:W-:Y:S01]  /*69d0*/  FSETP.NE.FTZ.AND P1, PT, R11, RZ, PT ;  /* 0x000000ff0b00720b */ /* 0x000fe20003f35000 */
[----:B------:R-:W-:Y:S01]  /*69e0*/  IMAD.U32 R9, RZ, RZ, UR20 ;  /* 0x00000014ff097e24 */ /* 0x000fe2000f8e00ff */
[----:B------:R-:W-:Y:S01]  /*69f0*/  @!P0 LEA R6, R0, UR42, 0x2 ;  /* 0x0000002a00068c11 */ /* 0x000fe2000f8e10ff */
[----:B------:R-:W-:Y:S01]  /*6a00*/  IMAD.MOV.U32 R0, RZ, RZ, -0x800000 ;  /* 0xff800000ff007424 */ /* 0x000fe200078e00ff */
[----:B------:R-:W-:-:S09]  /*6a10*/  FSETP.NE.FTZ.AND P2, PT, R15, RZ, PT ;  /* 0x000000ff0f00720b */ /* 0x000fd20003f55000 */
[----:B------:R-:W3:Y:S08]  /*6a20*/  @P1 MUFU.RCP R7, R11 ;  /* 0x0000000b00071308 */ /* 0x000ef00000001000 */
[----:B------:R-:W0:Y:S01]  /*6a30*/  @P2 MUFU.RCP R5, R15 ;  /* 0x0000000f00052308 */ /* 0x000e220000001000 */
[-C--:B---3--:R-:W-:Y:S01]  /*6a40*/  FMUL.FTZ R173, R24, R7.reuse ;  /* 0x0000000718ad7220 */ /* 0x088fe20000410000 */
[-C--:B------:R-:W-:Y:S01]  /*6a50*/  FMUL.FTZ R8, R25, R7.reuse ;  /* 0x0000000719087220 */ /* 0x080fe20000410000 */
[----:B------:R-:W-:Y:S05]  /*6a60*/  @!P0 STS [R6+0x28800], R7 ;  /* 0x0288000706008388 */ /* 0x000fea0000000800 */
[----:B------:R-:W1:Y:S01]  /*6a70*/  @P1 MUFU.LG2 R24, R11 ;  /* 0x0000000b00181308 */ /* 0x000e620000000c00 */
[----:B------:R-:W-:Y:S01]  /*6a80*/  FMUL.FTZ R172, R28, R7 ;  /* 0x000000071cac7220 */ /* 0x000fe20000410000 */
[----:B------:R-:W-:-:S02]  /*6a90*/  IMAD.U32 R28, RZ, RZ, UR20 ;  /* 0x00000014ff1c7e24 */ /* 0x000fc4000f8e00ff */
[-C--:B------:R-:W-:Y:S01]  /*6aa0*/  FMUL.FTZ R10, R29, R7.reuse ;  /* 0x000000071d0a7220 */ /* 0x080fe20000410000 */
[-C--:B--2---:R-:W-:Y:S01]  /*6ab0*/  FMUL.FTZ R165, R32, R7.reuse ;  /* 0x0000000720a57220 */ /* 0x084fe20000410000 */
[----:B0-----:R0:W-:Y:S01]  /*6ac0*/  @!P0 STS [R6+0x28820], R5 ;  /* 0x0288200506008388 */ /* 0x0011e20000000800 */
[-C--:B------:R-:W-:Y:S01]  /*6ad0*/  FMUL.FTZ R160, R33, R7.reuse ;  /* 0x0000000721a07220 */ /* 0x080fe20000410000 */
[-C--:B------:R-:W-:Y:S01]  /*6ae0*/  FMUL.FTZ R162, R36, R7.reuse ;  /* 0x0000000724a27220 */ /* 0x080fe20000410000 */
[----:B------:R-:W2:Y:S01]  /*6af0*/  @P2 MUFU.LG2 R25, R15 ;  /* 0x0000000f00192308 */ /* 0x000ea20000000c00 */
        /* <DEDUP_REMOVED lines=57> */
[----:B0-----:R-:W-:Y:S01]  /*6e90*/  @P1 FMUL.FTZ R6, R9, 0.69314718246459960938 ;  /* 0x3f31721809061820 */ /* 0x001fe20000410000 */
[----:B------:R-:W-:Y:S01]  /*6ea0*/  @P2 FMUL.FTZ R28, R28, 0.69314718246459960938 ;  /* 0x3f3172181c1c2820 */ /* 0x000fe20000410000 */
[----:B-1----:R-:W-:Y:S01]  /*6eb0*/  @P1 FMUL.FTZ R7, R24, 0.69314718246459960938 ;  /* 0x3f31721818071820 */ /* 0x002fe20000410000 */
[----:B--2---:R-:W-:Y:S01]  /*6ec0*/  @P2 FMUL.FTZ R25, R25, 0.69314718246459960938 ;  /* 0x3f31721819192820 */ /* 0x004fe20000410000 */
[-C--:B------:R-:W-:Y:S01]  /*6ed0*/  FMUL.FTZ R9, R26, R5.reuse ;  /* 0x000000051a097220 */ /* 0x080fe20000410000 */
[-C--:B------:R-:W-:Y:S01]  /*6ee0*/  FMUL.FTZ R11, R30, R5.reuse ;  /* 0x000000051e0b7220 */ /* 0x080fe20000410000 */
[-C--:B------:R-:W-:Y:S01]  /*6ef0*/  FMUL.FTZ R13, R42, R5.reuse ;  /* 0x000000052a0d7220 */ /* 0x080fe20000410000 */
[-C--:B------:R-:W-:Y:S01]  /*6f00*/  FMUL.FTZ R15, R46, R5.reuse ;  /* 0x000000052e0f7220 */ /* 0x080fe20000410000 */
[----:B------:R-:W-:Y:S01]  /*6f10*/  PLOP3.LUT P0, PT, PT, PT, PT, 0x8, 0x0 ;  /* 0x000000000000781c */ /* 0x000fe20003f0e170 */
        /* <DEDUP_REMOVED lines=63> */
.L_x_392:
[----:B------:R-:W0:Y:S08]  /*7310*/  S2UR UR4, SR_CgaCtaId ;  /* 0x00000000000479c3 */ /* 0x000e300000008800 */
[----:B------:R-:W-:Y:S06]  /*7320*/  BAR.SYNC.DEFER_BLOCKING 0x5, 0x180 ;  /* 0x0146000000007b1d */ /* 0x000fec0000010000 */
[----:B------:R-:W-:Y:S01]  /*7330*/  UMOV UR42, 0x400 ;  /* 0x00000400002a7882 */ /* 0x000fe20000000000 */
[----:B------:R-:W-:Y:S01]  /*7340*/  BSSY B0, `(.L_x_421) ;  /* 0x00002f8000007945 */ /* 0x000fe20003800000 */
[----:B0-----:R-:W-:-:S09]  /*7350*/  ULEA UR42, UR4, UR42, 0x18 ;  /* 0x0000002a042a7291 */ /* 0x001fd2000f8ec03f */
[----:B------:R-:W0:Y:S02]  /*7360*/  LDS.128 R4, [UR42+0x28cd0] ;  /* 0x028cd02aff047984 */ /* 0x000e240008000c00 */
[----:B0-----:R-:W-:Y:S02]  /*7370*/  R2UR UR5, R5 ;  /* 0x00000000050572ca */ /* 0x001fe400000e0000 */
[----:B------:R-:W-:Y:S01]  /*7380*/  R2UR UR6, R6 ;  /* 0x00000000060672ca */ /* 0x000fe200000e0000 */
[----:B------:R-:W-:Y:S06]  /*7390*/  BAR.ARV 0x4, 0x180 ;  /* 0x0106000000007b1d */ /* 0x000fec0000002000 */
[----:B------:R-:W-:Y:S08]  /*73a0*/  @P0 BRA `(.L_x_422) ;  /* 0x0000002000380947 */ /* 0x000ff00003800000 */
[----:B------:R-:W0:Y:S08]  /*73b0*/  S2UR UR4, SR_SWINHI ;  /* 0x00000000000479c3 */ /* 0x000e300000002f00 */
[----:B------:R-:W-:Y:S01]  /*73c0*/  BAR.SYNC.DEFER_BLOCKING 0x1, 0x100 ;  /* 0x0044000000007b1d */ /* 0x000fe20000010000 */
[----:B------:R-:W-:Y:S01]  /*73d0*/  F2FP.BF16.F32.PACK_AB R8, R8, R173 ;  /* 0x000000ad0808723e */ /* 0x000fe200000010ff */
[----:B------:R-:W-:Y:S01]  /*73e0*/  USHF.L.U32 UR10, UR43, 0x2, URZ ;  /* 0x000000022b0a7899 */ /* 0x000fe2000800063f */
[----:B------:R-:W-:Y:S01]  /*73f0*/  F2FP.BF16.F32.PACK_AB R9, R27, R9 ;  /* 0x000000091b09723e */ /* 0x000fe200000010ff */
[----:B------:R-:W-:Y:S01]  /*7400*/  USHF.L.U64.HI UR11, UR43, 0x2, UR44 ;  /* 0x000000022b0b7899 */ /* 0x000fe2000801022c */
[----:B------:R-:W-:-:S02]  /*7410*/  F2FP.BF16.F32.PACK_AB R10, R10, R172 ;  /* 0x000000ac0a0a723e */ /* 0x000fc400000010ff */
[----:B------:R-:W-:Y:S02]  /*7420*/  F2FP.BF16.F32.PACK_AB R11, R31, R11 ;  /* 0x0000000b1f0b723e */ /* 0x000fe400000010ff */
[----:B------:R-:W-:Y:S02]  /*7430*/  F2FP.BF16.F32.PACK_AB R48, R49, R48 ;  /* 0x000000303130723e */ /* 0x000fe400000010ff */
[----:B------:R-:W-:Y:S02]  /*7440*/  F2FP.BF16.F32.PACK_AB R12, R12, R158 ;  /* 0x0000009e0c0c723e */ /* 0x000fe400000010ff */
[----:B------:R-:W-:Y:S02]  /*7450*/  F2FP.BF16.F32.PACK_AB R13, R43, R13 ;  /* 0x0000000d2b0d723e */ /* 0x000fe400000010ff */
[----:B------:R-:W-:Y:S02]  /*7460*/  F2FP.BF16.F32.PACK_AB R14, R45, R14 ;  /* 0x0000000e2d0e723e */ /* 0x000fe400000010ff */
[----:B------:R-:W-:-:S02]  /*7470*/  F2FP.BF16.F32.PACK_AB R15, R47, R15 ;  /* 0x0000000f2f0f723e */ /* 0x000fc400000010ff */
[----:B------:R-:W-:Y:S02]  /*7480*/  F2FP.BF16.F32.PACK_AB R49, R51, R50 ;  /* 0x000000323331723e */ /* 0x000fe400000010ff */
[----:B------:R-:W-:Y:S01]  /*7490*/  F2FP.BF16.F32.PACK_AB R56, R57, R56 ;  /* 0x000000383938723e */ /* 0x000fe200000010ff */
[----:B------:R-:W-:Y:S01]  /*74a0*/  UMOV UR8, UR42 ;  /* 0x0000002a00087c82 */ /* 0x000fe20008000000 */
[----:B0-----:R-:W-:Y:S01]  /*74b0*/  UMOV UR9, UR4 ;  /* 0x0000000400097c82 */ /* 0x001fe20008000000 */
[----:B------:R-:W-:Y:S01]  /*74c0*/  F2FP.BF16.F32.PACK_AB R50, R53, R52 ;  /* 0x000000343532723e */ /* 0x000fe200000010ff */
[----:B------:R-:W-:Y:S01]  /*74d0*/  IMAD.U32 R174, RZ, RZ, UR8 ;  /* 0x00000008ffae7e24 */ /* 0x000fe2000f8e00ff */
[----:B------:R-:W-:Y:S01]  /*74e0*/  F2FP.BF16.F32.PACK_AB R51, R55, R54 ;  /* 0x000000363733723e */ /* 0x000fe200000010ff */
[----:B------:R-:W-:Y:S01]  /*74f0*/  IMAD.U32 R175, RZ, RZ, UR9 ;  /* 0x00000009ffaf7e24 */ /* 0x000fe2000f8e00ff */
[----:B------:R-:W-:Y:S01]  /*7500*/  F2FP.BF16.F32.PACK_AB R57, R59, R58 ;  /* 0x0000003a3b39723e */ /* 0x000fe200000010ff */
[----:B------:R-:W-:Y:S01]  /*7510*/  ULDC.64 UR8, c[0x0][0xc00] ;  /* 0x0003000000087ab9 */ /* 0x000fe20000000a00 */
[----:B------:R-:W-:Y:S01]  /*7520*/  F2FP.BF16.F32.PACK_AB R64, R65, R64 ;  /* 0x000000404140723e */ /* 0x000fe200000010ff */
[----:B------:R-:W-:Y:S01]  /*7530*/  IMAD.WIDE R126, R196, 0x2, R174 ;  /* 0x00000002c47e7825 */ /* 0x000fe200078e02ae */
[----:B------:R-:W-:Y:S01]  /*7540*/  F2FP.BF16.F32.PACK_AB R58, R61, R60 ;  /* 0x0000003c3d3a723e */ /* 0x000fe200000010ff */
[----:B------:R-:W-:Y:S01]  /*7550*/  UISETP.NE.U32.AND UP0, UPT, UR8, URZ, UPT ;  /* 0x0000003f0800728c */ /* 0x000fe2000bf05070 */
[----:B------:R-:W-:Y:S01]  /*7560*/  F2FP.BF16.F32.PACK_AB R59, R63, R62 ;  /* 0x0000003e3f3b723e */ /* 0x000fe200000010ff */
[----:B------:R-:W-:Y:S01]  /*7570*/  UIADD3 UR4, UP1, UR10, UR8, URZ ;  /* 0x000000080a047290 */ /* 0x000fe2000ff3e03f */
[C---:B------:R-:W-:Y:S01]  /*7580*/  IADD3 R177, P1, R126.reuse, 0x20, RZ ;  /* 0x000000207eb17810 */ /* 0x040fe20007f3e0ff */
[----:B------:R-:W-:Y:S01]  /*7590*/  UISETP.NE.AND.EX UP0, UPT, UR9, URZ, UPT, UP0 ;  /* 0x0000003f0900728c */ /* 0x000fe2000bf05300 */
[C---:B------:R-:W-:Y:S01]  /*75a0*/  LOP3.LUT R5, R126.reuse, 0x380, RZ, 0xc0, !PT ;  /* 0x000003807e057812 */ /* 0x040fe200078ec0ff */
[----:B------:R-:W-:Y:S01]  /*75b0*/  UIADD3.X UR7, UR11, UR9, URZ, UP1, !UPT ;  /* 0x000000090b077290 */ /* 0x000fe20008ffe43f */
[C---:B------:R-:W-:Y:S01]  /*75c0*/  IADD3 R179, P0, R126.reuse, 0x40, RZ ;  /* 0x000000407eb37810 */ /* 0x040fe20007f1e0ff */
[--C-:B------:R-:W-:Y:S01]  /*75d0*/  IMAD.X R25, RZ, RZ, R127.reuse, P1 ;  /* 0x000000ffff197224 */ /* 0x100fe200008e067f */
[C---:B------:R-:W-:Y:S01]  /*75e0*/  IADD3 R181, P4, R126.reuse, 0x60, RZ ;  /* 0x000000607eb57810 */ /* 0x040fe20007f9e0ff */
[----:B------:R-:W-:Y:S01]  /*75f0*/  ULDC.64 UR8, c[0x0][0xc08] ;  /* 0x0003020000087ab9 */ /* 0x000fe20000000a00 */
[C---:B------:R-:W-:Y:S01]  /*7600*/  IADD3 R183, P3, R126.reuse, 0x2000, RZ ;  /* 0x000020007eb77810 */ /* 0x040fe20007f7e0ff */
[--C-:B------:R-:W-:Y:S01]  /*7610*/  IMAD.X R29, RZ, RZ, R127.reuse, P0 ;  /* 0x000000ffff1d7224 */ /* 0x100fe200000e067f */
[C---:B------:R-:W-:Y:S01]  /*7620*/  IADD3 R205, P6, R126.reuse, 0x2020, RZ ;  /* 0x000020207ecd7810 */ /* 0x040fe20007fde0ff */
[--C-:B------:R-:W-:Y:S01]  /*7630*/  IMAD.X R33, RZ, RZ, R127.reuse, P4 ;  /* 0x000000ffff217224 */ /* 0x100fe200020e067f */
[C---:B------:R-:W-:Y:S01]  /*7640*/  IADD3 R207, P5, R126.reuse, 0x2040, RZ ;  /* 0x000020407ecf7810 */ /* 0x040fe20007fbe0ff */
[--C-:B------:R-:W-:Y:S01]  /*7650*/  IMAD.X R37, RZ, RZ, R127.reuse, P3 ;  /* 0x000000ffff257224 */ /* 0x100fe200018e067f */
[C---:B------:R-:W-:Y:S01]  /*7660*/  IADD3 R209, P2, R126.reuse, 0x2060, RZ ;  /* 0x000020607ed17810 */ /* 0x040fe20007f5e0ff */
[--C-:B------:R-:W-:Y:S01]  /*7670*/  IMAD.X R41, RZ, RZ, R127.reuse, P6 ;  /* 0x000000ffff297224 */ /* 0x100fe200030e067f */
[----:B------:R-:W-:Y:S01]  /*7680*/  IADD3 R211, P1, R126, 0x4000, RZ ;  /* 0x000040007ed37810 */ /* 0x000fe20007f3e0ff */
[--C-:B------:R-:W-:Y:S01]  /*7690*/  IMAD.X R91, RZ, RZ, R127.reuse, P5 ;  /* 0x000000ffff5b7224 */ /* 0x100fe200028e067f */
[----:B------:R-:W-:Y:S01]  /*76a0*/  SHF.R.U64 R5, R5, 0x3, RZ ;  /* 0x0000000305057819 */ /* 0x000fe200000012ff */
[--C-:B------:R-:W-:Y:S01]  /*76b0*/  IMAD.X R95, RZ, RZ, R127.reuse, P2 ;  /* 0x000000ffff5f7224 */ /* 0x100fe200010e067f */
[----:B------:R-:W-:Y:S01]  /*76c0*/  LOP3.LUT R24, R177, 0x380, RZ, 0xc0, !PT ;  /* 0x00000380b1187812 */ /* 0x000fe200078ec0ff */
[----:B------:R-:W-:Y:S01]  /*76d0*/  IMAD.X R99, RZ, RZ, R127, P1 ;  /* 0x000000ffff637224 */ /* 0x000fe200008e067f */
[----:B------:R-:W-:-:S02]  /*76e0*/  LOP3.LUT R28, R179, 0x380, RZ, 0xc0, !PT ;  /* 0x00000380b31c7812 */ /* 0x000fc400078ec0ff */
[----:B------:R-:W-:Y:S02]  /*76f0*/  LOP3.LUT R36, R183, 0x380, RZ, 0xc0, !PT ;  /* 0x00000380b7247812 */ /* 0x000fe400078ec0ff */
[C---:B------:R-:W-:Y:S02]  /*7700*/  IADD3 R102, P0, R126.reuse, 0x4020, RZ ;  /* 0x000040207e667810 */ /* 0x040fe40007f1e0ff */
[C---:B------:R-:W-:Y:S02]  /*7710*/  IADD3 R106, P4, R126.reuse, 0x4040, RZ ;  /* 0x000040407e6a7810 */ /* 0x040fe40007f9e0ff */
        /* <DEDUP_REMOVED lines=10> */
[----:B------:R-:W-:Y:S01]  /*77c0*/  LOP3.LUT R32, R181, 0x380, RZ, 0xc0, !PT ;  /* 0x00000380b5207812 */ /* 0x000fe200078ec0ff */
[--C-:B------:R-:W-:Y:S01]  /*77d0*/  IMAD.X R123, RZ, RZ, R127.reuse, P2 ;  /* 0x000000ffff7b7224 */ /* 0x100fe200010e067f */
[----:B------:R-:W-:Y:S01]  /*77e0*/  LOP3.LUT R126, R5, R126, RZ, 0x3c, !PT ;  /* 0x0000007e057e7212 */ /* 0x000fe200078e3cff */
[----:B------:R-:W-:Y:S01]  /*77f0*/  IMAD.X R5, RZ, RZ, R127, P1 ;  /* 0x000000ffff057224 */ /* 0x000fe200008e067f */
[----:B------:R-:W-:-:S02]  /*7800*/  SHF.R.U64 R24, R24, 0x3, RZ ;  /* 0x0000000318187819 */ /* 0x000fc400000012ff */
[----:B------:R-:W-:Y:S02]  /*7810*/  SHF.R.U64 R28, R28, 0x3, RZ ;  /* 0x000000031c1c7819 */ /* 0x000fe400000012ff */
[----:B------:R-:W-:Y:S02]  /*7820*/  SHF.R.U64 R36, R36, 0x3, RZ ;  /* 0x0000000324247819 */ /* 0x000fe400000012ff */
[----:B------:R-:W-:Y:S02]  /*7830*/  LOP3.LUT R40, R205, 0x380, RZ, 0xc0, !PT ;  /* 0x00000380cd287812 */ /* 0x000fe400078ec0ff */
[----:B------:R-:W-:Y:S02]  /*7840*/  SHF.R.U64 R32, R32, 0x3, RZ ;  /* 0x0000000320207819 */ /* 0x000fe400000012ff */
[----:B------:R-:W-:Y:S02]  /*7850*/  LOP3.LUT R90, R207, 0x380, RZ, 0xc0, !PT ;  /* 0x00000380cf5a7812 */ /* 0x000fe400078ec0ff */
[----:B------:R-:W-:-:S02]  /*7860*/  LOP3.LUT R94, R209, 0x380, RZ, 0xc0, !PT ;  /* 0x00000380d15e7812 */ /* 0x000fc400078ec0ff */
[----:B------:R-:W-:Y:S02]  /*7870*/  MOV R126, R126 ;  /* 0x0000007e007e7202 */ /* 0x000fe40000000f00 */
[----:B------:R-:W-:Y:S02]  /*7880*/  LOP3.LUT R24, R24, R177, RZ, 0x3c, !PT ;  /* 0x000000b118187212 */ /* 0x000fe400078e3cff */
[----:B------:R-:W-:Y:S01]  /*7890*/  LOP3.LUT R98, R211, 0x380, RZ, 0xc0, !PT ;  /* 0x00000380d3627812 */ /* 0x000fe200078ec0ff */
[----:B------:R0:W-:Y:S01]  /*78a0*/  STSM.16.M88.4 [R126], R8 ;  /* 0x000000087e007844 */ /* 0x0001e20000000200 */
[----:B------:R-:W-:Y:S02]  /*78b0*/  LOP3.LUT R28, R28, R179, RZ, 0x3c, !PT ;  /* 0x000000b31c1c7212 */ /* 0x000fe400078e3cff */
[----:B------:R-:W-:Y:S02]  /*78c0*/  LOP3.LUT R36, R36, R183, RZ, 0x3c, !PT ;  /* 0x000000b724247212 */ /* 0x000fe400078e3cff */
[----:B------:R-:W-:-:S02]  /*78d0*/  SHF.R.U64 R40, R40, 0x3, RZ ;  /* 0x0000000328287819 */ /* 0x000fc400000012ff */
[----:B------:R-:W-:Y:S02]  /*78e0*/  LOP3.LUT R177, R102, 0x380, RZ, 0xc0, !PT ;  /* 0x0000038066b17812 */ /* 0x000fe400078ec0ff */
[----:B------:R-:W-:Y:S02]  /*78f0*/  LOP3.LUT R27, R6, 0x380, RZ, 0xc0, !PT ;  /* 0x00000380061b7812 */ /* 0x000fe400078ec0ff */
[----:B------:R-:W-:Y:S02]  /*7900*/  LOP3.LUT R32, R32, R181, RZ, 0x3c, !PT ;  /* 0x000000b520207212 */ /* 0x000fe400078e3cff */
[----:B------:R-:W-:Y:S02]  /*7910*/  SHF.R.U64 R90, R90, 0x3, RZ ;  /* 0x000000035a5a7819 */ /* 0x000fe400000012ff */
[----:B------:R-:W-:Y:S02]  /*7920*/  LOP3.LUT R179, R106, 0x380, RZ, 0xc0, !PT ;  /* 0x000003806ab37812 */ /* 0x000fe400078ec0ff */
[----:B------:R-:W-:-:S02]  /*7930*/  LOP3.LUT R183, R114, 0x380, RZ, 0xc0, !PT ;  /* 0x0000038072b77812 */ /* 0x000fc400078ec0ff */
[----:B------:R-:W-:Y:S02]  /*7940*/  SHF.R.U64 R94, R94, 0x3, RZ ;  /* 0x000000035e5e7819 */ /* 0x000fe400000012ff */
[----:B------:R-:W-:Y:S02]  /*7950*/  LOP3.LUT R181, R110, 0x380, RZ, 0xc0, !PT ;  /* 0x000003806eb57812 */ /* 0x000fe400078ec0ff */
[----:B------:R-:W-:Y:S02]  /*7960*/  SHF.R.U64 R98, R98, 0x3, RZ ;  /* 0x0000000362627819 */ /* 0x000fe400000012ff */
[----:B------:R-:W-:Y:S02]  /*7970*/  LOP3.LUT R40, R40, R205, RZ, 0x3c, !PT ;  /* 0x000000cd28287212 */ /* 0x000fe400078e3cff */
[----:B------:R-:W-:Y:S02]  /*7980*/  SHF.R.U64 R177, R177, 0x3, RZ ;  /* 0x00000003b1b17819 */ /* 0x000fe400000012ff */
[----:B------:R-:W-:-:S02]  /*7990*/  LOP3.LUT R118, R3, 0x380, RZ, 0xc0, !PT ;  /* 0x0000038003767812 */ /* 0x000fc400078ec0ff */
[----:B------:R-:W-:Y:S02]  /*79a0*/  SHF.R.U64 R27, R27, 0x3, RZ ;  /* 0x000000031b1b7819 */ /* 0x000fe400000012ff */
[----:B------:R-:W-:Y:S02]  /*79b0*/  MOV R31, R24 ;  /* 0x00000018001f7202 */ /* 0x000fe40000000f00 */
[----:B0-----:R-:W-:Y:S02]  /*79c0*/  F2FP.BF16.F32.PACK_AB R8, R160, R165 ;  /* 0x000000a5a008723e */ /* 0x001fe400000010ff */
[----:B------:R-:W-:Y:S02]  /*79d0*/  F2FP.BF16.F32.PACK_AB R9, R35, R34 ;  /* 0x000000222309723e */ /* 0x000fe400000010ff */
[----:B------:R-:W-:Y:S02]  /*79e0*/  F2FP.BF16.F32.PACK_AB R10, R156, R162 ;  /* 0x000000a29c0a723e */ /* 0x000fe400000010ff */
[----:B------:R-:W-:-:S02]  /*79f0*/  F2FP.BF16.F32.PACK_AB R11, R39, R38 ;  /* 0x00000026270b723e */ /* 0x000fc400000010ff */
[----:B------:R-:W-:Y:S02]  /*7a00*/  LOP3.LUT R90, R90, R207, RZ, 0x3c, !PT ;  /* 0x000000cf5a5a7212 */ /* 0x000fe400078e3cff */
[----:B------:R-:W-:Y:S01]  /*7a10*/  SHF.R.U64 R179, R179, 0x3, RZ ;  /* 0x00000003b3b37819 */ /* 0x000fe200000012ff */
[----:B------:R0:W-:Y:S01]  /*7a20*/  STSM.16.M88.4 [R31], R8 ;  /* 0x000000081f007844 */ /* 0x0001e20000000200 */
[----:B------:R-:W-:Y:S02]  /*7a30*/  SHF.R.U64 R183, R183, 0x3, RZ ;  /* 0x00000003b7b77819 */ /* 0x000fe400000012ff */
[----:B------:R-:W-:Y:S02]  /*7a40*/  MOV R28, R28 ;  /* 0x0000001c001c7202 */ /* 0x000fe40000000f00 */
[----:B------:R-:W-:Y:S02]  /*7a50*/  LOP3.LUT R94, R94, R209, RZ, 0x3c, !PT ;  /* 0x000000d15e5e7212 */ /* 0x000fe400078e3cff */
[----:B------:R-:W-:Y:S01]  /*7a60*/  SHF.R.U64 R181, R181, 0x3, RZ ;  /* 0x00000003b5b57819 */ /* 0x000fe200000012ff */
[----:B------:R-:W-:Y:S01]  /*7a70*/  STSM.16.M88.4 [R28], R12 ;  /* 0x0000000c1c007844 */ /* 0x000fe20000000200 */
[----:B------:R-:W-:-:S02]  /*7a80*/  LOP3.LUT R127, R4, 0x380, RZ, 0xc0, !PT ;  /* 0x00000380047f7812 */ /* 0x000fc400078ec0ff */
[----:B------:R-:W-:Y:S02]  /*7a90*/  MOV R32, R32 ;  /* 0x0000002000207202 */ /* 0x000fe40000000f00 */
[----:B------:R-:W-:Y:S02]  /*7aa0*/  LOP3.LUT R98, R98, R211, RZ, 0x3c, !PT ;  /* 0x000000d362627212 */ /* 0x000fe400078e3cff */
[----:B------:R-:W-:Y:S01]  /*7ab0*/  MOV R36, R36 ;  /* 0x0000002400247202 */ /* 0x000fe20000000f00 */
[----:B------:R-:W-:Y:S01]  /*7ac0*/  STSM.16.M88.4 [R32], R48 ;  /* 0x0000003020007844 */ /* 0x000fe20000000200 */
[----:B------:R-:W-:Y:S02]  /*7ad0*/  F2FP.BF16.F32.PACK_AB R65, R67, R66 ;  /* 0x000000424341723e */ /* 0x000fe400000010ff */
[----:B------:R-:W-:Y:S01]  /*7ae0*/  F2FP.BF16.F32.PACK_AB R72, R73, R72 ;  /* 0x000000484948723e */ /* 0x000fe200000010ff */
[----:B------:R-:W-:Y:S01]  /*7af0*/  STSM.16.M88.4 [R36], R56 ;  /* 0x0000003824007844 */ /* 0x000fe20000000200 */
[----:B------:R-:W-:-:S02]  /*7b00*/  LOP3.LUT R102, R177, R102, RZ, 0x3c, !PT ;  /* 0x00000066b1667212 */ /* 0x000fc400078e3cff */
[----:B------:R-:W-:Y:S02]  /*7b10*/  SHF.R.U64 R118, R118, 0x3, RZ ;  /* 0x0000000376767819 */ /* 0x000fe400000012ff */
[----:B------:R-:W-:Y:S02]  /*7b20*/  LOP3.LUT R122, R27, R6, RZ, 0x3c, !PT ;  /* 0x000000061b7a7212 */ /* 0x000fe400078e3cff */
[----:B------:R-:W-:Y:S02]  /*7b30*/  MOV R40, R40 ;  /* 0x0000002800287202 */ /* 0x000fe40000000f00 */
[----:B------:R-:W-:Y:S02]  /*7b40*/  F2FP.BF16.F32.PACK_AB R66, R69, R68 ;  /* 0x000000444542723e */ /* 0x000fe400000010ff */
[----:B------:R-:W-:Y:S02]  /*7b50*/  F2FP.BF16.F32.PACK_AB R67, R71, R70 ;  /* 0x000000464743723e */ /* 0x000fe400000010ff */
[----:B------:R-:W-:-:S02]  /*7b60*/  F2FP.BF16.F32.PACK_AB R73, R75, R74 ;  /* 0x0000004a4b49723e */ /* 0x000fc400000010ff */
[----:B------:R-:W-:Y:S01]  /*7b70*/  F2FP.BF16.F32.PACK_AB R80, R81, R80 ;  /* 0x000000505150723e */ /* 0x000fe200000010ff */
[----:B------:R-:W-:Y:S01]  /*7b80*/  STSM.16.M88.4 [R40], R64 ;  /* 0x0000004028007844 */ /* 0x000fe20000000200 */
[----:B------:R-:W-:Y:S02]  /*7b90*/  LOP3.LUT R106, R179, R106, RZ, 0x3c, !PT ;  /* 0x0000006ab36a7212 */ /* 0x000fe400078e3cff */
[----:B------:R-:W-:Y:S02]  /*7ba0*/  LOP3.LUT R114, R183, R114, RZ, 0x3c, !PT ;  /* 0x00000072b7727212 */ /* 0x000fe400078e3cff */
[----:B------:R-:W-:Y:S02]  /*7bb0*/  MOV R27, R90 ;  /* 0x0000005a001b7202 */ /* 0x000fe40000000f00 */
[----:B------:R-:W-:Y:S02]  /*7bc0*/  F2FP.BF16.F32.PACK_AB R74, R77, R76 ;  /* 0x0000004c4d4a723e */ /* 0x000fe400000010ff */
[----:B------:R-:W-:-:S02]  /*7bd0*/  F2FP.BF16.F32.PACK_AB R75, R79, R78 ;  /* 0x0000004e4f4b723e */ /* 0x000fc400000010ff */
[----:B------:R-:W-:Y:S02]  /*7be0*/  F2FP.BF16.F32.PACK_AB R81, R83, R82 ;  /* 0x000000525351723e */ /* 0x000fe400000010ff */
[----:B------:R-:W-:Y:S01]  /*7bf0*/  LOP3.LUT R110, R181, R110, RZ, 0x3c, !PT ;  /* 0x0000006eb56e7212 */ /* 0x000fe200078e3cff */
[----:B------:R-:W-:Y:S01]  /*7c00*/  STSM.16.M88.4 [R27], R72 ;  /* 0x000000481b007844 */ /* 0x000fe20000000200 */
[----:B------:R-:W-:Y:S02]  /*7c10*/  SHF.R.U64 R127, R127, 0x3, RZ ;  /* 0x000000037f7f7819 */ /* 0x000fe400000012ff */
[----:B------:R-:W-:Y:S02]  /*7c20*/  MOV R94, R94 ;  /* 0x0000005e005e7202 */ /* 0x000fe40000000f00 */
[----:B------:R-:W-:Y:S02]  /*7c30*/  F2FP.BF16.F32.PACK_AB R82, R85, R84 ;  /* 0x000000545552723e */ /* 0x000fe400000010ff */
[----:B------:R-:W-:-:S02]  /*7c40*/  F2FP.BF16.F32.PACK_AB R83, R87, R86 ;  /* 0x000000565753723e */ /* 0x000fc400000010ff */
[----:B------:R-:W-:Y:S02]  /*7c50*/  F2FP.BF16.F32.PACK_AB R88, R89, R88 ;  /* 0x000000585958723e */ /* 0x000fe400000010ff */
[----:B------:R-:W-:Y:S01]  /*7c60*/  MOV R6, R98 ;  /* 0x0000006200067202 */ /* 0x000fe20000000f00 */
[----:B------:R-:W-:Y:S01]  /*7c70*/  STSM.16.M88.4 [R94], R80 ;  /* 0x000000505e007844 */ /* 0x000fe20000000200 */
[----:B------:R-:W-:Y:S02]  /*7c80*/  F2FP.BF16.F32.PACK_AB R89, R26, R21 ;  /* 0x000000151a59723e */ /* 0x000fe400000010ff */
[----:B------:R-:W-:Y:S02]  /*7c90*/  F2FP.BF16.F32.PACK_AB R90, R93, R92 ;  /* 0x0000005c5d5a723e */ /* 0x000fe400000010ff */
[----:B------:R-:W-:Y:S02]  /*7ca0*/  F2FP.BF16.F32.PACK_AB R91, R42, R30 ;  /* 0x0000001e2a5b723e */ /* 0x000fe400000010ff */
[----:B------:R-:W-:-:S02]  /*7cb0*/  F2FP.BF16.F32.PACK_AB R96, R97, R96 ;  /* 0x000000606160723e */ /* 0x000fc400000010ff */
[----:B------:R-:W-:Y:S01]  /*7cc0*/  LOP3.LUT R118, R118, R3, RZ, 0x3c, !PT ;  /* 0x0000000376767212 */ /* 0x000fe200078e3cff */
[----:B------:R-:W-:Y:S01]  /*7cd0*/  STSM.16.M88.4 [R6], R88 ;  /* 0x0000005806007844 */ /* 0x000fe20000000200 */
[----:B------:R-:W-:Y:S02]  /*7ce0*/  MOV R102, R102 ;  /* 0x0000006600667202 */ /* 0x000fe40000000f00 */
[----:B------:R-:W-:Y:S02]  /*7cf0*/  F2FP.BF16.F32.PACK_AB R97, R46, R44 ;  /* 0x0000002c2e61723e */ /* 0x000fe400000010ff */
[----:B------:R-:W-:Y:S02]  /*7d00*/  F2FP.BF16.F32.PACK_AB R98, R101, R100 ;  /* 0x000000646562723e */ /* 0x000fe400000010ff */
[----:B------:R-:W-:Y:S02]  /*7d10*/  F2FP.BF16.F32.PACK_AB R99, R154, R153 ;  /* 0x000000999a63723e */ /* 0x000fe400000010ff */
[----:B------:R-:W-:-:S02]  /*7d20*/  MOV R106, R106 ;  /* 0x0000006a006a7202 */ /* 0x000fc40000000f00 */
[----:B------:R-:W-:Y:S01]  /*7d30*/  MOV R3, R114 ;  /* 0x0000007200037202 */ /* 0x000fe20000000f00 */
[----:B------:R-:W-:Y:S01]  /*7d40*/  STSM.16.M88.4 [R102], R96 ;  /* 0x0000006066007844 */ /* 0x000fe20000000200 */
[----:B------:R-:W-:Y:S02]  /*7d50*/  F2FP.BF16.F32.PACK_AB R156, R105, R104 ;  /* 0x00000068699c723e */ /* 0x000fe400000010ff */
[----:B------:R-:W-:Y:S02]  /*7d60*/  F2FP.BF16.F32.PACK_AB R157, R157, R155 ;  /* 0x0000009b9d9d723e */ /* 0x000fe400000010ff */
[----:B------:R-:W-:Y:S02]  /*7d70*/  F2FP.BF16.F32.PACK_AB R158, R109, R108 ;  /* 0x0000006c6d9e723e */ /* 0x000fe400000010ff */
[----:B------:R-:W-:Y:S02]  /*7d80*/  F2FP.BF16.F32.PACK_AB R159, R161, R159 ;  /* 0x0000009fa19f723e */ /* 0x000fe400000010ff */
[----:B------:R-:W-:-:S02]  /*7d90*/  F2FP.BF16.F32.PACK_AB R112, R113, R112 ;  /* 0x000000707170723e */ /* 0x000fc400000010ff */
[----:B------:R-:W-:Y:S01]  /*7da0*/  LOP3.LUT R4, R127, R4, RZ, 0x3c, !PT ;  /* 0x000000047f047212 */ /* 0x000fe200078e3cff */
[----:B------:R-:W-:Y:S01]  /*7db0*/  STSM.16.M88.4 [R106], R156 ;  /* 0x0000009c6a007844 */ /* 0x000fe20000000200 */
[----:B------:R-:W-:Y:S02]  /*7dc0*/  MOV R110, R110 ;  /* 0x0000006e006e7202 */ /* 0x000fe40000000f00 */
[----:B------:R-:W-:Y:S02]  /*7dd0*/  MOV R25, R122 ;  /* 0x0000007a00197202 */ /* 0x000fe40000000f00 */
[----:B------:R-:W-:Y:S02]  /*7de0*/  F2FP.BF16.F32.PACK_AB R113, R164, R163 ;  /* 0x000000a3a471723e */ /* 0x000fe400000010ff */
[----:B------:R-:W-:Y:S02]  /*7df0*/  F2FP.BF16.F32.PACK_AB R114, R117, R116 ;  /* 0x000000747572723e */ /* 0x000fe400000010ff */
[----:B------:R-:W-:-:S02]  /*7e00*/  F2FP.BF16.F32.PACK_AB R115, R167, R166 ;  /* 0x000000a6a773723e */ /* 0x000fc400000010ff */
[----:B------:R-:W-:Y:S02]  /*7e10*/  F2FP.BF16.F32.PACK_AB R120, R121, R120 ;  /* 0x000000787978723e */ /* 0x000fe400000010ff */
[----:B------:R-:W-:Y:S01]  /*7e20*/  F2FP.BF16.F32.PACK_AB R128, R129, R128 ;  /* 0x000000808180723e */ /* 0x000fe200000010ff */
[----:B------:R-:W-:Y:S01]  /*7e30*/  STSM.16.M88.4 [R110], R112 ;  /* 0x000000706e007844 */ /* 0x000fe20000000200 */
[----:B------:R-:W-:Y:S02]  /*7e40*/  F2FP.BF16.F32.PACK_AB R121, R169, R168 ;  /* 0x000000a8a979723e */ /* 0x000fe400000010ff */
[----:B------:R-:W-:Y:S02]  /*7e50*/  F2FP.BF16.F32.PACK_AB R122, R125, R124 ;  /* 0x0000007c7d7a723e */ /* 0x000fe400000010ff */
[----:B------:R-:W-:Y:S02]  /*7e60*/  F2FP.BF16.F32.PACK_AB R123, R171, R170 ;  /* 0x000000aaab7b723e */ /* 0x000fe400000010ff */
[----:B------:R-:W-:-:S02]  /*7e70*/  F2FP.BF16.F32.PACK_AB R129, R131, R130 ;  /* 0x000000828381723e */ /* 0x000fc400000010ff */
[----:B------:R-:W-:Y:S01]  /*7e80*/  F2FP.BF16.F32.PACK_AB R136, R137, R136 ;  /* 0x000000888988723e */ /* 0x000fe200000010ff */
[----:B------:R1:W-:Y:S01]  /*7e90*/  STSM.16.M88.4 [R3], R120 ;  /* 0x0000007803007844 */ /* 0x0003e20000000200 */
[----:B------:R-:W-:Y:S02]  /*7ea0*/  MOV R118, R118 ;  /* 0x0000007600767202 */ /* 0x000fe40000000f00 */
[----:B------:R-:W-:Y:S02]  /*7eb0*/  F2FP.BF16.F32.PACK_AB R130, R133, R132 ;  /* 0x000000848582723e */ /* 0x000fe400000010ff */
[----:B------:R-:W-:Y:S02]  /*7ec0*/  F2FP.BF16.F32.PACK_AB R131, R135, R134 ;  /* 0x000000868783723e */ /* 0x000fe400000010ff */
[----:B------:R-:W-:Y:S02]  /*7ed0*/  F2FP.BF16.F32.PACK_AB R137, R139, R138 ;  /* 0x0000008a8b89723e */ /* 0x000fe400000010ff */
[----:B------:R-:W-:Y:S01]  /*7ee0*/  F2FP.BF16.F32.PACK_AB R144, R145, R144 ;  /* 0x000000909190723e */ /* 0x000fe200000010ff */
[----:B------:R-:W-:Y:S01]  /*7ef0*/  STSM.16.M88.4 [R118], R128 ;  /* 0x0000008076007844 */ /* 0x000fe20000000200 */
[----:B------:R-:W-:-:S02]  /*7f00*/  F2FP.BF16.F32.PACK_AB R138, R141, R140 ;  /* 0x0000008c8d8a723e */ /* 0x000fc400000010ff */
[----:B------:R-:W-:Y:S02]  /*7f10*/  F2FP.BF16.F32.PACK_AB R139, R143, R142 ;  /* 0x0000008e8f8b723e */ /* 0x000fe400000010ff */
[----:B------:R-:W-:Y:S02]  /*7f20*/  F2FP.BF16.F32.PACK_AB R145, R147, R146 ;  /* 0x000000929391723e */ /* 0x000fe400000010ff */
[----:B------:R-:W-:Y:S01]  /*7f30*/  MOV R24, R4 ;  /* 0x0000000400187202 */ /* 0x000fe20000000f00 */
[----:B------:R-:W-:Y:S01]  /*7f40*/  STSM.16.M88.4 [R25], R136 ;  /* 0x0000008819007844 */ /* 0x000fe20000000200 */
[----:B------:R-:W-:Y:S01]  /*7f50*/  F2FP.BF16.F32.PACK_AB R146, R149, R148 ;  /* 0x000000949592723e */ /* 0x000fe200000010ff */
[----:B------:R-:W-:Y:S01]  /*7f60*/  UISETP.NE.U32.AND UP1, UPT, UR8, URZ, UPT ;  /* 0x0000003f0800728c */ /* 0x000fe2000bf25070 */
[----:B------:R-:W-:Y:S01]  /*7f70*/  F2FP.BF16.F32.PACK_AB R147, R151, R150 ;  /* 0x000000969793723e */ /* 0x000fe200000010ff */
[----:B------:R-:W-:Y:S01]  /*7f80*/  IMAD.U32 R4, RZ, RZ, UR4 ;  /* 0x00000004ff047e24 */ /* 0x000fe2000f8e00ff */
[----:B------:R-:W-:Y:S01]  /*7f90*/  PLOP3.LUT P0, PT, PT, PT, UP0, 0x80, 0x0 ;  /* 0x000000000000781c */ /* 0x000fe20003f0f008 */
[----:B------:R-:W-:-:S02]  /*7fa0*/  IMAD.U32 R5, RZ, RZ, UR7 ;  /* 0x00000007ff057e24 */ /* 0x000fc4000f8e00ff */
[----:B------:R2:W-:Y:S01]  /*7fb0*/  STSM.16.M88.4 [R24], R144 ;  /* 0x0000009018007844 */ /* 0x0005e20000000200 */
[----:B------:R-:W-:Y:S01]  /*7fc0*/  BAR.SYNC.DEFER_BLOCKING 0x1, 0x100 ;  /* 0x0044000000007b1d */ /* 0x000fe20000010000 */
[----:B------:R-:W-:-:S06]  /*7fd0*/  UISETP.NE.AND.EX UP1, UPT, UR9, URZ, UPT, UP1 ;  /* 0x0000003f0900728c */ /* 0x000fcc000bf25310 */
[----:B------:R-:W-:-:S05]  /*7fe0*/  PLOP3.LUT P6, PT, PT, PT, UP1, 0x80, 0x0 ;  /* 0x000000000000781c */ /* 0x000fca0003fcf018 */
[----:B------:R-:W-:-:S04]  /*7ff0*/  @UP1 UIADD3 UR8, UP2, UR10, UR8, URZ ;  /* 0x000000080a081290 */ /* 0x000fc8000ff5e03f */
[----:B------:R-:W-:Y:S01]  /*8000*/  @UP1 UIADD3.X UR9, UR11, UR9, URZ, UP2, !UPT ;  /* 0x000000090b091290 */ /* 0x000fe200097fe43f */
[----:B------:R-:W-:Y:S01]  /*8010*/  ULDC UR4, c[0x0][0xa88] ;  /* 0x0002a20000047ab9 */ /* 0x000fe20000000800 */
[----:B0-----:R-:W-:Y:S02]  /*8020*/  IMAD.U32 R10, RZ, RZ, UR8 ;  /* 0x00000008ff0a7e24 */ /* 0x001fe4000f8e00ff */
[----:B-1----:R-:W-:Y:S01]  /*8030*/  IMAD.U32 R3, RZ, RZ, UR4 ;  /* 0x00000004ff037e24 */ /* 0x002fe2000f8e00ff */
[----:B------:R-:W3:Y:S01]  /*8040*/  @P0 LDG.E R6, desc[UR40][R4.64] ;  /* 0x0000002804060981 */ /* 0x000ee2000c1e1900 */
[----:B------:R-:W-:Y:S02]  /*8050*/  IMAD.U32 R11, RZ, RZ, UR9 ;  /* 0x00000009ff0b7e24 */ /* 0x000fe4000f8e00ff */
[----:B------:R-:W-:-:S03]  /*8060*/  IMAD R9, R191, 0x40, R2 ;  /* 0x00000040bf097824 */ /* 0x000fc600078e0202 */
[----:B------:R0:W5:Y:S01]  /*8070*/  @P6 LDG.E R3, desc[UR40][R10.64] ;  /* 0x000000280a036981 */ /* 0x000162000c1e1900 */
[----:B------:R-:W-:-:S03]  /*8080*/  IMAD.WIDE R174, R9, 0x2, R174 ;  /* 0x0000000209ae7825 */ /* 0x000fc600078e02ae */
[C---:B------:R-:W-:Y:S02]  /*8090*/  IADD3 R13, P2, R174.reuse, 0x1000, RZ ;  /* 0x00001000ae0d7810 */ /* 0x040fe40007f5e0ff */
[C---:B------:R-:W-:Y:S02]  /*80a0*/  IADD3 R9, P1, R174.reuse, 0x2000, RZ ;  /* 0x00002000ae097810 */ /* 0x040fe40007f3e0ff */
[----:B------:R-:W-:Y:S02]  /*80b0*/  P2R R8, PR, RZ, 0x4 ;  /* 0x00000004ff087803 */ /* 0x000fe40000000000 */
[C---:B------:R-:W-:Y:S02]  /*80c0*/  IADD3 R29, P2, R174.reuse, 0x3000, RZ ;  /* 0x00003000ae1d7810 */ /* 0x040fe40007f5e0ff */
[C---:B------:R-:W-:Y:S02]  /*80d0*/  IADD3 R33, P3, R174.reuse, 0x4000, RZ ;  /* 0x00004000ae217810 */ /* 0x040fe40007f7e0ff */
[----:B------:R-:W-:-:S02]  /*80e0*/  IADD3 R37, P4, R174, 0x5000, RZ ;  /* 0x00005000ae257810 */ /* 0x000fc40007f9e0ff */
[----:B------:R-:W-:Y:S02]  /*80f0*/  IADD3 R41, P5, R174, 0x6000, RZ ;  /* 0x00006000ae297810 */ /* 0x000fe40007fbe0ff */
[----:B------:R-:W-:Y:S02]  /*8100*/  LOP3.LUT R12, R13, 0x380, RZ, 0xc0, !PT ;  /* 0x000003800d0c7812 */ /* 0x000fe400078ec0ff */
[----:B--2---:R-:W-:Y:S02]  /*8110*/  LOP3.LUT R24, R9, 0x380, RZ, 0xc0, !PT ;  /* 0x0000038009187812 */ /* 0x004fe400078ec0ff */
[----:B------:R-:W-:Y:S02]  /*8120*/  LOP3.LUT R28, R29, 0x380, RZ, 0xc0, !PT ;  /* 0x000003801d1c7812 */ /* 0x000fe400078ec0ff */
[----:B------:R-:W-:Y:S02]  /*8130*/  LOP3.LUT R32, R33, 0x380, RZ, 0xc0, !PT ;  /* 0x0000038021207812 */ /* 0x000fe400078ec0ff */
[----:B------:R-:W-:-:S02]  /*8140*/  LOP3.LUT R36, R37, 0x380, RZ, 0xc0, !PT ;  /* 0x0000038025247812 */ /* 0x000fc400078ec0ff */
[----:B------:R-:W-:Y:S01]  /*8150*/  LOP3.LUT R40, R41, 0x380, RZ, 0xc0, !PT ;  /* 0x0000038029287812 */ /* 0x000fe200078ec0ff */
[----:B------:R-:W-:Y:S01]  /*8160*/  UMOV UR4, URZ ;  /* 0x0000003f00047c82 */ /* 0x000fe20008000000 */
[----:B------:R-:W-:Y:S02]  /*8170*/  SHF.R.U64 R12, R12, 0x3, RZ ;  /* 0x000000030c0c7819 */ /* 0x000fe400000012ff */
[----:B------:R-:W-:Y:S02]  /*8180*/  SHF.R.U64 R24, R24, 0x3, RZ ;  /* 0x0000000318187819 */ /* 0x000fe400000012ff */
[----:B------:R-:W-:Y:S02]  /*8190*/  SHF.R.U64 R28, R28, 0x3, RZ ;  /* 0x000000031c1c7819 */ /* 0x000fe400000012ff */
[----:B------:R-:W-:Y:S02]  /*81a0*/  SHF.R.U64 R32, R32, 0x3, RZ ;  /* 0x0000000320207819 */ /* 0x000fe400000012ff */
[----:B------:R-:W-:-:S02]  /*81b0*/  SHF.R.U64 R36, R36, 0x3, RZ ;  /* 0x0000000324247819 */ /* 0x000fc400000012ff */
[----:B------:R-:W-:Y:S02]  /*81c0*/  SHF.R.U64 R40, R40, 0x3, RZ ;  /* 0x0000000328287819 */ /* 0x000fe400000012ff */
[----:B------:R-:W-:Y:S02]  /*81d0*/  LOP3.LUT R12, R12, R13, RZ, 0x3c, !PT ;  /* 0x0000000d0c0c7212 */ /* 0x000fe400078e3cff */
[----:B------:R-:W-:Y:S02]  /*81e0*/  LOP3.LUT R24, R24, R9, RZ, 0x3c, !PT ;  /* 0x0000000918187212 */ /* 0x000fe400078e3cff */
[----:B------:R-:W-:Y:S02]  /*81f0*/  LOP3.LUT R28, R28, R29, RZ, 0x3c, !PT ;  /* 0x0000001d1c1c7212 */ /* 0x000fe400078e3cff */
[----:B------:R-:W-:Y:S02]  /*8200*/  LOP3.LUT R32, R32, R33, RZ, 0x3c, !PT ;  /* 0x0000002120207212 */ /* 0x000fe400078e3cff */
[----:B------:R-:W-:-:S02]  /*8210*/  LOP3.LUT R36, R36, R37, RZ, 0x3c, !PT ;  /* 0x0000002524247212 */ /* 0x000fc400078e3cff */
[----:B------:R-:W-:Y:S02]  /*8220*/  LOP3.LUT R40, R40, R41, RZ, 0x3c, !PT ;  /* 0x0000002928287212 */ /* 0x000fe400078e3cff */
[----:B---3--:R-:W-:Y:S01]  /*8230*/  @P0 R2UR UR4, R6 ;  /* 0x00000000060402ca */ /* 0x008fe200000e0000 */
[----:B0-----:R-:W-:-:S14]  /*8240*/  @P6 BRA `(.L_x_423) ;  /* 0x0000000000106947 */ /* 0x001fdc0003800000 */
[----:B------:R-:W-:Y:S05]  /*8250*/  @!P0 BRA `(.L_x_423) ;  /* 0x00000000000c8947 */ /* 0x000fea0003800000 */
[----:B------:R-:W2:Y:S04]  /*8260*/  LDG.E R6, desc[UR40][R4.64] ;  /* 0x0000002804067981 */ /* 0x000ea8000c1e1900 */
[----:B-----5:R-:W2:Y:S02]  /*8270*/  LDG.E R3, desc[UR40][R4.64+0x4] ;  /* 0x0000042804037981 */ /* 0x020ea4000c1e1900 */
[----:B--2---:R-:W-:-:S07]  /*8280*/  IMAD.IADD R3, R3, 0x1, -R6 ;  /* 0x0000000103037824 */ /* 0x004fce00078e0a06 */
.L_x_423:
[----:B------:R-:W0:Y:S01]  /*8290*/  SHFL.IDX PT, R4, R192, RZ, 0x1f ;  /* 0x00001fffc0047589 */ /* 0x000e2200000e0000 */
[----:B------:R-:W-:Y:S01]  /*82a0*/  ISETP.NE.AND P6, PT, R8, RZ, PT ;  /* 0x000000ff0800720c */ /* 0x000fe20003fc5270 */
        /* <DEDUP_REMOVED lines=9> */
[----:B------:R-:W-:Y:S01]  /*8340*/  LOP3.LUT R48, R49, 0x380, RZ, 0xc0, !PT ;  /* 0x0000038031307812 */ /* 0x000fe200078ec0ff */
[--C-:B------:R-:W-:Y:S01]  /*8350*/  IMAD.X R41, RZ, RZ, R175.reuse, P5 ;  /* 0x000000ffff297224 */ /* 0x100fe200028e06af */
[----:B------:R-:W-:Y:S01]  /*8360*/  LOP3.LUT R52, R53, 0x380, RZ, 0xc0, !PT ;  /* 0x0000038035347812 */ /* 0x000fe200078ec0ff */
[----:B------:R-:W-:Y:S01]  /*8370*/  USHF.R.S32.HI UR14, URZ, 0x1f, UR4 ;  /* 0x0000001f3f0e7899 */ /* 0x000fe20008011404 */
[----:B------:R-:W-:Y:S01]  /*8380*/  SHF.R.U64 R48, R48, 0x3, RZ ;  /* 0x0000000330307819 */ /* 0x000fe200000012ff */
[----:B------:R-:W-:Y:S01]  /*8390*/  USHF.R.S32.HI UR15, URZ, 0x1f, UR46 ;  /* 0x0000001f3f0f7899 */ /* 0x000fe2000801142e */
[----:B------:R-:W-:Y:S01]  /*83a0*/  SHF.R.U64 R44, R44, 0x3, RZ ;  /* 0x000000032c2c7819 */ /* 0x000fe200000012ff */
[----:B------:R-:W-:Y:S01]  /*83b0*/  USEL UR43, UR43, URZ, !UP0 ;  /* 0x0000003f2b2b7287 */ /* 0x000fe2000c000000 */
[----:B------:R-:W-:Y:S01]  /*83c0*/  SHF.R.U64 R52, R52, 0x3, RZ ;  /* 0x0000000334347819 */ /* 0x000fe200000012ff */
[----:B------:R-:W-:Y:S01]  /*83d0*/  USEL UR44, UR44, URZ, !UP0 ;  /* 0x0000003f2c2c7287 */ /* 0x000fe2000c000000 */
[----:B------:R-:W-:Y:S01]  /*83e0*/  LOP3.LUT R48, R48, R49, RZ, 0x3c, !PT ;  /* 0x0000003130307212 */ /* 0x000fe200078e3cff */
[--C-:B------:R-:W-:Y:S01]  /*83f0*/  IMAD.X R49, RZ, RZ, R175.reuse, P6 ;  /* 0x000000ffff317224 */ /* 0x100fe200030e06af */
[----:B------:R-:W-:Y:S01]  /*8400*/  LOP3.LUT R44, R44, R45, RZ, 0x3c, !PT ;  /* 0x0000002d2c2c7212 */ /* 0x000fe200078e3cff */
[----:B------:R-:W-:Y:S01]  /*8410*/  IMAD.X R45, RZ, RZ, R175, P0 ;  /* 0x000000ffff2d7224 */ /* 0x000fe200000e06af */
[----:B0-----:R-:W-:-:S02]  /*8420*/  ISETP.NE.AND P6, PT, R4, RZ, PT ;  /* 0x000000ff0400720c */ /* 0x001fc40003fc5270 */
[----:B------:R-:W-:Y:S01]  /*8430*/  LOP3.LUT R52, R52, R53, RZ, 0x3c, !PT ;  /* 0x0000003534347212 */ /* 0x000fe200078e3cff */
[----:B------:R-:W-:Y:S01]  /*8440*/  IMAD.X R53, RZ, RZ, R175, P1 ;  /* 0x000000ffff357224 */ /* 0x000fe200008e06af */
[C---:B------:R-:W-:Y:S02]  /*8450*/  IADD3 R61, P2, R174.reuse, 0xa000, RZ ;  /* 0x0000a000ae3d7810 */ /* 0x040fe40007f5e0ff */
[C---:B------:R-:W-:Y:S02]  /*8460*/  IADD3 R57, P3, R174.reuse, 0xb000, RZ ;  /* 0x0000b000ae397810 */ /* 0x040fe40007f7e0ff */
[C---:B------:R-:W-:Y:S02]  /*8470*/  IADD3 R69, P4, R174.reuse, 0xc000, RZ ;  /* 0x0000c000ae457810 */ /* 0x040fe40007f9e0ff */
[C---:B------:R-:W-:Y:S02]  /*8480*/  IADD3 R65, P5, R174.reuse, 0xd000, RZ ;  /* 0x0000d000ae417810 */ /* 0x040fe40007fbe0ff */
[----:B------:R-:W-:-:S02]  /*8490*/  IADD3 R77, P0, R174, 0xe000, RZ ;  /* 0x0000e000ae4d7810 */ /* 0x000fc40007f1e0ff */
[----:B------:R-:W-:Y:S02]  /*84a0*/  IADD3 R5, P1, R174, 0xf000, RZ ;  /* 0x0000f000ae057810 */ /* 0x000fe40007f3e0ff */
[----:B------:R-:W-:Y:S02]  /*84b0*/  LOP3.LUT R60, R61, 0x380, RZ, 0xc0, !PT ;  /* 0x000003803d3c7812 */ /* 0x000fe400078ec0ff */
[----:B------:R-:W-:Y:S01]  /*84c0*/  LOP3.LUT R56, R57, 0x380, RZ, 0xc0, !PT ;  /* 0x0000038039387812 */ /* 0x000fe200078ec0ff */
[----:B------:R-:W-:Y:S01]  /*84d0*/  IMAD.X R73, RZ, RZ, R175, P1 ;  /* 0x000000ffff497224 */ /* 0x000fe200008e06af */
[----:B------:R-:W-:Y:S02]  /*84e0*/  LOP3.LUT R68, R69, 0x380, RZ, 0xc0, !PT ;  /* 0x0000038045447812 */ /* 0x000fe400078ec0ff */
[----:B------:R-:W-:Y:S02]  /*84f0*/  LOP3.LUT R64, R65, 0x380, RZ, 0xc0, !PT ;  /* 0x0000038041407812 */ /* 0x000fe400078ec0ff */
[----:B------:R-:W-:-:S02]  /*8500*/  LOP3.LUT R76, R77, 0x380, RZ, 0xc0, !PT ;  /* 0x000003804d4c7812 */ /* 0x000fc400078ec0ff */
[----:B------:R-:W-:Y:S02]  /*8510*/  LOP3.LUT R9, R174, 0x380, RZ, 0xc0, !PT ;  /* 0x00000380ae097812 */ /* 0x000fe400078ec0ff */
[----:B------:R-:W-:Y:S02]  /*8520*/  LOP3.LUT R4, R5, 0x380, RZ, 0xc0, !PT ;  /* 0x0000038005047812 */ /* 0x000fe400078ec0ff */
[----:B------:R-:W-:Y:S02]  /*8530*/  SHF.R.U64 R60, R60, 0x3, RZ ;  /* 0x000000033c3c7819 */ /* 0x000fe400000012ff */
[----:B------:R-:W-:Y:S02]  /*8540*/  SHF.R.U64 R56, R56, 0x3, RZ ;  /* 0x0000000338387819 */ /* 0x000fe400000012ff */
[----:B------:R-:W-:Y:S02]  /*8550*/  SHF.R.U64 R68, R68, 0x3, RZ ;  /* 0x0000000344447819 */ /* 0x000fe400000012ff */
[----:B------:R-:W-:-:S02]  /*8560*/  SHF.R.U64 R64, R64, 0x3, RZ ;  /* 0x0000000340407819 */ /* 0x000fc400000012ff */
[----:B------:R-:W-:Y:S02]  /*8570*/  SHF.R.U64 R76, R76, 0x3, RZ ;  /* 0x000000034c4c7819 */ /* 0x000fe400000012ff */
[----:B------:R-:W-:Y:S02]  /*8580*/  SHF.R.U64 R9, R9, 0x3, RZ ;  /* 0x0000000309097819 */ /* 0x000fe400000012ff */
        /* <DEDUP_REMOVED lines=11> */
[----:B------:R-:W-:-:S02]  /*8640*/  LOP3.LUT R174, R9, R174, RZ, 0x3c, !PT ;  /* 0x000000ae09ae7212 */ /* 0x000fc400078e3cff */
[----:B------:R-:W-:Y:S01]  /*8650*/  LOP3.LUT R72, R4, R5, RZ, 0x3c, !PT ;  /* 0x0000000504487212 */ /* 0x000fe200078e3cff */
[----:B------:R-:W-:Y:S06]  /*8660*/  @P6 BRA `(.L_x_424) ;  /* 0x0000000000c46947 */ /* 0x000fec0003800000 */
[----:B------:R-:W0:Y:S01]  /*8670*/  LDC R10, c[0x0][0xbe8] ;  /* 0x0002fa00ff0a7b82 */ /* 0x000e220000000800 */
[----:B------:R-:W-:Y:S01]  /*8680*/  IMAD.U32 R8, RZ, RZ, UR45 ;  /* 0x0000002dff087e24 */ /* 0x000fe2000f8e00ff */
[----:B------:R-:W-:Y:S01]  /*8690*/  ULDC.64 UR10, c[0x0][0xb90] ;  /* 0x0002e400000a7ab9 */ /* 0x000fe20000000a00 */
[----:B------:R-:W-:Y:S01]  /*86a0*/  UMOV UR8, UR4 ;  /* 0x0000000400087c82 */ /* 0x000fe20008000000 */
[----:B------:R-:W-:Y:S01]  /*86b0*/  UIMAD UR7, UR15, UR10, URZ ;  /* 0x0000000a0f0772a4 */ /* 0x000fe2000f8e023f */
[----:B------:R-:W-:Y:S01]  /*86c0*/  IMAD R8, R8, 0x40, R195 ;  /* 0x0000004008087824 */ /* 0x000fe200078e02c3 */
[----:B------:R-:W-:Y:S01]  /*86d0*/  UMOV UR9, UR14 ;  /* 0x0000000e00097c82 */ /* 0x000fe20008000000 */
[----:B------:R-:W-:Y:S01]  /*86e0*/  ULDC.64 UR12, c[0x0][0xb98] ;  /* 0x0002e600000c7ab9 */ /* 0x000fe20000000a00 */
[----:B------:R-:W-:Y:S01]  /*86f0*/  UIMAD.WIDE.U32 UR8, UR46, UR10, UR8 ;  /* 0x0000000a2e0872a5 */ /* 0x000fe2000f8e0008 */
[----:B------:R-:W-:Y:S01]  /*8700*/  IMAD.MOV.U32 R4, RZ, RZ, R8 ;  /* 0x000000ffff047224 */ /* 0x000fe200078e0008 */
[----:B------:R-:W-:Y:S01]  /*8710*/  UIMAD UR7, UR46, UR11, UR7 ;  /* 0x0000000b2e0772a4 */ /* 0x000fe2000f8e0207 */
[----:B------:R-:W-:Y:S01]  /*8720*/  IMAD.U32 R15, RZ, RZ, UR45 ;  /* 0x0000002dff0f7e24 */ /* 0x000fe2000f8e00ff */
[----:B------:R-:W-:-:S02]  /*8730*/  UIMAD UR10, UR44, UR12, URZ ;  /* 0x0000000c2c0a72a4 */ /* 0x000fc4000f8e023f */
[----:B------:R-:W-:Y:S01]  /*8740*/  UIADD3 UR9, UR9, UR7, URZ ;  /* 0x0000000709097290 */ /* 0x000fe2000fffe03f */
[----:B------:R-:W-:Y:S01]  /*8750*/  IMAD R26, R15, 0x40, R16 ;  /* 0x000000400f1a7824 */ /* 0x000fe200078e0210 */
[----:B------:R-:W-:Y:S02]  /*8760*/  UIMAD UR10, UR43, UR13, UR10 ;  /* 0x0000000d2b0a72a4 */ /* 0x000fe4000f8e020a */
[----:B------:R-:W-:Y:S01]  /*8770*/  UIMAD.WIDE.U32 UR8, UR43, UR12, UR8 ;  /* 0x0000000c2b0872a5 */ /* 0x000fe2000f8e0008 */
[----:B0-----:R-:W-:Y:S01]  /*8780*/  ISETP.NE.AND P0, PT, R10, 0x1, PT ;  /* 0x000000010a00780c */ /* 0x001fe20003f05270 */
[----:B-----5:R-:W-:-:S12]  /*8790*/  IMAD R15, R3, R10, RZ ;  /* 0x0000000a030f7224 */ /* 0x020fd800078e02ff */
[----:B------:R-:W0:Y:S08]  /*87a0*/  @P0 LDC R5, c[0x0][0xbec] ;  /* 0x0002fb00ff050b82 */ /* 0x000e300000000800 */
[----:B------:R-:W1:Y:S01]  /*87b0*/  @P0 LDC R6, c[0x0][0xbf0] ;  /* 0x0002fc00ff060b82 */ /* 0x000e620000000800 */
[----:B0-----:R-:W-:-:S05]  /*87c0*/  @P0 IMAD.HI.U32 R5, R8, R5, RZ ;  /* 0x0000000508050227 */ /* 0x001fca00078e00ff */
[----:B-1----:R-:W-:-:S04]  /*87d0*/  @P0 SHF.R.U32.HI R4, RZ, R6, R5 ;  /* 0x00000006ff040219 */ /* 0x002fc80000011605 */
[--C-:B------:R-:W-:Y:S01]  /*87e0*/  SHF.R.S32.HI R5, RZ, 0x1f, R4.reuse ;  /* 0x0000001fff057819 */ /* 0x100fe20000011404 */
[----:B------:R-:W-:Y:S01]  /*87f0*/  IMAD.MOV R9, RZ, RZ, -R4 ;  /* 0x000000ffff097224 */ /* 0x000fe200078e0a04 */
[----:B------:R-:W-:-:S03]  /*8800*/  IADD3 R4, P0, R4, UR8, RZ ;  /* 0x0000000804047c10 */ /* 0x000fc6000ff1e0ff */
[----:B------:R-:W-:Y:S02]  /*8810*/  IMAD R9, R10, R9, R8 ;  /* 0x000000090a097224 */ /* 0x000fe400078e0208 */
[----:B------:R-:W-:-:S03]  /*8820*/  IMAD.U32 R8, RZ, RZ, UR10 ;  /* 0x0000000aff087e24 */ /* 0x000fc6000f8e00ff */
[----:B------:R-:W-:Y:S02]  /*8830*/  SHF.R.S32.HI R6, RZ, 0x1f, R9 ;  /* 0x0000001fff067819 */ /* 0x000fe40000011409 */
[----:B------:R-:W-:Y:S01]  /*8840*/  IADD3.X R5, R5, UR9, R8, P0, !PT ;  /* 0x0000000905057c10 */ /* 0x000fe200087fe408 */
[----:B------:R-:W-:Y:S02]  /*8850*/  ULDC.64 UR8, c[0x0][0xb88] ;  /* 0x0002e20000087ab9 */ /* 0x000fe40000000a00 */
[----:B------:R-:W-:Y:S02]  /*8860*/  IMAD R6, R6, UR8, RZ ;  /* 0x0000000806067c24 */ /* 0x000fe4000f8e02ff */
[----:B------:R-:W-:-:S04]  /*8870*/  IMAD.WIDE.U32 R4, R9, UR8, R4 ;  /* 0x0000000809047c25 */ /* 0x000fc8000f8e0004 */
[----:B------:R-:W-:Y:S01]  /*8880*/  IMAD R9, R9, UR9, R6 ;  /* 0x0000000909097c24 */ /* 0x000fe2000f8e0206 */
[----:B------:R-:W-:Y:S01]  /*8890*/  ULDC.64 UR8, c[0x0][0xb50] ;  /* 0x0002d40000087ab9 */ /* 0x000fe20000000a00 */
[----:B------:R-:W-:Y:S01]  /*88a0*/  IMAD.MOV R6, RZ, RZ, -R18 ;  /* 0x000000ffff067224 */ /* 0x000fe200078e0a12 */
[----:B------:R-:W-:Y:S01]  /*88b0*/  LEA R11, P0, R4, UR8, 0x2 ;  /* 0x00000008040b7c11 */ /* 0x000fe2000f8010ff */
[----:B------:R-:W-:-:S04]  /*88c0*/  IMAD.IADD R5, R5, 0x1, R9 ;  /* 0x0000000105057824 */ /* 0x000fc800078e0209 */
[----:B------:R-:W-:Y:S01]  /*88d0*/  SHFL.IDX PT, R8, R11, 0x1, 0x1c1f ;  /* 0x003c1f000b087f89 */ /* 0x000fe200000e0000 */
[----:B------:R-:W-:Y:S02]  /*88e0*/  LEA.HI.X R14, R4, UR9, R5, 0x2, P0 ;  /* 0x00000009040e7c11 */ /* 0x000fe400080f1405 */
[----:B------:R-:W-:Y:S01]  /*88f0*/  ISETP.NE.AND P0, PT, R17, R6, PT ;  /* 0x000000061100720c */ /* 0x000fe20003f05270 */
[----:B------:R-:W-:Y:S01]  /*8900*/  SHFL.IDX PT, R4, R11, RZ, 0x1c1f ;  /* 0x001c1fff0b047589 */ /* 0x000fe200000e0000 */
[C---:B------:R-:W-:Y:S02]  /*8910*/  VIADD R6, R26.reuse, 0x8 ;  /* 0x000000081a067836 */ /* 0x040fe40000000000 */
[-C--:B------:R-:W-:Y:S01]  /*8920*/  ISETP.GE.OR P1, PT, R26, R15.reuse, P0 ;  /* 0x0000000f1a00720c */ /* 0x080fe20000726670 */
[----:B------:R-:W0:Y:S02]  /*8930*/  SHFL.IDX PT, R5, R14, RZ, 0x1c1f ;  /* 0x001c1fff0e057589 */ /* 0x000e2400000e0000 */
[----:B------:R-:W-:-:S02]  /*8940*/  ISETP.GE.OR P0, PT, R6, R15, P0 ;  /* 0x0000000f0600720c */ /* 0x000fc40000706670 */
[----:B------:R-:W1:Y:S08]  /*8950*/  SHFL.IDX PT, R9, R14, 0x1, 0x1c1f ;  /* 0x003c1f000e097f89 */ /* 0x000e7000000e0000 */
[----:B0-----:R0:W-:Y:S04]  /*8960*/  @!P1 ST.E desc[UR40][R4.64], R20 ;  /* 0x0000001404009985 */ /* 0x0011e8000c101928 */
[----:B-1----:R0:W-:Y:S02]  /*8970*/  @!P0 ST.E desc[UR40][R8.64], R0 ;  /* 0x0000000008008985 */ /* 0x0021e4000c101928 */
.L_x_424:
[----:B------:R-:W1:Y:S01]  /*8980*/  LDC R82, c[0x0][0xbe8] ;  /* 0x0002fa00ff527b82 */ /* 0x000e620000000800 */
[----:B------:R-:W-:Y:S01]  /*8990*/  ULDC UR12, c[0x0][0xac8] ;  /* 0x0002b200000c7ab9 */ /* 0x000fe20000000800 */
[----:B------:R-:W-:Y:S01]  /*89a0*/  ULDC.64 UR10, c[0x0][0xaa0] ;  /* 0x0002a800000a7ab9 */ /* 0x000fe20000000a00 */
[----:B------:R-:W-:Y:S01]  /*89b0*/  ISETP.GE.AND P0, PT, R189, UR12, PT ;  /* 0x0000000cbd007c0c */ /* 0x000fe2000bf06270 */
[----:B0-----:R0:W5:Y:S01]  /*89c0*/  LD.E.128 R8, desc[UR40][R174.64] ;  /* 0x00000028ae087980 */ /* 0x001162000c101d00 */
[----:B------:R-:W-:Y:S02]  /*89d0*/  ISETP.GE.AND P1, PT, R2, UR12, PT ;  /* 0x0000000c02007c0c */ /* 0x000fe4000bf26270 */
[----:B------:R-:W-:Y:S01]  /*89e0*/  SEL R4, RZ, 0xffffffff, P0 ;  /* 0xffffffffff047807 */ /* 0x000fe20000000000 */
[----:B------:R-:W5:Y:S01]  /*89f0*/  LD.E.128 R12, desc[UR40][R12.64] ;  /* 0x000000280c0c7980 */ /* 0x000f62000c101d00 */
[----:B------:R-:W-:-:S03]  /*8a00*/  ISETP.GE.AND P0, PT, R188, UR12, PT ;  /* 0x0000000cbc007c0c */ /* 0x000fc6000bf06270 */
[----:B------:R-:W5:Y:S04]  /*8a10*/  LD.E.128 R24, desc[UR40][R24.64] ;  /* 0x0000002818187980 */ /* 0x000f68000c101d00 */
[----:B------:R-:W5:Y:S04]  /*8a20*/  LD.E.128 R28, desc[UR40][R28.64] ;  /* 0x000000281c1c7980 */ /* 0x000f68000c101d00 */
[----:B------:R-:W5:Y:S01]  /*8a30*/  LD.E.128 R32, desc[UR40][R32.64] ;  /* 0x0000002820207980 */ /* 0x000f62000c101d00 */
[----:B-1----:R-:W-:Y:S01]  /*8a40*/  ISETP.NE.AND P2, PT, R82, 0x1, PT ;  /* 0x000000015200780c */ /* 0x002fe20003f45270 */
[----:B------:R-:W-:Y:S01]  /*8a50*/  IMAD.SHL.U32 R5, R4, 0x2, RZ ;  /* 0x0000000204057824 */ /* 0x000fe200078e00ff */
[----:B------:R-:W-:Y:S01]  /*8a60*/  SEL R0, RZ, 0x1, P1 ;  /* 0x00000001ff007807 */ /* 0x000fe20000800000 */
[----:B------:R-:W5:Y:S01]  /*8a70*/  LD.E.128 R36, desc[UR40][R36.64] ;  /* 0x0000002824247980 */ /* 0x000f62000c101d00 */
[----:B------:R-:W-:-:S02]  /*8a80*/  SEL R4, RZ, 0xffffffff, P0 ;  /* 0xffffffffff047807 */ /* 0x000fc40000000000 */
[----:B------:R-:W-:Y:S01]  /*8a90*/  LOP3.LUT R0, R5, 0x2, R0, 0xe2, !PT ;  /* 0x0000000205007812 */ /* 0x000fe200078ee200 */
[----:B------:R-:W5:Y:S04]  /*8aa0*/  LD.E.128 R40, desc[UR40][R40.64] ;  /* 0x0000002828287980 */ /* 0x000f68000c101d00 */
[----:B------:R-:W5:Y:S02]  /*8ab0*/  LD.E.128 R44, desc[UR40][R44.64] ;  /* 0x000000282c2c7980 */ /* 0x000f64000c101d00 */
[----:B------:R-:W1:Y:S01]  /*8ac0*/  @P2 LDC R21, c[0x0][0xbec] ;  /* 0x0002fb00ff152b82 */ /* 0x000e620000000800 */
[----:B------:R-:W-:Y:S01]  /*8ad0*/  IMAD.SHL.U32 R5, R4, 0x4, RZ ;  /* 0x0000000404057824 */ /* 0x000fe200078e00ff */
[----:B------:R-:W-:Y:S01]  /*8ae0*/  ISETP.GE.AND P0, PT, R187, UR12, PT ;  /* 0x0000000cbb007c0c */ /* 0x000fe2000bf06270 */
[----:B------:R-:W-:Y:S01]  /*8af0*/  UIMAD UR7, UR14, UR10, URZ ;  /* 0x0000000a0e0772a4 */ /* 0x000fe2000f8e023f */
[----:B------:R-:W5:Y:S04]  /*8b00*/  LD.E.128 R48, desc[UR40][R48.64] ;  /* 0x0000002830307980 */ /* 0x000f68000c101d00 */
[----:B------:R-:W2:Y:S01]  /*8b10*/  @P2 LDC R81, c[0x0][0xbf0] ;  /* 0x0002fc00ff512b82 */ /* 0x000ea20000000800 */
[----:B------:R-:W-:Y:S01]  /*8b20*/  LOP3.LUT R4, R5, 0x4, R0, 0xe2, !PT ;  /* 0x0000000405047812 */ /* 0x000fe200078ee200 */
[----:B------:R-:W-:Y:S01]  /*8b30*/  IMAD R0, R190, 0x20, R191 ;  /* 0x00000020be007824 */ /* 0x000fe200078e02bf */
[----:B------:R-:W-:Y:S01]  /*8b40*/  SEL R5, RZ, 0xffffffff, P0 ;  /* 0xffffffffff057807 */ /* 0x000fe20000000000 */
[----:B------:R-:W-:Y:S01]  /*8b50*/  IMAD.U32 R83, RZ, RZ, UR45 ;  /* 0x0000002dff537e24 */ /* 0x000fe2000f8e00ff */
[----:B------:R-:W-:Y:S01]  /*8b60*/  UIMAD.WIDE.U32 UR8, UR4, UR10, URZ ;  /* 0x0000000a040872a5 */ /* 0x000fe2000f8e003f */
[----:B------:R-:W-:Y:S01]  /*8b70*/  ISETP.GE.AND P0, PT, R186, UR12, PT ;  /* 0x0000000cba007c0c */ /* 0x000fe2000bf06270 */
[----:B------:R-:W-:Y:S01]  /*8b80*/  UIMAD UR7, UR4, UR11, UR7 ;  /* 0x0000000b040772a4 */ /* 0x000fe2000f8e0207 */
[----:B------:R-:W-:Y:S01]  /*8b90*/  IMAD.SHL.U32 R5, R5, 0x8, RZ ;  /* 0x0000000805057824 */ /* 0x000fe200078e00ff */
[----:B------:R-:W5:Y:S01]  /*8ba0*/  LD.E.128 R52, desc[UR40][R52.64] ;  /* 0x0000002834347980 */ /* 0x000f62000c101d00 */
[----:B------:R-:W-:Y:S01]  /*8bb0*/  ULDC.64 UR10, c[0x0][0xae8] ;  /* 0x0002ba00000a7ab9 */ /* 0x000fe20000000a00 */
[----:B------:R-:W-:Y:S01]  /*8bc0*/  IMAD R80, R83, 0x40, R0 ;  /* 0x0000004053507824 */ /* 0x000fe200078e0200 */
[----:B------:R-:W-:Y:S01]  /*8bd0*/  UIADD3 UR9, UR9, UR7, URZ ;  /* 0x0000000709097290 */ /* 0x000fe2000fffe03f */
[----:B------:R-:W-:Y:S01]  /*8be0*/  SEL R0, RZ, 0xffffffff, P0 ;  /* 0xffffffffff007807 */ /* 0x000fe20000000000 */
[----:B------:R-:W-:Y:S01]  /*8bf0*/  UIMAD UR4, UR15, UR10, URZ ;  /* 0x0000000a0f0472a4 */ /* 0x000fe2000f8e023f */
[----:B------:R-:W-:Y:S01]  /*8c00*/  LOP3.LUT R4, R5, 0x8, R4, 0xe2, !PT ;  /* 0x0000000805047812 */ /* 0x000fe200078ee204 */
[----:B------:R-:W-:Y:S01]  /*8c10*/  UIMAD.WIDE.U32 UR8, UR46, UR10, UR8 ;  /* 0x0000000a2e0872a5 */ /* 0x000fe2000f8e0008 */
[----:B------:R-:W5:Y:S01]  /*8c20*/  LD.E.128 R60, desc[UR40][R60.64] ;  /* 0x000000283c3c7980 */ /* 0x000f62000c101d00 */
[----:B------:R-:W-:Y:S01]  /*8c30*/  UIMAD UR4, UR46, UR11, UR4 ;  /* 0x0000000b2e0472a4 */ /* 0x000fe2000f8e0204 */
[----:B------:R-:W-:-:S02]  /*8c40*/  IMAD.SHL.U32 R5, R0, 0x10, RZ ;  /* 0x0000001000057824 */ /* 0x000fc400078e00ff */
[----:B-1----:R-:W-:Y:S01]  /*8c50*/  @P2 IMAD.HI.U32 R0, R80, R21, RZ ;  /* 0x0000001550002227 */ /* 0x002fe200078e00ff */
[----:B------:R-:W-:Y:S01]  /*8c60*/  ULDC.64 UR10, c[0x0][0xaf0] ;  /* 0x0002bc00000a7ab9 */ /* 0x000fe20000000a00 */
[----:B------:R-:W-:Y:S01]  /*8c70*/  UIADD3 UR9, UR9, UR4, URZ ;  /* 0x0000000409097290 */ /* 0x000fe2000fffe03f */
[----:B------:R-:W5:Y:S01]  /*8c80*/  LD.E.128 R56, desc[UR40][R56.64] ;  /* 0x0000002838387980 */ /* 0x000f62000c101d00 */
[----:B------:R-:W-:Y:S01]  /*8c90*/  UIMAD UR4, UR44, UR10, URZ ;  /* 0x0000000a2c0472a4 */ /* 0x000fe2000f8e023f */
[----:B------:R-:W-:Y:S01]  /*8ca0*/  IMAD.MOV.U32 R21, RZ, RZ, R80 ;  /* 0x000000ffff157224 */ /* 0x000fe200078e0050 */
[----:B--2---:R-:W-:Y:S01]  /*8cb0*/  @P2 SHF.R.U32.HI R21, RZ, R81, R0 ;  /* 0x00000051ff152219 */ /* 0x004fe20000011600 */
[----:B------:R-:W-:Y:S01]  /*8cc0*/  UIMAD.WIDE.U32 UR8, UR43, UR10, UR8 ;  /* 0x0000000a2b0872a5 */ /* 0x000fe2000f8e0008 */
[----:B------:R-:W5:Y:S01]  /*8cd0*/  LD.E.128 R68, desc[UR40][R68.64] ;  /* 0x0000002844447980 */ /* 0x000f62000c101d00 */
[----:B------:R-:W-:Y:S01]  /*8ce0*/  UIMAD UR4, UR43, UR11, UR4 ;  /* 0x0000000b2b0472a4 */ /* 0x000fe2000f8e0204 */
[----:B------:R-:W-:Y:S01]  /*8cf0*/  ISETP.GE.AND P0, PT, R185, UR12, PT ;  /* 0x0000000cb9007c0c */ /* 0x000fe2000bf06270 */
[--C-:B------:R-:W-:Y:S01]  /*8d00*/  IMAD.MOV R81, RZ, RZ, -R21.reuse ;  /* 0x000000ffff517224 */ /* 0x100fe200078e0a15 */
[----:B------:R-:W-:Y:S01]  /*8d10*/  SHF.R.S32.HI R20, RZ, 0x1f, R21 ;  /* 0x0000001fff147819 */ /* 0x000fe20000011415 */
[----:B------:R-:W-:Y:S01]  /*8d20*/  UIADD3 UR4, UR9, UR4, URZ ;  /* 0x0000000409047290 */ /* 0x000fe2000fffe03f */
[----:B------:R-:W-:Y:S01]  /*8d30*/  LOP3.LUT R6, R5, 0x10, R4, 0xe2, !PT ;  /* 0x0000001005067812 */ /* 0x000fe200078ee204 */
[----:B------:R-:W-:Y:S01]  /*8d40*/  IMAD.U32 R4, RZ, RZ, UR8 ;  /* 0x00000008ff047e24 */ /* 0x000fe2000f8e00ff */
[----:B------:R-:W-:Y:S01]  /*8d50*/  SEL R0, RZ, 0xffffffff, P0 ;  /* 0xffffffffff007807 */ /* 0x000fe20000000000 */
[----:B------:R-:W-:Y:S01]  /*8d60*/  IMAD.U32 R5, RZ, RZ, UR9 ;  /* 0x00000009ff057e24 */ /* 0x000fe2000f8e00ff */
[----:B------:R-:W-:Y:S01]  /*8d70*/  ULDC.64 UR8, c[0x0][0xae0] ;  /* 0x0002b80000087ab9 */ /* 0x000fe20000000a00 */
[----:B------:R-:W-:Y:S01]  /*8d80*/  IMAD R81, R82, R81, R80 ;  /* 0x0000005152517224 */ /* 0x000fe200078e0250 */
[----:B------:R-:W5:Y:S01]  /*8d90*/  LD.E.128 R64, desc[UR40][R64.64] ;  /* 0x0000002840407980 */ /* 0x000f62000c101d00 */
[----:B------:R-:W-:-:S02]  /*8da0*/  IMAD.U32 R5, RZ, RZ, UR4 ;  /* 0x00000004ff057e24 */ /* 0x000fc4000f8e00ff */
[----:B------:R-:W-:Y:S01]  /*8db0*/  IMAD R20, R20, UR8, RZ ;  /* 0x0000000814147c24 */ /* 0x000fe2000f8e02ff */
[----:B------:R-:W-:Y:S01]  /*8dc0*/  ISETP.GE.AND P0, PT, R194, UR12, PT ;  /* 0x0000000cc2007c0c */ /* 0x000fe2000bf06270 */
[----:B------:R-:W-:Y:S01]  /*8dd0*/  IMAD.SHL.U32 R85, R0, 0x20, RZ ;  /* 0x0000002000557824 */ /* 0x000fe200078e00ff */
[----:B------:R-:W-:Y:S01]  /*8de0*/  SHF.R.S32.HI R0, RZ, 0x1f, R81 ;  /* 0x0000001fff007819 */ /* 0x000fe20000011451 */
[----:B------:R-:W5:Y:S01]  /*8df0*/  LD.E.128 R76, desc[UR40][R76.64] ;  /* 0x000000284c4c7980 */ /* 0x000f62000c101d00 */
[C---:B------:R-:W-:Y:S02]  /*8e00*/  IMAD R83, R21.reuse, UR9, R20 ;  /* 0x0000000915537c24 */ /* 0x040fe4000f8e0214 */
[----:B------:R-:W-:Y:S01]  /*8e10*/  IMAD.WIDE.U32 R4, R21, UR8, R4 ;  /* 0x0000000815047c25 */ /* 0x000fe2000f8e0004 */
[----:B------:R-:W5:Y:S01]  /*8e20*/  LD.E.128 R72, desc[UR40][R72.64] ;  /* 0x0000002848487980 */ /* 0x000f62000c101d00 */
[----:B------:R-:W-:Y:S01]  /*8e30*/  ULDC.64 UR8, c[0x0][0xad8] ;  /* 0x0002b60000087ab9 */ /* 0x000fe20000000a00 */
[----:B------:R-:W-:Y:S01]  /*8e40*/  LOP3.LUT R6, R85, 0x20, R6, 0xe2, !PT ;  /* 0x0000002055067812 */ /* 0x000fe200078ee206 */
[----:B------:R-:W-:Y:S01]  /*8e50*/  IMAD R0, R0, UR8, RZ ;  /* 0x0000000800007c24 */ /* 0x000fe2000f8e02ff */
[----:B------:R-:W-:Y:S01]  /*8e60*/  @!PT LDS RZ, [RZ] ;  /* 0x00000000fffff984 */ /* 0x000fe20000000800 */
[----:B------:R-:W-:Y:S01]  /*8e70*/  @!PT LDS RZ, [RZ] ;  /* 0x00000000fffff984 */ /* 0x000fe20000000800 */
[----:B------:R-:W-:Y:S01]  /*8e80*/  @!PT LDS RZ, [RZ] ;  /* 0x00000000fffff984 */ /* 0x000fe20000000800 */
[----:B------:R-:W-:Y:S01]  /*8e90*/  @!PT LDS RZ, [RZ] ;  /* 0x00000000fffff984 */ /* 0x000fe20000000800 */
[----:B------:R1:W-:Y:S06]  /*8ea0*/  MEMBAR.ALL.CTA ;  /* 0x0000000000007992 */ /* 0x0003ec0000008000 */
[----:B-1----:R-:W1:Y:S01]  /*8eb0*/  FENCE.VIEW.ASYNC.S ;  /* 0x00000000000073c6 */ /* 0x002e620000000000 */
[----:B------:R-:W-:Y:S01]  /*8ec0*/  SEL R21, RZ, 0x40, P0 ;  /* 0x00000040ff157807 */ /* 0x000fe20000000000 */
[----:B------:R-:W-:Y:S01]  /*8ed0*/  IMAD.U32 R20, RZ, RZ, UR45 ;  /* 0x0000002dff147e24 */ /* 0x000fe2000f8e00ff */
[----:B------:R-:W-:Y:S01]  /*8ee0*/  ISETP.GE.AND P0, PT, R193, UR12, PT ;  /* 0x0000000cc1007c0c */ /* 0x000fe2000bf06270 */
[----:B------:R-:W-:Y:S01]  /*8ef0*/  IMAD.IADD R5, R5, 0x1, R83 ;  /* 0x0000000105057824 */ /* 0x000fe200078e0253 */
[----:B------:R-:W-:Y:S01]  /*8f00*/  LOP3.LUT R6, R6, R21, RZ, 0xfc, !PT ;  /* 0x0000001506067212 */ /* 0x000fe200078efcff */
[----:B------:R-:W-:Y:S01]  /*8f10*/  IMAD R21, R81, UR9, R0 ;  /* 0x0000000951157c24 */ /* 0x000fe2000f8e0200 */
[----:B------:R-:W-:Y:S01]  /*8f20*/  UIADD3 UR4, UR42, 0x28c20, URZ ;  /* 0x00028c202a047890 */ /* 0x000fe2000fffe03f */
[----:B-----5:R-:W-:Y:S01]  /*8f30*/  IMAD R89, R3, R82, RZ ;  /* 0x0000005203597224 */ /* 0x020fe200078e02ff */
[----:B------:R-:W-:Y:S01]  /*8f40*/  SEL R3, RZ, 0x80, P0 ;  /* 0x00000080ff037807 */ /* 0x000fe20000000000 */
[----:B------:R-:W-:Y:S01]  /*8f50*/  IMAD R0, R20, 0x40, R191 ;  /* 0x0000004014007824 */ /* 0x000fe200078e02bf */
[----:B------:R-:W-:Y:S01]  /*8f60*/  UPRMT UR4, URZ, 0x654, UR4 ;  /* 0x000006543f047896 */ /* 0x000fe20008000004 */
[----:B------:R-:W-:Y:S01]  /*8f70*/  IMAD.WIDE.U32 R4, R81, UR8, R4 ;  /* 0x0000000851047c25 */ /* 0x000fe2000f8e0004 */
[----:B------:R-:W-:Y:S01]  /*8f80*/  ULDC.64 UR8, c[0x0][0xa80] ;  /* 0x0002a00000087ab9 */ /* 0x000fe20000000a00 */
[----:B------:R-:W-:Y:S01]  /*8f90*/  BSSY B1, `(.L_x_425) ;  /* 0x0000029000017945 */ /* 0x000fe20003800000 */
[----:B------:R-:W-:Y:S01]  /*8fa0*/  ISETP.GE.AND P0, PT, R0, R89, PT ;  /* 0x000000590000720c */ /* 0x000fe20003f06270 */
[----:B------:R-:W-:Y:S01]  /*8fb0*/  IMAD.IADD R5, R5, 0x1, R21 ;  /* 0x0000000105057824 */ /* 0x000fe200078e0215 */
[----:B------:R-:W-:-:S02]  /*8fc0*/  LEA R86, P1, R4, UR8, 0x1 ;  /* 0x0000000804567c11 */ /* 0x000fc4000f8208ff */
[----:B------:R-:W-:Y:S02]  /*8fd0*/  LOP3.LUT R3, R6, R3, RZ, 0xfc, !PT ;  /* 0x0000000306037212 */ /* 0x000fe400078efcff */
[----:B------:R-:W-:Y:S01]  /*8fe0*/  LEA.HI.X R87, R4, UR9, R5, 0x1, P1 ;  /* 0x0000000904577c11 */ /* 0x000fe200088f0c05 */
[----:B-1----:R0:W1:Y:S01]  /*8ff0*/  SHFL.IDX PT, R20, R86, RZ, 0x181f ;  /* 0x00181fff56147589 */ /* 0x00206200000e0000 */
[----:B------:R-:W-:Y:S03]  /*9000*/  SYNCS.ARRIVE.TRANS64.RED.A1T0 RZ, [UR4], RZ ;  /* 0x000000ffffff79a7 */ /* 0x000fe60008100404 */
[----:B------:R0:W2:Y:S02]  /*9010*/  SHFL.IDX PT, R21, R87, RZ, 0x181f ;  /* 0x00181fff57157589 */ /* 0x0000a400000e0000 */
[----:B------:R-:W-:Y:S05]  /*9020*/  @P0 BRA `(.L_x_426) ;  /* 0x00000000007c0947 */ /* 0x000fea0003800000 */
        /* <DEDUP_REMOVED lines=8> */
[----:B------:R1:W-:Y:S01]  /*90b0*/  @!P0 ST.E.128 desc[UR40][R4.64], R8 ;  /* 0x0000000804008985 */ /* 0x0003e2000c101d28 */
        /* <DEDUP_REMOVED lines=11> */
[-C--:B------:R-:W-:Y:S02]  /*9170*/  @!P1 LEA R8, P6, R185, R20.reuse, 0x1 ;  /* 0x00000014b9089211 */ /* 0x080fe400078c08ff */
        /* <DEDUP_REMOVED lines=10> */
.L_x_426:
[----:B------:R-:W-:Y:S05]  /*9220*/  BSYNC B1 ;  /* 0x0000000000017941 */ /* 0x000fea0003800000 */
.L_x_425:
[----:B------:R-:W-:Y:S01]  /*9230*/  VIADD R0, R0, 0x20 ;  /* 0x0000002000007836 */ /* 0x000fe20000000000 */
[----:B---3--:R4:W3:Y:S04]  /*9240*/  SHFL.IDX PT, R9, R87, 0x1, 0x181f ;  /* 0x00381f0057097f89 */ /* 0x0088e800000e0000 */
[----:B------:R-:W-:Y:S01]  /*9250*/  ISETP.GE.AND P0, PT, R0, R89, PT ;  /* 0x000000590000720c */ /* 0x000fe20003f06270 */
[----:B------:R4:W0:-:S12]  /*9260*/  SHFL.IDX PT, R8, R86, 0x1, 0x181f ;  /* 0x00381f0056087f89 */ /* 0x00081800000e0000 */
[----:B----4-:R-:W-:Y:S05]  /*9270*/  @P0 BRA `(.L_x_427) ;  /* 0x0000001000100947 */ /* 0x010fea0003800000 */
[----:B------:R-:W-:Y:S02]  /*9280*/  ISETP.GE.AND P0, PT, R2, UR12, PT ;  /* 0x0000000c02007c0c */ /* 0x000fe4000bf06270 */
[----:B------:R-:W-:Y:S02]  /*9290*/  ISETP.GE.AND P5, PT, R189, UR12, PT ;  /* 0x0000000cbd007c0c */ /* 0x000fe4000bfa6270 */
[----:B------:R-:W-:Y:S02]  /*92a0*/  ISETP.GE.AND P3, PT, R188, UR12, PT ;  /* 0x0000000cbc007c0c */ /* 0x000fe4000bf66270 */
[----:B------:R-:W-:Y:S02]  /*92b0*/  ISETP.GE.AND P2, PT, R187, UR12, PT ;  /* 0x0000000cbb007c0c */ /* 0x000fe4000bf46270 */
[----:B------:R-:W-:-:S05]  /*92c0*/  ISETP.GE.AND P1, PT, R186, UR12, PT ;  /* 0x0000000cba007c0c */ /* 0x000fca000bf26270 */
[----:B0--3--:R-:W-:Y:S02]  /*92d0*/  @!P0 IMAD.WIDE R4, R2, 0x2, R8 ;  /* 0x0000000202048825 */ /* 0x009fe400078e0208 */
[-C--:B------:R-:W-:Y:S02]  /*92e0*/  @!P5 LEA R10, P4, R189, R8.reuse, 0x1 ;  /* 0x00000008bd0ad211 */ /* 0x080fe400078808ff */
[----:B-1----:R-:W-:Y:S01]  /*92f0*/  @!P3 LEA R20, P6, R188, R8, 0x1 ;  /* 0x00000008bc14b211 */ /* 0x002fe200078c08ff */
[----:B------:R0:W-:Y:S01]  /*9300*/  @!P0 ST.E.128 desc[UR40][R4.64], R12 ;  /* 0x0000000c04008985 */ /* 0x0001e2000c101d28 */
[----:B------:R-:W-:Y:S02]  /*9310*/  ISETP.GE.AND P0, PT, R185, UR12, PT ;  /* 0x0000000cb9007c0c */ /* 0x000fe4000bf06270 */
[----:B------:R-:W-:Y:S02]  /*9320*/  @!P5 LEA.HI.X R11, R189, R9, R204, 0x1, P4 ;  /* 0x00000009bd0bd211 */ /* 0x000fe400020f0ccc */
[----:B------:R-:W-:-:S02]  /*9330*/  LOP3.LUT P4, RZ, R6, 0x40, RZ, 0xc0, !PT ;  /* 0x0000004006ff7812 */ /* 0x000fc4000788c0ff */
[----:B--2---:R-:W-:Y:S01]  /*9340*/  @!P3 LEA.HI.X R21, R188, R9, R203, 0x1, P6 ;  /* 0x00000009bc15b211 */ /* 0x004fe200030f0ccb */
[----:B------:R4:W-:Y:S01]  /*9350*/  @!P5 ST.E.128 desc[UR40][R10.64], R28 ;  /* 0x0000001c0a00d985 */ /* 0x0009e2000c101d28 */
[----:B------:R-:W-:-:S03]  /*9360*/  @!P2 LEA R24, P5, R187, R8, 0x1 ;  /* 0x00000008bb18a211 */ /* 0x000fc600078a08ff */
[----:B------:R4:W-:Y:S01]  /*9370*/  @!P3 ST.E.128 desc[UR40][R20.64], R36 ;  /* 0x000000241400b985 */ /* 0x0009e2000c101d28 */
[----:B------:R-:W-:Y:S02]  /*9380*/  @!P2 LEA.HI.X R25, R187, R9, R202, 0x1, P5 ;  /* 0x00000009bb19a211 */ /* 0x000fe400028f0cca */
[----:B0-----:R-:W-:-:S03]  /*9390*/  @!P1 LEA R4, P6, R186, R8, 0x1 ;  /* 0x00000008ba049211 */ /* 0x001fc600078c08ff */
[----:B------:R4:W-:Y:S01]  /*93a0*/  @!P2 ST.E.128 desc[UR40][R24.64], R44 ;  /* 0x0000002c1800a985 */ /* 0x0009e2000c101d28 */
[CC--:B------:R-:W-:Y:S02]  /*93b0*/  @!P0 LEA R12, P3, R185.reuse, R8.reuse, 0x1 ;  /* 0x00000008b90c8211 */ /* 0x0c0fe400078608ff */
[----:B------:R-:W-:Y:S02]  /*93c0*/  @P4 LEA R14, P5, R194, R8, 0x1 ;  /* 0x00000008c20e4211 */ /* 0x000fe400078a08ff */
[-C--:B------:R-:W-:Y:S02]  /*93d0*/  @!P1 LEA.HI.X R5, R186, R9.reuse, R201, 0x1, P6 ;  /* 0x00000009ba059211 */ /* 0x080fe400030f0cc9 */
[-C--:B------:R-:W-:Y:S02]  /*93e0*/  @!P0 LEA.HI.X R13, R185, R9.reuse, R200, 0x1, P3 ;  /* 0x00000009b90d8211 */ /* 0x080fe400018f0cc8 */
[----:B------:R-:W-:Y:S01]  /*93f0*/  @P4 LEA.HI.X R15, R194, R9, R199, 0x1, P5 ;  /* 0x00000009c20f4211 */ /* 0x000fe200028f0cc7 */
[----:B------:R4:W-:Y:S04]  /*9400*/  @!P1 ST.E.128 desc[UR40][R4.64], R52 ;  /* 0x0000003404009985 */ /* 0x0009e8000c101d28 */
[----:B------:R4:W-:Y:S01]  /*9410*/  @!P0 ST.E.128 desc[UR40][R12.64], R56 ;  /* 0x000000380c008985 */ /* 0x0009e2000c101d28 */
[----:B------:R-:W-:-:S03]  /*9420*/  LOP3.LUT P0, RZ, R3, 0x80, RZ, 0xc0, !PT ;  /* 0x0000008003ff7812 */ /* 0x000fc6000780c0ff */
[----:B------:R4:W-:Y:S10]  /*9430*/  @P4 ST.E.128 desc[UR40][R14.64], R64 ;  /* 0x000000400e004985 */ /* 0x0009f4000c101d28 */
[----:B------:R-:W-:Y:S05]  /*9440*/  @!P0 BRA `(.L_x_427) ;  /* 0x0000000c009c8947 */ /* 0x000fea0003800000 */
[----:B----4-:R-:W-:-:S04]  /*9450*/  LEA R4, P0, R193, R8, 0x1 ;  /* 0x00000008c1047211 */ /* 0x010fc800078008ff */
[----:B------:R-:W-:-:S05]  /*9460*/  LEA.HI.X R5, R193, R9, R198, 0x1, P0 ;  /* 0x00000009c1057211 */ /* 0x000fca00000f0cc6 */
[----:B------:R0:W-:Y:S01]  /*9470*/  ST.E.128 desc[UR40][R4.64], R72 ;  /* 0x0000004804007985 */ /* 0x0001e2000c101d28 */
[----:B------:R-:W-:Y:S05]  /*9480*/  BRA `(.L_x_427) ;  /* 0x0000000c008c7947 */ /* 0x000fea0003800000 */
.L_x_422:
[----:B------:R-:W-:Y:S01]  /*9490*/  ULDC.64 UR8, c[0x0][0xc00] ;  /* 0x0003000000087ab9 */ /* 0x000fe20000000a00 */
[----:B------:R-:W-:Y:S01]  /*94a0*/  ULDC UR4, c[0x0][0xa88] ;  /* 0x0002a20000047ab9 */ /* 0x000fe20000000800 */
[----:B------:R-:W-:Y:S01]  /*94b0*/  UISETP.NE.U32.AND UP0, UPT, UR8, URZ, UPT ;  /* 0x0000003f0800728c */ /* 0x000fe2000bf05070 */
[----:B------:R-:W0:Y:S03]  /*94c0*/  LDC R13, c[0x0][0xbe8] ;  /* 0x0002fa00ff0d7b82 */ /* 0x000e260000000800 */
[----:B------:R-:W-:-:S03]  /*94d0*/  UISETP.NE.AND.EX UP0, UPT, UR9, URZ, UPT, UP0 ;  /* 0x0000003f0900728c */ /* 0x000fc6000bf05300 */
[----:B------:R-:W-:Y:S02]  /*94e0*/  ULDC.64 UR8, c[0x0][0xc00] ;  /* 0x0003000000087ab9 */ /* 0x000fe40000000a00 */
[----:B------:R-:W-:Y:S01]  /*94f0*/  UIMAD.WIDE UR8, UR43, 0x4, UR8 ;  /* 0x000000042b0878a5 */ /* 0x000fe2000f8e0208 */
[----:B------:R-:W-:-:S05]  /*9500*/  PLOP3.LUT P1, PT, PT, PT, UP0, 0x80, 0x0 ;  /* 0x000000000000781c */ /* 0x000fca0003f2f008 */
[----:B------:R-:W-:Y:S02]  /*9510*/  IMAD.U32 R4, RZ, RZ, UR8 ;  /* 0x00000008ff047e24 */ /* 0x000fe4000f8e00ff */
[----:B------:R-:W-:Y:S01]  /*9520*/  IMAD.U32 R5, RZ, RZ, UR9 ;  /* 0x00000009ff057e24 */ /* 0x000fe2000f8e00ff */
[----:B------:R-:W-:Y:S02]  /*9530*/  ULDC.64 UR8, c[0x0][0xc08] ;  /* 0x0003020000087ab9 */ /* 0x000fe40000000a00 */
[----:B------:R-:W-:-:S03]  /*9540*/  UISETP.NE.U32.AND UP1, UPT, UR8, URZ, UPT ;  /* 0x0000003f0800728c */ /* 0x000fc6000bf25070 */
[----:B------:R-:W2:Y:S01]  /*9550*/  @P1 LDG.E R3, desc[UR40][R4.64] ;  /* 0x0000002804031981 */ /* 0x000ea2000c1e1900 */
[----:B------:R-:W-:Y:S01]  /*9560*/  UISETP.NE.AND.EX UP1, UPT, UR9, URZ, UPT, UP1 ;  /* 0x0000003f0900728c */ /* 0x000fe2000bf25310 */
[----:B------:R-:W-:-:S05]  /*9570*/  IMAD.U32 R0, RZ, RZ, UR4 ;  /* 0x00000004ff007e24 */ /* 0x000fca000f8e00ff */
[----:B------:R-:W-:-:S05]  /*9580*/  PLOP3.LUT P2, PT, PT, PT, UP1, 0x80, 0x0 ;  /* 0x000000000000781c */ /* 0x000fca0003f4f018 */
[----:B------:R-:W-:Y:S02]  /*9590*/  @UP1 ULDC.64 UR8, c[0x0][0xc08] ;  /* 0x0003020000081ab9 */ /* 0x000fe40000000a00 */
[----:B------:R-:W-:-:S06]  /*95a0*/  @UP1 UIMAD.WIDE UR8, UR43, 0x4, UR8 ;  /* 0x000000042b0818a5 */ /* 0x000fcc000f8e0208 */
[----:B------:R-:W-:Y:S02]  /*95b0*/  IMAD.U32 R8, RZ, RZ, UR8 ;  /* 0x00000008ff087e24 */ /* 0x000fe4000f8e00ff */
[----:B------:R-:W-:-:S05]  /*95c0*/  IMAD.U32 R9, RZ, RZ, UR9 ;  /* 0x00000009ff097e24 */ /* 0x000fca000f8e00ff */
[----:B------:R1:W5:Y:S01]  /*95d0*/  @P2 LDG.E R0, desc[UR40][R8.64] ;  /* 0x0000002808002981 */ /* 0x000362000c1e1900 */
[----:B------:R-:W-:Y:S01]  /*95e0*/  UMOV UR4, URZ ;  /* 0x0000003f00047c82 */ /* 0x000fe20008000000 */
[----:B------:R-:W-:Y:S01]  /*95f0*/  USHF.R.S32.HI UR11, URZ, 0x1f, UR46 ;  /* 0x0000001f3f0b7899 */ /* 0x000fe2000801142e */
[----:B------:R-:W-:Y:S02]  /*9600*/  ISETP.GE.AND P0, PT, R197, 0x40, PT ;  /* 0x00000040c500780c */ /* 0x000fe40003f06270 */
[----:B--2---:R-:W-:-:S13]  /*9610*/  @P1 R2UR UR4, R3 ;  /* 0x00000000030412ca */ /* 0x004fda00000e0000 */
[----:B------:R-:W-:Y:S01]  /*9620*/  USHF.R.S32.HI UR10, URZ, 0x1f, UR4 ;  /* 0x0000001f3f0a7899 */ /* 0x000fe20008011404 */
[----:B01----:R-:W-:Y:S11]  /*9630*/  @P2 BRA `(.L_x_428) ;  /* 0x0000000000102947 */ /* 0x003ff60003800000 */
[----:B------:R-:W-:Y:S05]  /*9640*/  @!P1 BRA `(.L_x_428) ;  /* 0x00000000000c9947 */ /* 0x000fea0003800000 */
[----:B------:R-:W2:Y:S04]  /*9650*/  LDG.E R3, desc[UR40][R4.64] ;  /* 0x0000002804037981 */ /* 0x000ea8000c1e1900 */
[----:B-----5:R-:W2:Y:S02]  /*9660*/  LDG.E R0, desc[UR40][R4.64+0x4] ;  /* 0x0000042804007981 */ /* 0x020ea4000c1e1900 */
[----:B--2---:R-:W-:-:S07]  /*9670*/  IMAD.IADD R0, R0, 0x1, -R3 ;  /* 0x0000000100007824 */ /* 0x004fce00078e0a03 */
.L_x_428:
[----:B------:R-:W-:Y:S01]  /*9680*/  USEL UR43, UR43, URZ, !UP0 ;  /* 0x0000003f2b2b7287 */ /* 0x000fe2000c000000 */
[----:B------:R-:W-:Y:S01]  /*9690*/  BSSY B1, `(.L_x_429) ;  /* 0x000002d000017945 */ /* 0x000fe20003800000 */
[----:B------:R-:W-:-:S03]  /*96a0*/  USEL UR44, UR44, URZ, !UP0 ;  /* 0x0000003f2c2c7287 */ /* 0x000fc6000c000000 */
[----:B------:R-:W-:Y:S09]  /*96b0*/  @P0 BRA `(.L_x_430) ;  /* 0x0000000000a80947 */ /* 0x000ff20003800000 */
[----:B------:R-:W0:Y:S01]  /*96c0*/  S2R R4, SR_TID.X ;  /* 0x0000000000047919 */ /* 0x000e220000002100 */
[----:B------:R-:W1:Y:S01]  /*96d0*/  LDC R6, c[0x0][0xbe8] ;  /* 0x0002fa00ff067b82 */ /* 0x000e620000000800 */
[----:B------:R-:W-:-:S04]  /*96e0*/  IMAD.U32 R3, RZ, RZ, UR45 ;  /* 0x0000002dff037e24 */ /* 0x000fc8000f8e00ff */
[----:B0-----:R-:W-:Y:S02]  /*96f0*/  IMAD R3, R3, 0x40, R4 ;  /* 0x0000004003037824 */ /* 0x001fe400078e0204 */
[----:B-1---5:R-:W-:Y:S02]  /*9700*/  IMAD R4, R0, R6, RZ ;  /* 0x0000000600047224 */ /* 0x022fe400078e02ff */
[----:B------:R-:W-:-:S05]  /*9710*/  VIADD R5, R3, 0xffffff80 ;  /* 0xffffff8003057836 */ /* 0x000fca0000000000 */
[----:B------:R-:W-:-:S13]  /*9720*/  ISETP.GE.AND P0, PT, R5, R4, PT ;  /* 0x000000040500720c */ /* 0x000fda0003f06270 */
[----:B------:R-:W-:Y:S05]  /*9730*/  @P0 BRA `(.L_x_430) ;  /* 0x0000000000880947 */ /* 0x000fea0003800000 */
[----:B------:R-:W-:Y:S01]  /*9740*/  ISETP.NE.AND P0, PT, R6, 0x1, PT ;  /* 0x000000010600780c */ /* 0x000fe20003f05270 */
[----:B------:R-:W-:Y:S01]  /*9750*/  ULDC.64 UR12, c[0x0][0xb90] ;  /* 0x0002e400000c7ab9 */ /* 0x000fe20000000a00 */
[----:B------:R-:W-:Y:S01]  /*9760*/  UMOV UR8, UR4 ;  /* 0x0000000400087c82 */ /* 0x000fe20008000000 */
[----:B------:R-:W-:Y:S01]  /*9770*/  UIMAD UR7, UR11, UR12, URZ ;  /* 0x0000000c0b0772a4 */ /* 0x000fe2000f8e023f */
[----:B------:R-:W-:Y:S02]  /*9780*/  UMOV UR9, UR10 ;  /* 0x0000000a00097c82 */ /* 0x000fe40008000000 */
[----:B------:R-:W-:Y:S02]  /*9790*/  UIMAD.WIDE.U32 UR8, UR46, UR12, UR8 ;  /* 0x0000000c2e0872a5 */ /* 0x000fe4000f8e0008 */
[----:B------:R-:W-:-:S03]  /*97a0*/  UIMAD UR7, UR46, UR13, UR7 ;  /* 0x0000000d2e0772a4 */ /* 0x000fc6000f8e0207 */
[----:B------:R-:W-:Y:S02]  /*97b0*/  ULDC.64 UR12, c[0x0][0xb98] ;  /* 0x0002e600000c7ab9 */ /* 0x000fe40000000a00 */
[----:B------:R-:W0:Y:S01]  /*97c0*/  @P0 LDC R4, c[0x0][0xbec] ;  /* 0x0002fb00ff040b82 */ /* 0x000e220000000800 */
[----:B------:R-:W-:Y:S02]  /*97d0*/  UIADD3 UR9, UR9, UR7, URZ ;  /* 0x0000000709097290 */ /* 0x000fe4000fffe03f */
[----:B------:R-:W-:Y:S02]  /*97e0*/  UIMAD UR7, UR44, UR12, URZ ;  /* 0x0000000c2c0772a4 */ /* 0x000fe4000f8e023f */
[----:B------:R-:W-:Y:S02]  /*97f0*/  UIMAD.WIDE.U32 UR8, UR43, UR12, UR8 ;  /* 0x0000000c2b0872a5 */ /* 0x000fe4000f8e0008 */
[----:B------:R-:W-:Y:S01]  /*9800*/  UIMAD UR7, UR43, UR13, UR7 ;  /* 0x0000000d2b0772a4 */ /* 0x000fe2000f8e0207 */
[----:B------:R-:W1:Y:S02]  /*9810*/  @P0 LDC R8, c[0x0][0xbf0] ;  /* 0x0002fc00ff080b82 */ /* 0x000e640000000800 */
[----:B------:R-:W-:Y:S01]  /*9820*/  ULDC.64 UR12, c[0x0][0xb88] ;  /* 0x0002e200000c7ab9 */ /* 0x000fe20000000a00 */
[----:B0-----:R-:W-:-:S04]  /*9830*/  @P0 IMAD.HI.U32 R3, R5, R4, RZ ;  /* 0x0000000405030227 */ /* 0x001fc800078e00ff */
[----:B------:R-:W-:Y:S01]  /*9840*/  IMAD.MOV.U32 R4, RZ, RZ, R5 ;  /* 0x000000ffff047224 */ /* 0x000fe200078e0005 */
[----:B-1----:R-:W-:Y:S01]  /*9850*/  @P0 SHF.R.U32.HI R4, RZ, R8, R3 ;  /* 0x00000008ff040219 */ /* 0x002fe20000011603 */
[----:B------:R-:W-:-:S04]  /*9860*/  IMAD.U32 R8, RZ, RZ, UR7 ;  /* 0x00000007ff087e24 */ /* 0x000fc8000f8e00ff */
[----:B------:R-:W-:-:S04]  /*9870*/  IMAD.MOV R3, RZ, RZ, -R4 ;  /* 0x000000ffff037224 */ /* 0x000fc800078e0a04 */
[----:B------:R-:W-:Y:S01]  /*9880*/  IMAD R3, R6, R3, R5 ;  /* 0x0000000306037224 */ /* 0x000fe200078e0205 */
[----:B------:R-:W-:Y:S02]  /*9890*/  SHF.R.S32.HI R5, RZ, 0x1f, R4 ;  /* 0x0000001fff057819 */ /* 0x000fe40000011404 */
[----:B------:R-:W-:Y:S02]  /*98a0*/  IADD3 R4, P0, R4, UR8, RZ ;  /* 0x0000000804047c10 */ /* 0x000fe4000ff1e0ff */
[----:B------:R-:W-:Y:S02]  /*98b0*/  SHF.R.S32.HI R6, RZ, 0x1f, R3 ;  /* 0x0000001fff067819 */ /* 0x000fe40000011403 */
[----:B------:R-:W-:Y:S01]  /*98c0*/  IADD3.X R5, R5, UR9, R8, P0, !PT ;  /* 0x0000000905057c10 */ /* 0x000fe200087fe408 */
[----:B------:R-:W-:Y:S02]  /*98d0*/  ULDC.64 UR8, c[0x0][0xb50] ;  /* 0x0002d40000087ab9 */ /* 0x000fe40000000a00 */
[----:B------:R-:W-:-:S02]  /*98e0*/  IMAD R6, R6, UR12, RZ ;  /* 0x0000000c06067c24 */ /* 0x000fc4000f8e02ff */
[----:B------:R-:W-:-:S04]  /*98f0*/  IMAD.WIDE.U32 R4, R3, UR12, R4 ;  /* 0x0000000c03047c25 */ /* 0x000fc8000f8e0004 */
[----:B------:R-:W-:Y:S01]  /*9900*/  IMAD R9, R3, UR13, R6 ;  /* 0x0000000d03097c24 */ /* 0x000fe2000f8e0206 */
[----:B------:R-:W-:-:S03]  /*9910*/  LEA R8, P0, R4, UR8, 0x2 ;  /* 0x0000000804087c11 */ /* 0x000fc6000f8010ff */
[----:B------:R-:W-:-:S05]  /*9920*/  IMAD.IADD R3, R5, 0x1, R9 ;  /* 0x0000000105037824 */ /* 0x000fca00078e0209 */
[----:B------:R-:W-:Y:S01]  /*9930*/  LEA.HI.X R9, R4, UR9, R3, 0x2, P0 ;  /* 0x0000000904097c11 */ /* 0x000fe200080f1403 */
[----:B------:R-:W-:-:S05]  /*9940*/  IMAD.MOV.U32 R3, RZ, RZ, -0x800000 ;  /* 0xff800000ff037424 */ /* 0x000fca00078e00ff */
[----:B------:R0:W-:Y:S02]  /*9950*/  STG.E desc[UR40][R8.64], R3 ;  /* 0x0000000308007986 */ /* 0x0001e4000c101928 */
.L_x_430:
[----:B------:R-:W-:Y:S05]  /*9960*/  BSYNC B1 ;  /* 0x0000000000017941 */ /* 0x000fea0003800000 */
.L_x_429:
[----:B------:R-:W-:Y:S01]  /*9970*/  ISETP.NE.AND P0, PT, R13, 0x1, PT ;  /* 0x000000010d00780c */ /* 0x000fe20003f05270 */
[----:B------:R-:W-:Y:S01]  /*9980*/  ULDC UR14, c[0x0][0xac8] ;  /* 0x0002b200000e7ab9 */ /* 0x000fe20000000800 */
[----:B------:R-:W-:Y:S01]  /*9990*/  ULDC.64 UR12, c[0x0][0xaa0] ;  /* 0x0002a800000c7ab9 */ /* 0x000fe20000000a00 */
[----:B------:R-:W-:Y:S01]  /*99a0*/  ISETP.GE.AND P1, PT, R189, UR14, PT ;  /* 0x0000000ebd007c0c */ /* 0x000fe2000bf26270 */
[----:B------:R-:W-:Y:S01]  /*99b0*/  UIMAD UR7, UR10, UR12, URZ ;  /* 0x0000000c0a0772a4 */ /* 0x000fe2000f8e023f */
[----:B------:R-:W-:Y:S01]  /*99c0*/  ISETP.GE.AND P2, PT, R2, UR14, PT ;  /* 0x0000000e02007c0c */ /* 0x000fe2000bf46270 */
[----:B------:R-:W-:Y:S01]  /*99d0*/  UIMAD.WIDE.U32 UR8, UR4, UR12, URZ ;  /* 0x0000000c040872a5 */ /* 0x000fe2000f8e003f */
[----:B------:R-:W-:Y:S01]  /*99e0*/  SEL R4, RZ, 0xffffffff, P1 ;  /* 0xffffffffff047807 */ /* 0x000fe20000800000 */
[----:B------:R-:W-:Y:S01]  /*99f0*/  UIMAD UR7, UR4, UR13, UR7 ;  /* 0x0000000d040772a4 */ /* 0x000fe2000f8e0207 */
[----:B0-----:R-:W-:Y:S01]  /*9a00*/  SEL R3, RZ, 0x1, P2 ;  /* 0x00000001ff037807 */ /* 0x001fe20001000000 */
[----:B------:R-:W-:Y:S01]  /*9a10*/  IMAD.U32 R8, RZ, RZ, UR45 ;  /* 0x0000002dff087e24 */ /* 0x000fe2000f8e00ff */
[----:B------:R-:W-:Y:S01]  /*9a20*/  ULDC.64 UR12, c[0x0][0xae8] ;  /* 0x0002ba00000c7ab9 */ /* 0x000fe20000000a00 */
[----:B------:R-:W-:Y:S01]  /*9a30*/  IMAD.SHL.U32 R4, R4, 0x2, RZ ;  /* 0x0000000204047824 */ /* 0x000fe200078e00ff */
[----:B------:R-:W0:Y:S01]  /*9a40*/  @P0 LDC R5, c[0x0][0xbec] ;  /* 0x0002fb00ff050b82 */ /* 0x000e220000000800 */
[----:B------:R-:W-:Y:S01]  /*9a50*/  ISETP.GE.AND P2, PT, R188, UR14, PT ;  /* 0x0000000ebc007c0c */ /* 0x000fe2000bf46270 */
[----:B------:R-:W-:Y:S01]  /*9a60*/  UIADD3 UR9, UR9, UR7, URZ ;  /* 0x0000000709097290 */ /* 0x000fe2000fffe03f */
[----:B------:R-:W-:Y:S01]  /*9a70*/  ISETP.GE.AND P1, PT, R187, UR14, PT ;  /* 0x0000000ebb007c0c */ /* 0x000fe2000bf26270 */
[----:B------:R-:W-:Y:S01]  /*9a80*/  UIMAD UR4, UR11, UR12, URZ ;  /* 0x0000000c0b0472a4 */ /* 0x000fe2000f8e023f */
[----:B------:R-:W-:Y:S01]  /*9a90*/  LOP3.LUT R4, R4, 0x2, R3, 0xe2, !PT ;  /* 0x0000000204047812 */ /* 0x000fe200078ee203 */
[----:B------:R-:W-:Y:S01]  /*9aa0*/  IMAD R3, R190, 0x20, R191 ;  /* 0x00000020be037824 */ /* 0x000fe200078e02bf */
[----:B------:R-:W-:Y:S01]  /*9ab0*/  SEL R6, RZ, 0xffffffff, P2 ;  /* 0xffffffffff067807 */ /* 0x000fe20001000000 */
[----:B------:R-:W1:Y:S01]  /*9ac0*/  @P0 LDC R9, c[0x0][0xbf0] ;  /* 0x0002fc00ff090b82 */ /* 0x000e620000000800 */
[----:B------:R-:W-:Y:S01]  /*9ad0*/  UIMAD UR4, UR46, UR13, UR4 ;  /* 0x0000000d2e0472a4 */ /* 0x000fe2000f8e0204 */
[----:B------:R-:W-:Y:S01]  /*9ae0*/  IMAD R8, R8, 0x40, R3 ;  /* 0x0000004008087824 */ /* 0x000fe200078e0203 */
[----:B------:R-:W-:Y:S01]  /*9af0*/  UIMAD.WIDE.U32 UR8, UR46, UR12, UR8 ;  /* 0x0000000c2e0872a5 */ /* 0x000fe2000f8e0008 */
[----:B------:R-:W-:Y:S01]  /*9b00*/  IMAD.SHL.U32 R15, R6, 0x4, RZ ;  /* 0x00000004060f7824 */ /* 0x000fe200078e00ff */
[----:B------:R-:W-:Y:S01]  /*9b10*/  ULDC.64 UR10, c[0x0][0xaf0] ;  /* 0x0002bc00000a7ab9 */ /* 0x000fe20000000a00 */
[----:B------:R-:W-:Y:S01]  /*9b20*/  SEL R11, RZ, 0xffffffff, P1 ;  /* 0xffffffffff0b7807 */ /* 0x000fe20000800000 */
[----:B------:R-:W-:Y:S01]  /*9b30*/  UIADD3 UR9, UR9, UR4, URZ ;  /* 0x0000000409097290 */ /* 0x000fe2000fffe03f */
[----:B------:R-:W-:Y:S01]  /*9b40*/  IMAD.MOV.U32 R3, RZ, RZ, R8 ;  /* 0x000000ffff037224 */ /* 0x000fe200078e0008 */
[----:B------:R-:W-:Y:S01]  /*9b50*/  UIMAD UR4, UR44, UR10, URZ ;  /* 0x0000000a2c0472a4 */ /* 0x000fe2000f8e023f */
[----:B------:R-:W-:Y:S01]  /*9b60*/  LOP3.LUT R10, R15, 0x4, R4, 0xe2, !PT ;  /* 0x000000040f0a7812 */ /* 0x000fe200078ee204 */
[----:B------:R-:W-:Y:S01]  /*9b70*/  UIMAD.WIDE.U32 UR8, UR43, UR10, UR8 ;  /* 0x0000000a2b0872a5 */ /* 0x000fe2000f8e0008 */
[----:B------:R-:W-:Y:S01]  /*9b80*/  IMAD.SHL.U32 R11, R11, 0x8, RZ ;  /* 0x000000080b0b7824 */ /* 0x000fe200078e00ff */
[----:B------:R-:W-:Y:S01]  /*9b90*/  UIMAD UR4, UR43, UR11, UR4 ;  /* 0x0000000b2b0472a4 */ /* 0x000fe2000f8e0204 */
[----:B-----5:R-:W-:Y:S01]  /*9ba0*/  IMAD R27, R0, R13, RZ ;  /* 0x0000000d001b7224 */ /* 0x020fe200078e02ff */
[----:B------:R-:W-:Y:S01]  /*9bb0*/  ISETP.GE.AND P2, PT, R193, UR14, PT ;  /* 0x0000000ec1007c0c */ /* 0x000fe2000bf46270 */
[----:B0-----:R-:W-:Y:S01]  /*9bc0*/  @P0 IMAD.HI.U32 R6, R8, R5, RZ ;  /* 0x0000000508060227 */ /* 0x001fe200078e00ff */
[----:B------:R-:W-:Y:S01]  /*9bd0*/  UIADD3 UR4, UR9, UR4, URZ ;  /* 0x0000000409047290 */ /* 0x000fe2000fffe03f */
[----:B------:R-:W-:Y:S01]  /*9be0*/  LOP3.LUT R10, R11, 0x8, R10, 0xe2, !PT ;  /* 0x000000080b0a7812 */ /* 0x000fe200078ee20a */
[----:B------:R-:W-:Y:S01]  /*9bf0*/  BSSY B1, `(.L_x_431) ;  /* 0x0000048000017945 */ /* 0x000fe20003800000 */
[----:B------:R-:W-:-:S02]  /*9c00*/  IMAD.U32 R4, RZ, RZ, UR8 ;  /* 0x00000008ff047e24 */ /* 0x000fc4000f8e00ff */
[----:B------:R-:W-:Y:S01]  /*9c10*/  IMAD.U32 R5, RZ, RZ, UR9 ;  /* 0x00000009ff057e24 */ /* 0x000fe2000f8e00ff */
[----:B------:R-:W-:Y:S01]  /*9c20*/  ULDC.64 UR8, c[0x0][0xae0] ;  /* 0x0002b80000087ab9 */ /* 0x000fe20000000a00 */
[----:B-1----:R-:W-:Y:S01]  /*9c30*/  @P0 SHF.R.U32.HI R3, RZ, R9, R6 ;  /* 0x00000009ff030219 */ /* 0x002fe20000011606 */
[----:B------:R-:W-:Y:S01]  /*9c40*/  IMAD.U32 R5, RZ, RZ, UR4 ;  /* 0x00000004ff057e24 */ /* 0x000fe2000f8e00ff */
[----:B------:R-:W-:Y:S02]  /*9c50*/  ISETP.GE.AND P0, PT, R186, UR14, PT ;  /* 0x0000000eba007c0c */ /* 0x000fe4000bf06270 */
[--C-:B------:R-:W-:Y:S01]  /*9c60*/  SHF.R.S32.HI R6, RZ, 0x1f, R3.reuse ;  /* 0x0000001fff067819 */ /* 0x100fe20000011403 */
[----:B------:R-:W-:Y:S01]  /*9c70*/  IMAD.MOV R9, RZ, RZ, -R3 ;  /* 0x000000ffff097224 */ /* 0x000fe200078e0a03 */
[----:B------:R-:W-:Y:S01]  /*9c80*/  SEL R11, RZ, 0xffffffff, P0 ;  /* 0xffffffffff0b7807 */ /* 0x000fe20000000000 */
[----:B------:R-:W-:Y:S01]  /*9c90*/  IMAD.WIDE.U32 R4, R3, UR8, R4 ;  /* 0x0000000803047c25 */ /* 0x000fe2000f8e0004 */
[----:B------:R-:W-:-:S03]  /*9ca0*/  ISETP.GE.AND P0, PT, R185, UR14, PT ;  /* 0x0000000eb9007c0c */ /* 0x000fc6000bf06270 */
[----:B------:R-:W-:Y:S02]  /*9cb0*/  IMAD R6, R6, UR8, RZ ;  /* 0x0000000806067c24 */ /* 0x000fe4000f8e02ff */
[----:B------:R-:W-:Y:S01]  /*9cc0*/  IMAD R9, R13, R9, R8 ;  /* 0x000000090d097224 */ /* 0x000fe200078e0208 */
[----:B------:R-:W-:Y:S01]  /*9cd0*/  SEL R8, RZ, 0xffffffff, P0 ;  /* 0xffffffffff087807 */ /* 0x000fe20000000000 */
[----:B------:R-:W-:Y:S01]  /*9ce0*/  IMAD.SHL.U32 R15, R11, 0x10, RZ ;  /* 0x000000100b0f7824 */ /* 0x000fe200078e00ff */
[----:B------:R-:W-:Y:S01]  /*9cf0*/  ISETP.GE.AND P0, PT, R194, UR14, PT ;  /* 0x0000000ec2007c0c */ /* 0x000fe2000bf06270 */
[----:B------:R-:W-:Y:S01]  /*9d00*/  IMAD R11, R3, UR9, R6 ;  /* 0x00000009030b7c24 */ /* 0x000fe2000f8e0206 */
[----:B------:R-:W-:Y:S01]  /*9d10*/  SHF.R.S32.HI R3, RZ, 0x1f, R9 ;  /* 0x0000001fff037819 */ /* 0x000fe20000011409 */
[----:B------:R-:W-:Y:S01]  /*9d20*/  ULDC.64 UR8, c[0x0][0xad8] ;  /* 0x0002b60000087ab9 */ /* 0x000fe20000000a00 */
[----:B------:R-:W-:Y:S01]  /*9d30*/  IMAD.U32 R6, RZ, RZ, UR45 ;  /* 0x0000002dff067e24 */ /* 0x000fe2000f8e00ff */
[----:B------:R-:W-:Y:S01]  /*9d40*/  LOP3.LUT R10, R15, 0x10, R10, 0xe2, !PT ;  /* 0x000000100f0a7812 */ /* 0x000fe200078ee20a */
[----:B------:R-:W-:-:S02]  /*9d50*/  IMAD.IADD R5, R5, 0x1, R11 ;  /* 0x0000000105057824 */ /* 0x000fc400078e020b */
[----:B------:R-:W-:Y:S02]  /*9d60*/  IMAD R0, R3, UR8, RZ ;  /* 0x0000000803007c24 */ /* 0x000fe4000f8e02ff */
[----:B------:R-:W-:-:S04]  /*9d70*/  IMAD.WIDE.U32 R4, R9, UR8, R4 ;  /* 0x0000000809047c25 */ /* 0x000fc8000f8e0004 */
[----:B------:R-:W-:Y:S01]  /*9d80*/  IMAD R3, R9, UR9, R0 ;  /* 0x0000000909037c24 */ /* 0x000fe2000f8e0200 */
[----:B------:R-:W-:Y:S01]  /*9d90*/  SEL R9, RZ, 0x40, P0 ;  /* 0x00000040ff097807 */ /* 0x000fe20000000000 */
[----:B------:R-:W-:Y:S01]  /*9da0*/  IMAD R0, R6, 0x40, R191 ;  /* 0x0000004006007824 */ /* 0x000fe200078e02bf */
[----:B------:R-:W-:Y:S01]  /*9db0*/  ULDC.64 UR8, c[0x0][0xa80] ;  /* 0x0002a00000087ab9 */ /* 0x000fe20000000a00 */
[----:B------:R-:W-:Y:S01]  /*9dc0*/  IMAD.SHL.U32 R15, R8, 0x20, RZ ;  /* 0x00000020080f7824 */ /* 0x000fe200078e00ff */
[----:B------:R-:W-:Y:S01]  /*9dd0*/  LEA R6, P1, R4, UR8, 0x1 ;  /* 0x0000000804067c11 */ /* 0x000fe2000f8208ff */
[----:B------:R-:W-:Y:S01]  /*9de0*/  IMAD.IADD R3, R5, 0x1, R3 ;  /* 0x0000000105037824 */ /* 0x000fe200078e0203 */
[----:B------:R-:W-:Y:S02]  /*9df0*/  ISETP.GE.AND P0, PT, R0, R27, PT ;  /* 0x0000001b0000720c */ /* 0x000fe40003f06270 */
[----:B------:R-:W-:Y:S01]  /*9e00*/  LOP3.LUT R10, R15, 0x20, R10, 0xe2, !PT ;  /* 0x000000200f0a7812 */ /* 0x000fe200078ee20a */
[----:B------:R0:W1:Y:S01]  /*9e10*/  SHFL.IDX PT, R8, R6, RZ, 0x181f ;  /* 0x00181fff06087589 */ /* 0x00006200000e0000 */
[----:B------:R-:W-:-:S02]  /*9e20*/  LEA.HI.X R3, R4, UR9, R3, 0x1, P1 ;  /* 0x0000000904037c11 */ /* 0x000fc400088f0c03 */
[----:B------:R-:W-:Y:S02]  /*9e30*/  LOP3.LUT R24, R10, R9, RZ, 0xfc, !PT ;  /* 0x000000090a187212 */ /* 0x000fe400078efcff */
[----:B------:R-:W-:Y:S01]  /*9e40*/  SEL R5, RZ, 0x80, P2 ;  /* 0x00000080ff057807 */ /* 0x000fe20001000000 */
[----:B------:R0:W2:Y:S03]  /*9e50*/  SHFL.IDX PT, R9, R3, RZ, 0x181f ;  /* 0x00181fff03097589 */ /* 0x0000a600000e0000 */
        /* <DEDUP_REMOVED lines=9> */
[----:B------:R-:W-:Y:S01]  /*9ef0*/  @!P5 LEA R12, P4, R188, R8, 0x1 ;  /* 0x00000008bc0cd211 */ /* 0x000fe200078808ff */
[----:B------:R-:W-:Y:S01]  /*9f00*/  @!P1 ST.E.128 desc[UR40][R4.64], RZ ;  /* 0x000000ff04009985 */ /* 0x000fe2000c101d28 */
[----:B------:R-:W-:Y:S02]  /*9f10*/  ISETP.GE.AND P1, PT, R185, UR14, PT ;  /* 0x0000000eb9007c0c */ /* 0x000fe4000bf26270 */
[----:B------:R-:W-:Y:S01]  /*9f20*/  LOP3.LUT P0, RZ, R24, 0x40, RZ, 0xc0, !PT ;  /* 0x0000004018ff7812 */ /* 0x000fe2000780c0ff */
[----:B------:R1:W-:Y:S01]  /*9f30*/  @!P2 ST.E.128 desc[UR40][R10.64], RZ ;  /* 0x000000ff0a00a985 */ /* 0x0003e2000c101d28 */
[----:B------:R-:W-:-:S02]  /*9f40*/  ISETP.GE.AND P2, PT, R186, UR14, PT ;  /* 0x0000000eba007c0c */ /* 0x000fc4000bf46270 */
[-C--:B------:R-:W-:Y:S02]  /*9f50*/  @!P5 LEA.HI.X R13, R188, R9.reuse, R203, 0x1, P4 ;  /* 0x00000009bc0dd211 */ /* 0x080fe400020f0ccb */
[----:B------:R-:W-:Y:S02]  /*9f60*/  LOP3.LUT P4, RZ, R25, 0x80, RZ, 0xc0, !PT ;  /* 0x0000008019ff7812 */ /* 0x000fe4000788c0ff */
[CC--:B------:R-:W-:Y:S01]  /*9f70*/  @!P3 LEA R14, P6, R187.reuse, R8.reuse, 0x1 ;  /* 0x00000008bb0eb211 */ /* 0x0c0fe200078c08ff */
[----:B------:R3:W-:Y:S03]  /*9f80*/  @!P5 ST.E.128 desc[UR40][R12.64], RZ ;  /* 0x000000ff0c00d985 */ /* 0x0007e6000c101d28 */
[----:B------:R-:W-:Y:S02]  /*9f90*/  @!P3 LEA.HI.X R15, R187, R9, R202, 0x1, P6 ;  /* 0x00000009bb0fb211 */ /* 0x000fe400030f0cca */
[----:B-1----:R-:W-:-:S02]  /*9fa0*/  @!P1 LEA R10, P6, R185, R8, 0x1 ;  /* 0x00000008b90a9211 */ /* 0x002fc400078c08ff */
[-C--:B------:R-:W-:Y:S01]  /*9fb0*/  @!P2 LEA R4, P5, R186, R8.reuse, 0x1 ;  /* 0x00000008ba04a211 */ /* 0x080fe200078a08ff */
[----:B------:R3:W-:Y:S01]  /*9fc0*/  @!P3 ST.E.128 desc[UR40][R14.64], RZ ;  /* 0x000000ff0e00b985 */ /* 0x0007e2000c101d28 */
[-C--:B------:R-:W-:Y:S02]  /*9fd0*/  @P0 LEA R20, P3, R194, R8.reuse, 0x1 ;  /* 0x00000008c2140211 */ /* 0x080fe400078608ff */
[-C--:B------:R-:W-:Y:S02]  /*9fe0*/  @!P2 LEA.HI.X R5, R186, R9.reuse, R201, 0x1, P5 ;  /* 0x00000009ba05a211 */ /* 0x080fe400028f0cc9 */
[----:B------:R-:W-:Y:S02]  /*9ff0*/  @P4 LEA R8, P5, R193, R8, 0x1 ;  /* 0x00000008c1084211 */ /* 0x000fe400078a08ff */
[-C--:B------:R-:W-:Y:S01]  /*a000*/  @!P1 LEA.HI.X R11, R185, R9.reuse, R200, 0x1, P6 ;  /* 0x00000009b90b9211 */ /* 0x080fe200030f0cc8 */
[----:B------:R3:W-:Y:S01]  /*a010*/  @!P2 ST.E.128 desc[UR40][R4.64], RZ ;  /* 0x000000ff0400a985 */ /* 0x0007e2000c101d28 */
[----:B------:R-:W-:-:S02]  /*a020*/  @P0 LEA.HI.X R21, R194, R9, R199, 0x1, P3 ;  /* 0x00000009c2150211 */ /* 0x000fc400018f0cc7 */
[----:B------:R-:W-:Y:S01]  /*a030*/  @P4 LEA.HI.X R9, R193, R9, R198, 0x1, P5 ;  /* 0x00000009c1094211 */ /* 0x000fe200028f0cc6 */
[----:B------:R3:W-:Y:S04]  /*a040*/  @!P1 ST.E.128 desc[UR40][R10.64], RZ ;  /* 0x000000ff0a009985 */ /* 0x0007e8000c101d28 */
[----:B------:R3:W-:Y:S04]  /*a050*/  @P0 ST.E.128 desc[UR40][R20.64], RZ ;  /* 0x000000ff14000985 */ /* 0x0007e8000c101d28 */
[----:B------:R3:W-:Y:S02]  /*a060*/  @P4 ST.E.128 desc[UR40][R8.64], RZ ;  /* 0x000000ff08004985 */ /* 0x0007e4000c101d28 */
.L_x_432:
[----:B------:R-:W-:Y:S05]  /*a070*/  BSYNC B1 ;  /* 0x0000000000017941 */ /* 0x000fea0003800000 */
.L_x_431:
[----:B------:R-:W-:Y:S01]  /*a080*/  VIADD R0, R0, 0x20 ;  /* 0x0000002000007836 */ /* 0x000fe20000000000 */
[----:B--23--:R2:W3:Y:S04]  /*a090*/  SHFL.IDX PT, R9, R3, 0x1, 0x181f ;  /* 0x00381f0003097f89 */ /* 0x00c4e800000e0000 */
        /* <DEDUP_REMOVED lines=12> */
[----:B------:R1:W-:Y:S01]  /*a160*/  @!P3 ST.E.128 desc[UR40][R4.64], RZ ;  /* 0x000000ff0400b985 */ /* 0x0003e2000c101d28 */
[----:B------:R-:W-:Y:S02]  /*a170*/  ISETP.GE.AND P3, PT, R186, UR14, PT ;  /* 0x0000000eba007c0c */ /* 0x000fe4000bf66270 */
[----:B------:R-:W-:Y:S01]  /*a180*/  @!P5 LEA.HI.X R13, R188, R9, R203, 0x1, P0 ;  /* 0x00000009bc0dd211 */ /* 0x000fe200000f0ccb */
[----:B------:R2:W-:Y:S01]  /*a190*/  @!P2 ST.E.128 desc[UR40][R10.64], RZ ;  /* 0x000000ff0a00a985 */ /* 0x0005e2000c101d28 */
[----:B------:R-:W-:-:S02]  /*a1a0*/  ISETP.GE.AND P2, PT, R185, UR14, PT ;  /* 0x0000000eb9007c0c */ /* 0x000fc4000bf46270 */
[----:B------:R-:W-:Y:S01]  /*a1b0*/  LOP3.LUT P0, RZ, R25, 0x80, RZ, 0xc0, !PT ;  /* 0x0000008019ff7812 */ /* 0x000fe2000780c0ff */
[----:B------:R2:W-:Y:S01]  /*a1c0*/  @!P5 ST.E.128 desc[UR40][R12.64], RZ ;  /* 0x000000ff0c00d985 */ /* 0x0005e2000c101d28 */
[----:B------:R-:W-:-:S04]  /*a1d0*/  @!P4 LEA R14, P6, R187, R8, 0x1 ;  /* 0x00000008bb0ec211 */ /* 0x000fc800078c08ff */
[----:B------:R-:W-:Y:S02]  /*a1e0*/  @!P4 LEA.HI.X R15, R187, R9, R202, 0x1, P6 ;  /* 0x00000009bb0fc211 */ /* 0x000fe400030f0cca */
[----:B------:R-:W-:-:S03]  /*a1f0*/  @!P3 LEA R20, P5, R186, R8, 0x1 ;  /* 0x00000008ba14b211 */ /* 0x000fc600078a08ff */
[----:B------:R2:W-:Y:S01]  /*a200*/  @!P4 ST.E.128 desc[UR40][R14.64], RZ ;  /* 0x000000ff0e00c985 */ /* 0x0005e2000c101d28 */
[-C--:B-1----:R-:W-:Y:S02]  /*a210*/  @!P2 LEA R4, P6, R185, R8.reuse, 0x1 ;  /* 0x00000008b904a211 */ /* 0x082fe400078c08ff */
        /* <DEDUP_REMOVED lines=10> */
.L_x_427:
[----:B------:R-:W-:Y:S05]  /*a2c0*/  BSYNC B0 ;  /* 0x0000000000007941 */ /* 0x000fea0003800000 */
.L_x_421:
[----:B------:R-:W-:Y:S02]  /*a2d0*/  ULDC UR4, c[0x0][0xc3c] ;  /* 0x00030f0000047ab9 */ /* 0x000fe40000000800 */
[----:B------:R-:W-:-:S13]  /*a2e0*/  ISETP.GE.AND P0, PT, R7, UR4, PT ;  /* 0x0000000407007c0c */ /* 0x000fda000bf06270 */
[----:B------:R-:W-:Y:S05]  /*a2f0*/  @!P0 BRA `(.L_x_433) ;  /* 0xffffff6c00548947 */ /* 0x000fea000383ffff */
[----:B------:R-:W-:Y:S05]  /*a300*/  EXIT ;  /* 0x000000000000794d */ /* 0x000fea0003800000 */
.L_x_388:
[----:B------:R-:W-:-:S08]  /*a310*/  NOP ;  /* 0x0000000000007918 */ /* 0x000fd00000000000 */
[----:B------:R-:W0:-:S00]  /*a320*/  USETMAXREG.DEALLOC.CTAPOOL 0x18 ;  /* 0x00000018000079c8 */ /* 0x000e0000080e0500 */
[----:B0-----:R-:W-:-:S06]  /*a330*/  LOP3.LUT R0, R0, 0x3, RZ, 0xc0, !PT ;  /* 0x0000000300007812 */ /* 0x001fcc00078ec0ff */
[----:B------:R-:W0:Y:S02]  /*a340*/  SHFL.IDX PT, R0, R0, RZ, 0x1f ;  /* 0x00001fff00007589 */ /* 0x000e2400000e0000 */
[----:B0-----:R-:W-:Y:S01]  /*a350*/  ISETP.NE.AND P0, PT, R0, RZ, PT ;  /* 0x000000ff0000720c */ /* 0x001fe20003f05270 */
[----:B------:R-:W-:-:S03]  /*a360*/  IMAD.MOV.U32 R0, RZ, RZ, RZ ;  /* 0x000000ffff007224 */ /* 0x000fc600078e00ff */
[----:B------:R-:W-:-:S05]  /*a370*/  P2R R2, PR, RZ, 0x1 ;  /* 0x00000001ff027803 */ /* 0x000fca0000000000 */
[----:B------:R0:W-:Y:S04]  /*a380*/  STL [R1+0x58], R2 ;  /* 0x0000580201007387 */ /* 0x0001e80000100800 */
[----:B------:R-:W-:Y:S05]  /*a390*/  @!P0 BRA `(.L_x_434) ;  /* 0x00000000001c8947 */ /* 0x000fea0003800000 */
[----:B------:R-:W1:Y:S08]  /*a3a0*/  S2UR UR5, SR_CgaCtaId ;  /* 0x00000000000579c3 */ /* 0x000e700000008800 */
[----:B------:R-:W-:Y:S06]  /*a3b0*/  BAR.SYNC.DEFER_BLOCKING 0x5, 0x180 ;  /* 0x0146000000007b1d */ /* 0x000fec0000010000 */
[----:B------:R-:W-:-:S02]  /*a3c0*/  UMOV UR4, 0x400 ;  /* 0x0000040000047882 */ /* 0x000fc40000000000 */
[----:B-1----:R-:W-:-:S09]  /*a3d0*/  ULEA UR4, UR5, UR4, 0x18 ;  /* 0x0000000405047291 */ /* 0x002fd2000f8ec03f */
[----:B------:R-:W1:Y:S01]  /*a3e0*/  LDS.128 R16, [UR4+0x28cd0] ;  /* 0x028cd004ff107984 */ /* 0x000e620008000c00 */
[----:B------:R-:W-:Y:S06]  /*a3f0*/  BAR.ARV 0x4, 0x180 ;  /* 0x0106000000007b1d */ /* 0x000fec0000002000 */
[----:B------:R-:W-:Y:S05]  /*a400*/  BRA `(.L_x_435) ;  /* 0x0000000400fc7947 */ /* 0x000fea0003800000 */
.L_x_434:
[----:B0-----:R-:W0:Y:S01]  /*a410*/  S2R R2, SR_TID.X ;  /* 0x0000000000027919 */ /* 0x001e220000002100 */
[----:B------:R-:W-:Y:S01]  /*a420*/  ULDC UR4, c[0x0][0xc3c] ;  /* 0x00030f0000047ab9 */ /* 0x000fe20000000800 */
[----:B------:R-:W1:Y:S01]  /*a430*/  S2UR UR6, SR_CTAID.X ;  /* 0x00000000000679c3 */ /* 0x000e620000002500 */
[----:B------:R-:W-:Y:S01]  /*a440*/  ULDC UR5, c[0x0][0xc38] ;  /* 0x00030e0000057ab9 */ /* 0x000fe20000000800 */
[----:B0-----:R-:W-:-:S04]  /*a450*/  LOP3.LUT R5, R2, 0x1f, RZ, 0xc0, !PT ;  /* 0x0000001f02057812 */ /* 0x001fc800078ec0ff */
[----:B------:R-:W-:-:S04]  /*a460*/  ISETP.NE.AND P0, PT, R5, 0x1f, PT ;  /* 0x0000001f0500780c */ /* 0x000fc80003f05270 */
[----:B------:R-:W-:-:S13]  /*a470*/  ISETP.GE.OR P1, PT, R5, UR4, !P0 ;  /* 0x0000000405007c0c */ /* 0x000fda000c726670 */
[----:B------:R-:W0:Y:S02]  /*a480*/  @!P1 LDC.64 R2, c[0x0][0xc80] ;  /* 0x00032000ff029b82 */ /* 0x000e240000000a00 */
[----:B0-----:R-:W-:-:S05]  /*a490*/  @!P1 IMAD.WIDE.U32 R2, R5, 0x4, R2 ;  /* 0x0000000405029825 */ /* 0x001fca00078e0002 */
[----:B------:R-:W2:Y:S01]  /*a4a0*/  @!P1 LDG.E R0, desc[UR40][R2.64] ;  /* 0x0000002802009981 */ /* 0x000ea2000c1e1900 */
[C---:B------:R-:W-:Y:S01]  /*a4b0*/  ISETP.NE.AND P1, PT, R5.reuse, RZ, PT ;  /* 0x000000ff0500720c */ /* 0x040fe20003f25270 */
[----:B------:R-:W-:Y:S01]  /*a4c0*/  UMOV UR4, URZ ;  /* 0x0000003f00047c82 */ /* 0x000fe20008000000 */
[C---:B------:R-:W-:Y:S01]  /*a4d0*/  ISETP.GE.U32.AND P2, PT, R5.reuse, 0x2, PT ;  /* 0x000000020500780c */ /* 0x040fe20003f46070 */
[----:B------:R-:W-:Y:S01]  /*a4e0*/  IMAD.MOV.U32 R16, RZ, RZ, RZ ;  /* 0x000000ffff107224 */ /* 0x000fe200078e00ff */
[C---:B------:R-:W-:Y:S02]  /*a4f0*/  ISETP.GE.U32.AND P3, PT, R5.reuse, 0x4, PT ;  /* 0x000000040500780c */ /* 0x040fe40003f66070 */
[C---:B------:R-:W-:Y:S02]  /*a500*/  ISETP.GE.U32.AND P4, PT, R5.reuse, 0x8, PT ;  /* 0x000000080500780c */ /* 0x040fe40003f86070 */
[----:B------:R-:W-:Y:S01]  /*a510*/  ISETP.GE.U32.AND P5, PT, R5, 0x10, PT ;  /* 0x000000100500780c */ /* 0x000fe20003fa6070 */
[----:B--2---:R-:W0:Y:S02]  /*a520*/  SHFL.UP PT, R4, R0, 0x1, RZ ;  /* 0x0420000000047989 */ /* 0x004e2400000e00ff */
[----:B0-----:R-:W-:-:S05]  /*a530*/  SEL R7, R4, RZ, P1 ;  /* 0x000000ff04077207 */ /* 0x001fca0000800000 */
[----:B------:R-:W-:-:S05]  /*a540*/  IMAD.IADD R7, R0, 0x1, R7 ;  /* 0x0000000100077824 */ /* 0x000fca00078e0207 */
[----:B------:R-:W0:Y:S02]  /*a550*/  SHFL.UP PT, R4, R7, 0x2, RZ ;  /* 0x0440000007047989 */ /* 0x000e2400000e00ff */
        /* <DEDUP_REMOVED lines=11> */
[----:B------:R-:W0:Y:S02]  /*a610*/  SHFL.IDX PT, R4, R2, 0x1f, 0x1f ;  /* 0x03e01f0002047f89 */ /* 0x000e2400000e0000 */
[----:B0-----:R-:W-:-:S04]  /*a620*/  IMAD R4, R4, UR5, RZ ;  /* 0x0000000504047c24 */ /* 0x001fc8000f8e02ff */
[----:B------:R-:W-:Y:S01]  /*a630*/  IMAD.MOV.U32 R7, RZ, RZ, R4 ;  /* 0x000000ffff077224 */ /* 0x000fe200078e0004 */
[----:B-1----:R-:W-:-:S13]  /*a640*/  ISETP.GT.AND P6, PT, R4, UR6, PT ;  /* 0x0000000604007c0c */ /* 0x002fda000bfc4270 */
[----:B------:R-:W-:Y:S05]  /*a650*/  @P6 BRA `(.L_x_436) ;  /* 0x0000000000a06947 */ /* 0x000fea0003800000 */
[----:B------:R-:W0:Y:S01]  /*a660*/  LDC R6, c[0x0][0xc3c] ;  /* 0x00030f00ff067b82 */ /* 0x000e220000000800 */
[----:B------:R-:W-:Y:S01]  /*a670*/  IMAD.MOV.U32 R4, RZ, RZ, R7 ;  /* 0x000000ffff047224 */ /* 0x000fe200078e0007 */
[----:B------:R-:W-:Y:S01]  /*a680*/  UMOV UR4, URZ ;  /* 0x0000003f00047c82 */ /* 0x000fe20008000000 */
[----:B------:R-:W-:Y:S01]  /*a690*/  ULDC UR7, c[0x0][0xc3c] ;  /* 0x00030f0000077ab9 */ /* 0x000fe20000000800 */
[----:B------:R-:W-:-:S05]  /*a6a0*/  ULDC UR5, c[0x0][0xc38] ;  /* 0x00030e0000057ab9 */ /* 0x000fca0000000800 */
.L_x_440:
[----:B------:R-:W-:Y:S01]  /*a6b0*/  UIADD3 UR4, UR4, 0x1f, URZ ;  /* 0x0000001f04047890 */ /* 0x000fe2000fffe03f */
[----:B------:R-:W-:-:S05]  /*a6c0*/  IMAD.U32 R19, RZ, RZ, UR7 ;  /* 0x00000007ff137e24 */ /* 0x000fca000f8e00ff */
[----:B0-----:R-:W-:-:S13]  /*a6d0*/  ISETP.LE.AND P6, PT, R6, UR4, PT ;  /* 0x0000000406007c0c */ /* 0x001fda000bfc3270 */
[----:B------:R-:W-:Y:S05]  /*a6e0*/  @P6 BRA `(.L_x_437) ;  /* 0x0000000400206947 */ /* 0x000fea0003800000 */
[----:B------:R-:W-:Y:S01]  /*a6f0*/  VIADD R7, R5, UR4 ;  /* 0x0000000405077c36 */ /* 0x000fe20008000000 */
[----:B------:R-:W-:Y:S01]  /*a700*/  BSSY B0, `(.L_x_438) ;  /* 0x0000007000007945 */ /* 0x000fe20003800000 */
[----:B------:R-:W-:-:S03]  /*a710*/  IMAD.MOV.U32 R0, RZ, RZ, RZ ;  /* 0x000000ffff007224 */ /* 0x000fc600078e00ff */
[----:B------:R-:W-:-:S13]  /*a720*/  ISETP.GE.OR P6, PT, R7, R6, !P0 ;  /* 0x000000060700720c */ /* 0x000fda00047c6670 */
[----:B------:R-:W-:Y:S05]  /*a730*/  @P6 BRA `(.L_x_439) ;  /* 0x00000000000c6947 */ /* 0x000fea0003800000 */
[----:B------:R-:W0:Y:S02]  /*a740*/  LDC.64 R2, c[0x0][0xc80] ;  /* 0x00032000ff027b82 */ /* 0x000e240000000a00 */
[----:B0-----:R-:W-:-:S05]  /*a750*/  IMAD.WIDE R2, R7, 0x4, R2 ;  /* 0x0000000407027825 */ /* 0x001fca00078e0202 */
[----:B------:R0:W5:Y:S02]  /*a760*/  LDG.E R0, desc[UR40][R2.64] ;  /* 0x0000002802007981 */ /* 0x000164000c1e1900 */
.L_x_439:
[----:B------:R-:W-:Y:S05]  /*a770*/  BSYNC B0 ;  /* 0x0000000000007941 */ /* 0x000fea0003800000 */
.L_x_438:
[----:B0----5:R-:W0:Y:S02]  /*a780*/  SHFL.UP PT, R2, R0, 0x1, RZ ;  /* 0x0420000000027989 */ /* 0x021e2400000e00ff */
        /* <DEDUP_REMOVED lines=16> */
[----:B------:R-:W-:-:S05]  /*a890*/  IMAD.IADD R4, R3, 0x1, R4 ;  /* 0x0000000103047824 */ /* 0x000fca00078e0204 */
[----:B------:R-:W-:-:S13]  /*a8a0*/  ISETP.GT.AND P6, PT, R4, UR6, PT ;  /* 0x0000000604007c0c */ /* 0x000fda000bfc4270 */
[----:B------:R-:W-:Y:S05]  /*a8b0*/  @!P6 BRA `(.L_x_440) ;  /* 0xfffffffc007ce947 */ /* 0x000fea000383ffff */
[----:B------:R-:W-:Y:S02]  /*a8c0*/  IMAD.MOV.U32 R2, RZ, RZ, R9 ;  /* 0x000000ffff027224 */ /* 0x000fe400078e0009 */
[----:B------:R-:W-:-:S07]  /*a8d0*/  IMAD.MOV.U32 R7, RZ, RZ, R3 ;  /* 0x000000ffff077224 */ /* 0x000fce00078e0003 */
.L_x_436:
[----:B------:R-:W-:-:S04]  /*a8e0*/  IMAD.IADD R7, R4, 0x1, -R7 ;  /* 0x0000000104077824 */ /* 0x000fc800078e0a07 */
[----:B------:R-:W-:-:S05]  /*a8f0*/  IMAD R3, R2, UR5, R7 ;  /* 0x0000000502037c24 */ /* 0x000fca000f8e0207 */
[----:B------:R-:W-:-:S13]  /*a900*/  ISETP.GT.AND P0, PT, R3, UR6, PT ;  /* 0x0000000603007c0c */ /* 0x000fda000bf04270 */
[----:B------:R-:W-:-:S04]  /*a910*/  VOTE.ANY R6, PT, !P0 ;  /* 0x0000000000067806 */ /* 0x000fc800040e0100 */
[----:B------:R-:W0:Y:S01]  /*a920*/  POPC R19, R6 ;  /* 0x0000000600137309 */ /* 0x000e220000000000 */
[----:B------:R-:W-:Y:S01]  /*a930*/  ISETP.NE.AND P0, PT, R6, RZ, PT ;  /* 0x000000ff0600720c */ /* 0x000fe20003f05270 */
[----:B0-----:R-:W0:Y:S02]  /*a940*/  SHFL.IDX PT, R0, R0, R19, 0x1f ;  /* 0x00001f1300007589 */ /* 0x001e2400000e0000 */
[----:B0-----:R-:W-:-:S04]  /*a950*/  IABS R4, R0 ;  /* 0x0000000000047213 */ /* 0x001fc80000000000 */
[----:B------:R-:W0:Y:S08]  /*a960*/  I2F.RP R8, R4 ;  /* 0x0000000400087306 */ /* 0x000e300000209400 */
[----:B0-----:R-:W0:Y:S02]  /*a970*/  MUFU.RCP R8, R8 ;  /* 0x0000000800087308 */ /* 0x001e240000001000 */
[----:B0-----:R-:W-:-:S06]  /*a980*/  VIADD R3, R8, 0xffffffe ;  /* 0x0ffffffe08037836 */ /* 0x001fcc0000000000 */
[----:B------:R-:W0:Y:S02]  /*a990*/  F2I.FTZ.U32.TRUNC.NTZ R3, R3 ;  /* 0x0000000300037305 */ /* 0x000e24000021f000 */
[----:B0-----:R-:W-:Y:S01]  /*a9a0*/  IMAD.MOV R11, RZ, RZ, -R3 ;  /* 0x000000ffff0b7224 */ /* 0x001fe200078e0a03 */
[----:B------:R-:W-:Y:S06]  /*a9b0*/  @!P0 BRA `(.L_x_441) ;  /* 0x0000000000088947 */ /* 0x000fec0003800000 */
[----:B------:R-:W-:-:S05]  /*a9c0*/  VIADD R9, R19, 0xffffffff ;  /* 0xffffffff13097836 */ /* 0x000fca0000000000 */
[----:B------:R0:W1:Y:S02]  /*a9d0*/  SHFL.IDX PT, R16, R2, R9, 0x1f ;  /* 0x00001f0902107589 */ /* 0x00006400000e0000 */
.L_x_441:
[----:B-1----:R-:W-:Y:S01]  /*a9e0*/  IMAD R16, R16, UR5, R7 ;  /* 0x0000000510107c24 */ /* 0x002fe2000f8e0207 */
[----:B------:R-:W-:Y:S01]  /*a9f0*/  IABS R6, R0 ;  /* 0x0000000000067213 */ /* 0x000fe20000000000 */
[----:B------:R-:W-:Y:S02]  /*aa00*/  IMAD R7, R11, R4, RZ ;  /* 0x000000040b077224 */ /* 0x000fe400078e02ff */
[----:B0-----:R-:W-:Y:S02]  /*aa10*/  IMAD.MOV.U32 R2, RZ, RZ, RZ ;  /* 0x000000ffff027224 */ /* 0x001fe400078e00ff */
[----:B------:R-:W-:Y:S02]  /*aa20*/  IMAD.MOV R6, RZ, RZ, -R6 ;  /* 0x000000ffff067224 */ /* 0x000fe400078e0a06 */
[----:B------:R-:W-:Y:S01]  /*aa30*/  IMAD.HI.U32 R2, R3, R7, R2 ;  /* 0x0000000703027227 */ /* 0x000fe200078e0002 */
[----:B------:R-:W-:-:S03]  /*aa40*/  IADD3 R7, -R16, UR6, RZ ;  /* 0x0000000610077c10 */ /* 0x000fc6000fffe1ff */
[----:B------:R-:W-:Y:S01]  /*aa50*/  VIADD R19, R19, UR4 ;  /* 0x0000000413137c36 */ /* 0x000fe20008000000 */
[----:B------:R-:W-:-:S05]  /*aa60*/  IABS R3, R7 ;  /* 0x0000000700037213 */ /* 0x000fca0000000000 */
[----:B------:R-:W-:-:S04]  /*aa70*/  IMAD.HI.U32 R2, R2, R3, RZ ;  /* 0x0000000302027227 */ /* 0x000fc800078e00ff */
[----:B------:R-:W-:-:S05]  /*aa80*/  IMAD R3, R2, R6, R3 ;  /* 0x0000000602037224 */ /* 0x000fca00078e0203 */
[----:B------:R-:W-:-:S13]  /*aa90*/  ISETP.GT.U32.AND P1, PT, R4, R3, PT ;  /* 0x000000030400720c */ /* 0x000fda0003f24070 */
[----:B------:R-:W-:Y:S02]  /*aaa0*/  @!P1 IMAD.IADD R3, R3, 0x1, -R4 ;  /* 0x0000000103039824 */ /* 0x000fe400078e0a04 */
[----:B------:R-:W-:Y:S01]  /*aab0*/  @!P1 VIADD R2, R2, 0x1 ;  /* 0x0000000102029836 */ /* 0x000fe20000000000 */
[----:B------:R-:W-:Y:S02]  /*aac0*/  ISETP.NE.AND P1, PT, R0, RZ, PT ;  /* 0x000000ff0000720c */ /* 0x000fe40003f25270 */
[----:B------:R-:W-:Y:S02]  /*aad0*/  ISETP.GE.U32.AND P0, PT, R3, R4, PT ;  /* 0x000000040300720c */ /* 0x000fe40003f06070 */
[----:B------:R-:W-:-:S04]  /*aae0*/  LOP3.LUT R3, R7, R0, RZ, 0x3c, !PT ;  /* 0x0000000007037212 */ /* 0x000fc800078e3cff */
[----:B------:R-:W-:-:S07]  /*aaf0*/  ISETP.GE.AND P2, PT, R3, RZ, PT ;  /* 0x000000ff0300720c */ /* 0x000fce0003f46270 */
[----:B------:R-:W-:-:S06]  /*ab00*/  @P0 VIADD R2, R2, 0x1 ;  /* 0x0000000102020836 */ /* 0x000fcc0000000000 */
[----:B------:R-:W-:Y:S01]  /*ab10*/  @!P2 IMAD.MOV R2, RZ, RZ, -R2 ;  /* 0x000000ffff02a224 */ /* 0x000fe200078e0a02 */
[----:B------:R-:W-:-:S05]  /*ab20*/  @!P1 LOP3.LUT R2, RZ, R0, RZ, 0x33, !PT ;  /* 0x00000000ff029212 */ /* 0x000fca00078e33ff */
[--C-:B------:R-:W-:Y:S02]  /*ab30*/  IMAD.MOV R17, RZ, RZ, -R2.reuse ;  /* 0x000000ffff117224 */ /* 0x100fe400078e0a02 */
[----:B------:R-:W-:Y:S02]  /*ab40*/  IMAD.MOV.U32 R18, RZ, RZ, R2 ;  /* 0x000000ffff127224 */ /* 0x000fe400078e0002 */
[----:B------:R-:W-:Y:S01]  /*ab50*/  IMAD R17, R0, R17, R7 ;  /* 0x0000001100117224 */ /* 0x000fe200078e0207 */
[----:B------:R-:W-:Y:S06]  /*ab60*/  BRA `(.L_x_442) ;  /* 0x00000000000c7947 */ /* 0x000fec0003800000 */
.L_x_437:
[----:B------:R-:W-:Y:S02]  /*ab70*/  IMAD.MOV.U32 R17, RZ, RZ, RZ ;  /* 0x000000ffff117224 */ /* 0x000fe400078e00ff */
[----:B------:R-:W-:Y:S02]  /*ab80*/  IMAD.U32 R16, RZ, RZ, UR6 ;  /* 0x00000006ff107e24 */ /* 0x000fe4000f8e00ff */
[----:B------:R-:W-:-:S07]  /*ab90*/  IMAD.MOV.U32 R18, RZ, RZ, RZ ;  /* 0x000000ffff127224 */ /* 0x000fce00078e00ff */
.L_x_442:
[----:B------:R-:W-:-:S13]  /*aba0*/  ISETP.NE.AND P0, PT, R5, RZ, PT ;  /* 0x000000ff0500720c */ /* 0x000fda0003f05270 */
[----:B------:R-:W0:Y:S01]  /*abb0*/  @!P0 S2R R3, SR_CgaCtaId ;  /* 0x0000000000038919 */ /* 0x000e220000008800 */
[----:B------:R-:W-:-:S04]  /*abc0*/  @!P0 MOV R0, 0x400 ;  /* 0x0000040000008802 */ /* 0x000fc80000000f00 */
[----:B0-----:R-:W-:-:S05]  /*abd0*/  @!P0 LEA R0, R3, R0, 0x18 ;  /* 0x0000000003008211 */ /* 0x001fca00078ec0ff */
[----:B------:R0:W-:Y:S01]  /*abe0*/  @!P0 STS.128 [R0+0x28cd0], R16 ;  /* 0x028cd01000008388 */ /* 0x0001e20000000c00 */
[----:B------:R-:W-:Y:S06]  /*abf0*/  BAR.ARV 0x5, 0x180 ;  /* 0x0146000000007b1d */ /* 0x000fec0000002000 */
.L_x_435:
[----:B0-----:R-:W-:Y:S01]  /*ac00*/  IMAD.MOV.U32 R0, RZ, RZ, 0x1 ;  /* 0x00000001ff007424 */ /* 0x001fe200078e00ff */
[----:B------:R0:W-:Y:S01]  /*ac10*/  STL [R1+0x3c], RZ ;  /* 0x00003cff01007387 */ /* 0x0001e20000100800 */
[----:B------:R-:W-:Y:S02]  /*ac20*/  ULDC UR4, c[0x0][0xc3c] ;  /* 0x00030f0000047ab9 */ /* 0x000fe40000000800 */
[----:B-1----:R-:W-:Y:S01]  /*ac30*/  ISETP.GE.AND P0, PT, R19, UR4, PT ;  /* 0x0000000413007c0c */ /* 0x002fe2000bf06270 */
[----:B------:R0:W-:Y:S04]  /*ac40*/  STL [R1+0x10], R0 ;  /* 0x0000100001007387 */ /* 0x0001e80000100800 */
[----:B------:R0:W-:Y:S08]  /*ac50*/  STL [R1+0x8], RZ ;  /* 0x000008ff01007387 */ /* 0x0001f00000100800 */
[----:B0-----:R-:W-:Y:S05]  /*ac60*/  @P0 BRA `(.L_x_443) ;  /* 0x0000005c00e40947 */ /* 0x001fea0003800000 */
[----:B------:R-:W0:Y:S01]  /*ac70*/  S2R R5, SR_TID.X ;  /* 0x0000000000057919 */ /* 0x000e220000002100 */
[----:B------:R-:W1:Y:S01]  /*ac80*/  S2UR UR5, SR_CgaCtaId ;  /* 0x00000000000579c3 */ /* 0x000e620000008800 */
[----:B------:R-:W-:Y:S01]  /*ac90*/  UMOV UR4, 0x400 ;  /* 0x0000040000047882 */ /* 0x000fe20000000000 */
[----:B------:R-:W-:Y:S01]  /*aca0*/  BSSY B8, `(.L_x_443) ;  /* 0x00005f5000087945 */ /* 0x000fe20003800000 */
[----:B------:R-:W-:Y:S01]  /*acb0*/  ULDC UR37, c[0x0][0xc] ;  /* 0x0000030000257ab9 */ /* 0x000fe20000000800 */
[----:B------:R-:W-:Y:S01]  /*acc0*/  ULDC.64 UR38, c[0x0][0x198] ;  /* 0x0000660000267ab9 */ /* 0x000fe20000000a00 */
[----:B-1----:R-:W-:Y:S01]  /*acd0*/  ULEA UR4, UR5, UR4, 0x18 ;  /* 0x0000000405047291 */ /* 0x002fe2000f8ec03f */
[C---:B0-----:R-:W-:Y:S01]  /*ace0*/  IMAD.SHL.U32 R0, R5.reuse, 0x8, RZ ;  /* 0x0000000805007824 */ /* 0x041fe200078e00ff */
[----:B------:R-:W-:-:S04]  /*acf0*/  LOP3.LUT R4, R5, 0x7f, RZ, 0xc0, !PT ;  /* 0x0000007f05047812 */ /* 0x000fc800078ec0ff */
[----:B------:R-:W-:-:S04]  /*ad00*/  LOP3.LUT R2, R0, 0x1f8, RZ, 0xc0, !PT ;  /* 0x000001f800027812 */ /* 0x000fc800078ec0ff */
[----:B------:R-:W-:Y:S01]  /*ad10*/  LOP3.LUT R3, R2, 0x38, R5, 0x78, !PT ;  /* 0x0000003802037812 */ /* 0x000fe200078e7805 */
[----:B------:R-:W-:-:S05]  /*ad20*/  IMAD.SHL.U32 R2, R4, 0x8, RZ ;  /* 0x0000000804027824 */ /* 0x000fca00078e00ff */
[----:B------:R-:W-:Y:S01]  /*ad30*/  LOP3.LUT R2, R3, 0x200, R2, 0xf8, !PT ;  /* 0x0000020003027812 */ /* 0x000fe200078ef802 */
[----:B------:R-:W-:Y:S01]  /*ad40*/  IMAD.SHL.U32 R3, R5, 0x10, RZ ;  /* 0x0000001005037824 */ /* 0x000fe200078e00ff */
[----:B------:R-:W-:Y:S01]  /*ad50*/  SHF.R.U32.HI R5, RZ, 0x3, R4 ;  /* 0x00000003ff057819 */ /* 0x000fe20000011604 */
[----:B------:R-:W-:-:S03]  /*ad60*/  IMAD.U32 R4, RZ, RZ, UR4 ;  /* 0x00000004ff047e24 */ /* 0x000fc6000f8e00ff */
[----:B------:R-:W-:Y:S01]  /*ad70*/  LOP3.LUT R0, R5, 0x70, R3, 0xf8, !PT ;  /* 0x0000007005007812 */ /* 0x000fe200078ef803 */
[----:B------:R-:W-:Y:S01]  /*ad80*/  IMAD R2, R2, 0x2, R4 ;  /* 0x0000000202027824 */ /* 0x000fe200078e0204 */
[----:B------:R0:W-:Y:S01]  /*ad90*/  STL [R1+0x4], R4 ;  /* 0x0000040401007387 */ /* 0x0001e20000100800 */
[----:B------:R-:W-:-:S03]  /*ada0*/  IMAD.MOV.U32 R0, RZ, RZ, 0x1 ;  /* 0x00000001ff007424 */ /* 0x000fc600078e00ff */
[----:B------:R0:W-:Y:S04]  /*adb0*/  STL [R1+0x50], R2 ;  /* 0x0000500201007387 */ /* 0x0001e80000100800 */
[----:B------:R0:W-:Y:S04]  /*adc0*/  STL [R1+0x8], RZ ;  /* 0x000008ff01007387 */ /* 0x0001e80000100800 */
[----:B------:R0:W-:Y:S04]  /*add0*/  STL [R1+0x10], R0 ;  /* 0x0000100001007387 */ /* 0x0001e80000100800 */
[----:B------:R0:W-:Y:S02]  /*ade0*/  STL [R1+0x3c], RZ ;  /* 0x00003cff01007387 */ /* 0x0001e40000100800 */
.L_x_561:
[----:B012---:R-:W0:Y:S02]  /*adf0*/  LDC.64 R2, c[0x0][0xc88] ;  /* 0x00032200ff027b82 */ /* 0x007e240000000a00 */
[----:B0-----:R-:W-:-:S05]  /*ae00*/  IMAD.WIDE R2, R19, 0x4, R2 ;  /* 0x0000000413027825 */ /* 0x001fca00078e0202 */
[----:B------:R-:W2:Y:S01]  /*ae10*/  LDG.E R11, desc[UR40][R2.64] ;  /* 0x00000028020b7981 */ /* 0x000ea2000c1e1900 */
[----:B------:R-:W-:Y:S05]  /*ae20*/  YIELD ;  /* 0x0000000000007946 */ /* 0x000fea0003800000 */
[----:B------:R-:W-:Y:S01]  /*ae30*/  ULDC.64 UR4, c[0x0][0xa28] ;  /* 0x00028a0000047ab9 */ /* 0x000fe20000000a00 */
[----:B---3--:R-:W-:Y:S01]  /*ae40*/  IMAD.MOV.U32 R0, RZ, RZ, RZ ;  /* 0x000000ffff007224 */ /* 0x008fe200078e00ff */
[----:B------:R-:W-:Y:S01]  /*ae50*/  ISETP.NE.U32.AND P0, PT, RZ, UR4, PT ;  /* 0x00000004ff007c0c */ /* 0x000fe2000bf05070 */
[----:B------:R-:W-:Y:S01]  /*ae60*/  IMAD.MOV.U32 R6, RZ, RZ, RZ ;  /* 0x000000ffff067224 */ /* 0x000fe200078e00ff */
[----:B------:R-:W-:Y:S01]  /*ae70*/  ULDC.64 UR6, c[0x0][0xa18] ;  /* 0x0002860000067ab9 */ /* 0x000fe20000000a00 */
[----:B------:R-:W-:Y:S01]  /*ae80*/  ULDC.64 UR8, c[0x0][0xa08] ;  /* 0x0002820000087ab9 */ /* 0x000fe20000000a00 */
[----:B------:R-:W-:-:S02]  /*ae90*/  ISETP.NE.AND.EX P0, PT, RZ, UR5, PT, P0 ;  /* 0x00000005ff007c0c */ /* 0x000fc4000bf05300 */
[----:B--2---:R-:W-:Y:S01]  /*aea0*/  SHF.R.S32.HI R4, RZ, 0x1f, R11 ;  /* 0x0000001fff047819 */ /* 0x004fe2000001140b */
[----:B------:R-:W-:-:S10]  /*aeb0*/  IMAD.SHL.U32 R10, R11, 0x4, RZ ;  /* 0x000000040b0a7824 */ /* 0x000fd400078e00ff */
[C---:B------:R-:W-:Y:S01]  /*aec0*/  @P0 LEA R2, P1, R11.reuse, UR4, 0x2 ;  /* 0x000000040b020c11 */ /* 0x040fe2000f8210ff */
[----:B------:R-:W-:Y:S03]  /*aed0*/  STL [R1+0x20], R11 ;  /* 0x0000200b01007387 */ /* 0x000fe60000100800 */
[C-C-:B------:R-:W-:Y:S01]  /*aee0*/  @P0 LEA.HI.X R3, R11.reuse, UR5, R4.reuse, 0x2, P1 ;  /* 0x000000050b030c11 */ /* 0x140fe200088f1404 */
[----:B------:R-:W-:Y:S01]  /*aef0*/  ULDC.64 UR4, c[0x0][0xa00] ;  /* 0x0002800000047ab9 */ /* 0x000fe20000000a00 */
[----:B------:R-:W-:Y:S01]  /*af00*/  SHF.L.U64.HI R9, R11, 0x2, R4 ;  /* 0x000000020b097819 */ /* 0x000fe20000010204 */
[----:B------:R0:W-:Y:S01]  /*af10*/  STL [R1+0x34], R4 ;  /* 0x0000340401007387 */ /* 0x0001e20000100800 */
[----:B------:R-:W-:-:S03]  /*af20*/  ISETP.NE.U32.AND P1, PT, RZ, UR4, PT ;  /* 0x00000004ff007c0c */ /* 0x000fc6000bf25070 */
[----:B-----5:R1:W5:Y:S01]  /*af30*/  @P0 LDG.E R0, desc[UR40][R2.64] ;  /* 0x0000002802000981 */ /* 0x020362000c1e1900 */
[----:B------:R-:W-:Y:S01]  /*af40*/  ISETP.NE.AND.EX P1, PT, RZ, UR5, PT, P1 ;  /* 0x00000005ff007c0c */ /* 0x000fe2000bf25310 */
[----:B------:R-:W-:Y:S01]  /*af50*/  IMAD.MOV.U32 R8, RZ, RZ, RZ ;  /* 0x000000ffff087224 */ /* 0x000fe200078e00ff */
[----:B------:R-:W-:Y:S01]  /*af60*/  ISETP.NE.U32.AND P2, PT, RZ, UR6, PT ;  /* 0x00000006ff007c0c */ /* 0x000fe2000bf45070 */
[----:B------:R-:W-:Y:S01]  /*af70*/  STL [R1], R10 ;  /* 0x0000000a01007387 */ /* 0x000fe20000100800 */
[----:B------:R-:W-:Y:S02]  /*af80*/  ISETP.NE.U32.AND P0, PT, RZ, UR8, PT ;  /* 0x00000008ff007c0c */ /* 0x000fe4000bf05070 */
[----:B------:R-:W-:Y:S01]  /*af90*/  ISETP.NE.AND.EX P2, PT, RZ, UR7, PT, P2 ;  /* 0x00000007ff007c0c */ /* 0x000fe2000bf45320 */
[----:B------:R-:W-:Y:S01]  /*afa0*/  STL [R1+0x14], R9 ;  /* 0x0000140901007387 */ /* 0x000fe20000100800 */
[----:B------:R-:W-:Y:S02]  /*afb0*/  ISETP.NE.AND.EX P0, PT, RZ, UR9, PT, P0 ;  /* 0x00000009ff007c0c */ /* 0x000fe4000bf05300 */
[----:B-1----:R-:W-:-:S02]  /*afc0*/  IADD3 R2, P3, R10, UR4, RZ ;  /* 0x000000040a027c10 */ /* 0x002fc4000ff7e0ff */
[----:B0-----:R-:W-:Y:S02]  /*afd0*/  IADD3 R4, P4, R10, UR8, RZ ;  /* 0x000000080a047c10 */ /* 0x001fe4000ff9e0ff */
[C---:B------:R-:W-:Y:S01]  /*afe0*/  IADD3.X R3, R9.reuse, UR5, RZ, P3, !PT ;  /* 0x0000000509037c10 */ /* 0x040fe20009ffe4ff */
[----:B------:R-:W-:Y:S01]  /*aff0*/  ULDC UR4, c[0x0][0x288] ;  /* 0x0000a20000047ab9 */ /* 0x000fe20000000800 */
[----:B------:R-:W-:-:S03]  /*b000*/  IADD3.X R5, R9, UR9, RZ, P4, !PT ;  /* 0x0000000909057c10 */ /* 0x000fc6000a7fe4ff */
[----:B------:R-:W2:Y:S01]  /*b010*/  @P1 LDG.E R6, desc[UR40][R2.64] ;  /* 0x0000002802061981 */ /* 0x000ea2000c1e1900 */
[----:B------:R-:W-:Y:S01]  /*b020*/  IMAD.U32 R12, RZ, RZ, UR4 ;  /* 0x00000004ff0c7e24 */ /* 0x000fe2000f8e00ff */
[----:B------:R-:W-:Y:S02]  /*b030*/  ULDC.64 UR4, c[0x0][0x418] ;  /* 0x0001060000047ab9 */ /* 0x000fe40000000a00 */
[----:B------:R-:W5:Y:S04]  /*b040*/  @P0 LDG.E R8, desc[UR40][R4.64] ;  /* 0x0000002804080981 */ /* 0x000f68000c1e1900 */
[----:B--2---:R0:W-:Y:S02]  /*b050*/  STL [R1+0x2c], R6 ;  /* 0x00002c0601007387 */ /* 0x0041e40000100800 */
[----:B0-----:R-:W-:-:S04]  /*b060*/  @P2 IADD3 R6, P3, R10, UR6, RZ ;  /* 0x000000060a062c10 */ /* 0x001fc8000ff7e0ff */
[----:B------:R-:W-:-:S05]  /*b070*/  @P2 IADD3.X R7, R9, UR7, RZ, P3, !PT ;  /* 0x0000000709072c10 */ /* 0x000fca0009ffe4ff */
[----:B------:R0:W2:Y:S01]  /*b080*/  @P2 LDG.E R12, desc[UR40][R6.64] ;  /* 0x00000028060c2981 */ /* 0x0000a2000c1e1900 */
[----:B------:R-:W-:-:S03]  /*b090*/  UISETP.NE.U32.AND UP0, UPT, UR4, URZ, UPT ;  /* 0x0000003f0400728c */ /* 0x000fc6000bf05070 */
[----:B------:R-:W-:Y:S01]  /*b0a0*/  ULDC UR4, c[0x0][0x424] ;  /* 0x0001090000047ab9 */ /* 0x000fe20000000800 */
[----:B------:R-:W-:-:S03]  /*b0b0*/  UISETP.NE.AND.EX UP0, UPT, UR5, URZ, UPT, UP0 ;  /* 0x0000003f0500728c */ /* 0x000fc6000bf05300 */
[----:B------:R-:W-:Y:S01]  /*b0c0*/  ULDC UR5, c[0x0][0x2f0] ;  /* 0x0000bc0000057ab9 */ /* 0x000fe20000000800 */
[----:B------:R-:W-:-:S04]  /*b0d0*/  USEL UR4, UR4, 0x1, UP0 ;  /* 0x0000000104047887 */ /* 0x000fc80008000000 */
[----:B------:R-:W-:-:S06]  /*b0e0*/  UIMAD UR4, UR4, UR5, URZ ;  /* 0x00000005040472a4 */ /* 0x000fcc000f8e023f */
[----:B0-----:R-:W-:Y:S01]  /*b0f0*/  IMAD.U32 R6, RZ, RZ, UR4 ;  /* 0x00000004ff067e24 */ /* 0x001fe2000f8e00ff */
[----:B--2---:R0:W-:Y:S01]  /*b100*/  STL [R1+0x38], R12 ;  /* 0x0000380c01007387 */ /* 0x0041e20000100800 */
[----:B------:R-:W-:Y:S05]  /*b110*/  @P2 BRA `(.L_x_444) ;  /* 0x0000000000142947 */ /* 0x000fea0003800000 */
[----:B------:R-:W-:Y:S05]  /*b120*/  @!P1 BRA `(.L_x_444) ;  /* 0x0000000000109947 */ /* 0x000fea0003800000 */
[----:B------:R-:W2:Y:S04]  /*b130*/  LDG.E R7, desc[UR40][R2.64] ;  /* 0x0000002802077981 */ /* 0x000ea8000c1e1900 */
[----:B------:R-:W2:Y:S02]  /*b140*/  LDG.E R2, desc[UR40][R2.64+0x4] ;  /* 0x0000042802027981 */ /* 0x000ea4000c1e1900 */
[----:B--2---:R-:W-:-:S05]  /*b150*/  IMAD.IADD R2, R2, 0x1, -R7 ;  /* 0x0000000102027824 */ /* 0x004fca00078e0a07 */
[----:B------:R1:W-:Y:S02]  /*b160*/  STL [R1+0x38], R2 ;  /* 0x0000380201007387 */ /* 0x0003e40000100800 */
.L_x_444:
[----:B-1----:R-:W-:Y:S01]  /*b170*/  IMAD.MOV.U32 R2, RZ, RZ, R11 ;  /* 0x000000ffff027224 */ /* 0x002fe200078e000b */
[----:B------:R-:W-:Y:S01]  /*b180*/  ULDC.64 UR4, c[0x0][0xa20] ;  /* 0x0002880000047ab9 */ /* 0x000fe20000000a00 */
[----:B-----5:R-:W-:Y:S01]  /*b190*/  IMAD.IADD R3, R8, 0x1, R0 ;  /* 0x0000000108037824 */ /* 0x020fe200078e0200 */
[----:B------:R-:W-:Y:S02]  /*b1a0*/  ISETP.NE.U32.AND P1, PT, RZ, UR4, PT ;  /* 0x00000004ff007c0c */ /* 0x000fe4000bf25070 */
[----:B------:R1:W-:Y:S02]  /*b1b0*/  STL [R1+0xc], R2 ;  /* 0x00000c0201007387 */ /* 0x0003e40000100800 */
[----:B------:R-:W-:Y:S02]  /*b1c0*/  ISETP.NE.AND.EX P1, PT, RZ, UR5, PT, P1 ;  /* 0x00000005ff007c0c */ /* 0x000fe4000bf25310 */
[----:B------:R1:W-:Y:S11]  /*b1d0*/  STL [R1+0x1c], R3 ;  /* 0x00001c0301007387 */ /* 0x0003f60000100800 */
[----:B-1----:R-:W-:Y:S05]  /*b1e0*/  @!P1 BRA `(.L_x_445) ;  /* 0x0000000000109947 */ /* 0x002fea0003800000 */
[----:B------:R-:W-:-:S04]  /*b1f0*/  IADD3 R6, P0, R10, UR4, RZ ;  /* 0x000000040a067c10 */ /* 0x000fc8000ff1e0ff */
[----:B------:R-:W-:-:S05]  /*b200*/  IADD3.X R7, R9, UR5, RZ, P0, !PT ;  /* 0x0000000509077c10 */ /* 0x000fca00087fe4ff */
[----:B------:R1:W5:Y:S01]  /*b210*/  LDG.E R6, desc[UR40][R6.64] ;  /* 0x0000002806067981 */ /* 0x000362000c1e1900 */
[----:B------:R-:W-:Y:S05]  /*b220*/  BRA `(.L_x_446) ;  /* 0x0000000000107947 */ /* 0x000fea0003800000 */
.L_x_445:
[----:B------:R-:W-:Y:S05]  /*b230*/  @!P0 BRA `(.L_x_446) ;  /* 0x00000000000c8947 */ /* 0x000fea0003800000 */
[----:B------:R-:W2:Y:S04]  /*b240*/  LDG.E R6, desc[UR40][R4.64] ;  /* 0x0000002804067981 */ /* 0x000ea8000c1e1900 */
[----:B------:R-:W2:Y:S02]  /*b250*/  LDG.E R4, desc[UR40][R4.64+0x4] ;  /* 0x0000042804047981 */ /* 0x000ea4000c1e1900 */
[----:B--2---:R-:W-:-:S07]  /*b260*/  IMAD.IADD R6, R4, 0x1, -R6 ;  /* 0x0000000104067824 */ /* 0x004fce00078e0a06 */
.L_x_446:
[----:B-----5:R-:W-:Y:S01]  /*b270*/  IMAD.IADD R3, R6, 0x1, -R0 ;  /* 0x0000000106037824 */ /* 0x020fe200078e0a00 */
[----:B------:R-:W-:Y:S03]  /*b280*/  BSSY B7, `(.L_x_447) ;  /* 0x00004f4000077945 */ /* 0x000fe60003800000 */
[C---:B------:R-:W-:Y:S01]  /*b290*/  VIADD R0, R3.reuse, 0x3f ;  /* 0x0000003f03007836 */ /* 0x040fe20000000000 */
[----:B------:R2:W-:Y:S01]  /*b2a0*/  STL [R1+0x30], R3 ;  /* 0x0000300301007387 */ /* 0x0005e20000100800 */
[----:B------:R-:W-:-:S03]  /*b2b0*/  ISETP.GT.AND P0, PT, R3, RZ, PT ;  /* 0x000000ff0300720c */ /* 0x000fc60003f04270 */
[----:B------:R-:W-:-:S04]  /*b2c0*/  SHF.R.S32.HI R2, RZ, 0x1f, R0 ;  /* 0x0000001fff027819 */ /* 0x000fc80000011400 */
[----:B------:R-:W-:-:S04]  /*b2d0*/  LEA.HI R2, R2, R0, RZ, 0x6 ;  /* 0x0000000002027211 */ /* 0x000fc800078f30ff */
[----:B------:R-:W-:-:S05]  /*b2e0*/  SHF.R.S32.HI R0, RZ, 0x6, R2 ;  /* 0x00000006ff007819 */ /* 0x000fca0000011402 */
[----:B------:R2:W-:Y:S01]  /*b2f0*/  STL [R1+0x28], R0 ;  /* 0x0000280001007387 */ /* 0x0005e20000100800 */
[----:B------:R-:W-:Y:S05]  /*b300*/  @P0 BRA `(.L_x_448) ;  /* 0x0000000000440947 */ /* 0x000fea0003800000 */
[----:B--2---:R-:W2:Y:S02]  /*b310*/  S2R R3, SR_TID.X ;  /* 0x0000000000037919 */ /* 0x004ea40000002100 */
[----:B--2---:R-:W-:-:S04]  /*b320*/  LOP3.LUT R3, R3, 0x7f, RZ, 0xc0, !PT ;  /* 0x0000007f03037812 */ /* 0x004fc800078ec0ff */
[----:B------:R-:W-:-:S13]  /*b330*/  ISETP.NE.AND P0, PT, R3, RZ, PT ;  /* 0x000000ff0300720c */ /* 0x000fda0003f05270 */
[----:B------:R-:W-:Y:S05]  /*b340*/  @P0 BRA `(.L_x_449) ;  /* 0x0000004c009c0947 */ /* 0x000fea0003800000 */
[----:B------:R-:W2:Y:S01]  /*b350*/  S2R R5, SR_LANEID ;  /* 0x0000000000057919 */ /* 0x000ea20000000000 */
[----:B------:R-:W-:Y:S01]  /*b360*/  VOTEU.ANY UR4, UPT, PT ;  /* 0x0000000000047886 */ /* 0x000fe200038e0100 */
[----:B------:R-:W3:Y:S01]  /*b370*/  LDC.64 R2, c[0x0][0xc60] ;  /* 0x00031800ff027b82 */ /* 0x000ee20000000a00 */
[----:B------:R-:W2:Y:S02]  /*b380*/  FLO.U32 R0, UR4 ;  /* 0x0000000400007d00 */ /* 0x000ea400080e0000 */
[----:B--2---:R-:W-:-:S06]  /*b390*/  ISETP.EQ.U32.AND P0, PT, R0, R5, PT ;  /* 0x000000050000720c */ /* 0x004fcc0003f02070 */
[----:B------:R-:W3:Y:S07]  /*b3a0*/  POPC R5, UR4 ;  /* 0x0000000400057d09 */ /* 0x000eee0008000000 */
[----:B---3--:R-:W2:Y:S01]  /*b3b0*/  @P0 ATOMG.E.ADD.STRONG.GPU PT, R3, desc[UR40][R2.64], R5 ;  /* 0x00000005020309a8 */ /* 0x008ea200081ee1e8 */
[----:B------:R-:W3:Y:S02]  /*b3c0*/  S2R R4, SR_LTMASK ;  /* 0x0000000000047919 */ /* 0x000ee40000003900 */
[----:B---3--:R-:W-:-:S04]  /*b3d0*/  LOP3.LUT R4, R4, UR4, RZ, 0xc0, !PT ;  /* 0x0000000404047c12 */ /* 0x008fc8000f8ec0ff */
[----:B-1----:R-:W1:Y:S01]  /*b3e0*/  POPC R7, R4 ;  /* 0x0000000400077309 */ /* 0x002e620000000000 */
[----:B--2---:R-:W1:Y:S02]  /*b3f0*/  SHFL.IDX PT, R0, R3, R0, 0x1f ;  /* 0x00001f0003007589 */ /* 0x004e6400000e0000 */
[----:B-1----:R-:W-:Y:S01]  /*b400*/  IADD3 R16, R0, UR37, R7 ;  /* 0x0000002500107c10 */ /* 0x002fe2000fffe007 */
[----:B------:R-:W-:Y:S06]  /*b410*/  BRA `(.L_x_449) ;  /* 0x0000004c00687947 */ /* 0x000fec0003800000 */
.L_x_448:
[----:B--2---:R-:W2:Y:S01]  /*b420*/  LDL R0, [R1+0x4] ;  /* 0x0000040001007983 */ /* 0x004ea20000100800 */
[----:B------:R-:W-:Y:S01]  /*b430*/  BSSY B6, `(.L_x_450) ;  /* 0x0000014000067945 */ /* 0x000fe20003800000 */
[----:B--2---:R-:W-:-:S05]  /*b440*/  VIADD R0, R0, 0x22400 ;  /* 0x0002240000007836 */ /* 0x004fca0000000000 */
[----:B------:R-:W-:-:S13]  /*b450*/  LOP3.LUT P0, RZ, R0, 0x3ff, RZ, 0xc0, !PT ;  /* 0x000003ff00ff7812 */ /* 0x000fda000780c0ff */
[----:B------:R-:W-:Y:S05]  /*b460*/  @!P0 BRA `(.L_x_451) ;  /* 0x0000000000408947 */ /* 0x000fea0003800000 */
[----:B------:R-:W-:Y:S01]  /*b470*/  MOV R2, 0x0 ;  /* 0x0000000000027802 */ /* 0x000fe20000000f00 */
[----:B------:R-:W-:Y:S01]  /*b480*/  ULDC.64 UR6, c[0x4][0x90] ;  /* 0x0100240000067ab9 */ /* 0x000fe20000000a00 */
[----:B------:R-:W-:Y:S01]  /*b490*/  ULDC.64 UR8, c[0x4][0x98] ;  /* 0x0100260000087ab9 */ /* 0x000fe20000000a00 */
[----:B------:R-:W-:Y:S01]  /*b4a0*/  ULDC.64 UR4, c[0x4][0x8] ;  /* 0x0100020000047ab9 */ /* 0x000fe20000000a00 */
[----:B------:R-:W-:Y:S02]  /*b4b0*/  IMAD.U32 R4, RZ, RZ, UR6 ;  /* 0x00000006ff047e24 */ /* 0x000fe4000f8e00ff */
[----:B------:R-:W2:Y:S01]  /*b4c0*/  LDC.64 R2, c[0x4][R2] ;  /* 0x0100000002027b82 */ /* 0x000ea20000000a00 */
[----:B------:R-:W-:Y:S02]  /*b4d0*/  IMAD.U32 R5, RZ, RZ, UR7 ;  /* 0x00000007ff057e24 */ /* 0x000fe4000f8e00ff */
[----:B------:R-:W-:Y:S02]  /*b4e0*/  IMAD.U32 R6, RZ, RZ, UR8 ;  /* 0x00000008ff067e24 */ /* 0x000fe4000f8e00ff */
[----:B-1----:R-:W-:-:S02]  /*b4f0*/  IMAD.U32 R7, RZ, RZ, UR9 ;  /* 0x00000009ff077e24 */ /* 0x002fc4000f8e00ff */
[----:B------:R-:W-:Y:S02]  /*b500*/  IMAD.U32 R10, RZ, RZ, UR4 ;  /* 0x00000004ff0a7e24 */ /* 0x000fe4000f8e00ff */
[----:B------:R-:W-:Y:S02]  /*b510*/  IMAD.U32 R11, RZ, RZ, UR5 ;  /* 0x00000005ff0b7e24 */ /* 0x000fe4000f8e00ff */
[----:B------:R-:W-:Y:S02]  /*b520*/  IMAD.MOV.U32 R8, RZ, RZ, 0x70 ;  /* 0x00000070ff087424 */ /* 0x000fe400078e00ff */
[----:B0-----:R-:W-:Y:S02]  /*b530*/  IMAD.MOV.U32 R12, RZ, RZ, 0x1 ;  /* 0x00000001ff0c7424 */ /* 0x001fe400078e00ff */
[----:B------:R-:W-:-:S07]  /*b540*/  IMAD.MOV.U32 R13, RZ, RZ, RZ ;  /* 0x000000ffff0d7224 */ /* 0x000fce00078e00ff */
[----:B------:R-:W-:-:S07]  /*b550*/  LEPC R20, `(.L_x_451) ;  /* 0x000000001014794e */ /* 0x000fce0000000000 */
[----:B--2---:R-:W-:Y:S05]  /*b560*/  CALL.ABS.NOINC R2 ;  /* 0x0000000002007343 */ /* 0x004fea0003c00000 */
.L_x_451:
[----:B------:R-:W-:Y:S05]  /*b570*/  BSYNC B6 ;  /* 0x0000000000067941 */ /* 0x000fea0003800000 */
.L_x_450:
[----:B------:R-:W2:Y:S01]  /*b580*/  LDL R2, [R1+0x4] ;  /* 0x0000040001027983 */ /* 0x000ea20000100800 */
        /* <DEDUP_REMOVED lines=8> */
[----:B------:R2:W3:Y:S01]  /*b610*/  LDC.64 R2, c[0x4][R0] ;  /* 0x0100000000027b82 */ /* 0x0004e20000000a00 */
[----:B------:R-:W-:Y:S02]  /*b620*/  IMAD.U32 R4, RZ, RZ, UR6 ;  /* 0x00000006ff047e24 */ /* 0x000fe4000f8e00ff */
[----:B------:R-:W-:Y:S02]  /*b630*/  IMAD.U32 R5, RZ, RZ, UR7 ;  /* 0x00000007ff057e24 */ /* 0x000fe4000f8e00ff */
[----:B------:R-:W-:Y:S02]  /*b640*/  IMAD.U32 R6, RZ, RZ, UR8 ;  /* 0x00000008ff067e24 */ /* 0x000fe4000f8e00ff */
[----:B-1----:R-:W-:-:S02]  /*b650*/  IMAD.U32 R7, RZ, RZ, UR9 ;  /* 0x00000009ff077e24 */ /* 0x002fc4000f8e00ff */
[----:B------:R-:W-:Y:S02]  /*b660*/  IMAD.U32 R10, RZ, RZ, UR4 ;  /* 0x00000004ff0a7e24 */ /* 0x000fe4000f8e00ff */
[----:B------:R-:W-:Y:S02]  /*b670*/  IMAD.U32 R11, RZ, RZ, UR5 ;  /* 0x00000005ff0b7e24 */ /* 0x000fe4000f8e00ff */
[----:B------:R-:W-:Y:S02]  /*b680*/  IMAD.MOV.U32 R8, RZ, RZ, 0x70 ;  /* 0x00000070ff087424 */ /* 0x000fe400078e00ff */
[----:B0-----:R-:W-:Y:S02]  /*b690*/  IMAD.MOV.U32 R12, RZ, RZ, 0x1 ;  /* 0x00000001ff0c7424 */ /* 0x001fe400078e00ff */
[----:B--2---:R-:W-:-:S07]  /*b6a0*/  IMAD.MOV.U32 R13, RZ, RZ, RZ ;  /* 0x000000ffff0d7224 */ /* 0x004fce00078e00ff */
[----:B------:R-:W-:-:S07]  /*b6b0*/  LEPC R20, `(.L_x_454) ;  /* 0x000000001014794e */ /* 0x000fce0000000000 */
[----:B---3--:R-:W-:Y:S05]  /*b6c0*/  CALL.ABS.NOINC R2 ;  /* 0x0000000002007343 */ /* 0x008fea0003c00000 */
.L_x_454:
[----:B------:R-:W-:Y:S01]  /*b6d0*/  MOV R2, 0x0 ;  /* 0x0000000000027802 */ /* 0x000fe20000000f00 */
        /* <DEDUP_REMOVED lines=15> */
.L_x_453:
[----:B------:R-:W-:Y:S05]  /*b7d0*/  BSYNC B6 ;  /* 0x0000000000067941 */ /* 0x000fea0003800000 */
.L_x_452:
[----:B------:R-:W2:Y:S01]  /*b7e0*/  LDL.LU R2, [R1] ;  /* 0x0000000001027983 */ /* 0x000ea20000300800 */
[----:B------:R-:W-:-:S03]  /*b7f0*/  ULDC.64 UR4, c[0x0][0x9f8] ;  /* 0x00027e0000047ab9 */ /* 0x000fc60000000a00 */
[----:B------:R-:W3:Y:S04]  /*b800*/  LDL.LU R4, [R1+0x14] ;  /* 0x0000140001047983 */ /* 0x000ee80000300800 */
[----:B-1----:R-:W4:Y:S01]  /*b810*/  LDL R7, [R1+0xc] ;  /* 0x00000c0001077983 */ /* 0x002f220000100800 */
[----:B------:R-:W-:-:S03]  /*b820*/  ISETP.NE.U32.AND P0, PT, RZ, UR4, PT ;  /* 0x00000004ff007c0c */ /* 0x000fc6000bf05070 */
[----:B------:R-:W5:Y:S01]  /*b830*/  LDL R0, [R1+0x28] ;  /* 0x0000280001007983 */ /* 0x000f620000100800 */
[----:B------:R-:W-:-:S13]  /*b840*/  ISETP.NE.AND.EX P0, PT, RZ, UR5, PT, P0 ;  /* 0x00000005ff007c0c */ /* 0x000fda000bf05300 */
[----:B--2---:R-:W-:-:S04]  /*b850*/  @P0 IADD3 R2, P1, R2, UR4, RZ ;  /* 0x0000000402020c10 */ /* 0x004fc8000ff3e0ff */
[----:B---3--:R-:W-:Y:S01]  /*b860*/  @P0 IADD3.X R3, R4, UR5, RZ, P1, !PT ;  /* 0x0000000504030c10 */ /* 0x008fe20008ffe4ff */
[----:B------:R-:W-:-:S04]  /*b870*/  ULDC.64 UR4, c[0x0][0xa08] ;  /* 0x0002820000047ab9 */ /* 0x000fc80000000a00 */
[----:B----4-:R1:W2:Y:S01]  /*b880*/  @P0 LDG.E R7, desc[UR40][R2.64] ;  /* 0x0000002802070981 */ /* 0x0102a2000c1e1900 */
[----:B-----5:R-:W-:Y:S01]  /*b890*/  VIADD R9, R0, 0xffffffff ;  /* 0xffffffff00097836 */ /* 0x020fe20000000000 */
[----:B-1----:R-:W1:Y:S01]  /*b8a0*/  LDC.64 R2, c[0x0][0x418] ;  /* 0x00010600ff027b82 */ /* 0x002e620000000a00 */
[----:B--2---:R-:W-:Y:S01]  /*b8b0*/  SHF.R.S32.HI R8, RZ, 0x1f, R7 ;  /* 0x0000001fff087819 */ /* 0x004fe20000011407 */
[----:B------:R2:W-:Y:S04]  /*b8c0*/  @P0 STL [R1+0xc], R7 ;  /* 0x00000c0701000387 */ /* 0x0005e80000100800 */
[----:B------:R2:W-:Y:S04]  /*b8d0*/  STL [R1+0x24], R9 ;  /* 0x0000240901007387 */ /* 0x0005e80000100800 */
[----:B------:R2:W-:Y:S01]  /*b8e0*/  STL [R1+0x14], R8 ;  /* 0x0000140801007387 */ /* 0x0005e20000100800 */
[----:B-1----:R-:W-:Y:S01]  /*b8f0*/  LOP3.LUT P0, RZ, R2, UR4, RZ, 0xfc, !PT ;  /* 0x0000000402ff7c12 */ /* 0x002fe2000f80fcff */
[----:B------:R-:W-:-:S03]  /*b900*/  UMOV UR4, 0xffffffff ;  /* 0xffffffff00047882 */ /* 0x000fc60000000000 */
[----:B------:R-:W-:-:S04]  /*b910*/  LOP3.LUT P0, RZ, R3, UR5, RZ, 0xfc, P0 ;  /* 0x0000000503ff7c12 */ /* 0x000fc8000800fcff */
[----:B------:R-:W-:Y:S01]  /*b920*/  SEL R0, R7, RZ, !P0 ;  /* 0x000000ff07007207 */ /* 0x000fe20004000000 */
[----:B--2---:R-:W-:Y:S08]  /*b930*/  BRA.DIV UR4, `(.L_x_455) ;  /* 0x0000005a04407947 */ /* 0x004ff0000b800000 */
[----:B------:R-:W1:Y:S02]  /*b940*/  S2R R4, SR_TID.X ;  /* 0x0000000000047919 */ /* 0x000e640000002100 */
[----:B-1----:R-:W-:-:S04]  /*b950*/  SHF.R.U32.HI R4, RZ, 0x5, R4 ;  /* 0x00000005ff047819 */ /* 0x002fc80000011604 */
[----:B------:R-:W-:-:S05]  /*b960*/  LOP3.LUT R4, R4, 0x3, RZ, 0xc0, !PT ;  /* 0x0000000304047812 */ /* 0x000fca00078ec0ff */
[----:B------:R1:W2:Y:S02]  /*b970*/  SHFL.IDX PT, R14, R4, RZ, 0x1f ;  /* 0x00001fff040e7589 */ /* 0x0002a400000e0000 */
.L_x_578:
[----:B------:R-:W-:Y:S01]  /*b980*/  PLOP3.LUT P1, PT, PT, PT, PT, 0x8, 0x0 ;  /* 0x000000000000781c */ /* 0x000fe20003f2e170 */
[----:B------:R3:W-:Y:S01]  /*b990*/  STL [R1], R0 ;  /* 0x0000000001007387 */ /* 0x0007e20000100800 */
[----:B--2---:R-:W-:Y:S02]  /*b9a0*/  ISETP.NE.AND P0, PT, R14, RZ, PT ;  /* 0x000000ff0e00720c */ /* 0x004fe40003f05270 */
[----:B---3--:R-:W-:-:S05]  /*b9b0*/  P2R R0, PR, RZ, 0x2 ;  /* 0x00000002ff007803 */ /* 0x008fca0000000000 */
[----:B------:R2:W-:Y:S06]  /*b9c0*/  STL [R1+0x18], R0 ;  /* 0x0000180001007387 */ /* 0x0005ec0000100800 */
[----:B------:R-:W-:Y:S05]  /*b9d0*/  @P0 BRA `(.L_x_456) ;  /* 0x00000004001c0947 */ /* 0x000fea0003800000 */
[----:B------:R-:W-:-:S03]  /*b9e0*/  UMOV UR4, 0xffffffff ;  /* 0xffffffff00047882 */ /* 0x000fc60000000000 */
[----:B------:R-:W-:Y:S05]  /*b9f0*/  BRA.DIV UR4, `(.L_x_457) ;  /* 0x0000005a04447947 */ /* 0x000fea000b800000 */
[----:B------:R-:W-:-:S13]  /*ba00*/  ELECT P6, URZ, PT ;  /* 0x00000000003f782f */ /* 0x000fda00038c0000 */
.L_x_581:
[----:B------:R-:W-:Y:S05]  /*ba10*/  @!P6 BRA `(.L_x_456) ;  /* 0x00000004000ce947 */ /* 0x000fea0003800000 */
[----:B------:R3:W-:Y:S01]  /*ba20*/  STL [R1+0x40], R9 ;  /* 0x0000400901007387 */ /* 0x0007e20000100800 */
[----:B------:R-:W-:-:S04]  /*ba30*/  ISETP.NE.U32.AND P0, PT, R2, RZ, PT ;  /* 0x000000ff0200720c */ /* 0x000fc80003f05070 */
[----:B------:R-:W-:-:S13]  /*ba40*/  ISETP.NE.AND.EX P0, PT, R3, RZ, PT, P0 ;  /* 0x000000ff0300720c */ /* 0x000fda0003f05300 */
[----:B---3--:R-:W-:Y:S05]  /*ba50*/  @!P0 BRA `(.L_x_458) ;  /* 0x0000000000508947 */ /* 0x008fea0003800000 */
[----:B------:R-:W3:Y:S01]  /*ba60*/  LDC R6, c[0x0][0x43c] ;  /* 0x00010f00ff067b82 */ /* 0x000ee20000000800 */
[----:B--2---:R-:W-:Y:S01]  /*ba70*/  IMAD.MOV.U32 R0, RZ, RZ, R9 ;  /* 0x000000ffff007224 */ /* 0x004fe200078e0009 */
[----:B------:R-:W-:Y:S01]  /*ba80*/  ULDC.64 UR4, c[0x0][0x428] ;  /* 0x00010a0000047ab9 */ /* 0x000fe20000000a00 */
[----:B---3--:R-:W-:-:S13]  /*ba90*/  ISETP.NE.AND P0, PT, R6, 0x1, PT ;  /* 0x000000010600780c */ /* 0x008fda0003f05270 */
[----:B-1----:R-:W1:Y:S02]  /*baa0*/  @P0 LDC.64 R4, c[0x0][0x440] ;  /* 0x00011000ff040b82 */ /* 0x002e640000000a00 */
[----:B-1----:R-:W-:-:S05]  /*bab0*/  @P0 IMAD.HI.U32 R4, R9, R4, RZ ;  /* 0x0000000409040227 */ /* 0x002fca00078e00ff */
        /* <DEDUP_REMOVED lines=8> */
[----:B-1----:R-:W-:-:S04]  /*bb40*/  IMAD R6, R8, UR4, RZ ;  /* 0x0000000408067c24 */ /* 0x002fc8000f8e02ff */
[----:B------:R-:W-:-:S04]  /*bb50*/  IMAD R0, R7, UR5, R6 ;  /* 0x0000000507007c24 */ /* 0x000fc8000f8e0206 */
[----:B------:R-:W-:-:S05]  /*bb60*/  IMAD.IADD R0, R5, 0x1, R0 ;  /* 0x0000000105007824 */ /* 0x000fca00078e0200 */
[----:B------:R-:W-:-:S05]  /*bb70*/  LEA.HI.X R3, R4, R3, R0, 0x2, P0 ;  /* 0x0000000304037211 */ /* 0x000fca00000f1400 */
[----:B------:R-:W2:Y:S04]  /*bb80*/  LDG.E R0, desc[UR40][R2.64] ;  /* 0x0000002802007981 */ /* 0x000ea8000c1e1900 */
[----:B--2---:R3:W-:Y:S02]  /*bb90*/  STL [R1], R0 ;  /* 0x0000000001007387 */ /* 0x0047e40000100800 */
.L_x_458:
[----:B------:R-:W4:Y:S04]  /*bba0*/  LDL R7, [R1+0x4] ;  /* 0x0000040001077983 */ /* 0x000f280000100800 */
[----:B--23--:R-:W4:Y:S04]  /*bbb0*/  LDL R0, [R1+0x8] ;  /* 0x0000080001007983 */ /* 0x00cf280000100800 */
[----:B------:R-:W2:Y:S01]  /*bbc0*/  LDL R2, [R1+0x10] ;  /* 0x0000100001027983 */ /* 0x000ea20000100800 */
[----:B----4-:R-:W-:Y:S01]  /*bbd0*/  IMAD R0, R0, 0x8, R7 ;  /* 0x0000000800007824 */ /* 0x010fe200078e0207 */
[----:B--2---:R-:W-:-:S04]  /*bbe0*/  SHF.L.U32 R2, R2, 0x1f, RZ ;  /* 0x0000001f02027819 */ /* 0x004fc800000006ff */
[----:B------:R-:W2:Y:S02]  /*bbf0*/  SYNCS.PHASECHK.TRANS64.TRYWAIT P0, [R0+URZ+0x28c40], R2 ;  /* 0x028c4002000075a7 */ /* 0x000ea4000800017f */
[----:B--2---:R-:W-:Y:S05]  /*bc00*/  @!P0 BRA `(.L_x_459) ;  /* 0x0000005400e08947 */ /* 0x004fea0003800000 */
.L_x_582:
[----:B------:R-:W3:Y:S02]  /*bc10*/  S2R R3, SR_TID.X ;  /* 0x0000000000037919 */ /* 0x000ee40000002100 */
[----:B---3--:R-:W-:-:S04]  /*bc20*/  LOP3.LUT R3, R3, 0x7f, RZ, 0xc0, !PT ;  /* 0x0000007f03037812 */ /* 0x008fc800078ec0ff */
[----:B------:R-:W-:-:S13]  /*bc30*/  ISETP.NE.AND P0, PT, R3, RZ, PT ;  /* 0x000000ff0300720c */ /* 0x000fda0003f05270 */
[----:B------:R-:W-:Y:S05]  /*bc40*/  @P0 BRA `(.L_x_460) ;  /* 0x00000000001c0947 */ /* 0x000fea0003800000 */
[----:B------:R-:W3:Y:S01]  /*bc50*/  S2R R3, SR_TID.X ;  /* 0x0000000000037919 */ /* 0x000ee20000002100 */
[----:B--2---:R-:W-:-:S04]  /*bc60*/  IMAD.MOV.U32 R2, RZ, RZ, 0x2000 ;  /* 0x00002000ff027424 */ /* 0x004fc800078e00ff */
[----:B------:R4:W-:Y:S01]  /*bc70*/  SYNCS.ARRIVE.TRANS64 RZ, [R0+URZ+0x28c30], R2 ;  /* 0x028c300200ff79a7 */ /* 0x0009e2000800003f */
[----:B---3--:R-:W-:-:S04]  /*bc80*/  LOP3.LUT R3, R3, 0x1f, RZ, 0xc0, !PT ;  /* 0x0000001f03037812 */ /* 0x008fc800078ec0ff */
[----:B------:R-:W-:-:S13]  /*bc90*/  ISETP.NE.AND P0, PT, R3, RZ, PT ;  /* 0x000000ff0300720c */ /* 0x000fda0003f05270 */
[----:B----4-:R-:W-:Y:S05]  /*bca0*/  @!P0 BRA `(.L_x_460) ;  /* 0x0000000000048947 */ /* 0x010fea0003800000 */
[----:B------:R-:W-:Y:S01]  /*bcb0*/  BPT.TRAP 0x1 ;  /* 0x000000040000795c */ /* 0x000fe20000300000 */
.L_x_460:
[----:B------:R-:W3:Y:S04]  /*bcc0*/  LDL R5, [R1+0x4] ;  /* 0x0000040001057983 */ /* 0x000ee80000100800 */
[----:B-1----:R-:W3:Y:S04]  /*bcd0*/  LDL R4, [R1+0x8] ;  /* 0x0000080001047983 */ /* 0x002ee80000100800 */
[----:B------:R-:W4:Y:S04]  /*bce0*/  LDL R6, [R1+0x40] ;  /* 0x0000400001067983 */ /* 0x000f280000100800 */
[----:B------:R-:W5:Y:S04]  /*bcf0*/  LDL R3, [R1+0x1c] ;  /* 0x00001c0001037983 */ /* 0x000f680000100800 */
[----:B--2---:R-:W2:Y:S01]  /*bd00*/  LDL R2, [R1] ;  /* 0x0000000001027983 */ /* 0x004ea20000100800 */
[----:B------:R-:W-:Y:S01]  /*bd10*/  R2UR UR9, R0 ;  /* 0x00000000000972ca */ /* 0x000fe200000e0000 */
[----:B------:R-:W-:Y:S01]  /*bd20*/  UIADD3 UR6, UP0, UR38, 0x370, URZ ;  /* 0x0000037026067890 */ /* 0x000fe2000ff1e03f */
[----:B------:R-:W-:-:S02]  /*bd30*/  R2UR UR12, R18 ;  /* 0x00000000120c72ca */ /* 0x000fc400000e0000 */
[----:B------:R-:W-:Y:S01]  /*bd40*/  PLOP3.LUT P0, PT, PT, PT, PT, 0x80, 0x0 ;  /* 0x000000000000781c */ /* 0x000fe20003f0f070 */
[----:B------:R-:W-:-:S08]  /*bd50*/  UIADD3.X UR7, URZ, UR39, URZ, UP0, !UPT ;  /* 0x000000273f077290 */ /* 0x000fd000087fe43f */
[----:B------:R-:W-:Y:S01]  /*bd60*/  UIADD3 UR9, UR9, 0x28c30, URZ ;  /* 0x00028c3009097890 */ /* 0x000fe2000fffe03f */
[----:B------:R-:W-:Y:S01]  /*bd70*/  UMOV UR5, 0x14f00000 ;  /* 0x14f0000000057882 */ /* 0x000fe20000000000 */
[----:B------:R-:W-:Y:S01]  /*bd80*/  UMOV UR10, URZ ;  /* 0x0000003f000a7c82 */ /* 0x000fe20008000000 */
[----:B---3--:R-:W-:Y:S01]  /*bd90*/  IMAD R0, R4, 0x2000, R5 ;  /* 0x0000200004007824 */ /* 0x008fe200078e0205 */
[----:B----4-:R-:W-:-:S04]  /*bda0*/  R2UR UR11, R6 ;  /* 0x00000000060b72ca */ /* 0x010fc800000e0000 */
[----:B------:R-:W-:Y:S02]  /*bdb0*/  R2UR UR8, R0 ;  /* 0x00000000000872ca */ /* 0x000fe400000e0000 */
[----:B-----5:R-:W-:Y:S02]  /*bdc0*/  R2UR UR4, R3 ;  /* 0x00000000030472ca */ /* 0x020fe400000e0000 */
[----:B--2---:R-:W-:Y:S02]  /*bdd0*/  R2UR UR13, R2 ;  /* 0x00000000020d72ca */ /* 0x004fe400000e0000 */
[----:B------:R-:W-:-:S07]  /*bde0*/  P2R R0, PR, RZ, 0x1 ;  /* 0x00000001ff007803 */ /* 0x000fce0000000000 */
[----:B------:R-:W-:Y:S02]  /*bdf0*/  UIADD3 UR8, UR8, 0x22400, URZ ;  /* 0x0002240008087890 */ /* 0x000fe4000fffe03f */
[----:B------:R-:W-:Y:S01]  /*be00*/  ULEA UR11, UR11, UR4, 0x6 ;  /* 0x000000040b0b7291 */ /* 0x000fe2000f8e303f */
[----:B------:R3:W-:Y:S02]  /*be10*/  STL [R1+0x18], R0 ;  /* 0x0000180001007387 */ /* 0x0007e40000100800 */
[----:B------:R-:W-:-:S06]  /*be20*/  UMOV UR4, 0x0 ;  /* 0x0000000000047882 */ /* 0x000fcc0000000000 */
[----:B------:R3:W-:Y:S01]  /*be30*/  UTMALDG.4D [UR8], [UR6], desc[UR4] ;  /* 0x00000408060075b4 */ /* 0x0007e20008019000 */
[----:B------:R-:W-:Y:S02]  /*be40*/  NOP ;  /* 0x0000000000007918 */ /* 0x000fe40000000000 */
.L_x_456:
[----:B------:R-:W4:Y:S04]  /*be50*/  LDL R2, [R1+0x4] ;  /* 0x0000040001027983 */ /* 0x000f280000100800 */
[----:B------:R-:W2:Y:S04]  /*be60*/  LDL.LU R3, [R1+0x2c] ;  /* 0x00002c0001037983 */ /* 0x000ea80000300800 */
[----:B------:R-:W5:Y:S04]  /*be70*/  LDL.LU R5, [R1+0x20] ;  /* 0x0000200001057983 */ /* 0x000f680000300800 */
[----:B-1----:R-:W5:Y:S01]  /*be80*/  LDL.LU R4, [R1+0x34] ;  /* 0x0000340001047983 */ /* 0x002f620000300800 */
[----:B------:R-:W-:Y:S05]  /*be90*/  WARPSYNC.ALL ;  /* 0x0000000000007948 */ /* 0x000fea0003800000 */
[----:B---3--:R-:W-:Y:S01]  /*bea0*/  ULDC.64 UR4, c[0x0][0x298] ;  /* 0x0000a60000047ab9 */ /* 0x008fe20000000a00 */
[----:B------:R-:W-:Y:S01]  /*beb0*/  ULDC.64 UR6, c[0x0][0xa00] ;  /* 0x0002800000067ab9 */ /* 0x000fe20000000a00 */
[----:B------:R-:W-:Y:S01]  /*bec0*/  BSSY B6, `(.L_x_461) ;  /* 0x0000024000067945 */ /* 0x000fe20003800000 */
[----:B------:R-:W-:Y:S01]  /*bed0*/  BAR.SYNC.DEFER_BLOCKING 0x8, 0x100 ;  /* 0x0204000000007b1d */ /* 0x000fe20000010000 */
[----:B------:R-:W-:-:S04]  /*bee0*/  ISETP.NE.U32.AND P0, PT, RZ, UR6, PT ;  /* 0x00000006ff007c0c */ /* 0x000fc8000bf05070 */
[----:B------:R-:W-:Y:S01]  /*bef0*/  ISETP.NE.AND.EX P0, PT, RZ, UR7, PT, P0 ;  /* 0x00000007ff007c0c */ /* 0x000fe2000bf05300 */
[----:B----4-:R-:W-:Y:S01]  /*bf00*/  VIADD R2, R2, 0x20400 ;  /* 0x0002040002027836 */ /* 0x010fe20000000000 */
[----:B--2---:R-:W-:-:S04]  /*bf10*/  SHF.R.S32.HI R0, RZ, 0x1f, R3 ;  /* 0x0000001fff007819 */ /* 0x004fc80000011403 */
[----:B------:R-:W-:Y:S02]  /*bf20*/  LOP3.LUT P1, RZ, R2, 0x3ff, RZ, 0xc0, !PT ;  /* 0x000003ff02ff7812 */ /* 0x000fe4000782c0ff */
[----:B-----5:R-:W-:Y:S01]  /*bf30*/  SEL R5, R5, RZ, !P0 ;  /* 0x000000ff05057207 */ /* 0x020fe20004000000 */
[----:B------:R-:W-:Y:S01]  /*bf40*/  IMAD R0, R0, UR4, RZ ;  /* 0x0000000400007c24 */ /* 0x000fe2000f8e02ff */
[----:B------:R-:W-:-:S03]  /*bf50*/  SEL R4, R4, RZ, !P0 ;  /* 0x000000ff04047207 */ /* 0x000fc60004000000 */
[C---:B------:R-:W-:Y:S02]  /*bf60*/  IMAD R0, R3.reuse, UR5, R0 ;  /* 0x0000000503007c24 */ /* 0x040fe4000f8e0200 */
[----:B------:R-:W-:-:S05]  /*bf70*/  IMAD.WIDE.U32 R2, R3, UR4, RZ ;  /* 0x0000000403027c25 */ /* 0x000fca000f8e00ff */
[----:B------:R1:W-:Y:S04]  /*bf80*/  STL.64 [R1+0x48], R2 ;  /* 0x0000480201007387 */ /* 0x0003e80000100a00 */
[----:B------:R2:W-:Y:S04]  /*bf90*/  STL [R1+0x20], R5 ;  /* 0x0000200501007387 */ /* 0x0005e80000100800 */
[----:B------:R2:W-:Y:S01]  /*bfa0*/  STL [R1+0x54], R4 ;  /* 0x0000540401007387 */ /* 0x0005e20000100800 */
[----:B-1----:R-:W-:Y:S01]  /*bfb0*/  IMAD.IADD R2, R3, 0x1, R0 ;  /* 0x0000000103027824 */ /* 0x002fe200078e0200 */
[----:B------:R-:W-:-:S05]  /*bfc0*/  SHF.R.S32.HI R0, RZ, 0x1f, R18 ;  /* 0x0000001fff007819 */ /* 0x000fca0000011412 */
[----:B------:R2:W-:Y:S04]  /*bfd0*/  STL [R1+0x34], R0 ;  /* 0x0000340001007387 */ /* 0x0005e80000100800 */
[----:B------:R2:W-:Y:S01]  /*bfe0*/  STL [R1+0x2c], R2 ;  /* 0x00002c0201007387 */ /* 0x0005e20000100800 */
[----:B------:R-:W-:Y:S05]  /*bff0*/  @!P1 BRA `(.L_x_462) ;  /* 0x0000000000409947 */ /* 0x000fea0003800000 */
[----:B--2---:R-:W-:Y:S01]  /*c000*/  MOV R2, 0x0 ;  /* 0x0000000000027802 */ /* 0x004fe20000000f00 */
        /* <DEDUP_REMOVED lines=11> */
[----:B0-----:R-:W-:Y:S02]  /*c0c0*/  IMAD.MOV.U32 R12, RZ, RZ, 0x1 ;  /* 0x00000001ff0c7424 */ /* 0x001fe400078e00ff */
[----:B------:R-:W-:-:S07]  /*c0d0*/  IMAD.MOV.U32 R13, RZ, RZ, RZ ;  /* 0x000000ffff0d7224 */ /* 0x000fce00078e00ff */
[----:B------:R-:W-:-:S07]  /*c0e0*/  LEPC R20, `(.L_x_462) ;  /* 0x000000001014794e */ /* 0x000fce0000000000 */
[----:B-1----:R-:W-:Y:S05]  /*c0f0*/  CALL.ABS.NOINC R2 ;  /* 0x0000000002007343 */ /* 0x002fea0003c00000 */
.L_x_462:
[----:B------:R-:W-:Y:S05]  /*c100*/  BSYNC B6 ;  /* 0x0000000000067941 */ /* 0x000fea0003800000 */
.L_x_461:
[----:B--2---:R-:W2:Y:S01]  /*c110*/  LDL.LU R5, [R1+0x2c] ;  /* 0x00002c0001057983 */ /* 0x004ea20000300800 */
[----:B------:R-:W-:Y:S01]  /*c120*/  ULDC.64 UR4, c[0x0][0x2d8] ;  /* 0x0000b60000047ab9 */ /* 0x000fe20000000a00 */
[----:B------:R-:W1:Y:S01]  /*c130*/  LDC R7, c[0x0][0x448] ;  /* 0x00011200ff077b82 */ /* 0x000e620000000800 */
[----:B------:R-:W-:Y:S01]  /*c140*/  ULDC UR6, c[0x0][0x2b8] ;  /* 0x0000ae0000067ab9 */ /* 0x000fe20000000800 */
[----:B------:R-:W2:Y:S04]  /*c150*/  LDL.LU.64 R2, [R1+0x48] ;  /* 0x0000480001027983 */ /* 0x000ea80000300a00 */
[----:B------:R-:W3:Y:S04]  /*c160*/  LDL.LU R0, [R1+0x34] ;  /* 0x0000340001007983 */ /* 0x000ee80000300800 */
[----:B------:R-:W4:Y:S04]  /*c170*/  LDL.LU R6, [R1+0x54] ;  /* 0x0000540001067983 */ /* 0x000f280000300800 */
[----:B------:R-:W4:Y:S04]  /*c180*/  LDL.LU R4, [R1+0x20] ;  /* 0x0000200001047983 */ /* 0x000f280000300800 */
[----:B------:R0:W5:Y:S01]  /*c190*/  LDL R9, [R1+0x50] ;  /* 0x0000500001097983 */ /* 0x0001620000100800 */
[----:B-1----:R-:W-:Y:S01]  /*c1a0*/  ISETP.NE.AND P0, PT, R7, 0x1, PT ;  /* 0x000000010700780c */ /* 0x002fe20003f05270 */
[----:B------:R-:W1:Y:S02]  /*c1b0*/  S2R R8, SR_TID.X ;  /* 0x0000000000087919 */ /* 0x000e640000002100 */
[C---:B-1----:R-:W-:Y:S01]  /*c1c0*/  IMAD.SHL.U32 R10, R8.reuse, 0x8, RZ ;  /* 0x00000008080a7824 */ /* 0x042fe200078e00ff */
[----:B------:R-:W-:-:S04]  /*c1d0*/  LOP3.LUT R8, R8, 0x7f, RZ, 0xc0, !PT ;  /* 0x0000007f08087812 */ /* 0x000fc800078ec0ff */
[----:B------:R-:W-:Y:S02]  /*c1e0*/  LOP3.LUT R10, R10, 0x38, RZ, 0xc0, !PT ;  /* 0x000000380a0a7812 */ /* 0x000fe400078ec0ff */
[----:B------:R-:W-:Y:S01]  /*c1f0*/  SHF.R.U32.HI R8, RZ, 0x3, R8 ;  /* 0x00000003ff087819 */ /* 0x000fe20000011608 */
[----:B--2---:R-:W-:Y:S02]  /*c200*/  IMAD.MOV.U32 R3, RZ, RZ, R5 ;  /* 0x000000ffff037224 */ /* 0x004fe400078e0005 */
[----:B------:R-:W1:Y:S01]  /*c210*/  S2R R5, SR_TID.X ;  /* 0x0000000000057919 */ /* 0x000e620000002100 */
[----:B---3--:R-:W-:Y:S02]  /*c220*/  IMAD R0, R0, UR4, RZ ;  /* 0x0000000400007c24 */ /* 0x008fe4000f8e02ff */
[----:B------:R-:W-:-:S04]  /*c230*/  IMAD.WIDE.U32 R2, R18, UR4, R2 ;  /* 0x0000000412027c25 */ /* 0x000fc8000f8e0002 */
[----:B------:R-:W-:Y:S01]  /*c240*/  IMAD R0, R18, UR5, R0 ;  /* 0x0000000512007c24 */ /* 0x000fe2000f8e0200 */
[----:B------:R-:W-:-:S03]  /*c250*/  ULDC.64 UR4, c[0x0][0x2e0] ;  /* 0x0000b80000047ab9 */ /* 0x000fc60000000a00 */
[----:B------:R-:W-:Y:S02]  /*c260*/  IMAD.IADD R3, R3, 0x1, R0 ;  /* 0x0000000103037824 */ /* 0x000fe400078e0200 */
[----:B----4-:R-:W-:Y:S02]  /*c270*/  IMAD R0, R6, UR4, RZ ;  /* 0x0000000406007c24 */ /* 0x010fe4000f8e02ff */
[C---:B------:R-:W-:Y:S01]  /*c280*/  IMAD.WIDE.U32 R2, R4.reuse, UR4, R2 ;  /* 0x0000000404027c25 */ /* 0x040fe2000f8e0002 */
[----:B------:R-:W2:Y:S03]  /*c290*/  @P0 LDC R6, c[0x0][0x450] ;  /* 0x00011400ff060b82 */ /* 0x000ea60000000800 */
[----:B------:R-:W-:Y:S01]  /*c2a0*/  IMAD R0, R4, UR5, R0 ;  /* 0x0000000504007c24 */ /* 0x000fe2000f8e0200 */
[----:B------:R-:W-:Y:S01]  /*c2b0*/  ULDC.64 UR4, c[0x0][0x2d0] ;  /* 0x0000b40000047ab9 */ /* 0x000fe20000000a00 */
[----:B------:R-:W3:Y:S02]  /*c2c0*/  S2R R4, SR_TID.X ;  /* 0x0000000000047919 */ /* 0x000ee40000002100 */
[----:B------:R-:W-:Y:S01]  /*c2d0*/  IMAD.IADD R3, R3, 0x1, R0 ;  /* 0x0000000103037824 */ /* 0x000fe200078e0200 */
[----:B-1----:R-:W-:-:S04]  /*c2e0*/  LOP3.LUT R5, R5, 0x7f, RZ, 0xc0, !PT ;  /* 0x0000007f05057812 */ /* 0x002fc800078ec0ff */
[----:B------:R-:W-:Y:S01]  /*c2f0*/  SHF.R.U32.HI R5, RZ, 0x3, R5 ;  /* 0x00000003ff057819 */ /* 0x000fe20000011605 */
[----:B---3--:R-:W-:-:S05]  /*c300*/  IMAD.SHL.U32 R4, R4, 0x10, RZ ;  /* 0x0000001004047824 */ /* 0x008fca00078e00ff */
[----:B------:R-:W-:Y:S02]  /*c310*/  LOP3.LUT R4, R5, 0x70, R4, 0xf8, !PT ;  /* 0x0000007005047812 */ /* 0x000fe400078ef804 */
[----:B------:R-:W1:Y:S03]  /*c320*/  @P0 LDC R5, c[0x0][0x44c] ;  /* 0x00011300ff050b82 */ /* 0x000e660000000800 */
[----:B------:R-:W-:-:S04]  /*c330*/  IMAD R0, R17, 0x40, R4 ;  /* 0x0000004011007824 */ /* 0x000fc800078e0204 */
[----:B------:R-:W-:Y:S02]  /*c340*/  IMAD.MOV.U32 R4, RZ, RZ, R0 ;  /* 0x000000ffff047224 */ /* 0x000fe400078e0000 */
[----:B-1----:R-:W-:-:S05]  /*c350*/  @P0 IMAD.HI.U32 R5, R0, R5, RZ ;  /* 0x0000000500050227 */ /* 0x002fca00078e00ff */
[----:B--2---:R-:W-:-:S05]  /*c360*/  @P0 SHF.R.U32.HI R4, RZ, R6, R5 ;  /* 0x00000006ff040219 */ /* 0x004fca0000011605 */
[----:B------:R-:W-:-:S04]  /*c370*/  IMAD.MOV R5, RZ, RZ, -R4 ;  /* 0x000000ffff057224 */ /* 0x000fc800078e0a04 */
[----:B------:R-:W-:Y:S01]  /*c380*/  IMAD R0, R7, R5, R0 ;  /* 0x0000000507007224 */ /* 0x000fe200078e0200 */
[----:B------:R-:W-:Y:S01]  /*c390*/  SHF.R.S32.HI R5, RZ, 0x1f, R4 ;  /* 0x0000001fff057819 */ /* 0x000fe20000011404 */
[----:B------:R-:W-:-:S04]  /*c3a0*/  IMAD.WIDE.U32 R2, R4, UR4, R2 ;  /* 0x0000000404027c25 */ /* 0x000fc8000f8e0002 */
[----:B------:R-:W-:-:S04]  /*c3b0*/  IMAD R5, R5, UR4, RZ ;  /* 0x0000000405057c24 */ /* 0x000fc8000f8e02ff */
[----:B------:R-:W-:Y:S01]  /*c3c0*/  IMAD R4, R4, UR5, R5 ;  /* 0x0000000504047c24 */ /* 0x000fe2000f8e0205 */
[----:B------:R-:W-:-:S03]  /*c3d0*/  ULDC.64 UR4, c[0x0][0x2c8] ;  /* 0x0000b20000047ab9 */ /* 0x000fc60000000a00 */
[----:B------:R-:W-:Y:S01]  /*c3e0*/  IMAD.IADD R3, R3, 0x1, R4 ;  /* 0x0000000103037824 */ /* 0x000fe200078e0204 */
[----:B------:R-:W-:-:S05]  /*c3f0*/  SHF.R.S32.HI R4, RZ, 0x1f, R0 ;  /* 0x0000001fff047819 */ /* 0x000fca0000011400 */
[----:B------:R-:W-:Y:S02]  /*c400*/  IMAD R6, R4, UR4, RZ ;  /* 0x0000000404067c24 */ /* 0x000fe4000f8e02ff */
[----:B------:R-:W-:-:S04]  /*c410*/  IMAD.WIDE.U32 R4, R0, UR4, R2 ;  /* 0x0000000400047c25 */ /* 0x000fc8000f8e0002 */
[----:B------:R-:W-:Y:S01]  /*c420*/  IMAD R0, R0, UR5, R6 ;  /* 0x0000000500007c24 */ /* 0x000fe2000f8e0206 */
[----:B------:R-:W-:Y:S02]  /*c430*/  ULDC.64 UR4, c[0x0][0x280] ;  /* 0x0000a00000047ab9 */ /* 0x000fe40000000a00 */
[----:B------:R-:W-:Y:S01]  /*c440*/  LEA R3, P1, R4, UR4, 0x1 ;  /* 0x0000000404037c11 */ /* 0x000fe2000f8208ff */
[----:B------:R-:W-:Y:S01]  /*c450*/  IMAD.IADD R0, R5, 0x1, R0 ;  /* 0x0000000105007824 */ /* 0x000fe200078e0200 */
[----:B------:R-:W-:Y:S01]  /*c460*/  UMOV UR4, 0xffffffff ;  /* 0xffffffff00047882 */ /* 0x000fe20000000000 */
[----:B------:R-:W-:-:S03]  /*c470*/  ISETP.GE.AND P0, PT, R10, UR6, PT ;  /* 0x000000060a007c0c */ /* 0x000fc6000bf06270 */
[----:B------:R-:W-:Y:S01]  /*c480*/  LEA.HI.X R2, R4, UR5, R0, 0x1, P1 ;  /* 0x0000000504027c11 */ /* 0x000fe200088f0c00 */
[----:B0-----:R-:W-:Y:S09]  /*c490*/  BRA.DIV UR4, `(.L_x_463) ;  /* 0x0000004e04d07947 */ /* 0x001ff2000b800000 */
[----:B------:R-:W2:Y:S01]  /*c4a0*/  LDL.LU R5, [R1+0x38] ;  /* 0x0000380001057983 */ /* 0x000ea20000300800 */
[----:B------:R-:W-:-:S03]  /*c4b0*/  IMAD R17, R17, 0x40, R8 ;  /* 0x0000004011117824 */ /* 0x000fc600078e0208 */
[----:B------:R-:W-:Y:S04]  /*c4c0*/  SHFL.IDX PT, R4, R2, RZ, 0x181f ;  /* 0x00181fff02047589 */ /* 0x000fe800000e0000 */
[----:B------:R-:W-:Y:S01]  /*c4d0*/  SHFL.IDX PT, R6, R2, 0x1, 0x181f ;  /* 0x00381f0002067f89 */ /* 0x000fe200000e0000 */
[----:B--2---:R-:W-:-:S03]  /*c4e0*/  IMAD R0, R5, R7, RZ ;  /* 0x0000000705007224 */ /* 0x004fc600078e02ff */
[----:B------:R-:W0:Y:S02]  /*c4f0*/  SHFL.IDX PT, R5, R3, RZ, 0x181f ;  /* 0x00181fff03057589 */ /* 0x000e2400000e0000 */
[----:B------:R-:W-:-:S13]  /*c500*/  ISETP.GE.AND P1, PT, R17, R0, PT ;  /* 0x000000001100720c */ /* 0x000fda0003f26270 */
[----:B0-----:R-:W-:-:S05]  /*c510*/  @!P1 LEA R5, P2, R10, R5, 0x1 ;  /* 0x000000050a059211 */ /* 0x001fca00078408ff */
[----:B------:R-:W-:-:S05]  /*c520*/  @!P1 IMAD.X R4, RZ, RZ, R4, P2 ;  /* 0x000000ffff049224 */ /* 0x000fca00010e0604 */
[----:B------:R-:W-:-:S04]  /*c530*/  @!P1 LOP3.LUT R5, R5, R4, RZ, 0x3c, !PT ;  /* 0x0000000405059212 */ /* 0x000fc800078e3cff */
[----:B------:R-:W-:-:S04]  /*c540*/  @!P1 LOP3.LUT R4, R5, R4, RZ, 0x3c, !PT ;  /* 0x0000000405049212 */ /* 0x000fc800078e3cff */
[----:B------:R-:W-:-:S05]  /*c550*/  @!P1 LOP3.LUT R5, R5, R4, RZ, 0x3c, !PT ;  /* 0x0000000405059212 */ /* 0x000fca00078e3cff */
[----:B-----5:R0:W-:Y:S02]  /*c560*/  @!P1 LDGSTS.E.BYPASS.LTC128B.128 [R9+0x20400], desc[UR40][R4.64], !P0 ;  /* 0x2040000004099fae */ /* 0x0201e4000c101d68 */
[----:B0-----:R-:W-:-:S05]  /*c570*/  VIADD R4, R17, 0x10 ;  /* 0x0000001011047836 */ /* 0x001fca0000000000 */
[----:B------:R-:W-:Y:S02]  /*c580*/  ISETP.GE.AND P1, PT, R4, R0, PT ;  /* 0x000000000400720c */ /* 0x000fe40003f26270 */
[----:B------:R-:W0:Y:S11]  /*c590*/  SHFL.IDX PT, R4, R3, 0x1, 0x181f ;  /* 0x00381f0003047f89 */ /* 0x000e3600000e0000 */
[----:B0-----:R-:W-:-:S05]  /*c5a0*/  @!P1 LEA R5, P2, R10, R4, 0x1 ;  /* 0x000000040a059211 */ /* 0x001fca00078408ff */
[----:B------:R-:W-:Y:S02]  /*c5b0*/  @!P1 IMAD.X R4, RZ, RZ, R6, P2 ;  /* 0x000000ffff049224 */ /* 0x000fe400010e0606 */
[----:B------:R-:W-:Y:S03]  /*c5c0*/  SHFL.IDX PT, R6, R2, 0x2, 0x181f ;  /* 0x00581f0002067f89 */ /* 0x000fe600000e0000 */
[----:B------:R-:W-:-:S04]  /*c5d0*/  @!P1 LOP3.LUT R5, R5, R4, RZ, 0x3c, !PT ;  /* 0x0000000405059212 */ /* 0x000fc800078e3cff */
[----:B------:R-:W-:-:S04]  /*c5e0*/  @!P1 LOP3.LUT R4, R5, R4, RZ, 0x3c, !PT ;  /* 0x0000000405049212 */ /* 0x000fc800078e3cff */
[----:B------:R-:W-:-:S05]  /*c5f0*/  @!P1 LOP3.LUT R5, R5, R4, RZ, 0x3c, !PT ;  /* 0x0000000405059212 */ /* 0x000fca00078e3cff */
[----:B------:R0:W-:Y:S02]  /*c600*/  @!P1 LDGSTS.E.BYPASS.LTC128B.128 [R9+0x20c00], desc[UR40][R4.64], !P0 ;  /* 0x20c0000004099fae */ /* 0x0001e4000c101d68 */
[----:B0-----:R-:W-:-:S05]  /*c610*/  VIADD R4, R17, 0x20 ;  /* 0x0000002011047836 */ /* 0x001fca0000000000 */
[----:B------:R-:W-:Y:S02]  /*c620*/  ISETP.GE.AND P1, PT, R4, R0, PT ;  /* 0x000000000400720c */ /* 0x000fe40003f26270 */
[----:B------:R-:W0:Y:S04]  /*c630*/  SHFL.IDX PT, R4, R3, 0x2, 0x181f ;  /* 0x00581f0003047f89 */ /* 0x000e2800000e0000 */
[----:B------:R-:W1:Y:S07]  /*c640*/  SHFL.IDX PT, R3, R3, 0x3, 0x181f ;  /* 0x00781f0003037f89 */ /* 0x000e6e00000e0000 */
[----:B0-----:R-:W-:-:S05]  /*c650*/  @!P1 LEA R5, P2, R10, R4, 0x1 ;  /* 0x000000040a059211 */ /* 0x001fca00078408ff */
[----:B------:R-:W-:-:S05]  /*c660*/  @!P1 IMAD.X R4, RZ, RZ, R6, P2 ;  /* 0x000000ffff049224 */ /* 0x000fca00010e0606 */
[----:B------:R-:W-:-:S04]  /*c670*/  @!P1 LOP3.LUT R5, R5, R4, RZ, 0x3c, !PT ;  /* 0x0000000405059212 */ /* 0x000fc800078e3cff */
[----:B------:R-:W-:-:S04]  /*c680*/  @!P1 LOP3.LUT R4, R5, R4, RZ, 0x3c, !PT ;  /* 0x0000000405049212 */ /* 0x000fc800078e3cff */
[----:B------:R-:W-:-:S05]  /*c690*/  @!P1 LOP3.LUT R5, R5, R4, RZ, 0x3c, !PT ;  /* 0x0000000405059212 */ /* 0x000fca00078e3cff */
[----:B------:R0:W-:Y:S04]  /*c6a0*/  @!P1 LDGSTS.E.BYPASS.LTC128B.128 [R9+0x21400], desc[UR40][R4.64], !P0 ;  /* 0x2140000004099fae */ /* 0x0001e8000c101d68 */
[----:B01----:R0:W2:Y:S02]  /*c6b0*/  SHFL.IDX PT, R4, R2, 0x3, 0x181f ;  /* 0x00781f0002047f89 */ /* 0x0030a400000e0000 */
.L_x_591:
[----:B------:R1:W5:Y:S01]  /*c6c0*/  LDL R8, [R1+0x4] ;  /* 0x0000040001087983 */ /* 0x0003620000100800 */
[----:B------:R-:W-:-:S05]  /*c6d0*/  VIADD R17, R17, 0x30 ;  /* 0x0000003011117836 */ /* 0x000fca0000000000 */
[----:B------:R-:W-:-:S13]  /*c6e0*/  ISETP.GE.AND P1, PT, R17, R0, PT ;  /* 0x000000001100720c */ /* 0x000fda0003f26270 */
[----:B0-----:R-:W-:-:S05]  /*c6f0*/  @!P1 LEA R2, P2, R10, R3, 0x1 ;  /* 0x000000030a029211 */ /* 0x001fca00078408ff */
[----:B--2---:R-:W-:-:S05]  /*c700*/  @!P1 IMAD.X R3, RZ, RZ, R4, P2 ;  /* 0x000000ffff039224 */ /* 0x004fca00010e0604 */
[----:B------:R-:W-:Y:S01]  /*c710*/  @!PT LDS RZ, [RZ] ;  /* 0x00000000fffff984 */ /* 0x000fe20000000800 */
[----:B------:R-:W-:Y:S01]  /*c720*/  @!PT LDS RZ, [RZ] ;  /* 0x00000000fffff984 */ /* 0x000fe20000000800 */
[----:B------:R-:W-:Y:S01]  /*c730*/  @!PT LDS RZ, [RZ] ;  /* 0x00000000fffff984 */ /* 0x000fe20000000800 */
[----:B------:R1:W-:Y:S01]  /*c740*/  @!P1 LDGSTS.E.BYPASS.LTC128B.128 [R9+0x21c00], desc[UR40][R2.64], !P0 ;  /* 0x21c0000002099fae */ /* 0x0003e2000c101d68 */
[----:B------:R-:W-:Y:S01]  /*c750*/  PLOP3.LUT P0, PT, PT, PT, PT, 0x80, 0x0 ;  /* 0x000000000000781c */ /* 0x000fe20003f0f070 */
[----:B------:R-:W-:-:S12]  /*c760*/  NOP ;  /* 0x0000000000007918 */ /* 0x000fd80000000000 */
.L_x_464:
[----:B-1----:R-:W2:Y:S01]  /*c770*/  LDL R2, [R1+0x4] ;  /* 0x0000040001027983 */ /* 0x002ea20000100800 */
[----:B------:R-:W-:Y:S02]  /*c780*/  PLOP3.LUT P1, PT, P1, P0, PT, 0xa2, 0x0 ;  /* 0x000000000000781c */ /* 0x000fe40000f21472 */
[----:B--2---:R-:W-:-:S08]  /*c790*/  @P0 R2UR P1, UR4, R2 ;  /* 0x00000000020402ca */ /* 0x004fd00000020000 */
[----:B------:R-:W-:-:S05]  /*c7a0*/  @P0 PLOP3.LUT P0, PT, P1, PT, PT, 0x80, 0x0 ;  /* 0x000000000000081c */ /* 0x000fca0000f0f070 */
[----:B------:R-:W-:Y:S01]  /*c7b0*/  @!P1 SYNCS.ARRIVE.TRANS64.RED.A0T1 RZ, [UR4+0x28c00], RZ ;  /* 0x028c00ffffff99a7 */ /* 0x000fe20008200404 */
[----:B------:R-:W-:Y:S07]  /*c7c0*/  @!P1 ARRIVES.LDGSTSBAR.64.TRANSCNT [UR4+0x28c00] ;  /* 0x028c0000ff0099b0 */ /* 0x000fee0008000a84 */
[----:B------:R-:W-:Y:S05]  /*c7d0*/  @P0 BRA.U.ANY `(.L_x_464) ;  /* 0xfffffffd00e40947 */ /* 0x000fea000393ffff */
[----:B------:R-:W2:Y:S02]  /*c7e0*/  LDL.LU R3, [R1+0x3c] ;  /* 0x00003c0001037983 */ /* 0x000ea40000300800 */
[----:B--2---:R-:W-:-:S05]  /*c7f0*/  VIADD R3, R3, 0x1 ;  /* 0x0000000103037836 */ /* 0x004fca0000000000 */
[----:B------:R0:W-:Y:S01]  /*c800*/  STL [R1+0x3c], R3 ;  /* 0x00003c0301007387 */ /* 0x0001e20000100800 */
[----:B------:R-:W-:-:S04]  /*c810*/  LEA.HI R0, R3, R3, RZ, 0x1 ;  /* 0x0000000303007211 */ /* 0x000fc800078f08ff */
[----:B------:R-:W-:-:S05]  /*c820*/  LOP3.LUT R0, R0, 0xfffffffe, RZ, 0xc0, !PT ;  /* 0xfffffffe00007812 */ /* 0x000fca00078ec0ff */
[----:B------:R-:W-:-:S05]  /*c830*/  IMAD.IADD R0, R3, 0x1, -R0 ;  /* 0x0000000103007824 */ /* 0x000fca00078e0a00 */
[----:B------:R-:W-:Y:S01]  /*c840*/  SHF.L.U32 R0, R0, 0x1f, RZ ;  /* 0x0000001f00007819 */ /* 0x000fe200000006ff */
[----:B------:R-:W-:Y:S01]  /*c850*/  NOP ;  /* 0x0000000000007918 */ /* 0x000fe20000000000 */
[----:B------:R0:W-:Y:S01]  /*c860*/  SYNCS.ARRIVE.TRANS64.A1T0 RZ, [R2+URZ+0x28c00], RZ ;  /* 0x028c00ff02ff79a7 */ /* 0x0001e2000810003f */
[----:B------:R-:W-:Y:S01]  /*c870*/  BSSY B0, `(.L_x_465) ;  /* 0x0000003000007945 */ /* 0x000fe20003800000 */
[----:B------:R-:W1:Y:S03]  /*c880*/  SYNCS.PHASECHK.TRANS64.TRYWAIT P0, [R2+URZ+0x28c20], R0 ;  /* 0x028c2000020075a7 */ /* 0x000e66000800017f */
[----:B01----:R-:W-:Y:S05]  /*c890*/  @!P0 BRA `(.L_x_466) ;  /* 0x0000005000188947 */ /* 0x003fea0003800000 */
.L_x_592:
[----:B------:R-:W-:Y:S05]  /*c8a0*/  BSYNC B0 ;  /* 0x0000000000007941 */ /* 0x000fea0003800000 */
.L_x_465:
[----:B0-----:R-:W2:Y:S01]  /*c8b0*/  LDL R2, [R1+0x18] ;  /* 0x0000180001027983 */ /* 0x001ea20000100800 */
[----:B------:R-:W-:Y:S01]  /*c8c0*/  BSSY B0, `(.L_x_467) ;  /* 0x00000a3000007945 */ /* 0x000fe20003800000 */
[----:B--2---:R-:W-:-:S13]  /*c8d0*/  ISETP.NE.AND P0, PT, R2, RZ, PT ;  /* 0x000000ff0200720c */ /* 0x004fda0003f05270 */
[----:B------:R-:W-:Y:S05]  /*c8e0*/  @!P0 BRA `(.L_x_468) ;  /* 0x0000000800808947 */ /* 0x000fea0003800000 */
[----:B------:R-:W2:Y:S04]  /*c8f0*/  LDL R3, [R1+0x4] ;  /* 0x0000040001037983 */ /* 0x000ea80000100800 */
[----:B------:R-:W3:Y:S01]  /*c900*/  LDL R4, [R1+0x10] ;  /* 0x0000100001047983 */ /* 0x000ee20000100800 */
[----:B------:R-:W0:Y:S01]  /*c910*/  S2R R2, SR_TID.X ;  /* 0x0000000000027919 */ /* 0x000e220000002100 */
[----:B--2---:R-:W-:Y:S02]  /*c920*/  IMAD.MOV.U32 R5, RZ, RZ, R3 ;  /* 0x000000ffff057224 */ /* 0x004fe400078e0003 */
[----:B------:R-:W2:Y:S01]  /*c930*/  LDL R3, [R1+0x8] ;  /* 0x0000080001037983 */ /* 0x000ea20000100800 */
[----:B---3--:R-:W-:Y:S01]  /*c940*/  SHF.L.U32 R0, R4, 0x1f, RZ ;  /* 0x0000001f04007819 */ /* 0x008fe200000006ff */
[----:B------:R-:W-:Y:S01]  /*c950*/  BSSY B1, `(.L_x_469) ;  /* 0x0000006000017945 */ /* 0x000fe20003800000 */
[----:B0-----:R-:W-:-:S04]  /*c960*/  LOP3.LUT R2, R2, 0x7f, RZ, 0xc0, !PT ;  /* 0x0000007f02027812 */ /* 0x001fc800078ec0ff */
[----:B------:R-:W-:Y:S01]  /*c970*/  ISETP.NE.AND P1, PT, R2, RZ, PT ;  /* 0x000000ff0200720c */ /* 0x000fe20003f25270 */
[----:B--2---:R-:W-:-:S04]  /*c980*/  IMAD R3, R3, 0x8, R5 ;  /* 0x0000000803037824 */ /* 0x004fc800078e0205 */
[----:B------:R-:W0:Y:S02]  /*c990*/  SYNCS.PHASECHK.TRANS64.TRYWAIT P0, [R3+URZ+0x28c60], R0 ;  /* 0x028c6000030075a7 */ /* 0x000e24000800017f */
[----:B0-----:R-:W-:Y:S06]  /*c9a0*/  @!P0 BRA `(.L_x_470) ;  /* 0x0000004c00ec8947 */ /* 0x001fec0003800000 */
.L_x_593:
[----:B------:R-:W-:Y:S05]  /*c9b0*/  BSYNC B1 ;  /* 0x0000000000017941 */ /* 0x000fea0003800000 */
.L_x_469:
        /* <DEDUP_REMOVED lines=9> */
.L_x_472:
[----:B------:R-:W-:Y:S05]  /*ca50*/  BSYNC B1 ;  /* 0x0000000000017941 */ /* 0x000fea0003800000 */
.L_x_471:
[----:B------:R-:W2:Y:S04]  /*ca60*/  LDL R5, [R1+0x4] ;  /* 0x0000040001057983 */ /* 0x000ea80000100800 */
[----:B------:R-:W2:Y:S04]  /*ca70*/  LDL R2, [R1+0x8] ;  /* 0x0000080001027983 */ /* 0x000ea80000100800 */
[----:B------:R-:W3:Y:S04]  /*ca80*/  LDL R4, [R1+0x1c] ;  /* 0x00001c0001047983 */ /* 0x000ee80000100800 */
[----:B0-----:R-:W3:Y:S01]  /*ca90*/  LDL R0, [R1+0x40] ;  /* 0x0000400001007983 */ /* 0x001ee20000100800 */
[----:B------:R-:W-:Y:S01]  /*caa0*/  UIADD3 UR4, UP0, UR38, 0x470, URZ ;  /* 0x0000047026047890 */ /* 0x000fe2000ff1e03f */
[----:B------:R-:W-:Y:S01]  /*cab0*/  VIADD R3, R3, 0x28c50 ;  /* 0x00028c5003037836 */ /* 0x000fe20000000000 */
[----:B------:R-:W-:Y:S01]  /*cac0*/  PLOP3.LUT P0, PT, PT, PT, PT, 0x80, 0x0 ;  /* 0x000000000000781c */ /* 0x000fe20003f0f070 */
[----:B------:R-:W-:Y:S01]  /*cad0*/  UMOV UR6, 0x0 ;  /* 0x0000000000067882 */ /* 0x000fe20000000000 */
[----:B------:R-:W-:Y:S01]  /*cae0*/  UIADD3.X UR5, URZ, UR39, URZ, UP0, !UPT ;  /* 0x000000273f057290 */ /* 0x000fe200087fe43f */
[----:B------:R-:W-:Y:S01]  /*caf0*/  UMOV UR7, 0x14f00000 ;  /* 0x14f0000000077882 */ /* 0x000fe20000000000 */
[----:B------:R-:W-:Y:S01]  /*cb00*/  UMOV UR10, URZ ;  /* 0x0000003f000a7c82 */ /* 0x000fe20008000000 */
[----:B--2---:R-:W-:-:S02]  /*cb10*/  IMAD R2, R2, 0x10000, R5 ;  /* 0x0001000002027824 */ /* 0x004fc400078e0205 */
[----:B---3--:R-:W-:Y:S02]  /*cb20*/  IMAD R0, R0, 0x40, R4 ;  /* 0x0000004000007824 */ /* 0x008fe400078e0204 */
[----:B------:R-:W-:-:S07]  /*cb30*/  VIADD R4, R2, 0x400 ;  /* 0x0000040002047836 */ /* 0x000fce0000000000 */
.L_x_473:
[----:B------:R-:W2:Y:S01]  /*cb40*/  LDL R5, [R1] ;  /* 0x0000000001057983 */ /* 0x000ea20000100800 */
[----:B------:R-:W-:-:S13]  /*cb50*/  @P0 ELECT P1, URZ, PT ;  /* 0x00000000003f082f */ /* 0x000fda0003820000 */
[----:B------:R-:W-:Y:S02]  /*cb60*/  @P1 R2UR UR12, R18 ;  /* 0x00000000120c12ca */ /* 0x000fe400000e0000 */
[----:B------:R-:W-:Y:S02]  /*cb70*/  @P1 R2UR UR11, R0 ;  /* 0x00000000000b12ca */ /* 0x000fe400000e0000 */
[----:B------:R-:W-:Y:S02]  /*cb80*/  @P1 R2UR UR9, R3 ;  /* 0x00000000030912ca */ /* 0x000fe400000e0000 */
[----:B------:R-:W-:Y:S02]  /*cb90*/  @P1 R2UR UR8, R4 ;  /* 0x00000000040812ca */ /* 0x000fe400000e0000 */
[----:B------:R-:W-:Y:S02]  /*cba0*/  @P1 PLOP3.LUT P0, PT, P1, PT, PT, 0x8, 0x0 ;  /* 0x000000000000181c */ /* 0x000fe40000f0e170 */
[----:B--2---:R-:W-:-:S02]  /*cbb0*/  @P1 R2UR UR13, R5 ;  /* 0x00000000050d12ca */ /* 0x004fc400000e0000 */
[----:B------:R-:W-:-:S11]  /*cbc0*/  PLOP3.LUT P1, PT, PT, PT, PT, 0x8, 0x0 ;  /* 0x000000000000781c */ /* 0x000fd60003f2e170 */
[----:B------:R0:W-:Y:S02]  /*cbd0*/  UTMALDG.4D [UR8], [UR4], desc[UR6] ;  /* 0x00000608040075b4 */ /* 0x0001e40008019000 */
[----:B0-----:R-:W-:Y:S05]  /*cbe0*/  @P0 BRA.U.ANY `(.L_x_473) ;  /* 0xfffffffd00d40947 */ /* 0x001fea000393ffff */
[----:B------:R-:W-:Y:S01]  /*cbf0*/  PLOP3.LUT P0, PT, PT, PT, PT, 0x80, 0x0 ;  /* 0x000000000000781c */ /* 0x000fe20003f0f070 */
[----:B------:R-:W-:Y:S01]  /*cc00*/  VIADD R4, R2, 0x2400 ;  /* 0x0000240002047836 */ /* 0x000fe20000000000 */
[----:B------:R-:W-:Y:S01]  /*cc10*/  UMOV UR6, 0x0 ;  /* 0x0000000000067882 */ /* 0x000fe20000000000 */
[----:B------:R-:W-:Y:S01]  /*cc20*/  UMOV UR7, 0x14f00000 ;  /* 0x14f0000000077882 */ /* 0x000fe20000000000 */
[----:B------:R-:W-:-:S09]  /*cc30*/  UMOV UR10, 0x40 ;  /* 0x00000040000a7882 */ /* 0x000fd20000000000 */
.L_x_474:
        /* <DEDUP_REMOVED lines=16> */
.L_x_475:
        /* <DEDUP_REMOVED lines=16> */
.L_x_476:
        /* <DEDUP_REMOVED lines=16> */
.L_x_477:
        /* <DEDUP_REMOVED lines=16> */
.L_x_478:
        /* <DEDUP_REMOVED lines=16> */
.L_x_479:
        /* <DEDUP_REMOVED lines=16> */
.L_x_480:
        /* <DEDUP_REMOVED lines=11> */
.L_x_468:
[----:B------:R-:W-:Y:S05]  /*d2f0*/  BSYNC B0 ;  /* 0x0000000000007941 */ /* 0x000fea0003800000 */
.L_x_467:
[----:B------:R-:W2:Y:S01]  /*d300*/  LDL.LU R4, [R1+0x30] ;  /* 0x0000300001047983 */ /* 0x000ea20000300800 */
[----:B------:R-:W-:Y:S01]  /*d310*/  BSSY B0, `(.L_x_481) ;  /* 0x00002cf000007945 */ /* 0x000fe20003800000 */
[----:B--2---:R-:W-:-:S13]  /*d320*/  ISETP.GE.AND P0, PT, R4, 0x41, PT ;  /* 0x000000410400780c */ /* 0x004fda0003f06270 */
[----:B------:R-:W-:Y:S05]  /*d330*/  @!P0 BRA `(.L_x_482) ;  /* 0x0000002c00308947 */ /* 0x000fea0003800000 */
[----:B------:R-:W2:Y:S01]  /*d340*/  LDL R4, [R1+0x28] ;  /* 0x0000280001047983 */ /* 0x000ea20000100800 */
[----:B------:R-:W-:Y:S01]  /*d350*/  IMAD.MOV.U32 R0, RZ, RZ, 0x1 ;  /* 0x00000001ff007424 */ /* 0x000fe200078e00ff */
[----:B------:R-:W-:Y:S01]  /*d360*/  BSSY B2, `(.L_x_483) ;  /* 0x00000f3000027945 */ /* 0x000fe20003800000 */
[----:B--2---:R-:W-:-:S05]  /*d370*/  IMAD.MOV R6, RZ, RZ, -R4 ;  /* 0x000000ffff067224 */ /* 0x004fca00078e0a04 */
[----:B------:R-:W-:-:S05]  /*d380*/  VIADDMNMX R6, R6, R0, 0xffffffff, !PT ;  /* 0xffffffff06067446 */ /* 0x000fca0007800100 */
[----:B------:R-:W-:-:S05]  /*d390*/  IMAD.IADD R0, R4, 0x1, R6 ;  /* 0x0000000104007824 */ /* 0x000fca00078e0206 */
[----:B------:R-:W-:-:S04]  /*d3a0*/  LOP3.LUT R0, R0, 0x1, RZ, 0xc0, !PT ;  /* 0x0000000100007812 */ /* 0x000fc800078ec0ff */
[----:B------:R-:W-:Y:S01]  /*d3b0*/  ISETP.NE.U32.AND P0, PT, R0, 0x1, PT ;  /* 0x000000010000780c */ /* 0x000fe20003f05070 */
[----:B------:R-:W-:-:S12]  /*d3c0*/  VIADD R0, R4, 0xfffffffe ;  /* 0xfffffffe04007836 */ /* 0x000fd80000000000 */
[----:B------:R-:W-:Y:S05]  /*d3d0*/  @P0 BRA `(.L_x_484) ;  /* 0x0000000c00ac0947 */ /* 0x000fea0003800000 */
[----:B------:R-:W2:Y:S04]  /*d3e0*/  LDL R5, [R1+0x18] ;  /* 0x0000180001057983 */ /* 0x000ea80000100800 */
[----:B------:R-:W3:Y:S04]  /*d3f0*/  LDL.LU R4, [R1+0x8] ;  /* 0x0000080001047983 */ /* 0x000ee80000300800 */
[----:B------:R-:W4:Y:S01]  /*d400*/  LDL.LU R7, [R1+0x10] ;  /* 0x0000100001077983 */ /* 0x000f220000300800 */
[----:B------:R-:W-:Y:S01]  /*d410*/  BSSY B1, `(.L_x_485) ;  /* 0x00000e5000017945 */ /* 0x000fe20003800000 */
[----:B--2---:R-:W-:Y:S01]  /*d420*/  ISETP.NE.AND P2, PT, R5, RZ, PT ;  /* 0x000000ff0500720c */ /* 0x004fe20003f45270 */
[----:B---3--:R-:W-:-:S05]  /*d430*/  VIADD R2, R4, 0x1 ;  /* 0x0000000104027836 */ /* 0x008fca0000000000 */
[----:B------:R-:W-:-:S04]  /*d440*/  ISETP.NE.AND P0, PT, R2, 0x2, PT ;  /* 0x000000020200780c */ /* 0x000fc80003f05270 */
[----:B------:R-:W-:Y:S02]  /*d450*/  SEL R3, RZ, 0x1, P0 ;  /* 0x00000001ff037807 */ /* 0x000fe40000000000 */
[----:B-----5:R-:W-:Y:S02]  /*d460*/  SEL R8, R2, RZ, P0 ;  /* 0x000000ff02087207 */ /* 0x020fe40000000000 */
[----:B----4-:R-:W-:-:S05]  /*d470*/  LOP3.LUT R7, R7, R3, RZ, 0x3c, !PT ;  /* 0x0000000307077212 */ /* 0x010fca00078e3cff */
[----:B------:R0:W-:Y:S04]  /*d480*/  STL [R1+0x10], R7 ;  /* 0x0000100701007387 */ /* 0x0001e80000100800 */
[----:B------:R0:W-:Y:S01]  /*d490*/  STL [R1+0x8], R8 ;  /* 0x0000080801007387 */ /* 0x0001e20000100800 */
[----:B------:R-:W-:Y:S05]  /*d4a0*/  @!P2 BRA `(.L_x_486) ;  /* 0x0000000c006ca947 */ /* 0x000fea0003800000 */
[----:B------:R-:W-:Y:S02]  /*d4b0*/  ULDC.64 UR4, c[0x0][0x418] ;  /* 0x0001060000047ab9 */ /* 0x000fe40000000a00 */
[----:B------:R-:W-:-:S04]  /*d4c0*/  ISETP.NE.U32.AND P0, PT, RZ, UR4, PT ;  /* 0x00000004ff007c0c */ /* 0x000fc8000bf05070 */
[----:B------:R-:W-:-:S13]  /*d4d0*/  ISETP.NE.AND.EX P0, PT, RZ, UR5, PT, P0 ;  /* 0x00000005ff007c0c */ /* 0x000fda000bf05300 */
[----:B------:R-:W-:Y:S05]  /*d4e0*/  @!P0 BRA `(.L_x_487) ;  /* 0x0000000000508947 */ /* 0x000fea0003800000 */
[----:B------:R-:W2:Y:S01]  /*d4f0*/  LDL R10, [R1+0x14] ;  /* 0x00001400010a7983 */ /* 0x000ea20000100800 */
[----:B------:R-:W1:Y:S01]  /*d500*/  LDC R5, c[0x0][0x43c] ;  /* 0x00010f00ff057b82 */ /* 0x000e620000000800 */
[----:B------:R-:W-:Y:S02]  /*d510*/  ULDC.64 UR6, c[0x0][0x428] ;  /* 0x00010a0000067ab9 */ /* 0x000fe40000000a00 */
[----:B------:R-:W3:Y:S01]  /*d520*/  LDL R9, [R1+0xc] ;  /* 0x00000c0001097983 */ /* 0x000ee20000100800 */
        /* <DEDUP_REMOVED lines=10> */
[----:B------:R-:W-:-:S04]  /*d5d0*/  IMAD.WIDE.U32 R2, R9, UR6, R2 ;  /* 0x0000000609027c25 */ /* 0x000fc8000f8e0002 */
[----:B------:R-:W-:Y:S01]  /*d5e0*/  IMAD.IADD R3, R4, 0x1, R3 ;  /* 0x0000000104037824 */ /* 0x000fe200078e0203 */
[----:B------:R-:W-:-:S04]  /*d5f0*/  LEA R4, P0, R2, UR4, 0x2 ;  /* 0x0000000402047c11 */ /* 0x000fc8000f8010ff */
[----:B------:R-:W-:-:S05]  /*d600*/  LEA.HI.X R5, R2, UR5, R3, 0x2, P0 ;  /* 0x0000000502057c11 */ /* 0x000fca00080f1403 */
[----:B------:R-:W2:Y:S04]  /*d610*/  LDG.E R2, desc[UR40][R4.64] ;  /* 0x0000002804027981 */ /* 0x000ea8000c1e1900 */
[----:B--2---:R1:W-:Y:S02]  /*d620*/  STL [R1], R2 ;  /* 0x0000000201007387 */ /* 0x0043e40000100800 */
.L_x_487:
[----:B-1----:R-:W2:Y:S01]  /*d630*/  LDL R2, [R1+0x4] ;  /* 0x0000040001027983 */ /* 0x002ea20000100800 */
[----:B------:R-:W1:Y:S02]  /*d640*/  S2R R3, SR_TID.X ;  /* 0x0000000000037919 */ /* 0x000e640000002100 */
[----:B-1----:R-:W-:Y:S01]  /*d650*/  LOP3.LUT R4, R3, 0x7f, RZ, 0xc0, !PT ;  /* 0x0000007f03047812 */ /* 0x002fe200078ec0ff */
[----:B------:R-:W-:Y:S03]  /*d660*/  BSSY B3, `(.L_x_488) ;  /* 0x0000006000037945 */ /* 0x000fe60003800000 */
[----:B------:R-:W-:Y:S01]  /*d670*/  ISETP.NE.AND P1, PT, R4, RZ, PT ;  /* 0x000000ff0400720c */ /* 0x000fe20003f25270 */
[----:B--2---:R-:W-:Y:S01]  /*d680*/  IMAD R3, R8, 0x8, R2 ;  /* 0x0000000808037824 */ /* 0x004fe200078e0202 */
[----:B------:R-:W-:-:S04]  /*d690*/  SHF.L.U32 R2, R7, 0x1f, RZ ;  /* 0x0000001f07027819 */ /* 0x000fc800000006ff */
[----:B------:R-:W1:Y:S02]  /*d6a0*/  SYNCS.PHASECHK.TRANS64.TRYWAIT P0, [R3+URZ+0x28c40], R2 ;  /* 0x028c4002030075a7 */ /* 0x000e64000800017f */
[----:B-1----:R-:W-:Y:S05]  /*d6b0*/  @!P0 BRA `(.L_x_489) ;  /* 0x0000004000bc8947 */ /* 0x002fea0003800000 */
.L_x_594:
[----:B------:R-:W-:Y:S05]  /*d6c0*/  BSYNC B3 ;  /* 0x0000000000037941 */ /* 0x000fea0003800000 */
.L_x_488:
[----:B------:R-:W-:Y:S04]  /*d6d0*/  BSSY B3, `(.L_x_490) ;  /* 0x0000009000037945 */ /* 0x000fe80003800000 */
[----:B------:R-:W-:Y:S05]  /*d6e0*/  @P1 BRA `(.L_x_491) ;  /* 0x00000000001c1947 */ /* 0x000fea0003800000 */
[----:B------:R-:W2:Y:S02]  /*d6f0*/  S2R R4, SR_TID.X ;  /* 0x0000000000047919 */ /* 0x000ea40000002100 */
[----:B--2---:R-:W-:Y:S01]  /*d700*/  LOP3.LUT R5, R4, 0x1f, RZ, 0xc0, !PT ;  /* 0x0000001f04057812 */ /* 0x004fe200078ec0ff */
[----:B------:R-:W-:-:S03]  /*d710*/  IMAD.MOV.U32 R4, RZ, RZ, 0x2000 ;  /* 0x00002000ff047424 */ /* 0x000fc600078e00ff */
[----:B------:R-:W-:Y:S01]  /*d720*/  ISETP.NE.AND P0, PT, R5, RZ, PT ;  /* 0x000000ff0500720c */ /* 0x000fe20003f05270 */
[----:B------:R2:W-:-:S12]  /*d730*/  SYNCS.ARRIVE.TRANS64 RZ, [R3+URZ+0x28c30], R4 ;  /* 0x028c300403ff79a7 */ /* 0x0005d8000800003f */
[----:B--2---:R-:W-:Y:S05]  /*d740*/  @!P0 BRA `(.L_x_491) ;  /* 0x0000000000048947 */ /* 0x004fea0003800000 */
[----:B------:R-:W-:Y:S01]  /*d750*/  BPT.TRAP 0x1 ;  /* 0x000000040000795c */ /* 0x000fe20000300000 */
.L_x_491:
[----:B------:R-:W-:Y:S05]  /*d760*/  BSYNC B3 ;  /* 0x0000000000037941 */ /* 0x000fea0003800000 */
.L_x_490:
[----:B0-----:R-:W2:Y:S04]  /*d770*/  LDL R8, [R1+0x4] ;  /* 0x0000040001087983 */ /* 0x001ea80000100800 */
[----:B------:R-:W2:Y:S04]  /*d780*/  LDL R4, [R1+0x8] ;  /* 0x0000080001047983 */ /* 0x000ea80000100800 */
[----:B------:R-:W3:Y:S01]  /*d790*/  LDL R5, [R1+0x1c] ;  /* 0x00001c0001057983 */ /* 0x000ee20000100800 */
[----:B------:R-:W-:Y:S01]  /*d7a0*/  IMAD.MOV.U32 R7, RZ, RZ, RZ ;  /* 0x000000ffff077224 */ /* 0x000fe200078e00ff */
[----:B------:R-:W-:Y:S01]  /*d7b0*/  UIADD3 UR4, UP0, UR38, 0x370, URZ ;  /* 0x0000037026047890 */ /* 0x000fe2000ff1e03f */
[----:B------:R-:W-:Y:S01]  /*d7c0*/  PLOP3.LUT P0, PT, PT, PT, PT, 0x80, 0x0 ;  /* 0x000000000000781c */ /* 0x000fe20003f0f070 */
[----:B------:R-:W-:Y:S01]  /*d7d0*/  UMOV UR6, 0x0 ;  /* 0x0000000000067882 */ /* 0x000fe20000000000 */
[----:B------:R-:W-:Y:S01]  /*d7e0*/  UMOV UR7, 0x14f00000 ;  /* 0x14f0000000077882 */ /* 0x000fe20000000000 */
[----:B------:R-:W-:Y:S01]  /*d7f0*/  R2UR UR10, R7 ;  /* 0x00000000070a72ca */ /* 0x000fe200000e0000 */
[----:B------:R-:W-:Y:S01]  /*d800*/  UIADD3.X UR5, URZ, UR39, URZ, UP0, !UPT ;  /* 0x000000273f057290 */ /* 0x000fe200087fe43f */
[----:B--2---:R-:W-:-:S02]  /*d810*/  IMAD R4, R4, 0x2000, R8 ;  /* 0x0000200004047824 */ /* 0x004fc400078e0208 */
[----:B---3--:R-:W-:Y:S02]  /*d820*/  IMAD R0, R0, 0x40, R5 ;  /* 0x0000004000007824 */ /* 0x008fe400078e0205 */
[----:B------:R-:W-:Y:S02]  /*d830*/  VIADD R4, R4, 0x22400 ;  /* 0x0002240004047836 */ /* 0x000fe40000000000 */
[----:B------:R-:W-:-:S07]  /*d840*/  VIADD R5, R3, 0x28c30 ;  /* 0x00028c3003057836 */ /* 0x000fce0000000000 */
.L_x_492:
        /* <DEDUP_REMOVED lines=11> */
[----:B------:R-:W0:Y:S01]  /*d900*/  SYNCS.PHASECHK.TRANS64.TRYWAIT P0, [R3+URZ+0x28c60], R2 ;  /* 0x028c6002030075a7 */ /* 0x000e22000800017f */
[----:B------:R-:W-:Y:S04]  /*d910*/  BSSY B3, `(.L_x_493) ;  /* 0x0000002000037945 */ /* 0x000fe80003800000 */
[----:B0-----:R-:W-:Y:S05]  /*d920*/  @!P0 BRA `(.L_x_494) ;  /* 0x0000004000348947 */ /* 0x001fea0003800000 */
.L_x_595:
[----:B------:R-:W-:Y:S05]  /*d930*/  BSYNC B3 ;  /* 0x0000000000037941 */ /* 0x000fea0003800000 */
.L_x_493:
        /* <DEDUP_REMOVED lines=11> */
.L_x_496:
[----:B------:R-:W-:Y:S05]  /*d9f0*/  BSYNC B3 ;  /* 0x0000000000037941 */ /* 0x000fea0003800000 */
.L_x_495:
[----:B------:R-:W2:Y:S04]  /*da00*/  LDL R4, [R1+0x4] ;  /* 0x0000040001047983 */ /* 0x000ea80000100800 */
[----:B01----:R-:W2:Y:S01]  /*da10*/  LDL R2, [R1+0x8] ;  /* 0x0000080001027983 */ /* 0x003ea20000100800 */
[----:B------:R-:W-:Y:S01]  /*da20*/  R2UR UR10, R7 ;  /* 0x00000000070a72ca */ /* 0x000fe200000e0000 */
[----:B------:R-:W-:Y:S01]  /*da30*/  UIADD3 UR4, UP0, UR38, 0x470, URZ ;  /* 0x0000047026047890 */ /* 0x000fe2000ff1e03f */
[----:B------:R-:W-:Y:S01]  /*da40*/  R2UR UR6, R8 ;  /* 0x00000000080672ca */ /* 0x000fe200000e0000 */
[----:B------:R-:W-:Y:S01]  /*da50*/  VIADD R3, R3, 0x28c50 ;  /* 0x00028c5003037836 */ /* 0x000fe20000000000 */
[----:B------:R-:W-:Y:S01]  /*da60*/  R2UR UR7, R9 ;  /* 0x00000000090772ca */ /* 0x000fe200000e0000 */
[----:B------:R-:W-:Y:S01]  /*da70*/  UIADD3.X UR5, URZ, UR39, URZ, UP0, !UPT ;  /* 0x000000273f057290 */ /* 0x000fe200087fe43f */
[----:B------:R-:W-:Y:S01]  /*da80*/  PLOP3.LUT P0, PT, PT, PT, PT, 0x80, 0x0 ;  /* 0x000000000000781c */ /* 0x000fe20003f0f070 */
[----:B--2---:R-:W-:-:S04]  /*da90*/  IMAD R2, R2, 0x10000, R4 ;  /* 0x0001000002027824 */ /* 0x004fc800078e0204 */
[----:B------:R-:W-:-:S08]  /*daa0*/  VIADD R4, R2, 0x400 ;  /* 0x0000040002047836 */ /* 0x000fd00000000000 */
.L_x_497:
        /* <DEDUP_REMOVED lines=11> */
[----:B------:R-:W-:Y:S01]  /*db60*/  R2UR UR6, R8 ;  /* 0x00000000080672ca */ /* 0x000fe200000e0000 */
[----:B------:R-:W-:Y:S01]  /*db70*/  VIADD R4, R2, 0x2400 ;  /* 0x0000240002047836 */ /* 0x000fe20000000000 */
[----:B------:R-:W-:Y:S01]  /*db80*/  R2UR UR7, R9 ;  /* 0x00000000090772ca */ /* 0x000fe200000e0000 */
[----:B------:R-:W-:Y:S01]  /*db90*/  UMOV UR10, 0x40 ;  /* 0x00000040000a7882 */ /* 0x000fe20000000000 */
[----:B------:R-:W-:-:S13]  /*dba0*/  PLOP3.LUT P0, PT, PT, PT, PT, 0x80, 0x0 ;  /* 0x000000000000781c */ /* 0x000fda0003f0f070 */
.L_x_498:
        /* <DEDUP_REMOVED lines=16> */
.L_x_499:
        /* <DEDUP_REMOVED lines=16> */
.L_x_500:
        /* <DEDUP_REMOVED lines=16> */
.L_x_501:
        /* <DEDUP_REMOVED lines=16> */
.L_x_502:
        /* <DEDUP_REMOVED lines=16> */
.L_x_503:
        /* <DEDUP_REMOVED lines=16> */
.L_x_504:
        /* <DEDUP_REMOVED lines=10> */
[----:B-1----:R-:W-:Y:S05]  /*e250*/  @P0 BRA.U.ANY `(.L_x_504) ;  /* 0xfffffffd00d40947 */ /* 0x002fea000393ffff */
.L_x_486:
[----:B------:R-:W-:Y:S05]  /*e260*/  BSYNC B1 ;  /* 0x0000000000017941 */ /* 0x000fea0003800000 */
.L_x_485:
[----:B------:R-:W2:Y:S02]  /*e270*/  LDL.LU R4, [R1+0x28] ;  /* 0x0000280001047983 */ /* 0x000ea40000300800 */
[----:B--2---:R-:W-:-:S07]  /*e280*/  VIADD R0, R4, 0xfffffffd ;  /* 0xfffffffd04007836 */ /* 0x004fce0000000000 */
.L_x_484:
[----:B------:R-:W-:Y:S05]  /*e290*/  BSYNC B2 ;  /* 0x0000000000027941 */ /* 0x000fea0003800000 */
.L_x_483:
[----:B------:R-:W2:Y:S01]  /*e2a0*/  LDL.LU R2, [R1+0x24] ;  /* 0x0000240001027983 */ /* 0x000ea20000300800 */
[----:B------:R-:W-:-:S05]  /*e2b0*/  IMAD.MOV R6, RZ, RZ, -R6 ;  /* 0x000000ffff067224 */ /* 0x000fca00078e0a06 */
[----:B--2---:R-:W-:-:S13]  /*e2c0*/  ISETP.NE.AND P0, PT, R2, R6, PT ;  /* 0x000000060200720c */ /* 0x004fda0003f05270 */
[----:B------:R-:W-:Y:S05]  /*e2d0*/  @!P0 BRA `(.L_x_482) ;  /* 0x0000001c00488947 */ /* 0x000fea0003800000 */
.L_x_545:
[----:B------:R-:W2:Y:S04]  /*e2e0*/  LDL R4, [R1+0x18] ;  /* 0x0000180001047983 */ /* 0x000ea80000100800 */
[----:B------:R-:W3:Y:S04]  /*e2f0*/  LDL.LU R3, [R1+0x8] ;  /* 0x0000080001037983 */ /* 0x000ee80000300800 */
[----:B------:R-:W4:Y:S01]  /*e300*/  LDL.LU R2, [R1+0x10] ;  /* 0x0000100001027983 */ /* 0x000f220000300800 */
[----:B------:R-:W-:Y:S05]  /*e310*/  YIELD ;  /* 0x0000000000007946 */ /* 0x000fea0003800000 */
[----:B------:R-:W-:Y:S01]  /*e320*/  BSSY B1, `(.L_x_505) ;  /* 0x00000e2000017945 */ /* 0x000fe20003800000 */
[----:B--2---:R-:W-:Y:S01]  /*e330*/  ISETP.NE.AND P1, PT, R4, RZ, PT ;  /* 0x000000ff0400720c */ /* 0x004fe20003f25270 */
[----:B---3--:R-:W-:-:S05]  /*e340*/  VIADD R6, R3, 0x1 ;  /* 0x0000000103067836 */ /* 0x008fca0000000000 */
[----:B------:R-:W-:-:S04]  /*e350*/  ISETP.NE.AND P0, PT, R6, 0x2, PT ;  /* 0x000000020600780c */ /* 0x000fc80003f05270 */
[----:B0-----:R-:W-:Y:S02]  /*e360*/  SEL R7, RZ, 0x1, P0 ;  /* 0x00000001ff077807 */ /* 0x001fe40000000000 */
[----:B------:R-:W-:Y:S02]  /*e370*/  SEL R6, R6, RZ, P0 ;  /* 0x000000ff06067207 */ /* 0x000fe40000000000 */
[----:B----4-:R-:W-:Y:S01]  /*e380*/  LOP3.LUT R7, R2, R7, RZ, 0x3c, !PT ;  /* 0x0000000702077212 */ /* 0x010fe200078e3cff */
[----:B------:R-:W-:Y:S06]  /*e390*/  @!P1 BRA `(.L_x_506) ;  /* 0x0000000c00689947 */ /* 0x000fec0003800000 */
[----:B------:R-:W-:Y:S01]  /*e3a0*/  ULDC.64 UR4, c[0x0][0x418] ;  /* 0x0001060000047ab9 */ /* 0x000fe20000000a00 */
[----:B-----5:R-:W-:Y:S01]  /*e3b0*/  IMAD.MOV.U32 R8, RZ, RZ, R0 ;  /* 0x000000ffff087224 */ /* 0x020fe200078e0000 */
[----:B------:R-:W-:-:S04]  /*e3c0*/  ISETP.NE.U32.AND P0, PT, RZ, UR4, PT ;  /* 0x00000004ff007c0c */ /* 0x000fc8000bf05070 */
[----:B------:R-:W-:-:S13]  /*e3d0*/  ISETP.NE.AND.EX P0, PT, RZ, UR5, PT, P0 ;  /* 0x00000005ff007c0c */ /* 0x000fda000bf05300 */
[----:B------:R-:W-:Y:S05]  /*e3e0*/  @!P0 BRA `(.L_x_507) ;  /* 0x0000000000508947 */ /* 0x000fea0003800000 */
[----:B------:R-:W2:Y:S01]  /*e3f0*/  LDL R9, [R1+0x14] ;  /* 0x0000140001097983 */ /* 0x000ea20000100800 */
[----:B------:R-:W0:Y:S01]  /*e400*/  LDC R8, c[0x0][0x43c] ;  /* 0x00010f00ff087b82 */ /* 0x000e220000000800 */
[----:B------:R-:W-:Y:S02]  /*e410*/  ULDC.64 UR6, c[0x0][0x428] ;  /* 0x00010a0000067ab9 */ /* 0x000fe40000000a00 */
[----:B------:R-:W3:Y:S01]  /*e420*/  LDL R5, [R1+0xc] ;  /* 0x00000c0001057983 */ /* 0x000ee20000100800 */
        /* <DEDUP_REMOVED lines=16> */
.L_x_507:
[----:B0-----:R-:W2:Y:S01]  /*e530*/  LDL R2, [R1+0x4] ;  /* 0x0000040001027983 */ /* 0x001ea20000100800 */
[----:B------:R-:W0:Y:S01]  /*e540*/  S2R R3, SR_TID.X ;  /* 0x0000000000037919 */ /* 0x000e220000002100 */
[----:B------:R-:W-:Y:S01]  /*e550*/  BSSY B2, `(.L_x_508) ;  /* 0x0000007000027945 */ /* 0x000fe20003800000 */
[----:B0-----:R-:W-:-:S04]  /*e560*/  LOP3.LUT R3, R3, 0x7f, RZ, 0xc0, !PT ;  /* 0x0000007f03037812 */ /* 0x001fc800078ec0ff */
[----:B------:R-:W-:Y:S01]  /*e570*/  ISETP.NE.AND P1, PT, R3, RZ, PT ;  /* 0x000000ff0300720c */ /* 0x000fe20003f25270 */
[----:B--2---:R-:W-:Y:S01]  /*e580*/  IMAD R4, R6, 0x8, R2 ;  /* 0x0000000806047824 */ /* 0x004fe200078e0202 */
[----:B------:R-:W-:-:S04]  /*e590*/  SHF.L.U32 R2, R7, 0x1f, RZ ;  /* 0x0000001f07027819 */ /* 0x000fc800000006ff */
[----:B------:R-:W0:Y:S02]  /*e5a0*/  SYNCS.PHASECHK.TRANS64.TRYWAIT P0, [R4+URZ+0x28c40], R2 ;  /* 0x028c4002040075a7 */ /* 0x000e24000800017f */
[----:B0-----:R-:W-:Y:S05]  /*e5b0*/  @!P0 BRA `(.L_x_509) ;  /* 0x0000003400248947 */ /* 0x001fea0003800000 */
.L_x_596:
[----:B------:R-:W-:Y:S05]  /*e5c0*/  BSYNC B2 ;  /* 0x0000000000027941 */ /* 0x000fea0003800000 */
.L_x_508:
[----:B------:R-:W-:Y:S04]  /*e5d0*/  BSSY B2, `(.L_x_510) ;  /* 0x0000009000027945 */ /* 0x000fe80003800000 */
[----:B------:R-:W-:Y:S05]  /*e5e0*/  @P1 BRA `(.L_x_511) ;  /* 0x00000000001c1947 */ /* 0x000fea0003800000 */
[----:B------:R-:W1:Y:S02]  /*e5f0*/  S2R R3, SR_TID.X ;  /* 0x0000000000037919 */ /* 0x000e640000002100 */
[----:B-1----:R-:W-:Y:S01]  /*e600*/  LOP3.LUT R5, R3, 0x1f, RZ, 0xc0, !PT ;  /* 0x0000001f03057812 */ /* 0x002fe200078ec0ff */
[----:B------:R-:W-:-:S03]  /*e610*/  IMAD.MOV.U32 R3, RZ, RZ, 0x2000 ;  /* 0x00002000ff037424 */ /* 0x000fc600078e00ff */
[----:B------:R-:W-:Y:S01]  /*e620*/  ISETP.NE.AND P0, PT, R5, RZ, PT ;  /* 0x000000ff0500720c */ /* 0x000fe20003f05270 */
[----:B------:R1:W-:-:S12]  /*e630*/  SYNCS.ARRIVE.TRANS64 RZ, [R4+URZ+0x28c30], R3 ;  /* 0x028c300304ff79a7 */ /* 0x0003d8000800003f */
[----:B-1----:R-:W-:Y:S05]  /*e640*/  @!P0 BRA `(.L_x_511) ;  /* 0x0000000000048947 */ /* 0x002fea0003800000 */
[----:B------:R-:W-:Y:S01]  /*e650*/  BPT.TRAP 0x1 ;  /* 0x000000040000795c */ /* 0x000fe20000300000 */
.L_x_511:
[----:B------:R-:W-:Y:S05]  /*e660*/  BSYNC B2 ;  /* 0x0000000000027941 */ /* 0x000fea0003800000 */
.L_x_510:
        /* <DEDUP_REMOVED lines=13> */
.L_x_512:
        /* <DEDUP_REMOVED lines=11> */
[----:B------:R-:W1:Y:S01]  /*e7f0*/  SYNCS.PHASECHK.TRANS64.TRYWAIT P0, [R4+URZ+0x28c60], R2 ;  /* 0x028c6002040075a7 */ /* 0x000e62000800017f */
[----:B------:R-:W-:Y:S04]  /*e800*/  BSSY B2, `(.L_x_513) ;  /* 0x0000002000027945 */ /* 0x000fe80003800000 */
[----:B-1----:R-:W-:Y:S05]  /*e810*/  @!P0 BRA `(.L_x_514) ;  /* 0x0000003000a08947 */ /* 0x002fea0003800000 */
.L_x_597:
[----:B------:R-:W-:Y:S05]  /*e820*/  BSYNC B2 ;  /* 0x0000000000027941 */ /* 0x000fea0003800000 */
.L_x_513:
[----:B------:R-:W-:Y:S01]  /*e830*/  BSSY B2, `(.L_x_515) ;  /* 0x000000b000027945 */ /* 0x000fe20003800000 */
[----:B01----:R-:W-:Y:S02]  /*e840*/  IMAD.MOV.U32 R2, RZ, RZ, 0x0 ;  /* 0x00000000ff027424 */ /* 0x003fe400078e00ff */
[----:B------:R-:W-:Y:S01]  /*e850*/  IMAD.MOV.U32 R3, RZ, RZ, 0x14f00000 ;  /* 0x14f00000ff037424 */ /* 0x000fe200078e00ff */
[----:B------:R-:W-:Y:S06]  /*e860*/  @P1 BRA `(.L_x_516) ;  /* 0x00000000001c1947 */ /* 0x000fec0003800000 */
[----:B------:R-:W0:Y:S02]  /*e870*/  S2R R5, SR_TID.X ;  /* 0x0000000000057919 */ /* 0x000e240000002100 */
[----:B0-----:R-:W-:Y:S01]  /*e880*/  LOP3.LUT R10, R5, 0x1f, RZ, 0xc0, !PT ;  /* 0x0000001f050a7812 */ /* 0x001fe200078ec0ff */
[----:B------:R-:W-:-:S03]  /*e890*/  IMAD.MOV.U32 R5, RZ, RZ, 0x10000 ;  /* 0x00010000ff057424 */ /* 0x000fc600078e00ff */
[----:B------:R-:W-:Y:S01]  /*e8a0*/  ISETP.NE.AND P0, PT, R10, RZ, PT ;  /* 0x000000ff0a00720c */ /* 0x000fe20003f05270 */
[----:B------:R0:W-:-:S12]  /*e8b0*/  SYNCS.ARRIVE.TRANS64 RZ, [R4+URZ+0x28c50], R5 ;  /* 0x028c500504ff79a7 */ /* 0x0001d8000800003f */
[----:B0-----:R-:W-:Y:S05]  /*e8c0*/  @!P0 BRA `(.L_x_516) ;  /* 0x0000000000048947 */ /* 0x001fea0003800000 */
[----:B------:R-:W-:Y:S01]  /*e8d0*/  BPT.TRAP 0x1 ;  /* 0x000000040000795c */ /* 0x000fe20000300000 */
.L_x_516:
[----:B------:R-:W-:Y:S05]  /*e8e0*/  BSYNC B2 ;  /* 0x0000000000027941 */ /* 0x000fea0003800000 */
.L_x_515:
[----:B------:R-:W2:Y:S01]  /*e8f0*/  LDL R5, [R1+0x4] ;  /* 0x0000040001057983 */ /* 0x000ea20000100800 */
        /* <DEDUP_REMOVED lines=9> */
.L_x_517:
        /* <DEDUP_REMOVED lines=16> */
.L_x_518:
        /* <DEDUP_REMOVED lines=16> */
.L_x_519:
        /* <DEDUP_REMOVED lines=16> */
.L_x_520:
        /* <DEDUP_REMOVED lines=16> */
.L_x_521:
        /* <DEDUP_REMOVED lines=16> */
.L_x_522:
        /* <DEDUP_REMOVED lines=16> */
.L_x_523:
        /* <DEDUP_REMOVED lines=16> */
.L_x_524:
        /* <DEDUP_REMOVED lines=11> */
.L_x_506:
[----:B------:R-:W-:Y:S05]  /*f140*/  BSYNC B1 ;  /* 0x0000000000017941 */ /* 0x000fea0003800000 */
.L_x_505:
[----:B------:R-:W2:Y:S01]  /*f150*/  LDL R2, [R1+0x18] ;  /* 0x0000180001027983 */ /* 0x000ea20000100800 */
[----:B------:R-:W-:Y:S01]  /*f160*/  VIADD R6, R6, 0x1 ;  /* 0x0000000106067836 */ /* 0x000fe20000000000 */
[----:B------:R-:W-:Y:S04]  /*f170*/  BSSY B1, `(.L_x_525) ;  /* 0x00000e5000017945 */ /* 0x000fe80003800000 */
[----:B------:R-:W-:-:S04]  /*f180*/  ISETP.NE.AND P0, PT, R6, 0x2, PT ;  /* 0x000000020600780c */ /* 0x000fc80003f05270 */
[----:B-----5:R-:W-:Y:S02]  /*f190*/  SEL R8, R6, RZ, P0 ;  /* 0x000000ff06087207 */ /* 0x020fe40000000000 */
[----:B--2---:R-:W-:Y:S02]  /*f1a0*/  ISETP.NE.AND P2, PT, R2, RZ, PT ;  /* 0x000000ff0200720c */ /* 0x004fe40003f45270 */
[----:B------:R-:W-:-:S04]  /*f1b0*/  SEL R2, RZ, 0x1, P0 ;  /* 0x00000001ff027807 */ /* 0x000fc80000000000 */
[----:B------:R-:W-:-:S05]  /*f1c0*/  LOP3.LUT R7, R7, R2, RZ, 0x3c, !PT ;  /* 0x0000000207077212 */ /* 0x000fca00078e3cff */
[----:B------:R0:W-:Y:S04]  /*f1d0*/  STL [R1+0x10], R7 ;  /* 0x0000100701007387 */ /* 0x0001e80000100800 */
[----:B------:R0:W-:Y:S01]  /*f1e0*/  STL [R1+0x8], R8 ;  /* 0x0000080801007387 */ /* 0x0001e20000100800 */
[----:B------:R-:W-:Y:S05]  /*f1f0*/  @!P2 BRA `(.L_x_526) ;  /* 0x0000000c0070a947 */ /* 0x000fea0003800000 */
[----:B------:R-:W-:Y:S01]  /*f200*/  ULDC.64 UR4, c[0x0][0x418] ;  /* 0x0001060000047ab9 */ /* 0x000fe20000000a00 */
[----:B------:R-:W-:Y:S01]  /*f210*/  VIADD R6, R0, 0xffffffff ;  /* 0xffffffff00067836 */ /* 0x000fe20000000000 */
        /* <DEDUP_REMOVED lines=23> */
.L_x_527:
[----:B-1----:R-:W2:Y:S01]  /*f390*/  LDL R2, [R1+0x4] ;  /* 0x0000040001027983 */ /* 0x002ea20000100800 */
[----:B------:R-:W1:Y:S01]  /*f3a0*/  S2R R3, SR_TID.X ;  /* 0x0000000000037919 */ /* 0x000e620000002100 */
[----:B------:R-:W-:Y:S01]  /*f3b0*/  BSSY B2, `(.L_x_528) ;  /* 0x0000007000027945 */ /* 0x000fe20003800000 */
[----:B-1----:R-:W-:-:S04]  /*f3c0*/  LOP3.LUT R3, R3, 0x7f, RZ, 0xc0, !PT ;  /* 0x0000007f03037812 */ /* 0x002fc800078ec0ff */
[----:B------:R-:W-:Y:S01]  /*f3d0*/  ISETP.NE.AND P1, PT, R3, RZ, PT ;  /* 0x000000ff0300720c */ /* 0x000fe20003f25270 */
[----:B--2---:R-:W-:Y:S01]  /*f3e0*/  IMAD R4, R8, 0x8, R2 ;  /* 0x0000000808047824 */ /* 0x004fe200078e0202 */
[----:B------:R-:W-:-:S04]  /*f3f0*/  SHF.L.U32 R2, R7, 0x1f, RZ ;  /* 0x0000001f07027819 */ /* 0x000fc800000006ff */
[----:B------:R-:W1:Y:S02]  /*f400*/  SYNCS.PHASECHK.TRANS64.TRYWAIT P0, [R4+URZ+0x28c40], R2 ;  /* 0x028c4002040075a7 */ /* 0x000e64000800017f */
[----:B-1----:R-:W-:Y:S05]  /*f410*/  @!P0 BRA `(.L_x_529) ;  /* 0x0000002400b48947 */ /* 0x002fea0003800000 */
.L_x_598:
[----:B------:R-:W-:Y:S05]  /*f420*/  BSYNC B2 ;  /* 0x0000000000027941 */ /* 0x000fea0003800000 */
.L_x_528:
        /* <DEDUP_REMOVED lines=9> */
.L_x_531:
[----:B------:R-:W-:Y:S05]  /*f4c0*/  BSYNC B2 ;  /* 0x0000000000027941 */ /* 0x000fea0003800000 */
.L_x_530:
        /* <DEDUP_REMOVED lines=14> */
.L_x_532:
        /* <DEDUP_REMOVED lines=14> */
.L_x_599:
[----:B------:R-:W-:Y:S05]  /*f690*/  BSYNC B2 ;  /* 0x0000000000027941 */ /* 0x000fea0003800000 */
.L_x_533:
        /* <DEDUP_REMOVED lines=11> */
.L_x_536:
[----:B------:R-:W-:Y:S05]  /*f750*/  BSYNC B2 ;  /* 0x0000000000027941 */ /* 0x000fea0003800000 */
.L_x_535:
[----:B------:R-:W2:Y:S04]  /*f760*/  LDL R8, [R1+0x4] ;  /* 0x0000040001087983 */ /* 0x000ea80000100800 */
        /* <DEDUP_REMOVED lines=10> */
.L_x_537:
        /* <DEDUP_REMOVED lines=16> */
.L_x_538:
        /* <DEDUP_REMOVED lines=16> */
.L_x_539:
        /* <DEDUP_REMOVED lines=16> */
.L_x_540:
        /* <DEDUP_REMOVED lines=16> */
.L_x_541:
        /* <DEDUP_REMOVED lines=16> */
.L_x_542:
        /* <DEDUP_REMOVED lines=16> */
.L_x_543:
        /* <DEDUP_REMOVED lines=16> */
.L_x_544:
        /* <DEDUP_REMOVED lines=11> */
.L_x_526:
[----:B------:R-:W-:Y:S05]  /*ffc0*/  BSYNC B1 ;  /* 0x0000000000017941 */ /* 0x000fea0003800000 */
.L_x_525:
[C---:B------:R-:W-:Y:S01]  /*ffd0*/  ISETP.GT.AND P0, PT, R0.reuse, 0x1, PT ;  /* 0x000000010000780c */ /* 0x040fe20003f04270 */
[----:B------:R-:W-:-:S12]  /*ffe0*/  VIADD R0, R0, 0xfffffffe ;  /* 0xfffffffe00007836 */ /* 0x000fd80000000000 */
[----:B------:R-:W-:Y:S05]  /*fff0*/  @P0 BRA `(.L_x_545) ;  /* 0xffffffe000b80947 */ /* 0x000fea000383ffff */
.L_x_482:
[----:B------:R-:W-:Y:S05]  /*10000*/  BSYNC B0 ;  /* 0x0000000000007941 */ /* 0x000fea0003800000 */
.L_x_481:
[----:B------:R-:W2:Y:S04]  /*10010*/  LDL.LU R4, [R1+0x8] ;  /* 0x0000080001047983 */ /* 0x000ea80000300800 */
[----:B------:R-:W3:Y:S01]  /*10020*/  LDL.LU R3, [R1+0x10] ;  /* 0x0000100001037983 */ /* 0x000ee20000300800 */
[----:B------:R-:W1:Y:S01]  /*10030*/  S2R R2, SR_TID.X ;  /* 0x0000000000027919 */ /* 0x000e620000002100 */
[----:B------:R-:W-:Y:S01]  /*10040*/  BSSY B0, `(.L_x_546) ;  /* 0x0000015000007945 */ /* 0x000fe20003800000 */
[----:B-1----:R-:W-:-:S04]  /*10050*/  LOP3.LUT R2, R2, 0x7f, RZ, 0xc0, !PT ;  /* 0x0000007f02027812 */ /* 0x002fc800078ec0ff */
[----:B------:R-:W-:Y:S01]  /*10060*/  ISETP.NE.AND P1, PT, R2, RZ, PT ;  /* 0x000000ff0200720c */ /* 0x000fe20003f25270 */
[----:B--2---:R-:W-:-:S05]  /*10070*/  VIADD R0, R4, 0x1 ;  /* 0x0000000104007836 */ /* 0x004fca0000000000 */
[----:B------:R-:W-:-:S04]  /*10080*/  ISETP.NE.AND P0, PT, R0, 0x2, PT ;  /* 0x000000020000780c */ /* 0x000fc80003f05270 */
[----:B------:R-:W-:-:S04]  /*10090*/  SEL R2, RZ, 0x1, P0 ;  /* 0x00000001ff027807 */ /* 0x000fc80000000000 */
[----:B---3--:R-:W-:-:S05]  /*100a0*/  LOP3.LUT R3, R3, R2, RZ, 0x3c, !PT ;  /* 0x0000000203037212 */ /* 0x008fca00078e3cff */
[----:B------:R1:W-:Y:S01]  /*100b0*/  STL [R1+0x10], R3 ;  /* 0x0000100301007387 */ /* 0x0003e20000100800 */
[----:B------:R-:W-:Y:S05]  /*100c0*/  @P1 BRA `(.L_x_547) ;  /* 0x0000000000301947 */ /* 0x000fea0003800000 */
[----:B------:R-:W2:Y:S01]  /*100d0*/  S2R R5, SR_LANEID ;  /* 0x0000000000057919 */ /* 0x000ea20000000000 */
[----:B------:R-:W-:Y:S01]  /*100e0*/  VOTEU.ANY UR4, UPT, PT ;  /* 0x0000000000047886 */ /* 0x000fe200038e0100 */
[----:B-1----:R-:W1:Y:S01]  /*100f0*/  LDC.64 R2, c[0x0][0xc60] ;  /* 0x00031800ff027b82 */ /* 0x002e620000000a00 */
[----:B------:R-:W2:Y:S02]  /*10100*/  FLO.U32 R4, UR4 ;  /* 0x0000000400047d00 */ /* 0x000ea400080e0000 */
[----:B--2---:R-:W-:-:S06]  /*10110*/  ISETP.EQ.U32.AND P1, PT, R4, R5, PT ;  /* 0x000000050400720c */ /* 0x004fcc0003f22070 */
[----:B------:R-:W1:Y:S07]  /*10120*/  POPC R5, UR4 ;  /* 0x0000000400057d09 */ /* 0x000e6e0008000000 */
[----:B-1----:R-:W2:Y:S01]  /*10130*/  @P1 ATOMG.E.ADD.STRONG.GPU PT, R3, desc[UR40][R2.64], R5 ;  /* 0x00000005020319a8 */ /* 0x002ea200081ee1e8 */
[----:B------:R-:W1:Y:S02]  /*10140*/  S2R R6, SR_LTMASK ;  /* 0x0000000000067919 */ /* 0x000e640000003900 */
[----:B-1----:R-:W-:-:S04]  /*10150*/  LOP3.LUT R6, R6, UR4, RZ, 0xc0, !PT ;  /* 0x0000000406067c12 */ /* 0x002fc8000f8ec0ff */
[----:B0-----:R-:W0:Y:S01]  /*10160*/  POPC R7, R6 ;  /* 0x0000000600077309 */ /* 0x001e220000000000 */
[----:B--2---:R-:W0:Y:S02]  /*10170*/  SHFL.IDX PT, R4, R3, R4, 0x1f ;  /* 0x00001f0403047589 */ /* 0x004e2400000e0000 */
[----:B0-----:R-:W-:-:S07]  /*10180*/  IADD3 R16, R4, UR37, R7 ;  /* 0x0000002504107c10 */ /* 0x001fce000fffe007 */
.L_x_547:
[----:B------:R-:W-:Y:S05]  /*10190*/  BSYNC B0 ;  /* 0x0000000000007941 */ /* 0x000fea0003800000 */
.L_x_546:
[----:B------:R-:W-:-:S05]  /*101a0*/  SEL R0, R0, RZ, P0 ;  /* 0x000000ff00007207 */ /* 0x000fca0000000000 */
[----:B------:R2:W-:Y:S02]  /*101b0*/  STL [R1+0x8], R0 ;  /* 0x0000080001007387 */ /* 0x0005e40000100800 */
.L_x_449:
[----:B------:R-:W-:Y:S05]  /*101c0*/  BSYNC B7 ;  /* 0x0000000000077941 */ /* 0x000fea0003800000 */
.L_x_447:
[----:B--2---:R-:W2:Y:S02]  /*101d0*/  LDL R0, [R1+0x58] ;  /* 0x0000580001007983 */ /* 0x004ea40000100800 */
[----:B--2---:R-:W-:-:S13]  /*101e0*/  ISETP.NE.AND P0, PT, R0, RZ, PT ;  /* 0x000000ff0000720c */ /* 0x004fda0003f05270 */
[----:B------:R-:W-:Y:S05]  /*101f0*/  @!P0 BRA `(.L_x_548) ;  /* 0x0000000000288947 */ /* 0x000fea0003800000 */
[----:B------:R-:W-:Y:S05]  /*10200*/  WARPSYNC.ALL ;  /* 0x0000000000007948 */ /* 0x000fea0003800000 */
[----:B------:R-:W2:Y:S08]  /*10210*/  S2UR UR5, SR_CgaCtaId ;  /* 0x00000000000579c3 */ /* 0x000eb00000008800 */
[----:B------:R-:W-:Y:S06]  /*10220*/  BAR.SYNC.DEFER_BLOCKING 0x5, 0x180 ;  /* 0x0146000000007b1d */ /* 0x000fec0000010000 */
[----:B------:R-:W-:-:S02]  /*10230*/  UMOV UR4, 0x400 ;  /* 0x0000040000047882 */ /* 0x000fc40000000000 */
[----:B--2---:R-:W-:-:S06]  /*10240*/  ULEA UR4, UR5, UR4, 0x18 ;  /* 0x0000000405047291 */ /* 0x004fcc000f8ec03f */
[----:B------:R-:W-:-:S05]  /*10250*/  IMAD.U32 R0, RZ, RZ, UR4 ;  /* 0x00000004ff007e24 */ /* 0x000fca000f8e00ff */
[----:B------:R3:W4:Y:S04]  /*10260*/  LDS.128 R16, [R0+0x28cd0] ;  /* 0x028cd00000107984 */ /* 0x0007280000000c00 */
[----:B------:R3:W-:Y:S01]  /*10270*/  STL [R1+0x4], R0 ;  /* 0x0000040001007387 */ /* 0x0007e20000100800 */
[----:B------:R-:W-:Y:S06]  /*10280*/  BAR.ARV 0x4, 0x180 ;  /* 0x0106000000007b1d */ /* 0x000fec0000002000 */
[----:B------:R-:W-:Y:S05]  /*10290*/  BRA `(.L_x_549) ;  /* 0x0000000800487947 */ /* 0x000fea0003800000 */
.L_x_548:
[----:B------:R-:W2:Y:S01]  /*102a0*/  S2R R0, SR_TID.X ;  /* 0x0000000000007919 */ /* 0x000ea20000002100 */
[----:B------:R-:W-:Y:S01]  /*102b0*/  UMOV UR4, 0xffffffff ;  /* 0xffffffff00047882 */ /* 0x000fe20000000000 */
[----:B--2---:R-:W-:-:S04]  /*102c0*/  LOP3.LUT R6, R0, 0x1f, RZ, 0xc0, !PT ;  /* 0x0000001f00067812 */ /* 0x004fc800078ec0ff */
[----:B------:R-:W-:Y:S01]  /*102d0*/  ISETP.NE.AND P0, PT, R6, 0x1f, PT ;  /* 0x0000001f0600780c */ /* 0x000fe20003f05270 */
[----:B------:R-:W-:-:S12]  /*102e0*/  BRA.DIV UR4, `(.L_x_550) ;  /* 0x0000001a04287947 */ /* 0x000fd8000b800000 */
[----:B------:R-:W-:Y:S01]  /*102f0*/  IMAD.IADD R5, R19, 0x1, R6 ;  /* 0x0000000113057824 */ /* 0x000fe200078e0206 */
[----:B------:R-:W-:-:S04]  /*10300*/  ULDC UR4, c[0x0][0xc3c] ;  /* 0x00030f0000047ab9 */ /* 0x000fc80000000800 */
[----:B------:R-:W-:-:S13]  /*10310*/  ISETP.GE.OR P1, PT, R5, UR4, !P0 ;  /* 0x0000000405007c0c */ /* 0x000fda000c726670 */
[----:B-1----:R-:W1:Y:S02]  /*10320*/  @!P1 LDC.64 R2, c[0x0][0xc80] ;  /* 0x00032000ff029b82 */ /* 0x002e640000000a00 */
[----:B-1----:R-:W-:-:S06]  /*10330*/  @!P1 IMAD.WIDE R2, R5, 0x4, R2 ;  /* 0x0000000405029825 */ /* 0x002fcc00078e0202 */
[----:B------:R1:W2:Y:S01]  /*10340*/  @!P1 LDG.E R3, desc[UR40][R2.64] ;  /* 0x0000002802039981 */ /* 0x0002a2000c1e1900 */
[C---:B------:R-:W-:Y:S02]  /*10350*/  ISETP.GE.U32.AND P2, PT, R6.reuse, 0x2, PT ;  /* 0x000000020600780c */ /* 0x040fe40003f46070 */
[C---:B------:R-:W-:Y:S01]  /*10360*/  ISETP.GE.U32.AND P3, PT, R6.reuse, 0x4, PT ;  /* 0x000000040600780c */ /* 0x040fe20003f66070 */
[----:B------:R-:W-:Y:S01]  /*10370*/  SHFL.IDX PT, R0, R16, RZ, 0x1f ;  /* 0x00001fff10007589 */ /* 0x000fe200000e0000 */
[C---:B------:R-:W-:Y:S02]  /*10380*/  ISETP.GE.U32.AND P4, PT, R6.reuse, 0x8, PT ;  /* 0x000000080600780c */ /* 0x040fe40003f86070 */
[C---:B------:R-:W-:Y:S01]  /*10390*/  ISETP.GE.U32.AND P5, PT, R6.reuse, 0x10, PT ;  /* 0x000000100600780c */ /* 0x040fe20003fa6070 */
[----:B------:R-:W-:Y:S01]  /*103a0*/  SHFL.IDX PT, R4, R16, 0x1, 0x1f ;  /* 0x00201f0010047f89 */ /* 0x000fe200000e0000 */
[----:B-1----:R-:W-:Y:S02]  /*103b0*/  IMAD.MOV.U32 R2, RZ, RZ, RZ ;  /* 0x000000ffff027224 */ /* 0x002fe400078e00ff */
[----:B--2---:R-:W-:Y:S01]  /*103c0*/  @!P1 IMAD.MOV.U32 R2, RZ, RZ, R3 ;  /* 0x000000ffff029224 */ /* 0x004fe200078e0003 */
[----:B------:R-:W-:-:S04]  /*103d0*/  ISETP.NE.AND P1, PT, R6, RZ, PT ;  /* 0x000000ff0600720c */ /* 0x000fc80003f25270 */
[----:B------:R-:W1:Y:S02]  /*103e0*/  SHFL.UP PT, R14, R2, 0x1, RZ ;  /* 0x04200000020e7989 */ /* 0x000e6400000e00ff */
[----:B-1----:R-:W-:-:S05]  /*103f0*/  SEL R5, R14, RZ, P1 ;  /* 0x000000ff0e057207 */ /* 0x002fca0000800000 */
[----:B------:R-:W-:-:S05]  /*10400*/  IMAD.IADD R3, R2, 0x1, R5 ;  /* 0x0000000102037824 */ /* 0x000fca00078e0205 */
        /* <DEDUP_REMOVED lines=12> */
[----:B------:R1:W2:Y:S02]  /*104d0*/  SHFL.IDX PT, R14, R3, 0x1f, 0x1f ;  /* 0x03e01f00030e7f89 */ /* 0x0002a400000e0000 */
.L_x_609:
[----:B------:R-:W-:Y:S02]  /*104e0*/  ULDC UR4, c[0x0][0xc38] ;  /* 0x00030e0000047ab9 */ /* 0x000fe40000000800 */
[----:B------:R-:W-:-:S04]  /*104f0*/  IMAD.U32 R16, RZ, RZ, UR4 ;  /* 0x00000004ff107e24 */ /* 0x000fc8000f8e00ff */
[----:B--2---:R-:W-:-:S04]  /*10500*/  IMAD R6, R14, R16, RZ ;  /* 0x000000100e067224 */ /* 0x004fc800078e02ff */
[----:B------:R-:W-:-:S05]  /*10510*/  IMAD.IADD R4, R4, 0x1, R6 ;  /* 0x0000000104047824 */ /* 0x000fca00078e0206 */
[----:B------:R-:W-:-:S13]  /*10520*/  ISETP.GT.AND P6, PT, R4, R0, PT ;  /* 0x000000000400720c */ /* 0x000fda0003fc4270 */
[----:B------:R-:W-:Y:S05]  /*10530*/  @P6 BRA `(.L_x_551) ;  /* 0x00000000009c6947 */ /* 0x000fea0003800000 */
.L_x_556:
[----:B------:R-:W2:Y:S01]  /*10540*/  LDC R6, c[0x0][0xc3c] ;  /* 0x00030f00ff067b82 */ /* 0x000ea20000000800 */
[----:B------:R-:W-:-:S05]  /*10550*/  VIADD R19, R19, 0x1f ;  /* 0x0000001f13137836 */ /* 0x000fca0000000000 */
[----:B--2---:R-:W-:-:S13]  /*10560*/  ISETP.GE.AND P6, PT, R19, R6, PT ;  /* 0x000000061300720c */ /* 0x004fda0003fc6270 */
[----:B------:R-:W-:Y:S05]  /*10570*/  @P6 BRA `(.L_x_552) ;  /* 0x0000000400446947 */ /* 0x000fea0003800000 */
[----:B------:R-:W2:Y:S01]  /*10580*/  S2R R2, SR_TID.X ;  /* 0x0000000000027919 */ /* 0x000ea20000002100 */
[----:B------:R-:W-:Y:S01]  /*10590*/  BSSY B0, `(.L_x_553) ;  /* 0x0000009000007945 */ /* 0x000fe20003800000 */
[----:B--2---:R-:W-:-:S05]  /*105a0*/  LOP3.LUT R2, R2, 0x1f, RZ, 0xc0, !PT ;  /* 0x0000001f02027812 */ /* 0x004fca00078ec0ff */
[----:B------:R-:W-:Y:S02]  /*105b0*/  IMAD.IADD R5, R19, 0x1, R2 ;  /* 0x0000000113057824 */ /* 0x000fe400078e0202 */
[----:B------:R-:W-:-:S03]  /*105c0*/  IMAD.MOV.U32 R2, RZ, RZ, RZ ;  /* 0x000000ffff027224 */ /* 0x000fc600078e00ff */
[----:B------:R-:W-:-:S13]  /*105d0*/  ISETP.GE.OR P6, PT, R5, R6, !P0 ;  /* 0x000000060500720c */ /* 0x000fda00047c6670 */
[----:B------:R-:W-:Y:S05]  /*105e0*/  @P6 BRA `(.L_x_554) ;  /* 0x00000000000c6947 */ /* 0x000fea0003800000 */
[----:B-1----:R-:W1:Y:S02]  /*105f0*/  LDC.64 R2, c[0x0][0xc80] ;  /* 0x00032000ff027b82 */ /* 0x002e640000000a00 */
[----:B-1----:R-:W-:-:S06]  /*10600*/  IMAD.WIDE R2, R5, 0x4, R2 ;  /* 0x0000000405027825 */ /* 0x002fcc00078e0202 */
[----:B------:R2:W5:Y:S02]  /*10610*/  LDG.E R2, desc[UR40][R2.64] ;  /* 0x0000002802027981 */ /* 0x000564000c1e1900 */
.L_x_554:
[----:B------:R-:W-:Y:S05]  /*10620*/  BSYNC B0 ;  /* 0x0000000000007941 */ /* 0x000fea0003800000 */
.L_x_553:
[----:B------:R-:W-:-:S03]  /*10630*/  UMOV UR4, 0xffffffff ;  /* 0xffffffff00047882 */ /* 0x000fc60000000000 */
[----:B------:R-:W-:Y:S05]  /*10640*/  BRA.DIV UR4, `(.L_x_555) ;  /* 0x0000001a04747947 */ /* 0x000fea000b800000 */
[----:B-----5:R-:W1:Y:S02]  /*10650*/  SHFL.UP PT, R14, R2, 0x1, RZ ;  /* 0x04200000020e7989 */ /* 0x020e6400000e00ff */
[----:B-12---:R-:W-:-:S05]  /*10660*/  SEL R3, R14, RZ, P1 ;  /* 0x000000ff0e037207 */ /* 0x006fca0000800000 */
        /* <DEDUP_REMOVED lines=14> */
.L_x_617:
[----:B------:R-:W-:Y:S02]  /*10750*/  ULDC UR4, c[0x0][0xc38] ;  /* 0x00030e0000047ab9 */ /* 0x000fe40000000800 */
[----:B------:R-:W-:-:S04]  /*10760*/  IMAD.U32 R16, RZ, RZ, UR4 ;  /* 0x00000004ff107e24 */ /* 0x000fc8000f8e00ff */
[----:B--2---:R-:W-:-:S04]  /*10770*/  IMAD R6, R14, R16, RZ ;  /* 0x000000100e067224 */ /* 0x004fc800078e02ff */
[----:B------:R-:W-:-:S05]  /*10780*/  IMAD.IADD R4, R6, 0x1, R4 ;  /* 0x0000000106047824 */ /* 0x000fca00078e0204 */
[----:B------:R-:W-:-:S13]  /*10790*/  ISETP.GT.AND P6, PT, R4, R0, PT ;  /* 0x000000000400720c */ /* 0x000fda0003fc4270 */
[----:B------:R-:W-:Y:S05]  /*107a0*/  @!P6 BRA `(.L_x_556) ;  /* 0xfffffffc0064e947 */ /* 0x000fea000383ffff */
.L_x_551:
[----:B------:R-:W-:Y:S01]  /*107b0*/  IMAD.IADD R6, R4, 0x1, -R6 ;  /* 0x0000000104067824 */ /* 0x000fe200078e0a06 */
[----:B------:R-:W-:-:S03]  /*107c0*/  UMOV UR4, 0xffffffff ;  /* 0xffffffff00047882 */ /* 0x000fc60000000000 */
[----:B------:R-:W-:-:S05]  /*107d0*/  IMAD R5, R3, R16, R6 ;  /* 0x0000001003057224 */ /* 0x000fca00078e0206 */
[----:B------:R-:W-:Y:S01]  /*107e0*/  ISETP.GT.AND P6, PT, R5, R0, PT ;  /* 0x000000000500720c */ /* 0x000fe20003fc4270 */
[----:B------:R-:W-:-:S12]  /*107f0*/  BRA.DIV UR4, `(.L_x_557) ;  /* 0x0000001a04c87947 */ /* 0x000fd8000b800000 */
[----:B------:R-:W-:-:S04]  /*10800*/  VOTE.ANY R5, PT, !P6 ;  /* 0x0000000000057806 */ /* 0x000fc800070e0100 */
[----:B------:R-:W2:Y:S02]  /*10810*/  POPC R4, R5 ;  /* 0x0000000500047309 */ /* 0x000ea40000000000 */
[----:B--2---:R2:W3:Y:S02]  /*10820*/  SHFL.IDX PT, R17, R2, R4, 0x1f ;  /* 0x00001f0402117589 */ /* 0x0044e400000e0000 */
.L_x_621:
[----:B------:R-:W-:Y:S01]  /*10830*/  ISETP.NE.AND P0, PT, R5, RZ, PT ;  /* 0x000000ff0500720c */ /* 0x000fe20003f05270 */
[----:B------:R-:W-:-:S12]  /*10840*/  IMAD.MOV.U32 R14, RZ, RZ, RZ ;  /* 0x000000ffff0e7224 */ /* 0x000fd800078e00ff */
[----:B------:R-:W-:Y:S05]  /*10850*/  @!P0 BRA `(.L_x_558) ;  /* 0x0000000000108947 */ /* 0x000fea0003800000 */
[----:B------:R-:W-:Y:S01]  /*10860*/  UMOV UR4, 0xffffffff ;  /* 0xffffffff00047882 */ /* 0x000fe20000000000 */
[----:B0-----:R-:W-:Y:S02]  /*10870*/  VIADD R12, R4, 0xffffffff ;  /* 0xffffffff040c7836 */ /* 0x001fe40000000000 */
[----:B------:R-:W-:Y:S05]  /*10880*/  BRA.DIV UR4, `(.L_x_559) ;  /* 0x0000001a04ec7947 */ /* 0x000fea000b800000 */
[----:B------:R4:W0:Y:S02]  /*10890*/  SHFL.IDX PT, R14, R3, R12, 0x1f ;  /* 0x00001f0c030e7589 */ /* 0x00082400000e0000 */
.L_x_558:
[----:B---3--:R-:W-:Y:S01]  /*108a0*/  IABS R5, R17 ;  /* 0x0000001100057213 */ /* 0x008fe20000000000 */
[----:B0-----:R-:W-:Y:S02]  /*108b0*/  IMAD R16, R14, R16, R6 ;  /* 0x000000100e107224 */ /* 0x001fe400078e0206 */
[----:B------:R-:W-:Y:S01]  /*108c0*/  IMAD.IADD R19, R4, 0x1, R19 ;  /* 0x0000000104137824 */ /* 0x000fe200078e0213 */
[----:B------:R-:W0:Y:S01]  /*108d0*/  I2F.RP R7, R5 ;  /* 0x0000000500077306 */ /* 0x000e220000209400 */
[----:B------:R-:W-:-:S07]  /*108e0*/  IMAD.IADD R0, R0, 0x1, -R16 ;  /* 0x0000000100007824 */ /* 0x000fce00078e0a10 */
[----:B0-----:R-:W0:Y:S02]  /*108f0*/  MUFU.RCP R7, R7 ;  /* 0x0000000700077308 */ /* 0x001e240000001000 */
[----:B0----5:R-:W-:-:S06]  /*10900*/  VIADD R8, R7, 0xffffffe ;  /* 0x0ffffffe07087836 */ /* 0x021fcc0000000000 */
[----:B-1--4-:R-:W2:Y:S02]  /*10910*/  F2I.FTZ.U32.TRUNC.NTZ R3, R8 ;  /* 0x0000000800037305 */ /* 0x012ea4000021f000 */
[----:B--2---:R-:W-:-:S04]  /*10920*/  IMAD.MOV R2, RZ, RZ, -R3 ;  /* 0x000000ffff027224 */ /* 0x004fc800078e0a03 */
[----:B------:R-:W-:Y:S02]  /*10930*/  IMAD R6, R2, R5, RZ ;  /* 0x0000000502067224 */ /* 0x000fe400078e02ff */
[----:B------:R-:W-:-:S04]  /*10940*/  IMAD.MOV.U32 R2, RZ, RZ, RZ ;  /* 0x000000ffff027224 */ /* 0x000fc800078e00ff */
[----:B------:R-:W-:Y:S01]  /*10950*/  IMAD.HI.U32 R2, R3, R6, R2 ;  /* 0x0000000603027227 */ /* 0x000fe200078e0002 */
[----:B------:R-:W-:Y:S02]  /*10960*/  IABS R6, R17 ;  /* 0x0000001100067213 */ /* 0x000fe40000000000 */
[----:B------:R-:W-:-:S03]  /*10970*/  IABS R3, R0 ;  /* 0x0000000000037213 */ /* 0x000fc60000000000 */
[----:B------:R-:W-:Y:S02]  /*10980*/  IMAD.MOV R6, RZ, RZ, -R6 ;  /* 0x000000ffff067224 */ /* 0x000fe400078e0a06 */
[----:B------:R-:W-:-:S04]  /*10990*/  IMAD.HI.U32 R2, R2, R3, RZ ;  /* 0x0000000302027227 */ /* 0x000fc800078e00ff */
[----:B------:R-:W-:Y:S01]  /*109a0*/  IMAD R6, R2, R6, R3 ;  /* 0x0000000602067224 */ /* 0x000fe200078e0203 */
[----:B------:R-:W-:-:S04]  /*109b0*/  LOP3.LUT R3, R0, R17, RZ, 0x3c, !PT ;  /* 0x0000001100037212 */ /* 0x000fc800078e3cff */
[----:B------:R-:W-:Y:S02]  /*109c0*/  ISETP.GT.U32.AND P1, PT, R5, R6, PT ;  /* 0x000000060500720c */ /* 0x000fe40003f24070 */
[----:B------:R-:W-:-:S11]  /*109d0*/  ISETP.GE.AND P2, PT, R3, RZ, PT ;  /* 0x000000ff0300720c */ /* 0x000fd60003f46270 */
[----:B------:R-:W-:Y:S02]  /*109e0*/  @!P1 IMAD.IADD R6, R6, 0x1, -R5 ;  /* 0x0000000106069824 */ /* 0x000fe400078e0a05 */
[----:B------:R-:W-:Y:S01]  /*109f0*/  @!P1 VIADD R2, R2, 0x1 ;  /* 0x0000000102029836 */ /* 0x000fe20000000000 */
[----:B------:R-:W-:Y:S02]  /*10a00*/  ISETP.NE.AND P1, PT, R17, RZ, PT ;  /* 0x000000ff1100720c */ /* 0x000fe40003f25270 */
[----:B------:R-:W-:-:S13]  /*10a10*/  ISETP.GE.U32.AND P0, PT, R6, R5, PT ;  /* 0x000000050600720c */ /* 0x000fda0003f06070 */
[----:B------:R-:W-:-:S04]  /*10a20*/  @P0 VIADD R2, R2, 0x1 ;  /* 0x0000000102020836 */ /* 0x000fc80000000000 */
[----:B------:R-:W-:Y:S01]  /*10a30*/  @!P2 IMAD.MOV R2, RZ, RZ, -R2 ;  /* 0x000000ffff02a224 */ /* 0x000fe200078e0a02 */
[----:B------:R-:W-:-:S05]  /*10a40*/  @!P1 LOP3.LUT R2, RZ, R17, RZ, 0x33, !PT ;  /* 0x00000011ff029212 */ /* 0x000fca00078e33ff */
[--C-:B------:R-:W-:Y:S02]  /*10a50*/  IMAD.MOV R3, RZ, RZ, -R2.reuse ;  /* 0x000000ffff037224 */ /* 0x100fe400078e0a02 */
[----:B------:R-:W-:Y:S02]  /*10a60*/  IMAD.MOV.U32 R18, RZ, RZ, R2 ;  /* 0x000000ffff127224 */ /* 0x000fe400078e0002 */
[----:B------:R-:W-:Y:S01]  /*10a70*/  IMAD R17, R17, R3, R0 ;  /* 0x0000000311117224 */ /* 0x000fe200078e0200 */
[----:B------:R-:W-:Y:S06]  /*10a80*/  BRA `(.L_x_560) ;  /* 0x00000000001c7947 */ /* 0x000fec0003800000 */
.L_x_552:
[----:B------:R-:W-:Y:S01]  /*10a90*/  UMOV UR4, URZ ;  /* 0x0000003f00047c82 */ /* 0x000fe20008000000 */
[----:B------:R-:W-:Y:S01]  /*10aa0*/  UMOV UR5, URZ ;  /* 0x0000003f00057c82 */ /* 0x000fe20008000000 */
[----:B------:R-:W-:Y:S01]  /*10ab0*/  ULDC UR6, c[0x0][0xc3c] ;  /* 0x00030f0000067ab9 */ /* 0x000fe20000000800 */
[----:B------:R-:W-:Y:S02]  /*10ac0*/  IMAD.MOV.U32 R16, RZ, RZ, R0 ;  /* 0x000000ffff107224 */ /* 0x000fe400078e0000 */
[----:B------:R-:W-:Y:S02]  /*10ad0*/  IMAD.U32 R17, RZ, RZ, UR4 ;  /* 0x00000004ff117e24 */ /* 0x000fe4000f8e00ff */
[----:B------:R-:W-:Y:S02]  /*10ae0*/  IMAD.U32 R18, RZ, RZ, UR5 ;  /* 0x00000005ff127e24 */ /* 0x000fe4000f8e00ff */
[----:B------:R-:W-:-:S07]  /*10af0*/  IMAD.U32 R19, RZ, RZ, UR6 ;  /* 0x00000006ff137e24 */ /* 0x000fce000f8e00ff */
.L_x_560:
[----:B------:R2:W3:Y:S01]  /*10b00*/  LDL R2, [R1+0x4] ;  /* 0x0000040001027983 */ /* 0x0004e20000100800 */
[----:B------:R-:W4:Y:S01]  /*10b10*/  S2R R0, SR_TID.X ;  /* 0x0000000000007919 */ /* 0x000f220000002100 */
[----:B------:R-:W-:Y:S05]  /*10b20*/  WARPSYNC.ALL ;  /* 0x0000000000007948 */ /* 0x000fea0003800000 */
[----:B----4-:R-:W-:Y:S01]  /*10b30*/  LOP3.LUT R0, R0, 0x1f, RZ, 0xc0, !PT ;  /* 0x0000001f00007812 */ /* 0x010fe200078ec0ff */
[----:B------:R-:W-:Y:S03]  /*10b40*/  BAR.SYNC.DEFER_BLOCKING 0x4, 0x180 ;  /* 0x0106000000007b1d */ /* 0x000fe60000010000 */
[----:B------:R-:W-:-:S13]  /*10b50*/  ISETP.NE.AND P0, PT, R0, RZ, PT ;  /* 0x000000ff0000720c */ /* 0x000fda0003f05270 */
[----:B-1----:R-:W3:Y:S01]  /*10b60*/  @!P0 S2R R3, SR_CgaCtaId ;  /* 0x0000000000038919 */ /* 0x002ee20000008800 */
[----:B------:R-:W-:-:S04]  /*10b70*/  @!P0 MOV R0, 0x400 ;  /* 0x0000040000008802 */ /* 0x000fc80000000f00 */
[----:B---3--:R-:W-:-:S05]  /*10b80*/  @!P0 LEA R2, R3, R0, 0x18 ;  /* 0x0000000003028211 */ /* 0x008fca00078ec0ff */
[----:B------:R2:W-:Y:S04]  /*10b90*/  @!P0 STS.128 [R2+0x28cd0], R16 ;  /* 0x028cd01002008388 */ /* 0x0005e80000000c00 */
[----:B------:R2:W-:Y:S01]  /*10ba0*/  @!P0 STL [R1+0x4], R2 ;  /* 0x0000040201008387 */ /* 0x0005e20000100800 */
[----:B------:R-:W-:Y:S06]  /*10bb0*/  BAR.ARV 0x5, 0x180 ;  /* 0x0146000000007b1d */ /* 0x000fec0000002000 */
.L_x_549:
[----:B------:R-:W-:Y:S02]  /*10bc0*/  ULDC UR4, c[0x0][0xc3c] ;  /* 0x00030f0000047ab9 */ /* 0x000fe40000000800 */
[----:B----4-:R-:W-:-:S13]  /*10bd0*/  ISETP.GE.AND P0, PT, R19, UR4, PT ;  /* 0x0000000413007c0c */ /* 0x010fda000bf06270 */
[----:B------:R-:W-:Y:S05]  /*10be0*/  @!P0 BRA `(.L_x_561) ;  /* 0xffffffa000808947 */ /* 0x000fea000383ffff */
[----:B------:R-:W-:Y:S05]  /*10bf0*/  BSYNC B8 ;  /* 0x0000000000087941 */ /* 0x000fea0003800000 */
.L_x_443:
[----:B---3--:R-:W3:Y:S01]  /*10c00*/  LDL.LU R0, [R1+0x3c] ;  /* 0x00003c0001007983 */ /* 0x008ee20000300800 */
[----:B------:R-:W-:Y:S01]  /*10c10*/  BSSY B0, `(.L_x_562) ;  /* 0x000000b000007945 */ /* 0x000fe20003800000 */
[----:B------:R-:W4:Y:S01]  /*10c20*/  S2R R5, SR_CgaCtaId ;  /* 0x0000000000057919 */ /* 0x000f220000008800 */
[----:B---3--:R-:W-:-:S05]  /*10c30*/  VIADD R0, R0, 0x1 ;  /* 0x0000000100007836 */ /* 0x008fca0000000000 */
[----:B--2---:R-:W-:-:S04]  /*10c40*/  LEA.HI R2, R0, R0, RZ, 0x1 ;  /* 0x0000000000027211 */ /* 0x004fc800078f08ff */
[----:B-1----:R-:W-:-:S05]  /*10c50*/  LOP3.LUT R3, R2, 0xfffffffe, RZ, 0xc0, !PT ;  /* 0xfffffffe02037812 */ /* 0x002fca00078ec0ff */
[----:B------:R-:W-:Y:S01]  /*10c60*/  IMAD.IADD R3, R0, 0x1, -R3 ;  /* 0x0000000100037824 */ /* 0x000fe200078e0a03 */
[----:B------:R-:W-:-:S04]  /*10c70*/  MOV R0, 0x400 ;  /* 0x0000040000007802 */ /* 0x000fc80000000f00 */
[----:B----4-:R-:W-:Y:S02]  /*10c80*/  LEA R0, R5, R0, 0x18 ;  /* 0x0000000005007211 */ /* 0x010fe400078ec0ff */
[----:B------:R-:W-:-:S04]  /*10c90*/  SHF.L.U32 R3, R3, 0x1f, RZ ;  /* 0x0000001f03037819 */ /* 0x000fc800000006ff */
[----:B------:R-:W1:Y:S02]  /*10ca0*/  SYNCS.PHASECHK.TRANS64.TRYWAIT P0, [R0+URZ+0x28c20], R3 ;  /* 0x028c2003000075a7 */ /* 0x000e64000800017f */
[----:B-1----:R-:W-:Y:S05]  /*10cb0*/  @!P0 BRA `(.L_x_563) ;  /* 0x0000001800048947 */ /* 0x002fea0003800000 */
.L_x_624:
[----:B------:R-:W-:Y:S05]  /*10cc0*/  BSYNC B0 ;  /* 0x0000000000007941 */ /* 0x000fea0003800000 */
.L_x_562:
[----:B------:R-:W-:-:S03]  /*10cd0*/  UMOV UR4, 0xffffffff ;  /* 0xffffffff00047882 */ /* 0x000fc60000000000 */
[----:B------:R-:W-:Y:S05]  /*10ce0*/  BRA.DIV UR4, `(.L_x_564) ;  /* 0x0000001a040c7947 */ /* 0x000fea000b800000 */
[----:B------:R-:W2:Y:S02]  /*10cf0*/  S2R R2, SR_TID.X ;  /* 0x0000000000027919 */ /* 0x000ea40000002100 */
[----:B--2---:R-:W-:-:S04]  /*10d00*/  SHF.R.U32.HI R2, RZ, 0x5, R2 ;  /* 0x00000005ff027819 */ /* 0x004fc80000011602 */
[----:B------:R-:W-:-:S05]  /*10d10*/  LOP3.LUT R2, R2, 0x3, RZ, 0xc0, !PT ;  /* 0x0000000302027812 */ /* 0x000fca00078ec0ff */
[----:B------:R2:W3:Y:S02]  /*10d20*/  SHFL.IDX PT, R14, R2, RZ, 0x1f ;  /* 0x00001fff020e7589 */ /* 0x0004e400000e0000 */
.L_x_627:
[----:B---3--:R-:W-:Y:S01]  /*10d30*/  ISETP.NE.AND P0, PT, R14, RZ, PT ;  /* 0x000000ff0e00720c */ /* 0x008fe20003f05270 */
[----:B------:R-:W-:-:S12]  /*10d40*/  BSSY B0, `(.L_x_565) ;  /* 0x0000027000007945 */ /* 0x000fd80003800000 */
[----:B------:R-:W-:Y:S05]  /*10d50*/  @P0 BRA `(.L_x_566) ;  /* 0x0000000000940947 */ /* 0x000fea0003800000 */
[----:B------:R-:W-:-:S03]  /*10d60*/  UMOV UR4, 0xffffffff ;  /* 0xffffffff00047882 */ /* 0x000fc60000000000 */
[----:B------:R-:W-:Y:S05]  /*10d70*/  BRA.DIV UR4, `(.L_x_567) ;  /* 0x0000001a041c7947 */ /* 0x000fea000b800000 */
[----:B------:R-:W-:-:S13]  /*10d80*/  ELECT P6, URZ, PT ;  /* 0x00000000003f782f */ /* 0x000fda00038c0000 */
.L_x_630:
[----:B------:R-:W-:Y:S05]  /*10d90*/  @!P6 BRA `(.L_x_566) ;  /* 0x000000000084e947 */ /* 0x000fea0003800000 */
[----:B------:R-:W-:-:S06]  /*10da0*/  ULOP3.LUT UR4, UR36, 0x2, URZ, 0xfc, !UPT ;  /* 0x0000000224047892 */ /* 0x000fcc000f8efc3f */
[----:B--2---:R-:W-:-:S05]  /*10db0*/  IMAD.U32 R2, RZ, RZ, UR4 ;  /* 0x00000004ff027e24 */ /* 0x004fca000f8e00ff */
[----:B------:R-:W-:-:S13]  /*10dc0*/  ISETP.NE.AND P2, PT, R2, 0x3, PT ;  /* 0x000000030200780c */ /* 0x000fda0003f45270 */
[----:B------:R-:W-:Y:S05]  /*10dd0*/  @!P2 BRA `(.L_x_568) ;  /* 0x000000000004a947 */ /* 0x000fea0003800000 */
[----:B------:R-:W-:Y:S01]  /*10de0*/  BPT.TRAP 0x1 ;  /* 0x000000040000795c */ /* 0x000fe20000300000 */
.L_x_568:
[----:B-1----:R-:W2:Y:S04]  /*10df0*/  LDL R3, [R1+0x8] ;  /* 0x0000080001037983 */ /* 0x002ea80000100800 */
[----:B0-----:R-:W3:Y:S01]  /*10e00*/  LDL.LU R7, [R1+0x10] ;  /* 0x0000100001077983 */ /* 0x001ee20000300800 */
[----:B------:R-:W-:-:S04]  /*10e10*/  VIADD R2, R0, 0x28c40 ;  /* 0x00028c4000027836 */ /* 0x000fc80000000000 */
[C---:B--2---:R-:W-:Y:S02]  /*10e20*/  IMAD R6, R3.reuse, 0x8, R2 ;  /* 0x0000000803067824 */ /* 0x044fe400078e0202 */
[----:B------:R-:W-:Y:S01]  /*10e30*/  VIADD R3, R3, 0x1 ;  /* 0x0000000103037836 */ /* 0x000fe20000000000 */
[----:B---3--:R-:W-:-:S04]  /*10e40*/  SHF.L.U32 R5, R7, 0x1f, RZ ;  /* 0x0000001f07057819 */ /* 0x008fc800000006ff */
[C---:B------:R-:W-:Y:S01]  /*10e50*/  ISETP.NE.AND P1, PT, R3.reuse, 0x2, PT ;  /* 0x000000020300780c */ /* 0x040fe20003f25270 */
[----:B------:R-:W0:Y:S03]  /*10e60*/  SYNCS.PHASECHK.TRANS64.TRYWAIT P0, [R6+URZ], R5 ;  /* 0x00000005060075a7 */ /* 0x000e26000800017f */
[----:B------:R-:W-:Y:S02]  /*10e70*/  SEL R4, RZ, 0x1, P1 ;  /* 0x00000001ff047807 */ /* 0x000fe40000800000 */
[----:B------:R-:W-:Y:S02]  /*10e80*/  SEL R3, R3, RZ, P1 ;  /* 0x000000ff03037207 */ /* 0x000fe40000800000 */
[----:B------:R-:W-:-:S03]  /*10e90*/  LOP3.LUT R4, R7, R4, RZ, 0x3c, !PT ;  /* 0x0000000407047212 */ /* 0x000fc600078e3cff */
[----:B------:R-:W-:Y:S01]  /*10ea0*/  IMAD R7, R3, 0x8, R2 ;  /* 0x0000000803077824 */ /* 0x000fe200078e0202 */
[----:B------:R-:W-:Y:S01]  /*10eb0*/  SHF.L.U32 R2, R4, 0x1f, RZ ;  /* 0x0000001f04027819 */ /* 0x000fe200000006ff */
[----:B0-----:R-:W-:Y:S06]  /*10ec0*/  @!P0 BRA `(.L_x_569) ;  /* 0x0000001400e88947 */ /* 0x001fec0003800000 */
.L_x_631:
[----:B------:R-:W1:Y:S02]  /*10ed0*/  SYNCS.PHASECHK.TRANS64.TRYWAIT P0, [R7+URZ], R2 ;  /* 0x00000002070075a7 */ /* 0x000e64000800017f */
[----:B-1----:R-:W-:Y:S05]  /*10ee0*/  @!P0 BRA `(.L_x_570) ;  /* 0x0000001400f48947 */ /* 0x002fea0003800000 */
.L_x_632:
[----:B------:R-:W-:Y:S05]  /*10ef0*/  @!P2 BRA `(.L_x_571) ;  /* 0x000000000004a947 */ /* 0x000fea0003800000 */
[----:B------:R-:W-:Y:S01]  /*10f00*/  BPT.TRAP 0x1 ;  /* 0x000000040000795c */ /* 0x000fe20000300000 */
.L_x_571:
[----:B------:R-:W2:Y:S01]  /*10f10*/  LDL.LU R4, [R1+0x8] ;  /* 0x0000080001047983 */ /* 0x000ea20000300800 */
[----:B------:R-:W-:-:S04]  /*10f20*/  VIADD R0, R0, 0x28c60 ;  /* 0x00028c6000007836 */ /* 0x000fc80000000000 */
[----:B--2---:R-:W-:-:S04]  /*10f30*/  IMAD R4, R4, 0x8, R0 ;  /* 0x0000000804047824 */ /* 0x004fc800078e0200 */
[----:B------:R-:W2:Y:S02]  /*10f40*/  SYNCS.PHASECHK.TRANS64.TRYWAIT P0, [R4+URZ], R5 ;  /* 0x00000005040075a7 */ /* 0x000ea4000800017f */
[----:B--2---:R-:W-:Y:S05]  /*10f50*/  @!P0 BRA `(.L_x_572) ;  /* 0x0000001400ec8947 */ /* 0x004fea0003800000 */
.L_x_633:
[----:B------:R-:W-:-:S07]  /*10f60*/  IMAD R3, R3, 0x8, R0 ;  /* 0x0000000803037824 */ /* 0x000fce00078e0200 */
.L_x_573:
[----:B---3--:R3:W4:Y:S02]  /*10f70*/  SYNCS.PHASECHK.TRANS64.TRYWAIT P0, [R3+URZ], R2 ;  /* 0x00000002030075a7 */ /* 0x008724000800017f */
[----:B----4-:R-:W-:Y:S05]  /*10f80*/  @!P0 NANOSLEEP.SYNCS 0x989680 ;  /* 0x009896800000895d */ /* 0x010fea0003900000 */
[----:B------:R-:W4:Y:S02]  /*10f90*/  @!P0 SYNCS.PHASECHK.TRANS64 P0, [R3+URZ], R2 ;  /* 0x00000002030085a7 */ /* 0x000f24000800007f */
[----:B----4-:R-:W-:Y:S05]  /*10fa0*/  @!P0 BRA `(.L_x_573) ;  /* 0xfffffffc00f08947 */ /* 0x010fea000383ffff */
.L_x_566:
[----:B------:R-:W-:Y:S05]  /*10fb0*/  BSYNC B0 ;  /* 0x0000000000007941 */ /* 0x000fea0003800000 */
.L_x_565:
[----:B------:R-:W-:Y:S05]  /*10fc0*/  EXIT ;  /* 0x000000000000794d */ /* 0x000fea0003800000 */
.L_x_394:
[----:B0-----:R-:W-:-:S04]  /*10fd0*/  IMAD.U32 R3, RZ, RZ, UR16 ;  /* 0x00000010ff037e24 */ /* 0x001fc8000f8e00ff */
[----:B------:R0:W1:Y:S03]  /*10fe0*/  SYNCS.PHASECHK.TRANS64.TRYWAIT P0, [R3+URZ+0x28c50], R0 ;  /* 0x028c5000030075a7 */ /* 0x000066000800017f */
[----:B-1----:R-:W-:Y:S05]  /*10ff0*/  @!P0 NANOSLEEP.SYNCS 0x989680 ;  /* 0x009896800000895d */ /* 0x002fea0003900000 */
[----:B------:R-:W1:Y:S02]  /*11000*/  @!P0 SYNCS.PHASECHK.TRANS64 P0, [R3+URZ+0x28c50], R0 ;  /* 0x028c5000030085a7 */ /* 0x000e64000800007f */
[----:B-1----:R-:W-:Y:S05]  /*11010*/  @!P0 BRA `(.L_x_394) ;  /* 0xfffffffc00ec8947 */ /* 0x002fea000383ffff */
[----:B------:R-:W-:Y:S05]  /*11020*/  BRA `(.L_x_574) ;  /* 0xffffff0800407947 */ /* 0x000fea000383ffff */
.L_x_399:
[----:B-1----:R-:W-:-:S04]  /*11030*/  IMAD.U32 R3, RZ, RZ, UR6 ;  /* 0x00000006ff037e24 */ /* 0x002fc8000f8e00ff */
[----:B------:R1:W2:Y:S03]  /*11040*/  SYNCS.PHASECHK.TRANS64.TRYWAIT P0, [R3+URZ+0x28c50], R0 ;  /* 0x028c5000030075a7 */ /* 0x0002a6000800017f */
[----:B--2---:R-:W-:Y:S05]  /*11050*/  @!P0 NANOSLEEP.SYNCS 0x989680 ;  /* 0x009896800000895d */ /* 0x004fea0003900000 */
[----:B------:R-:W2:Y:S02]  /*11060*/  @!P0 SYNCS.PHASECHK.TRANS64 P0, [R3+URZ+0x28c50], R0 ;  /* 0x028c5000030085a7 */ /* 0x000ea4000800007f */
[----:B--2---:R-:W-:Y:S05]  /*11070*/  @!P0 BRA `(.L_x_399) ;  /* 0xfffffffc00ec8947 */ /* 0x004fea000383ffff */
[----:B------:R-:W-:Y:S05]  /*11080*/  BRA `(.L_x_398) ;  /* 0xffffff14004c7947 */ /* 0x000fea000383ffff */
.L_x_402:
[----:B0-----:R-:W-:-:S04]  /*11090*/  IMAD.U32 R3, RZ, RZ, UR42 ;  /* 0x0000002aff037e24 */ /* 0x001fc8000f8e00ff */
[----:B------:R0:W1:Y:S03]  /*110a0*/  SYNCS.PHASECHK.TRANS64.TRYWAIT P1, [R3+URZ+0x28c00], R0 ;  /* 0x028c0000030075a7 */ /* 0x000066000802017f */
[----:B-1----:R-:W-:Y:S05]  /*110b0*/  @!P1 NANOSLEEP.SYNCS 0x989680 ;  /* 0x009896800000995d */ /* 0x002fea0003900000 */
[----:B------:R-:W1:Y:S02]  /*110c0*/  @!P1 SYNCS.PHASECHK.TRANS64 P1, [R3+URZ+0x28c00], R0 ;  /* 0x028c0000030095a7 */ /* 0x000e64000802007f */
[----:B-1----:R-:W-:Y:S05]  /*110d0*/  @!P1 BRA `(.L_x_402) ;  /* 0xfffffffc00ec9947 */ /* 0x002fea000383ffff */
[----:B------:R-:W-:Y:S05]  /*110e0*/  BRA `(.L_x_575) ;  /* 0xffffff2000ac7947 */ /* 0x000fea000383ffff */
.L_x_406:
[----:B--2---:R2:W3:Y:S02]  /*110f0*/  SYNCS.PHASECHK.TRANS64.TRYWAIT P1, [R7+URZ+0x28c30], R8 ;  /* 0x028c3008070075a7 */ /* 0x0044e4000802017f */
[----:B---3--:R-:W-:Y:S05]  /*11100*/  @!P1 NANOSLEEP.SYNCS 0x989680 ;  /* 0x009896800000995d */ /* 0x008fea0003900000 */
[----:B------:R-:W3:Y:S02]  /*11110*/  @!P1 SYNCS.PHASECHK.TRANS64 P1, [R7+URZ+0x28c30], R8 ;  /* 0x028c3008070095a7 */ /* 0x000ee4000802007f */
[----:B---3--:R-:W-:Y:S05]  /*11120*/  @!P1 BRA `(.L_x_406) ;  /* 0xfffffffc00f09947 */ /* 0x008fea000383ffff */
[----:B------:R-:W-:Y:S05]  /*11130*/  BRA `(.L_x_405) ;  /* 0xffffff2000c87947 */ /* 0x000fea000383ffff */
.L_x_410:
[----:B----4-:R4:W0:Y:S02]  /*11140*/  SYNCS.PHASECHK.TRANS64.TRYWAIT P2, [R7+URZ+0x28c50], R8 ;  /* 0x028c5008070075a7 */ /* 0x010824000804017f */
[----:B0-----:R-:W-:Y:S05]  /*11150*/  @!P2 NANOSLEEP.SYNCS 0x989680 ;  /* 0x009896800000a95d */ /* 0x001fea0003900000 */
[----:B------:R-:W0:Y:S02]  /*11160*/  @!P2 SYNCS.PHASECHK.TRANS64 P2, [R7+URZ+0x28c50], R8 ;  /* 0x028c50080700a5a7 */ /* 0x000e24000804007f */
[----:B0-----:R-:W-:Y:S05]  /*11170*/  @!P2 BRA `(.L_x_410) ;  /* 0xfffffffc00f0a947 */ /* 0x001fea000383ffff */
[----:B------:R-:W-:Y:S05]  /*11180*/  BRA `(.L_x_409) ;  /* 0xffffff3400dc7947 */ /* 0x000fea000383ffff */
.L_x_415:
[----:B--2---:R-:W-:-:S04]  /*11190*/  IMAD.U32 R3, RZ, RZ, UR23 ;  /* 0x00000017ff037e24 */ /* 0x004fc8000f8e00ff */
[----:B------:R2:W3:Y:S03]  /*111a0*/  SYNCS.PHASECHK.TRANS64.TRYWAIT P3, [R3+URZ+0x28c30], R8 ;  /* 0x028c3008030075a7 */ /* 0x0004e6000806017f */
[----:B---3--:R-:W-:Y:S05]  /*111b0*/  @!P3 NANOSLEEP.SYNCS 0x989680 ;  /* 0x009896800000b95d */ /* 0x008fea0003900000 */
[----:B------:R-:W3:Y:S02]  /*111c0*/  @!P3 SYNCS.PHASECHK.TRANS64 P3, [R3+URZ+0x28c30], R8 ;  /* 0x028c30080300b5a7 */ /* 0x000ee4000806007f */
[----:B---3--:R-:W-:Y:S05]  /*111d0*/  @!P3 BRA `(.L_x_415) ;  /* 0xfffffffc00ecb947 */ /* 0x008fea000383ffff */
[----:B------:R-:W-:Y:S05]  /*111e0*/  BRA `(.L_x_414) ;  /* 0xffffff3800b87947 */ /* 0x000fea000383ffff */
.L_x_419:
[----:B---3--:R3:W4:Y:S02]  /*111f0*/  SYNCS.PHASECHK.TRANS64.TRYWAIT P3, [R173+URZ+0x28c50], R8 ;  /* 0x028c5008ad0075a7 */ /* 0x008724000806017f */
[----:B----4-:R-:W-:Y:S05]  /*11200*/  @!P3 NANOSLEEP.SYNCS 0x989680 ;  /* 0x009896800000b95d */ /* 0x010fea0003900000 */
[----:B------:R-:W4:Y:S02]  /*11210*/  @!P3 SYNCS.PHASECHK.TRANS64 P3, [R173+URZ+0x28c50], R8 ;  /* 0x028c5008ad00b5a7 */ /* 0x000f24000806007f */
[----:B----4-:R-:W-:Y:S05]  /*11220*/  @!P3 BRA `(.L_x_419) ;  /* 0xfffffffc00f0b947 */ /* 0x010fea000383ffff */
[----:B------:R-:W-:Y:S05]  /*11230*/  BRA `(.L_x_418) ;  /* 0xffffff5000ec7947 */ /* 0x000fea000383ffff */
.L_x_455:
[----:B------:R-:W1:Y:S01]  /*11240*/  S2R R4, SR_TID.X ;  /* 0x0000000000047919 */ /* 0x000e620000002100 */
[----:B------:R-:W-:Y:S01]  /*11250*/  BSSY B0, `(.L_x_576) ;  /* 0x000000a000007945 */ /* 0x000fe20003800000 */
[----:B0-----:R-:W-:Y:S02]  /*11260*/  IMAD.MOV.U32 R12, RZ, RZ, RZ ;  /* 0x000000ffff0c7224 */ /* 0x001fe400078e00ff */
[----:B------:R-:W-:Y:S02]  /*11270*/  IMAD.MOV.U32 R11, RZ, RZ, 0x1f ;  /* 0x0000001fff0b7424 */ /* 0x000fe400078e00ff */
[----:B------:R-:W-:Y:S01]  /*11280*/  IMAD.MOV.U32 R15, RZ, RZ, -0x1 ;  /* 0xffffffffff0f7424 */ /* 0x000fe200078e00ff */
[----:B-1----:R-:W-:-:S04]  /*11290*/  SHF.R.U32.HI R4, RZ, 0x5, R4 ;  /* 0x00000005ff047819 */ /* 0x002fc80000011604 */
[----:B------:R-:W-:-:S05]  /*112a0*/  LOP3.LUT R4, R4, 0x3, RZ, 0xc0, !PT ;  /* 0x0000000304047812 */ /* 0x000fca00078ec0ff */
[----:B------:R-:W-:-:S07]  /*112b0*/  IMAD.MOV.U32 R13, RZ, RZ, R4 ;  /* 0x000000ffff0d7224 */ /* 0x000fce00078e0004 */
[----:B------:R-:W-:Y:S05]  /*112c0*/  WARPSYNC.COLLECTIVE R15, `(.L_x_577) ;  /* 0x000000000f087348 */ /* 0x000fea0003c00000 */
[----:B------:R0:W1:Y:S02]  /*112d0*/  SHFL.IDX P6, R14, R13, R12, R11 ;  /* 0x0000000c0d0e7389 */ /* 0x00006400000c000b */
[----:B01----:R-:W-:Y:S01]  /*112e0*/  ENDCOLLECTIVE ;  /* 0x000000000000791b */ /* 0x003fe20003800000 */
.L_x_577:
[----:B------:R-:W-:Y:S05]  /*112f0*/  BSYNC B0 ;  /* 0x0000000000007941 */ /* 0x000fea0003800000 */
.L_x_576:
[----:B------:R-:W-:Y:S05]  /*11300*/  BRA `(.L_x_578) ;  /* 0xffffffa4009c7947 */ /* 0x000fea000383ffff */
.L_x_457:
[----:B------:R-:W-:Y:S01]  /*11310*/  BSSY B0, `(.L_x_579) ;  /* 0x0000006000007945 */ /* 0x000fe20003800000 */
[----:B------:R-:W-:-:S07]  /*11320*/  IMAD.MOV.U32 R15, RZ, RZ, -0x1 ;  /* 0xffffffffff0f7424 */ /* 0x000fce00078e00ff */
[----:B012---:R-:W-:Y:S05]  /*11330*/  WARPSYNC.COLLECTIVE R15, `(.L_x_580) ;  /* 0x000000000f0c7348 */ /* 0x007fea0003c00000 */
[----:B------:R-:W-:Y:S02]  /*11340*/  ELECT P6, UR62, PT ;  /* 0x00000000003e782f */ /* 0x000fe400038c0000 */
[----:B------:R-:W-:Y:S01]  /*11350*/  MOV R14, UR62 ;  /* 0x0000003e000e7c02 */ /* 0x000fe20008000f00 */
[----:B012---:R-:W-:Y:S10]  /*11360*/  ENDCOLLECTIVE ;  /* 0x000000000000791b */ /* 0x007ff40003800000 */
.L_x_580:
[----:B------:R-:W-:Y:S05]  /*11370*/  BSYNC B0 ;  /* 0x0000000000007941 */ /* 0x000fea0003800000 */
.L_x_579:
[----:B------:R-:W-:Y:S05]  /*11380*/  BRA `(.L_x_581) ;  /* 0xffffffa400a07947 */ /* 0x000fea000383ffff */
.L_x_459:
[----:B--2---:R2:W3:Y:S02]  /*11390*/  SYNCS.PHASECHK.TRANS64.TRYWAIT P0, [R0+URZ+0x28c40], R2 ;  /* 0x028c4002000075a7 */ /* 0x0044e4000800017f */
[----:B---3--:R-:W-:Y:S05]  /*113a0*/  @!P0 NANOSLEEP.SYNCS 0x989680 ;  /* 0x009896800000895d */ /* 0x008fea0003900000 */
[----:B------:R-:W3:Y:S02]  /*113b0*/  @!P0 SYNCS.PHASECHK.TRANS64 P0, [R0+URZ+0x28c40], R2 ;  /* 0x028c4002000085a7 */ /* 0x000ee4000800007f */
[----:B---3--:R-:W-:Y:S05]  /*113c0*/  @!P0 BRA `(.L_x_459) ;  /* 0xfffffffc00f08947 */ /* 0x008fea000383ffff */
[----:B------:R-:W-:Y:S05]  /*113d0*/  BRA `(.L_x_582) ;  /* 0xffffffa8000c7947 */ /* 0x000fea000383ffff */
.L_x_463:
[----:B------:R-:W2:Y:S01]  /*113e0*/  LDL.LU R11, [R1+0x38] ;  /* 0x00003800010b7983 */ /* 0x000ea20000300800 */
[----:B------:R-:W-:Y:S02]  /*113f0*/  IMAD.MOV.U32 R13, RZ, RZ, R2 ;  /* 0x000000ffff0d7224 */ /* 0x000fe400078e0002 */
[----:B------:R-:W-:Y:S02]  /*11400*/  IMAD.MOV.U32 R12, RZ, RZ, RZ ;  /* 0x000000ffff0c7224 */ /* 0x000fe400078e00ff */
[----:B------:R-:W-:Y:S02]  /*11410*/  IMAD.MOV.U32 R15, RZ, RZ, -0x1 ;  /* 0xffffffffff0f7424 */ /* 0x000fe400078e00ff */
[----:B------:R-:W-:Y:S02]  /*11420*/  IMAD R17, R17, 0x40, R8 ;  /* 0x0000004011117824 */ /* 0x000fe400078e0208 */
[----:B--2---:R-:W-:Y:S02]  /*11430*/  IMAD R0, R11, R7, RZ ;  /* 0x000000070b007224 */ /* 0x004fe400078e02ff */
[----:B------:R-:W-:-:S02]  /*11440*/  IMAD.MOV.U32 R11, RZ, RZ, 0x181f ;  /* 0x0000181fff0b7424 */ /* 0x000fc400078e00ff */
[C---:B------:R-:W-:Y:S01]  /*11450*/  VIADD R7, R17.reuse, 0x10 ;  /* 0x0000001011077836 */ /* 0x040fe20000000000 */
[----:B------:R-:W-:-:S13]  /*11460*/  ISETP.GE.AND P1, PT, R17, R0, PT ;  /* 0x000000001100720c */ /* 0x000fda0003f26270 */
[----:B-----5:R-:W-:Y:S05]  /*11470*/  WARPSYNC.COLLECTIVE R15, `(.L_x_583) ;  /* 0x000000000f087348 */ /* 0x020fea0003c00000 */
[----:B------:R0:W1:Y:S02]  /*11480*/  SHFL.IDX P6, R14, R13, R12, R11 ;  /* 0x0000000c0d0e7389 */ /* 0x00006400000c000b */
[----:B01---5:R-:W-:Y:S01]  /*11490*/  ENDCOLLECTIVE ;  /* 0x000000000000791b */ /* 0x023fe20003800000 */
.L_x_583:
[----:B------:R-:W-:Y:S02]  /*114a0*/  IMAD.MOV.U32 R13, RZ, RZ, R3 ;  /* 0x000000ffff0d7224 */ /* 0x000fe400078e0003 */
[----:B------:R-:W-:-:S07]  /*114b0*/  IMAD.MOV.U32 R4, RZ, RZ, R14 ;  /* 0x000000ffff047224 */ /* 0x000fce00078e000e */
[----:B------:R-:W-:Y:S05]  /*114c0*/  WARPSYNC.COLLECTIVE R15, `(.L_x_584) ;  /* 0x000000000f087348 */ /* 0x000fea0003c00000 */
[----:B------:R0:W1:Y:S02]  /*114d0*/  SHFL.IDX P6, R14, R13, R12, R11 ;  /* 0x0000000c0d0e7389 */ /* 0x00006400000c000b */
[----:B01----:R-:W-:Y:S01]  /*114e0*/  ENDCOLLECTIVE ;  /* 0x000000000000791b */ /* 0x003fe20003800000 */
.L_x_584:
[----:B------:R-:W-:Y:S02]  /*114f0*/  IMAD.MOV.U32 R13, RZ, RZ, R2 ;  /* 0x000000ffff0d7224 */ /* 0x000fe400078e0002 */
[----:B------:R-:W-:Y:S02]  /*11500*/  IMAD.MOV.U32 R12, RZ, RZ, 0x1 ;  /* 0x00000001ff0c7424 */ /* 0x000fe400078e00ff */
[----:B------:R-:W-:-:S07]  /*11510*/  IMAD.MOV.U32 R5, RZ, RZ, R14 ;  /* 0x000000ffff057224 */ /* 0x000fce00078e000e */
[----:B------:R-:W-:Y:S05]  /*11520*/  WARPSYNC.COLLECTIVE R15, `(.L_x_585) ;  /* 0x000000000f087348 */ /* 0x000fea0003c00000 */
[----:B------:R0:W1:Y:S02]  /*11530*/  SHFL.IDX P6, R14, R13, R12, R11 ;  /* 0x0000000c0d0e7389 */ /* 0x00006400000c000b */
[----:B01----:R-:W-:Y:S01]  /*11540*/  ENDCOLLECTIVE ;  /* 0x000000000000791b */ /* 0x003fe20003800000 */
.L_x_585:
        /* <DEDUP_REMOVED lines=10> */
.L_x_586:
        /* <DEDUP_REMOVED lines=11> */
.L_x_587:
        /* <DEDUP_REMOVED lines=10> */
.L_x_588:
[----:B------:R-:W-:Y:S01]  /*11740*/  @!PT LDS RZ, [RZ] ;  /* 0x00000000fffff984 */ /* 0x000fe20000000800 */
[----:B------:R-:W-:Y:S01]  /*11750*/  @!PT LDS RZ, [RZ] ;  /* 0x00000000fffff984 */ /* 0x000fe20000000800 */
[----:B------:R-:W-:Y:S01]  /*11760*/  @!PT LDS RZ, [RZ] ;  /* 0x00000000fffff984 */ /* 0x000fe20000000800 */
[----:B------:R0:W-:Y:S01]  /*11770*/  @!P1 LDGSTS.E.BYPASS.LTC128B.128 [R9+0x20c00], desc[UR40][R4.64], !P0 ;  /* 0x20c0000004099fae */ /* 0x0001e2000c101d68 */
[----:B------:R-:W-:Y:S02]  /*11780*/  IMAD.MOV.U32 R13, RZ, RZ, R2 ;  /* 0x000000ffff0d7224 */ /* 0x000fe400078e0002 */
[----:B0-----:R-:W-:Y:S02]  /*11790*/  VIADD R4, R17, 0x20 ;  /* 0x0000002011047836 */ /* 0x001fe40000000000 */
[----:B------:R-:W-:-:S03]  /*117a0*/  IMAD.MOV.U32 R12, RZ, RZ, 0x3 ;  /* 0x00000003ff0c7424 */ /* 0x000fc600078e00ff */
[----:B------:R-:W-:Y:S01]  /*117b0*/  ISETP.GE.AND P1, PT, R4, R0, PT ;  /* 0x000000000400720c */ /* 0x000fe20003f26270 */
[----:B------:R-:W-:-:S12]  /*117c0*/  IMAD.MOV.U32 R4, RZ, RZ, R14 ;  /* 0x000000ffff047224 */ /* 0x000fd800078e000e */
[----:B------:R-:W-:Y:S05]  /*117d0*/  WARPSYNC.COLLECTIVE R15, `(.L_x_589) ;  /* 0x000000000f087348 */ /* 0x000fea0003c00000 */
[----:B------:R0:W1:Y:S02]  /*117e0*/  SHFL.IDX P6, R14, R13, R12, R11 ;  /* 0x0000000c0d0e7389 */ /* 0x00006400000c000b */
[----:B01----:R-:W-:Y:S01]  /*117f0*/  ENDCOLLECTIVE ;  /* 0x000000000000791b */ /* 0x003fe20003800000 */
.L_x_589:
[----:B------:R-:W-:-:S05]  /*11800*/  @!P1 LEA R5, P2, R10, R4, 0x1 ;  /* 0x000000040a059211 */ /* 0x000fca00078408ff */
[----:B------:R-:W-:Y:S02]  /*11810*/  @!P1 IMAD.X R4, RZ, RZ, R6, P2 ;  /* 0x000000ffff049224 */ /* 0x000fe400010e0606 */
[----:B------:R-:W-:-:S03]  /*11820*/  IMAD.MOV.U32 R13, RZ, RZ, R3 ;  /* 0x000000ffff0d7224 */ /* 0x000fc600078e0003 */
[----:B------:R-:W-:-:S04]  /*11830*/  @!P1 LOP3.LUT R5, R5, R4, RZ, 0x3c, !PT ;  /* 0x0000000405059212 */ /* 0x000fc800078e3cff */
        /* <DEDUP_REMOVED lines=10> */
.L_x_590:
[----:B------:R-:W-:Y:S01]  /*118e0*/  IMAD.MOV.U32 R3, RZ, RZ, R14 ;  /* 0x000000ffff037224 */ /* 0x000fe200078e000e */
[----:B------:R-:W-:Y:S06]  /*118f0*/  BRA `(.L_x_591) ;  /* 0xffffffac00707947 */ /* 0x000fec000383ffff */
.L_x_466:
[----:B0-----:R-:W2:Y:S02]  /*11900*/  LDL R2, [R1+0x4] ;  /* 0x0000040001027983 */ /* 0x001ea40000100800 */
[----:B--2---:R0:W1:Y:S02]  /*11910*/  SYNCS.PHASECHK.TRANS64.TRYWAIT P0, [R2+URZ+0x28c20], R0 ;  /* 0x028c2000020075a7 */ /* 0x004064000800017f */
[----:B-1----:R-:W-:Y:S05]  /*11920*/  @!P0 NANOSLEEP.SYNCS 0x989680 ;  /* 0x009896800000895d */ /* 0x002fea0003900000 */
[----:B------:R-:W1:Y:S02]  /*11930*/  @!P0 SYNCS.PHASECHK.TRANS64 P0, [R2+URZ+0x28c20], R0 ;  /* 0x028c2000020085a7 */ /* 0x000e64000800007f */
[----:B-1----:R-:W-:Y:S05]  /*11940*/  @!P0 BRA `(.L_x_466) ;  /* 0xfffffffc00ec8947 */ /* 0x002fea000383ffff */
[----:B------:R-:W-:Y:S05]  /*11950*/  BRA `(.L_x_592) ;  /* 0xffffffac00d07947 */ /* 0x000fea000383ffff */
.L_x_470:
[----:B0-----:R0:W1:Y:S02]  /*11960*/  SYNCS.PHASECHK.TRANS64.TRYWAIT P0, [R3+URZ+0x28c60], R0 ;  /* 0x028c6000030075a7 */ /* 0x001064000800017f */
[----:B-1----:R-:W-:Y:S05]  /*11970*/  @!P0 NANOSLEEP.SYNCS 0x989680 ;  /* 0x009896800000895d */ /* 0x002fea0003900000 */
[----:B------:R-:W1:Y:S02]  /*11980*/  @!P0 SYNCS.PHASECHK.TRANS64 P0, [R3+URZ+0x28c60], R0 ;  /* 0x028c6000030085a7 */ /* 0x000e64000800007f */
[----:B-1----:R-:W-:Y:S05]  /*11990*/  @!P0 BRA `(.L_x_470) ;  /* 0xfffffffc00f08947 */ /* 0x002fea000383ffff */
[----:B------:R-:W-:Y:S05]  /*119a0*/  BRA `(.L_x_593) ;  /* 0xffffffb000007947 */ /* 0x000fea000383ffff */
.L_x_489:
[----:B-1----:R1:W2:Y:S02]  /*119b0*/  SYNCS.PHASECHK.TRANS64.TRYWAIT P0, [R3+URZ+0x28c40], R2 ;  /* 0x028c4002030075a7 */ /* 0x0022a4000800017f */
[----:B--2---:R-:W-:Y:S05]  /*119c0*/  @!P0 NANOSLEEP.SYNCS 0x989680 ;  /* 0x009896800000895d */ /* 0x004fea0003900000 */
[----:B------:R-:W2:Y:S02]  /*119d0*/  @!P0 SYNCS.PHASECHK.TRANS64 P0, [R3+URZ+0x28c40], R2 ;  /* 0x028c4002030085a7 */ /* 0x000ea4000800007f */
[----:B--2---:R-:W-:Y:S05]  /*119e0*/  @!P0 BRA `(.L_x_489) ;  /* 0xfffffffc00f08947 */ /* 0x004fea000383ffff */
[----:B------:R-:W-:Y:S05]  /*119f0*/  BRA `(.L_x_594) ;  /* 0xffffffbc00307947 */ /* 0x000fea000383ffff */
.L_x_494:
[----:B0-----:R0:W2:Y:S02]  /*11a00*/  SYNCS.PHASECHK.TRANS64.TRYWAIT P0, [R3+URZ+0x28c60], R2 ;  /* 0x028c6002030075a7 */ /* 0x0010a4000800017f */
[----:B--2---:R-:W-:Y:S05]  /*11a10*/  @!P0 NANOSLEEP.SYNCS 0x989680 ;  /* 0x009896800000895d */ /* 0x004fea0003900000 */
[----:B------:R-:W2:Y:S02]  /*11a20*/  @!P0 SYNCS.PHASECHK.TRANS64 P0, [R3+URZ+0x28c60], R2 ;  /* 0x028c6002030085a7 */ /* 0x000ea4000800007f */
[----:B--2---:R-:W-:Y:S05]  /*11a30*/  @!P0 BRA `(.L_x_494) ;  /* 0xfffffffc00f08947 */ /* 0x004fea000383ffff */
[----:B------:R-:W-:Y:S05]  /*11a40*/  BRA `(.L_x_595) ;  /* 0xffffffbc00b87947 */ /* 0x000fea000383ffff */
.L_x_509:
[----:B0-----:R0:W1:Y:S02]  /*11a50*/  SYNCS.PHASECHK.TRANS64.TRYWAIT P0, [R4+URZ+0x28c40], R2 ;  /* 0x028c4002040075a7 */ /* 0x001064000800017f */
[----:B-1----:R-:W-:Y:S05]  /*11a60*/  @!P0 NANOSLEEP.SYNCS 0x989680 ;  /* 0x009896800000895d */ /* 0x002fea0003900000 */
[----:B------:R-:W1:Y:S02]  /*11a70*/  @!P0 SYNCS.PHASECHK.TRANS64 P0, [R4+URZ+0x28c40], R2 ;  /* 0x028c4002040085a7 */ /* 0x000e64000800007f */
[----:B-1----:R-:W-:Y:S05]  /*11a80*/  @!P0 BRA `(.L_x_509) ;  /* 0xfffffffc00f08947 */ /* 0x002fea000383ffff */
[----:B------:R-:W-:Y:S05]  /*11a90*/  BRA `(.L_x_596) ;  /* 0xffffffc800c87947 */ /* 0x000fea000383ffff */
.L_x_514:
[----:B-1----:R1:W2:Y:S02]  /*11aa0*/  SYNCS.PHASECHK.TRANS64.TRYWAIT P0, [R4+URZ+0x28c60], R2 ;  /* 0x028c6002040075a7 */ /* 0x0022a4000800017f */
[----:B--2---:R-:W-:Y:S05]  /*11ab0*/  @!P0 NANOSLEEP.SYNCS 0x989680 ;  /* 0x009896800000895d */ /* 0x004fea0003900000 */
[----:B------:R-:W2:Y:S02]  /*11ac0*/  @!P0 SYNCS.PHASECHK.TRANS64 P0, [R4+URZ+0x28c60], R2 ;  /* 0x028c6002040085a7 */ /* 0x000ea4000800007f */
[----:B--2---:R-:W-:Y:S05]  /*11ad0*/  @!P0 BRA `(.L_x_514) ;  /* 0xfffffffc00f08947 */ /* 0x004fea000383ffff */
[----:B------:R-:W-:Y:S05]  /*11ae0*/  BRA `(.L_x_597) ;  /* 0xffffffcc004c7947 */ /* 0x000fea000383ffff */
.L_x_529:
[----:B-1----:R1:W2:Y:S02]  /*11af0*/  SYNCS.PHASECHK.TRANS64.TRYWAIT P0, [R4+URZ+0x28c40], R2 ;  /* 0x028c4002040075a7 */ /* 0x0022a4000800017f */
[----:B--2---:R-:W-:Y:S05]  /*11b00*/  @!P0 NANOSLEEP.SYNCS 0x989680 ;  /* 0x009896800000895d */ /* 0x004fea0003900000 */
[----:B------:R-:W2:Y:S02]  /*11b10*/  @!P0 SYNCS.PHASECHK.TRANS64 P0, [R4+URZ+0x28c40], R2 ;  /* 0x028c4002040085a7 */ /* 0x000ea4000800007f */
[----:B--2---:R-:W-:Y:S05]  /*11b20*/  @!P0 BRA `(.L_x_529) ;  /* 0xfffffffc00f08947 */ /* 0x004fea000383ffff */
[----:B------:R-:W-:Y:S05]  /*11b30*/  BRA `(.L_x_598) ;  /* 0xffffffd800387947 */ /* 0x000fea000383ffff */
.L_x_534:
[----:B0-----:R0:W2:Y:S02]  /*11b40*/  SYNCS.PHASECHK.TRANS64.TRYWAIT P0, [R4+URZ+0x28c60], R2 ;  /* 0x028c6002040075a7 */ /* 0x0010a4000800017f */
[----:B--2---:R-:W-:Y:S05]  /*11b50*/  @!P0 NANOSLEEP.SYNCS 0x989680 ;  /* 0x009896800000895d */ /* 0x004fea0003900000 */
[----:B------:R-:W2:Y:S02]  /*11b60*/  @!P0 SYNCS.PHASECHK.TRANS64 P0, [R4+URZ+0x28c60], R2 ;  /* 0x028c6002040085a7 */ /* 0x000ea4000800007f */
[----:B--2---:R-:W-:Y:S05]  /*11b70*/  @!P0 BRA `(.L_x_534) ;  /* 0xfffffffc00f08947 */ /* 0x004fea000383ffff */
[----:B------:R-:W-:Y:S05]  /*11b80*/  BRA `(.L_x_599) ;  /* 0xffffffd800c07947 */ /* 0x000fea000383ffff */
.L_x_550:
[----:B------:R-:W-:Y:S01]  /*11b90*/  BSSY B0, `(.L_x_600) ;  /* 0x0000008000007945 */ /* 0x000fe20003800000 */
[----:B------:R-:W-:Y:S02]  /*11ba0*/  IMAD.MOV.U32 R13, RZ, RZ, R16 ;  /* 0x000000ffff0d7224 */ /* 0x000fe400078e0010 */
[----:B0-----:R-:W-:Y:S02]  /*11bb0*/  IMAD.MOV.U32 R12, RZ, RZ, RZ ;  /* 0x000000ffff0c7224 */ /* 0x001fe400078e00ff */
[----:B------:R-:W-:Y:S02]  /*11bc0*/  IMAD.MOV.U32 R11, RZ, RZ, 0x1f ;  /* 0x0000001fff0b7424 */ /* 0x000fe400078e00ff */
[----:B------:R-:W-:-:S07]  /*11bd0*/  IMAD.MOV.U32 R15, RZ, RZ, -0x1 ;  /* 0xffffffffff0f7424 */ /* 0x000fce00078e00ff */
[----:B-1---5:R-:W-:Y:S05]  /*11be0*/  WARPSYNC.COLLECTIVE R15, `(.L_x_601) ;  /* 0x000000000f087348 */ /* 0x022fea0003c00000 */
[----:B------:R0:W2:Y:S02]  /*11bf0*/  SHFL.IDX P6, R14, R13, R12, R11 ;  /* 0x0000000c0d0e7389 */ /* 0x0000a400000c000b */
[----:B012--5:R-:W-:Y:S01]  /*11c00*/  ENDCOLLECTIVE ;  /* 0x000000000000791b */ /* 0x027fe20003800000 */
.L_x_601:
[----:B------:R-:W-:Y:S05]  /*11c10*/  BSYNC B0 ;  /* 0x0000000000007941 */ /* 0x000fea0003800000 */
.L_x_600:
[----:B------:R-:W-:Y:S02]  /*11c20*/  IMAD.MOV.U32 R13, RZ, RZ, R16 ;  /* 0x000000ffff0d7224 */ /* 0x000fe400078e0010 */
[----:B------:R-:W-:Y:S02]  /*11c30*/  IMAD.MOV.U32 R12, RZ, RZ, 0x1 ;  /* 0x00000001ff0c7424 */ /* 0x000fe400078e00ff */
[----:B------:R-:W-:Y:S02]  /*11c40*/  IMAD.MOV.U32 R11, RZ, RZ, 0x1f ;  /* 0x0000001fff0b7424 */ /* 0x000fe400078e00ff */
[----:B------:R-:W-:Y:S02]  /*11c50*/  IMAD.MOV.U32 R15, RZ, RZ, -0x1 ;  /* 0xffffffffff0f7424 */ /* 0x000fe400078e00ff */
[----:B------:R-:W-:Y:S02]  /*11c60*/  IMAD.IADD R5, R19, 0x1, R6 ;  /* 0x0000000113057824 */ /* 0x000fe400078e0206 */
[----:B------:R-:W-:-:S07]  /*11c70*/  IMAD.MOV.U32 R0, RZ, RZ, R14 ;  /* 0x000000ffff007224 */ /* 0x000fce00078e000e */
[----:B------:R-:W-:Y:S05]  /*11c80*/  WARPSYNC.COLLECTIVE R15, `(.L_x_602) ;  /* 0x000000000f087348 */ /* 0x000fea0003c00000 */
[----:B------:R0:W1:Y:S02]  /*11c90*/  SHFL.IDX P6, R14, R13, R12, R11 ;  /* 0x0000000c0d0e7389 */ /* 0x00006400000c000b */
[----:B01----:R-:W-:Y:S01]  /*11ca0*/  ENDCOLLECTIVE ;  /* 0x000000000000791b */ /* 0x003fe20003800000 */
.L_x_602:
[----:B------:R-:W-:Y:S02]  /*11cb0*/  ULDC UR4, c[0x0][0xc3c] ;  /* 0x00030f0000047ab9 */ /* 0x000fe40000000800 */
[----:B------:R-:W-:-:S13]  /*11cc0*/  ISETP.GE.OR P1, PT, R5, UR4, !P0 ;  /* 0x0000000405007c0c */ /* 0x000fda000c726670 */
[----:B------:R-:W0:Y:S01]  /*11cd0*/  @!P1 LDC.64 R2, c[0x0][0xc80] ;  /* 0x00032000ff029b82 */ /* 0x000e220000000a00 */
[----:B------:R-:W-:Y:S02]  /*11ce0*/  IMAD.MOV.U32 R11, RZ, RZ, RZ ;  /* 0x000000ffff0b7224 */ /* 0x000fe400078e00ff */
[----:B------:R-:W-:Y:S02]  /*11cf0*/  IMAD.MOV.U32 R4, RZ, RZ, R14 ;  /* 0x000000ffff047224 */ /* 0x000fe400078e000e */
[----:B0-----:R-:W-:-:S06]  /*11d00*/  @!P1 IMAD.WIDE R2, R5, 0x4, R2 ;  /* 0x0000000405029825 */ /* 0x001fcc00078e0202 */
[----:B------:R0:W2:Y:S01]  /*11d10*/  @!P1 LDG.E R3, desc[UR40][R2.64] ;  /* 0x0000002802039981 */ /* 0x0000a2000c1e1900 */
[C---:B------:R-:W-:Y:S02]  /*11d20*/  ISETP.GE.U32.AND P2, PT, R6.reuse, 0x2, PT ;  /* 0x000000020600780c */ /* 0x040fe40003f46070 */
[C---:B------:R-:W-:Y:S02]  /*11d30*/  ISETP.GE.U32.AND P3, PT, R6.reuse, 0x4, PT ;  /* 0x000000040600780c */ /* 0x040fe40003f66070 */
[C---:B------:R-:W-:Y:S02]  /*11d40*/  ISETP.GE.U32.AND P4, PT, R6.reuse, 0x8, PT ;  /* 0x000000080600780c */ /* 0x040fe40003f86070 */
[C---:B------:R-:W-:Y:S01]  /*11d50*/  ISETP.GE.U32.AND P5, PT, R6.reuse, 0x10, PT ;  /* 0x000000100600780c */ /* 0x040fe20003fa6070 */
[----:B0-----:R-:W-:Y:S02]  /*11d60*/  IMAD.MOV.U32 R2, RZ, RZ, RZ ;  /* 0x000000ffff027224 */ /* 0x001fe400078e00ff */
[----:B--2---:R-:W-:Y:S01]  /*11d70*/  @!P1 IMAD.MOV.U32 R2, RZ, RZ, R3 ;  /* 0x000000ffff029224 */ /* 0x004fe200078e0003 */
[----:B------:R-:W-:-:S03]  /*11d80*/  ISETP.NE.AND P1, PT, R6, RZ, PT ;  /* 0x000000ff0600720c */ /* 0x000fc60003f25270 */
[----:B------:R-:W-:-:S10]  /*11d90*/  IMAD.MOV.U32 R13, RZ, RZ, R2 ;  /* 0x000000ffff0d7224 */ /* 0x000fd400078e0002 */
[----:B------:R-:W-:Y:S05]  /*11da0*/  WARPSYNC.COLLECTIVE R15, `(.L_x_603) ;  /* 0x000000000f087348 */ /* 0x000fea0003c00000 */
[----:B------:R0:W1:Y:S02]  /*11db0*/  SHFL.UP P6, R14, R13, R12, R11 ;  /* 0x0400000c0d0e7389 */ /* 0x00006400000c000b */
[----:B01----:R-:W-:Y:S01]  /*11dc0*/  ENDCOLLECTIVE ;  /* 0x000000000000791b */ /* 0x003fe20003800000 */
.L_x_603:
[----:B------:R-:W-:Y:S01]  /*11dd0*/  IMAD.MOV.U32 R12, RZ, RZ, 0x2 ;  /* 0x00000002ff0c7424 */ /* 0x000fe200078e00ff */
[----:B------:R-:W-:-:S05]  /*11de0*/  SEL R5, R14, RZ, P1 ;  /* 0x000000ff0e057207 */ /* 0x000fca0000800000 */
[----:B------:R-:W-:-:S04]  /*11df0*/  IMAD.IADD R3, R2, 0x1, R5 ;  /* 0x0000000102037824 */ /* 0x000fc800078e0205 */
[----:B------:R-:W-:-:S07]  /*11e00*/  IMAD.MOV.U32 R13, RZ, RZ, R3 ;  /* 0x000000ffff0d7224 */ /* 0x000fce00078e0003 */
[----:B------:R-:W-:Y:S05]  /*11e10*/  WARPSYNC.COLLECTIVE R15, `(.L_x_604) ;  /* 0x000000000f087348 */ /* 0x000fea0003c00000 */
[----:B------:R0:W1:Y:S02]  /*11e20*/  SHFL.UP P6, R14, R13, R12, R11 ;  /* 0x0400000c0d0e7389 */ /* 0x00006400000c000b */
[----:B01----:R-:W-:Y:S01]  /*11e30*/  ENDCOLLECTIVE ;  /* 0x000000000000791b */ /* 0x003fe20003800000 */
.L_x_604:
[----:B------:R-:W-:Y:S01]  /*11e40*/  IMAD.MOV.U32 R12, RZ, RZ, 0x4 ;  /* 0x00000004ff0c7424 */ /* 0x000fe200078e00ff */
[----:B------:R-:W-:-:S05]  /*11e50*/  SEL R14, R14, RZ, P2 ;  /* 0x000000ff0e0e7207 */ /* 0x000fca0001000000 */
[----:B------:R-:W-:-:S04]  /*11e60*/  IMAD.IADD R3, R3, 0x1, R14 ;  /* 0x0000000103037824 */ /* 0x000fc800078e020e */
[----:B------:R-:W-:-:S07]  /*11e70*/  IMAD.MOV.U32 R13, RZ, RZ, R3 ;  /* 0x000000ffff0d7224 */ /* 0x000fce00078e0003 */
[----:B------:R-:W-:Y:S05]  /*11e80*/  WARPSYNC.COLLECTIVE R15, `(.L_x_605) ;  /* 0x000000000f087348 */ /* 0x000fea0003c00000 */
[----:B------:R0:W1:Y:S02]  /*11e90*/  SHFL.UP P6, R14, R13, R12, R11 ;  /* 0x0400000c0d0e7389 */ /* 0x00006400000c000b */
[----:B01----:R-:W-:Y:S01]  /*11ea0*/  ENDCOLLECTIVE ;  /* 0x000000000000791b */ /* 0x003fe20003800000 */
.L_x_605:
[----:B------:R-:W-:Y:S01]  /*11eb0*/  IMAD.MOV.U32 R12, RZ, RZ, 0x8 ;  /* 0x00000008ff0c7424 */ /* 0x000fe200078e00ff */
[----:B------:R-:W-:-:S05]  /*11ec0*/  SEL R14, R14, RZ, P3 ;  /* 0x000000ff0e0e7207 */ /* 0x000fca0001800000 */
[----:B------:R-:W-:-:S04]  /*11ed0*/  IMAD.IADD R3, R3, 0x1, R14 ;  /* 0x0000000103037824 */ /* 0x000fc800078e020e */
[----:B------:R-:W-:-:S07]  /*11ee0*/  IMAD.MOV.U32 R13, RZ, RZ, R3 ;  /* 0x000000ffff0d7224 */ /* 0x000fce00078e0003 */
[----:B------:R-:W-:Y:S05]  /*11ef0*/  WARPSYNC.COLLECTIVE R15, `(.L_x_606) ;  /* 0x000000000f087348 */ /* 0x000fea0003c00000 */
[----:B------:R0:W1:Y:S02]  /*11f00*/  SHFL.UP P6, R14, R13, R12, R11 ;  /* 0x0400000c0d0e7389 */ /* 0x00006400000c000b */
[----:B01----:R-:W-:Y:S01]  /*11f10*/  ENDCOLLECTIVE ;  /* 0x000000000000791b */ /* 0x003fe20003800000 */
.L_x_606:
[----:B------:R-:W-:Y:S01]  /*11f20*/  IMAD.MOV.U32 R12, RZ, RZ, 0x10 ;  /* 0x00000010ff0c7424 */ /* 0x000fe200078e00ff */
[----:B------:R-:W-:-:S05]  /*11f30*/  SEL R14, R14, RZ, P4 ;  /* 0x000000ff0e0e7207 */ /* 0x000fca0002000000 */
[----:B------:R-:W-:-:S04]  /*11f40*/  IMAD.IADD R3, R3, 0x1, R14 ;  /* 0x0000000103037824 */ /* 0x000fc800078e020e */
[----:B------:R-:W-:-:S07]  /*11f50*/  IMAD.MOV.U32 R13, RZ, RZ, R3 ;  /* 0x000000ffff0d7224 */ /* 0x000fce00078e0003 */
[----:B------:R-:W-:Y:S05]  /*11f60*/  WARPSYNC.COLLECTIVE R15, `(.L_x_607) ;  /* 0x000000000f087348 */ /* 0x000fea0003c00000 */
[----:B------:R0:W1:Y:S02]  /*11f70*/  SHFL.UP P6, R14, R13, R12, R11 ;  /* 0x0400000c0d0e7389 */ /* 0x00006400000c000b */
[----:B01----:R-:W-:Y:S01]  /*11f80*/  ENDCOLLECTIVE ;  /* 0x000000000000791b */ /* 0x003fe20003800000 */
.L_x_607:
[----:B------:R-:W-:Y:S02]  /*11f90*/  IMAD.MOV.U32 R12, RZ, RZ, 0x1f ;  /* 0x0000001fff0c7424 */ /* 0x000fe400078e00ff */
[----:B------:R-:W-:Y:S01]  /*11fa0*/  IMAD.MOV.U32 R11, RZ, RZ, 0x1f ;  /* 0x0000001fff0b7424 */ /* 0x000fe200078e00ff */
[----:B------:R-:W-:-:S05]  /*11fb0*/  SEL R14, R14, RZ, P5 ;  /* 0x000000ff0e0e7207 */ /* 0x000fca0002800000 */
[----:B------:R-:W-:-:S04]  /*11fc0*/  IMAD.IADD R3, R3, 0x1, R14 ;  /* 0x0000000103037824 */ /* 0x000fc800078e020e */
[----:B------:R-:W-:-:S07]  /*11fd0*/  IMAD.MOV.U32 R13, RZ, RZ, R3 ;  /* 0x000000ffff0d7224 */ /* 0x000fce00078e0003 */
[----:B------:R-:W-:Y:S05]  /*11fe0*/  WARPSYNC.COLLECTIVE R15, `(.L_x_608) ;  /* 0x000000000f087348 */ /* 0x000fea0003c00000 */
[----:B------:R0:W1:Y:S02]  /*11ff0*/  SHFL.IDX P6, R14, R13, R12, R11 ;  /* 0x0000000c0d0e7389 */ /* 0x00006400000c000b */
[----:B01----:R-:W-:Y:S01]  /*12000*/  ENDCOLLECTIVE ;  /* 0x000000000000791b */ /* 0x003fe20003800000 */
.L_x_608:
[----:B------:R-:W-:Y:S05]  /*12010*/  BRA `(.L_x_609) ;  /* 0xffffffe400307947 */ /* 0x000fea000383ffff */
.L_x_555:
[----:B------:R-:W-:Y:S01]  /*12020*/  BSSY B0, `(.L_x_610) ;  /* 0x0000008000007945 */ /* 0x000fe20003800000 */
[----:B-----5:R-:W-:Y:S02]  /*12030*/  IMAD.MOV.U32 R13, RZ, RZ, R2 ;  /* 0x000000ffff0d7224 */ /* 0x020fe400078e0002 */
[----:B0-----:R-:W-:Y:S02]  /*12040*/  IMAD.MOV.U32 R12, RZ, RZ, 0x1 ;  /* 0x00000001ff0c7424 */ /* 0x001fe400078e00ff */
[----:B------:R-:W-:Y:S02]  /*12050*/  IMAD.MOV.U32 R11, RZ, RZ, RZ ;  /* 0x000000ffff0b7224 */ /* 0x000fe400078e00ff */
[----:B------:R-:W-:-:S07]  /*12060*/  IMAD.MOV.U32 R15, RZ, RZ, -0x1 ;  /* 0xffffffffff0f7424 */ /* 0x000fce00078e00ff */
[----:B-12---:R-:W-:Y:S05]  /*12070*/  WARPSYNC.COLLECTIVE R15, `(.L_x_611) ;  /* 0x000000000f087348 */ /* 0x006fea0003c00000 */
[----:B------:R0:W3:Y:S02]  /*12080*/  SHFL.UP P6, R14, R13, R12, R11 ;  /* 0x0400000c0d0e7389 */ /* 0x0000e400000c000b */
[----:B0123--:R-:W-:Y:S01]  /*12090*/  ENDCOLLECTIVE ;  /* 0x000000000000791b */ /* 0x00ffe20003800000 */
.L_x_611:
[----:B------:R-:W-:Y:S05]  /*120a0*/  BSYNC B0 ;  /* 0x0000000000007941 */ /* 0x000fea0003800000 */
.L_x_610:
[----:B------:R-:W-:Y:S01]  /*120b0*/  SEL R3, R14, RZ, P1 ;  /* 0x000000ff0e037207 */ /* 0x000fe20000800000 */
[----:B------:R-:W-:Y:S02]  /*120c0*/  IMAD.MOV.U32 R12, RZ, RZ, 0x2 ;  /* 0x00000002ff0c7424 */ /* 0x000fe400078e00ff */
[----:B------:R-:W-:Y:S02]  /*120d0*/  IMAD.MOV.U32 R11, RZ, RZ, RZ ;  /* 0x000000ffff0b7224 */ /* 0x000fe400078e00ff */
[----:B------:R-:W-:Y:S02]  /*120e0*/  IMAD.IADD R3, R2, 0x1, R3 ;  /* 0x0000000102037824 */ /* 0x000fe400078e0203 */
[----:B------:R-:W-:Y:S02]  /*120f0*/  IMAD.MOV.U32 R15, RZ, RZ, -0x1 ;  /* 0xffffffffff0f7424 */ /* 0x000fe400078e00ff */
[----:B------:R-:W-:-:S07]  /*12100*/  IMAD.MOV.U32 R13, RZ, RZ, R3 ;  /* 0x000000ffff0d7224 */ /* 0x000fce00078e0003 */
[----:B------:R-:W-:Y:S05]  /*12110*/  WARPSYNC.COLLECTIVE R15, `(.L_x_612) ;  /* 0x000000000f087348 */ /* 0x000fea0003c00000 */
[----:B------:R0:W1:Y:S02]  /*12120*/  SHFL.UP P6, R14, R13, R12, R11 ;  /* 0x0400000c0d0e7389 */ /* 0x00006400000c000b */
[----:B01----:R-:W-:Y:S01]  /*12130*/  ENDCOLLECTIVE ;  /* 0x000000000000791b */ /* 0x003fe20003800000 */
.L_x_612:
[----:B------:R-:W-:Y:S01]  /*12140*/  IMAD.MOV.U32 R12, RZ, RZ, 0x4 ;  /* 0x00000004ff0c7424 */ /* 0x000fe200078e00ff */
[----:B------:R-:W-:-:S05]  /*12150*/  SEL R14, R14, RZ, P2 ;  /* 0x000000ff0e0e7207 */ /* 0x000fca0001000000 */
[----:B------:R-:W-:-:S04]  /*12160*/  IMAD.IADD R3, R3, 0x1, R14 ;  /* 0x0000000103037824 */ /* 0x000fc800078e020e */
[----:B------:R-:W-:-:S07]  /*12170*/  IMAD.MOV.U32 R13, RZ, RZ, R3 ;  /* 0x000000ffff0d7224 */ /* 0x000fce00078e0003 */
[----:B------:R-:W-:Y:S05]  /*12180*/  WARPSYNC.COLLECTIVE R15, `(.L_x_613) ;  /* 0x000000000f087348 */ /* 0x000fea0003c00000 */
[----:B------:R0:W1:Y:S02]  /*12190*/  SHFL.UP P6, R14, R13, R12, R11 ;  /* 0x0400000c0d0e7389 */ /* 0x00006400000c000b */
[----:B01----:R-:W-:Y:S01]  /*121a0*/  ENDCOLLECTIVE ;  /* 0x000000000000791b */ /* 0x003fe20003800000 */
.L_x_613:
[----:B------:R-:W-:Y:S01]  /*121b0*/  IMAD.MOV.U32 R12, RZ, RZ, 0x8 ;  /* 0x00000008ff0c7424 */ /* 0x000fe200078e00ff */
[----:B------:R-:W-:-:S05]  /*121c0*/  SEL R14, R14, RZ, P3 ;  /* 0x000000ff0e0e7207 */ /* 0x000fca0001800000 */
[----:B------:R-:W-:-:S04]  /*121d0*/  IMAD.IADD R3, R3, 0x1, R14 ;  /* 0x0000000103037824 */ /* 0x000fc800078e020e */
[----:B------:R-:W-:-:S07]  /*121e0*/  IMAD.MOV.U32 R13, RZ, RZ, R3 ;  /* 0x000000ffff0d7224 */ /* 0x000fce00078e0003 */
[----:B------:R-:W-:Y:S05]  /*121f0*/  WARPSYNC.COLLECTIVE R15, `(.L_x_614) ;  /* 0x000000000f087348 */ /* 0x000fea0003c00000 */
[----:B------:R0:W1:Y:S02]  /*12200*/  SHFL.UP P6, R14, R13, R12, R11 ;  /* 0x0400000c0d0e7389 */ /* 0x00006400000c000b */
[----:B01----:R-:W-:Y:S01]  /*12210*/  ENDCOLLECTIVE ;  /* 0x000000000000791b */ /* 0x003fe20003800000 */
.L_x_614:
[----:B------:R-:W-:Y:S01]  /*12220*/  IMAD.MOV.U32 R12, RZ, RZ, 0x10 ;  /* 0x00000010ff0c7424 */ /* 0x000fe200078e00ff */
[----:B------:R-:W-:-:S05]  /*12230*/  SEL R14, R14, RZ, P4 ;  /* 0x000000ff0e0e7207 */ /* 0x000fca0002000000 */
[----:B------:R-:W-:-:S04]  /*12240*/  IMAD.IADD R3, R3, 0x1, R14 ;  /* 0x0000000103037824 */ /* 0x000fc800078e020e */
[----:B------:R-:W-:-:S07]  /*12250*/  IMAD.MOV.U32 R13, RZ, RZ, R3 ;  /* 0x000000ffff0d7224 */ /* 0x000fce00078e0003 */
[----:B------:R-:W-:Y:S05]  /*12260*/  WARPSYNC.COLLECTIVE R15, `(.L_x_615) ;  /* 0x000000000f087348 */ /* 0x000fea0003c00000 */
[----:B------:R0:W1:Y:S02]  /*12270*/  SHFL.UP P6, R14, R13, R12, R11 ;  /* 0x0400000c0d0e7389 */ /* 0x00006400000c000b */
[----:B01----:R-:W-:Y:S01]  /*12280*/  ENDCOLLECTIVE ;  /* 0x000000000000791b */ /* 0x003fe20003800000 */
.L_x_615:
        /* <DEDUP_REMOVED lines=8> */
.L_x_616:
[----:B------:R-:W-:Y:S05]  /*12310*/  BRA `(.L_x_617) ;  /* 0xffffffe4000c7947 */ /* 0x000fea000383ffff */
.L_x_557:
[----:B------:R-:W-:Y:S01]  /*12320*/  BSSY B0, `(.L_x_618) ;  /* 0x0000006000007945 */ /* 0x000fe20003800000 */
[----:B------:R-:W-:Y:S01]  /*12330*/  PLOP3.LUT P6, PT, P6, PT, PT, 0x8, 0x0 ;  /* 0x000000000000781c */ /* 0x000fe200037ce170 */
[----:B------:R-:W-:-:S12]  /*12340*/  IMAD.MOV.U32 R15, RZ, RZ, -0x1 ;  /* 0xffffffffff0f7424 */ /* 0x000fd800078e00ff */
[----:B01---5:R-:W-:Y:S05]  /*12350*/  WARPSYNC.COLLECTIVE R15, `(.L_x_619) ;  /* 0x000000000f087348 */ /* 0x023fea0003c00000 */
[----:B------:R-:W-:Y:S01]  /*12360*/  VOTE.ANY R14, PT, P6 ;  /* 0x00000000000e7806 */ /* 0x000fe200030e0100 */
[----:B01---5:R-:W-:Y:S06]  /*12370*/  ENDCOLLECTIVE ;  /* 0x000000000000791b */ /* 0x023fec0003800000 */
.L_x_619:
[----:B------:R-:W-:Y:S05]  /*12380*/  BSYNC B0 ;  /* 0x0000000000007941 */ /* 0x000fea0003800000 */
.L_x_618:
[----:B------:R-:W-:Y:S02]  /*12390*/  IMAD.MOV.U32 R5, RZ, RZ, R14 ;  /* 0x000000ffff057224 */ /* 0x000fe400078e000e */
[----:B------:R-:W-:Y:S02]  /*123a0*/  IMAD.MOV.U32 R13, RZ, RZ, R2 ;  /* 0x000000ffff0d7224 */ /* 0x000fe400078e0002 */
[----:B------:R-:W0:Y:S01]  /*123b0*/  POPC R4, R5 ;  /* 0x0000000500047309 */ /* 0x000e220000000000 */
[----:B------:R-:W-:Y:S02]  /*123c0*/  IMAD.MOV.U32 R11, RZ, RZ, 0x1f ;  /* 0x0000001fff0b7424 */ /* 0x000fe400078e00ff */
[----:B------:R-:W-:Y:S02]  /*123d0*/  IMAD.MOV.U32 R15, RZ, RZ, -0x1 ;  /* 0xffffffffff0f7424 */ /* 0x000fe400078e00ff */
[----:B0-----:R-:W-:-:S07]  /*123e0*/  IMAD.MOV.U32 R12, RZ, RZ, R4 ;  /* 0x000000ffff0c7224 */ /* 0x001fce00078e0004 */
[----:B------:R-:W-:Y:S05]  /*123f0*/  WARPSYNC.COLLECTIVE R15, `(.L_x_620) ;  /* 0x000000000f087348 */ /* 0x000fea0003c00000 */
[----:B------:R0:W1:Y:S02]  /*12400*/  SHFL.IDX P6, R14, R13, R12, R11 ;  /* 0x0000000c0d0e7389 */ /* 0x00006400000c000b */
[----:B01----:R-:W-:Y:S01]  /*12410*/  ENDCOLLECTIVE ;  /* 0x000000000000791b */ /* 0x003fe20003800000 */
.L_x_620:
[----:B------:R-:W-:Y:S01]  /*12420*/  IMAD.MOV.U32 R17, RZ, RZ, R14 ;  /* 0x000000ffff117224 */ /* 0x000fe200078e000e */
[----:B------:R-:W-:Y:S06]  /*12430*/  BRA `(.L_x_621) ;  /* 0xffffffe000fc7947 */ /* 0x000fec000383ffff */
.L_x_559:
[----:B------:R-:W-:Y:S01]  /*12440*/  BSSY B0, `(.L_x_622) ;  /* 0x0000007000007945 */ /* 0x000fe20003800000 */
[----:B------:R-:W-:Y:S02]  /*12450*/  IMAD.MOV.U32 R13, RZ, RZ, R3 ;  /* 0x000000ffff0d7224 */ /* 0x000fe400078e0003 */
[----:B------:R-:W-:Y:S02]  /*12460*/  IMAD.MOV.U32 R11, RZ, RZ, 0x1f ;  /* 0x0000001fff0b7424 */ /* 0x000fe400078e00ff */
[----:B------:R-:W-:-:S07]  /*12470*/  IMAD.MOV.U32 R15, RZ, RZ, -0x1 ;  /* 0xffffffffff0f7424 */ /* 0x000fce00078e00ff */
[----:B-123-5:R-:W-:Y:S05]  /*12480*/  WARPSYNC.COLLECTIVE R15, `(.L_x_623) ;  /* 0x000000000f087348 */ /* 0x02efea0003c00000 */
[----:B------:R0:W4:Y:S02]  /*12490*/  SHFL.IDX P6, R14, R13, R12, R11 ;  /* 0x0000000c0d0e7389 */ /* 0x00012400000c000b */
[----:B012345:R-:W-:Y:S01]  /*124a0*/  ENDCOLLECTIVE ;  /* 0x000000000000791b */ /* 0x03ffe20003800000 */
.L_x_623:
[----:B------:R-:W-:Y:S05]  /*124b0*/  BSYNC B0 ;  /* 0x0000000000007941 */ /* 0x000fea0003800000 */
.L_x_622:
[----:B------:R-:W-:Y:S05]  /*124c0*/  BRA `(.L_x_558) ;  /* 0xffffffe000f47947 */ /* 0x000fea000383ffff */
.L_x_563:
[----:B-1----:R1:W2:Y:S02]  /*124d0*/  SYNCS.PHASECHK.TRANS64.TRYWAIT P0, [R0+URZ+0x28c20], R3 ;  /* 0x028c2003000075a7 */ /* 0x0022a4000800017f */
[----:B--2---:R-:W-:Y:S05]  /*124e0*/  @!P0 NANOSLEEP.SYNCS 0x989680 ;  /* 0x009896800000895d */ /* 0x004fea0003900000 */
[----:B------:R-:W2:Y:S02]  /*124f0*/  @!P0 SYNCS.PHASECHK.TRANS64 P0, [R0+URZ+0x28c20], R3 ;  /* 0x028c2003000085a7 */ /* 0x000ea4000800007f */
[----:B--2---:R-:W-:Y:S05]  /*12500*/  @!P0 BRA `(.L_x_563) ;  /* 0xfffffffc00f08947 */ /* 0x004fea000383ffff */
[----:B------:R-:W-:Y:S05]  /*12510*/  BRA `(.L_x_624) ;  /* 0xffffffe400e87947 */ /* 0x000fea000383ffff */
.L_x_564:
[----:B------:R-:W2:Y:S01]  /*12520*/  S2R R2, SR_TID.X ;  /* 0x0000000000027919 */ /* 0x000ea20000002100 */
[----:B------:R-:W-:Y:S01]  /*12530*/  BSSY B0, `(.L_x_625) ;  /* 0x000000a000007945 */ /* 0x000fe20003800000 */
[----:B0-----:R-:W-:Y:S02]  /*12540*/  IMAD.MOV.U32 R12, RZ, RZ, RZ ;  /* 0x000000ffff0c7224 */ /* 0x001fe400078e00ff */
[----:B------:R-:W-:Y:S02]  /*12550*/  IMAD.MOV.U32 R11, RZ, RZ, 0x1f ;  /* 0x0000001fff0b7424 */ /* 0x000fe400078e00ff */
[----:B------:R-:W-:Y:S01]  /*12560*/  IMAD.MOV.U32 R15, RZ, RZ, -0x1 ;  /* 0xffffffffff0f7424 */ /* 0x000fe200078e00ff */
[----:B--2---:R-:W-:-:S04]  /*12570*/  SHF.R.U32.HI R2, RZ, 0x5, R2 ;  /* 0x00000005ff027819 */ /* 0x004fc80000011602 */
[----:B------:R-:W-:-:S05]  /*12580*/  LOP3.LUT R2, R2, 0x3, RZ, 0xc0, !PT ;  /* 0x0000000302027812 */ /* 0x000fca00078ec0ff */
[----:B------:R-:W-:-:S07]  /*12590*/  IMAD.MOV.U32 R13, RZ, RZ, R2 ;  /* 0x000000ffff0d7224 */ /* 0x000fce00078e0002 */
[----:B-1---5:R-:W-:Y:S05]  /*125a0*/  WARPSYNC.COLLECTIVE R15, `(.L_x_626) ;  /* 0x000000000f087348 */ /* 0x022fea0003c00000 */
[----:B------:R0:W2:Y:S02]  /*125b0*/  SHFL.IDX P6, R14, R13, R12, R11 ;  /* 0x0000000c0d0e7389 */ /* 0x0000a400000c000b */
[----:B012--5:R-:W-:Y:S01]  /*125c0*/  ENDCOLLECTIVE ;  /* 0x000000000000791b */ /* 0x027fe20003800000 */
.L_x_626:
[----:B------:R-:W-:Y:S05]  /*125d0*/  BSYNC B0 ;  /* 0x0000000000007941 */ /* 0x000fea0003800000 */
.L_x_625:
[----:B------:R-:W-:Y:S05]  /*125e0*/  BRA `(.L_x_627) ;  /* 0xffffffe400d07947 */ /* 0x000fea000383ffff */
.L_x_567:
[----:B------:R-:W-:Y:S01]  /*125f0*/  BSSY B1, `(.L_x_628) ;  /* 0x0000006000017945 */ /* 0x000fe20003800000 */
[----:B------:R-:W-:-:S07]  /*12600*/  IMAD.MOV.U32 R15, RZ, RZ, -0x1 ;  /* 0xffffffffff0f7424 */ /* 0x000fce00078e00ff */
[----:B012--5:R-:W-:Y:S05]  /*12610*/  WARPSYNC.COLLECTIVE R15, `(.L_x_629) ;  /* 0x000000000f0c7348 */ /* 0x027fea0003c00000 */
[----:B------:R-:W-:Y:S02]  /*12620*/  ELECT P6, UR62, PT ;  /* 0x00000000003e782f */ /* 0x000fe400038c0000 */
[----:B------:R-:W-:Y:S01]  /*12630*/  MOV R14, UR62 ;  /* 0x0000003e000e7c02 */ /* 0x000fe20008000f00 */
[----:B012--5:R-:W-:Y:S10]  /*12640*/  ENDCOLLECTIVE ;  /* 0x000000000000791b */ /* 0x027ff40003800000 */
.L_x_629:
[----:B------:R-:W-:Y:S05]  /*12650*/  BSYNC B1 ;  /* 0x0000000000017941 */ /* 0x000fea0003800000 */
.L_x_628:
[----:B------:R-:W-:Y:S05]  /*12660*/  BRA `(.L_x_630) ;  /* 0xffffffe400c87947 */ /* 0x000fea000383ffff */
.L_x_569:
[----:B0-----:R0:W1:Y:S02]  /*12670*/  SYNCS.PHASECHK.TRANS64.TRYWAIT P0, [R6+URZ], R5 ;  /* 0x00000005060075a7 */ /* 0x001064000800017f */
[----:B-1----:R-:W-:Y:S05]  /*12680*/  @!P0 NANOSLEEP.SYNCS 0x989680 ;  /* 0x009896800000895d */ /* 0x002fea0003900000 */
[----:B------:R-:W1:Y:S02]  /*12690*/  @!P0 SYNCS.PHASECHK.TRANS64 P0, [R6+URZ], R5 ;  /* 0x00000005060085a7 */ /* 0x000e64000800007f */
[----:B-1----:R-:W-:Y:S05]  /*126a0*/  @!P0 BRA `(.L_x_569) ;  /* 0xfffffffc00f08947 */ /* 0x002fea000383ffff */
[----:B------:R-:W-:Y:S05]  /*126b0*/  BRA `(.L_x_631) ;  /* 0xffffffe800047947 */ /* 0x000fea000383ffff */
.L_x_570:
[----:B-1----:R1:W2:Y:S02]  /*126c0*/  SYNCS.PHASECHK.TRANS64.TRYWAIT P0, [R7+URZ], R2 ;  /* 0x00000002070075a7 */ /* 0x0022a4000800017f */
[----:B--2---:R-:W-:Y:S05]  /*126d0*/  @!P0 NANOSLEEP.SYNCS 0x989680 ;  /* 0x009896800000895d */ /* 0x004fea0003900000 */
[----:B------:R-:W2:Y:S02]  /*126e0*/  @!P0 SYNCS.PHASECHK.TRANS64 P0, [R7+URZ], R2 ;  /* 0x00000002070085a7 */ /* 0x000ea4000800007f */
[----:B--2---:R-:W-:Y:S05]  /*126f0*/  @!P0 BRA `(.L_x_570) ;  /* 0xfffffffc00f08947 */ /* 0x004fea000383ffff */
[----:B------:R-:W-:Y:S05]  /*12700*/  BRA `(.L_x_632) ;  /* 0xffffffe400f87947 */ /* 0x000fea000383ffff */
.L_x_572:
[----:B--2---:R2:W3:Y:S02]  /*12710*/  SYNCS.PHASECHK.TRANS64.TRYWAIT P0, [R4+URZ], R5 ;  /* 0x00000005040075a7 */ /* 0x0044e4000800017f */
[----:B---3--:R-:W-:Y:S05]  /*12720*/  @!P0 NANOSLEEP.SYNCS 0x989680 ;  /* 0x009896800000895d */ /* 0x008fea0003900000 */
[----:B------:R-:W3:Y:S02]  /*12730*/  @!P0 SYNCS.PHASECHK.TRANS64 P0, [R4+URZ], R5 ;  /* 0x00000005040085a7 */ /* 0x000ee4000800007f */
[----:B---3--:R-:W-:Y:S05]  /*12740*/  @!P0 BRA `(.L_x_572) ;  /* 0xfffffffc00f08947 */ /* 0x008fea000383ffff */
[----:B------:R-:W-:Y:S05]  /*12750*/  BRA `(.L_x_633) ;  /* 0xffffffe800007947 */ /* 0x000fea000383ffff */
.L_x_634:
        /* <DEDUP_REMOVED lines=10> */
.L_x_6021:


//--------------------- .text._ZN7cutlass13device_kernelIN5flash11enable_sm90INS1_16FlashAttnFwdSm90INS1_25CollectiveMainloopFwdSm90ILi2EN4cute5tupleIJNS5_1CILi1EEES8_S8_EEENS6_IJNS7_ILi64EEESA_SA_EEELi512ENS_10bfloat16_tEfNS_4arch4Sm90ELb0ELb0ELb1ELb1ELb0ELb1ELb0ELb0ELb0ELb1ELb0ELb0EEENS1_21CollectiveEpilogueFwdINS6_IJSA_NS7_ILi512EEESA_EEES9_SC_SE_Li256ELb1ELb1ELb0ELb0EEENS1_36VarlenDynamicPersistentTileSchedulerILi64ELi64ELi256ELi128ELb0ELb1ELb1ELb0ELb1ELb1EEEEEEEEEvNT_6ParamsE --------------------------
	.section	.text._ZN7cutlass13device_kernelIN5flash11enable_sm90INS1_16FlashAttnFwdSm90INS1_25CollectiveMainloopFwdSm90ILi2EN4cute5tupleIJNS5_1CILi1EEES8_S8_EEENS6_IJNS7_ILi64EEESA_SA_EEELi512ENS_10bfloat16_tEfNS_4arch4Sm90ELb0ELb0ELb1ELb1ELb0ELb1ELb0ELb0ELb0ELb1ELb0ELb0EEENS1_21CollectiveEpilogueFwdINS6_IJSA_NS7_ILi512EEESA_EEES9_SC_SE_Li256ELb1ELb1ELb0ELb0EEENS1_36VarlenDynamicPersistentTileSchedulerILi64ELi64ELi256ELi128ELb0ELb1ELb1ELb0ELb1ELb1EEEEEEEEEvNT_6ParamsE,"ax",@progbits
	.align	128
.text._ZN7cutlass13device_kernelIN5flash11enable_sm90INS1_16FlashAttnFwdSm90INS1_25CollectiveMainloopFwdSm90ILi2EN4cute5tupleIJNS5_1CILi1EEES8_S8_EEENS6_IJNS7_ILi64EEESA_SA_EEELi512ENS_10bfloat16_tEfNS_4arch4Sm90ELb0ELb0ELb1ELb1ELb0ELb1ELb0ELb0ELb0ELb1ELb0ELb0EEENS1_21CollectiveEpilogueFwdINS6_IJSA_NS7_ILi512EEESA_EEES9_SC_SE_Li256ELb1ELb1ELb0ELb0EEENS1_36VarlenDynamicPersistentTileSchedulerILi64ELi64ELi256ELi128ELb0ELb1ELb1ELb0ELb1ELb1EEEEEEEEEvNT_6ParamsE:
        .type           _ZN7cutlass13device_kernelIN5flash11enable_sm90INS1_16FlashAttnFwdSm90INS1_25CollectiveMainloopFwdSm90ILi2EN4cute5tupleIJNS5_1CILi1EEES8_S8_EEENS6_IJNS7_ILi64EEESA_SA_EEELi512ENS_10bfloat16_tEfNS_4arch4Sm90ELb0ELb0ELb1ELb1ELb0ELb1ELb0ELb0ELb0ELb1ELb0ELb0EEENS1_21CollectiveEpilogueFwdINS6_IJSA_NS7_ILi512EEESA_EEES9_SC_SE_Li256ELb1ELb1ELb0ELb0EEENS1_36VarlenDynamicPersistentTileSchedulerILi64ELi64ELi256ELi128ELb0ELb1ELb1ELb0ELb1ELb1EEEEEEEEEvNT_6ParamsE,@function
        .size           _ZN7cutlass13device_kernelIN5flash11enable_sm90INS1_16FlashAttnFwdSm90INS1_25CollectiveMainloopFwdSm90ILi2EN4cute5tupleIJNS5_1CILi1EEES8_S8_EEENS6_IJNS7_ILi64EEESA_SA_EEELi512ENS_10bfloat16_tEfNS_4arch4Sm90ELb0ELb0ELb1ELb1ELb0ELb1ELb0ELb0ELb0ELb1ELb0ELb0EEENS1_21CollectiveEpilogueFwdINS6_IJSA_NS7_ILi512EEESA_EEES9_SC_SE_Li256ELb1ELb1ELb0ELb0EEENS1_36VarlenDynamicPersistentTileSchedulerILi64ELi64ELi256ELi128ELb0ELb1ELb1ELb0ELb1ELb1EEEEEEEEEvNT_6ParamsE,(.L_x_6022 - _ZN7cutlass13device_kernelIN5flash11enable_sm90INS1_16FlashAttnFwdSm90INS1_25CollectiveMainloopFwdSm90ILi2EN4cute5tupleIJNS5_1CILi1EEES8_S8_EEENS6_IJNS7_ILi64EEESA_SA_EEELi512ENS_10bfloat16_tEfNS_4arch4Sm90ELb0ELb0ELb1ELb1ELb0ELb1ELb0ELb0ELb0ELb1ELb0ELb0EEENS1_21CollectiveEpilogueFwdINS6_IJSA_NS7_ILi512EEESA_EEES9_SC_SE_Li256ELb1ELb1ELb0ELb0EEENS1_36VarlenDynamicPersistentTileSchedulerILi64ELi64ELi256ELi128ELb0ELb1ELb1ELb0ELb1ELb1EEEEEEEEEvNT_6ParamsE)
        .other          _ZN7cutlass13device_kernelIN5flash11enable_sm90INS1_16FlashAttnFwdSm90INS1_25CollectiveMainloopFwdSm90ILi2EN4cute5tupleIJNS5_1CILi1EEES8_S8_EEENS6_IJNS7_ILi64EEESA_SA_EEELi512ENS_10bfloat16_tEfNS_4arch4Sm90ELb0ELb0ELb1ELb1ELb0ELb1ELb0ELb0ELb0ELb1ELb0ELb0EEENS1_21CollectiveEpilogueFwdINS6_IJSA_NS7_ILi512EEESA_EEES9_SC_SE_Li256ELb1ELb1ELb0ELb0EEENS1_36VarlenDynamicPersistentTileSchedulerILi64ELi64ELi256ELi128ELb0ELb1ELb1ELb0ELb1ELb1EEEEEEEEEvNT_6ParamsE,@"STO_CUDA_ENTRY STV_DEFAULT"
_ZN7cutlass13device_kernelIN5flash11enable_sm90INS1_16FlashAttnFwdSm90INS1_25CollectiveMainloopFwdSm90ILi2EN4cute5tupleIJNS5_1CILi1EEES8_S8_EEENS6_IJNS7_ILi64EEESA_SA_EEELi512ENS_10bfloat16_tEfNS_4arch4Sm90ELb0ELb0ELb1ELb1ELb0ELb1ELb0ELb0ELb0ELb1ELb0ELb0EEENS1_21CollectiveEpilogueFwdINS6_IJSA_NS7_ILi512EEESA_EEES9_SC_SE_Li256ELb1ELb1ELb0ELb0EEENS1_36VarlenDynamicPersistentTileSchedulerILi64ELi64ELi256ELi128ELb0ELb1ELb1ELb0ELb1ELb1EEEEEEEEEvNT_6ParamsE:
        /* <DEDUP_REMOVED lines=12> */
[----:B------:R-:W-:Y:S02]  /*00c0*/  UIADD3 UR10, UP2, UR4, 0x570, URZ ;  /* 0x00000570040a7890 */ /* 0x000fe4000ff5e03f */
[----:B------:R-:W-:Y:S02]  /*00d0*/  UIADD3 UR4, UP3, UR4, 0x670, URZ ;  /* 0x0000067004047890 */ /* 0x000fe4000ff7e03f */
[----:B------:R-:W-:-:S02]  /*00e0*/  UIADD3.X UR7, URZ, UR5, URZ, UP0, !UPT ;  /* 0x000000053f077290 */ /* 0x000fc400087fe43f */
[----:B------:R-:W-:Y:S02]  /*00f0*/  UIADD3.X UR9, URZ, UR5, URZ, UP1, !UPT ;  /* 0x000000053f097290 */ /* 0x000fe40008ffe43f */
[----:B------:R-:W-:Y:S02]  /*0100*/  UIADD3.X UR11, URZ, UR5, URZ, UP2, !UPT ;  /* 0x000000053f0b7290 */ /* 0x000fe400097fe43f */
[----:B------:R-:W-:-:S03]  /*0110*/  UIADD3.X UR5, URZ, UR5, URZ, UP3, !UPT ;  /* 0x000000053f057290 */ /* 0x000fc60009ffe43f */
[----:B------:R0:W-:Y:S02]  /*0120*/  UTMACCTL.PF [UR6] ;  /* 0x00000000060079b9 */ /* 0x0001e40008040000 */
[----:B------:R0:W-:Y:S02]  /*0130*/  UTMACCTL.PF [UR8] ;  /* 0x00000000080079b9 */ /* 0x0001e40008040000 */
[----:B------:R0:W-:Y:S02]  /*0140*/  UTMACCTL.PF [UR10] ;  /* 0x000000000a0079b9 */ /* 0x0001e40008040000 */
[----:B------:R0:W-:Y:S02]  /*0150*/  UTMACCTL.PF [UR4] ;  /* 0x00000000040079b9 */ /* 0x0001e40008040000 */
[----:B0-----:R-:W-:Y:S01]  /*0160*/  NOP ;  /* 0x0000000000007918 */ /* 0x001fe20000000000 */
.L_x_636:
[----:B------:R-:W-:Y:S05]  /*0170*/  BSYNC B0 ;  /* 0x0000000000007941 */ /* 0x000fea0003800000 */
.L_x_635:
        /* <DEDUP_REMOVED lines=20> */
[----:B-1----:R0:W1:Y:S06]  /*02c0*/  @UP0 SYNCS.EXCH.64 URZ, [UR8+0x28c00], UR4 ;  /* 0x028c0004083f05b2 */ /* 0x00206c0008000100 */
[----:B------:R0:W2:Y:S02]  /*02d0*/  @UP1 SYNCS.EXCH.64 URZ, [UR8+0x28c20], UR6 ;  /* 0x028c2006083f15b2 */ /* 0x0000a40008000100 */
        /* <DEDUP_REMOVED lines=10> */
[----:B0-----:R0:W3:Y:S01]  /*0380*/  SYNCS.EXCH.64 URZ, [UR6+0x28c30], UR4 ;  /* 0x028c3004063f75b2 */ /* 0x0010e20008000100 */
[----:B------:R0:W4:Y:S01]  /*0390*/  SYNCS.EXCH.64 URZ, [UR6+0x28c40], UR4 ;  /* 0x028c4004063f75b2 */ /* 0x0001220008000100 */
[----:B------:R0:W0:Y:S01]  /*03a0*/  SYNCS.EXCH.64 URZ, [UR6+0x28c38], UR4 ;  /* 0x028c3804063f75b2 */ /* 0x0000220008000100 */
[----:B------:R0:W0:Y:S01]  /*03b0*/  SYNCS.EXCH.64 URZ, [UR6+0x28c48], UR4 ;  /* 0x028c4804063f75b2 */ /* 0x0000220008000100 */
[----:B------:R-:W-:Y:S01]  /*03c0*/  NOP ;  /* 0x0000000000007918 */ /* 0x000fe20000000000 */
.L_x_637:
        /* <DEDUP_REMOVED lines=22> */
.L_x_638:
        /* <DEDUP_REMOVED lines=18> */
.L_x_639:
        /* <DEDUP_REMOVED lines=22> */
.L_x_640:
        /* <DEDUP_REMOVED lines=22> */
.L_x_641:
[----:B------:R-:W-:Y:S01]  /*0910*/  IMAD.MOV.U32 R2, RZ, RZ, 0x1 ;  /* 0x00000001ff027424 */ /* 0x000fe200078e00ff */
[----:B------:R-:W-:Y:S01]  /*0920*/  ISETP.NE.AND P0, PT, R3, RZ, PT ;  /* 0x000000ff0300720c */ /* 0x000fe20003f05270 */
[----:B------:R-:W-:Y:S01]  /*0930*/  NOP ;  /* 0x0000000000007918 */ /* 0x000fe20000000000 */
[----:B------:R-:W-:Y:S01]  /*0940*/  ULDC.64 UR40, c[0x0][0x208] ;  /* 0x0000820000287ab9 */ /* 0x000fe20000000a00 */
[----:B------:R-:W-:Y:S01]  /*0950*/  BSSY B9, `(.L_x_642) ;  /* 0x0001789000097945 */ /* 0x000fe20003800000 */
[----:B------:R-:W-:-:S05]  /*0960*/  SEL R2, R2, 0x2, !P0 ;  /* 0x0000000202027807 */ /* 0x000fca0004000000 */
[----:B------:R0:W-:Y:S02]  /*0970*/  STL [R1+0x60], R2 ;  /* 0x0000600201007387 */ /* 0x0001e40000100800 */
[----:B01234-:R-:W-:Y:S06]  /*0980*/  BAR.SYNC.DEFER_BLOCKING 0x0 ;  /* 0x0000000000007b1d */ /* 0x01ffec0000010000 */
[----:B------:R-:W-:Y:S05]  /*0990*/  @!P0 BRA `(.L_x_643) ;  /* 0x000000ec00948947 */ /* 0x000fea0003800000 */
.L_x_644:
[----:B------:R-:W-:-:S08]  /*09a0*/  NOP ;  /* 0x0000000000007918 */ /* 0x000fd00000000000 */
[----:B------:R-:W0:Y:S02]  /*09b0*/  USETMAXREG.TRY_ALLOC.CTAPOOL UP0, 0xf0 ;  /* 0x000000f0000079c8 */ /* 0x000e240008000600 */
[----:B0-----:R-:W-:-:S13]  /*09c0*/  PLOP3.LUT P0, PT, PT, PT, UP0, 0x80, 0x0 ;  /* 0x000000000000781c */ /* 0x001fda0003f0f008 */
[----:B------:R-:W-:Y:S05]  /*09d0*/  @!P0 BRA `(.L_x_644) ;  /* 0xfffffffc00f08947 */ /* 0x000fea000383ffff */
[----:B------:R-:W0:Y:S01]  /*09e0*/  S2R R0, SR_TID.X ;  /* 0x0000000000007919 */ /* 0x000e220000002100 */
[----:B------:R-:W1:Y:S01]  /*09f0*/  S2UR UR5, SR_CgaCtaId ;  /* 0x00000000000579c3 */ /* 0x000e620000008800 */
[----:B------:R-:W-:Y:S02]  /*0a00*/  UMOV UR4, 0x400 ;  /* 0x0000040000047882 */ /* 0x000fe40000000000 */
[----:B-1----:R-:W-:-:S06]  /*0a10*/  ULEA UR4, UR5, UR4, 0x18 ;  /* 0x0000000405047291 */ /* 0x002fcc000f8ec03f */
[----:B------:R-:W-:Y:S01]  /*0a20*/  IMAD.U32 R2, RZ, RZ, UR4 ;  /* 0x00000004ff027e24 */ /* 0x000fe2000f8e00ff */
[----:B0-----:R-:W-:Y:S01]  /*0a30*/  SHF.R.U32.HI R0, RZ, 0x7, R0 ;  /* 0x00000007ff007819 */ /* 0x001fe20000011600 */
[----:B------:R-:W-:-:S03]  /*0a40*/  ULDC UR4, c[0x0][0xc3c] ;  /* 0x00030f0000047ab9 */ /* 0x000fc60000000800 */
[----:B------:R-:W-:Y:S02]  /*0a50*/  ISETP.NE.AND P0, PT, R0, 0x1, PT ;  /* 0x000000010000780c */ /* 0x000fe40003f05270 */
[----:B------:R-:W0:Y:S11]  /*0a60*/  S2R R0, SR_TID.X ;  /* 0x0000000000007919 */ /* 0x000e360000002100 */
[----:B------:R-:W-:Y:S06]  /*0a70*/  @!P0 BAR.ARV 0x8, 0x100 ;  /* 0x0204000000008b1d */ /* 0x000fec0000002000 */
[----:B0-----:R-:W-:-:S13]  /*0a80*/  ISETP.GE.U32.AND P0, PT, R0, 0x100, PT ;  /* 0x000001000000780c */ /* 0x001fda0003f06070 */
[----:B------:R-:W-:Y:S08]  /*0a90*/  @P0 BAR.ARV 0xf, 0x100 ;  /* 0x03c4000000000b1d */ /* 0x000ff00000002000 */
[----:B------:R-:W-:Y:S06]  /*0aa0*/  BAR.SYNC.DEFER_BLOCKING 0x5, 0x180 ;  /* 0x0146000000007b1d */ /* 0x000fec0000010000 */
[----:B------:R-:W0:Y:S02]  /*0ab0*/  LDS.128 R24, [R2+0x28cd0] ;  /* 0x028cd00002187984 */ /* 0x000e240000000c00 */
[----:B------:R-:W-:Y:S06]  /*0ac0*/  BAR.ARV 0x4, 0x180 ;  /* 0x0106000000007b1d */ /* 0x000fec0000002000 */
[----:B0-----:R-:W-:-:S13]  /*0ad0*/  ISETP.GE.AND P0, PT, R27, UR4, PT ;  /* 0x000000041b007c0c */ /* 0x001fda000bf06270 */
[----:B------:R-:W-:Y:S05]  /*0ae0*/  @P0 BRA `(.L_x_645) ;  /* 0x0000017400bc0947 */ /* 0x000fea0003800000 */
[----:B------:R-:W2:Y:S01]  /*0af0*/  LDL.LU R16, [R1+0x60] ;  /* 0x0000600001107983 */ /* 0x000ea20000300800 */
[----:B------:R-:W-:-:S05]  /*0b00*/  VIADD R234, R0, 0xffffff80 ;  /* 0xffffff8000ea7836 */ /* 0x000fca0000000000 */
[----:B------:R-:W-:-:S04]  /*0b10*/  SHF.R.S32.HI R3, RZ, 0x1f, R234 ;  /* 0x0000001fff037819 */ /* 0x000fc800000114ea */
[CC--:B------:R-:W-:Y:S02]  /*0b20*/  LEA.HI R0, R3.reuse, R234.reuse, RZ, 0x7 ;  /* 0x000000ea03007211 */ /* 0x0c0fe400078f38ff */
[CC--:B------:R-:W-:Y:S02]  /*0b30*/  LEA.HI R6, R3.reuse, R234.reuse, RZ, 0x4 ;  /* 0x000000ea03067211 */ /* 0x0c0fe400078f20ff */
[----:B------:R-:W-:Y:S02]  /*0b40*/  LOP3.LUT R5, R0, 0xffffff80, RZ, 0xc0, !PT ;  /* 0xffffff8000057812 */ /* 0x000fe400078ec0ff */
[----:B------:R-:W-:Y:S02]  /*0b50*/  LOP3.LUT R7, R6, 0xfffffff0, RZ, 0xc0, !PT ;  /* 0xfffffff006077812 */ /* 0x000fe400078ec0ff */
[----:B------:R-:W-:Y:S01]  /*0b60*/  LEA.HI R4, R3, R234, RZ, 0x5 ;  /* 0x000000ea03047211 */ /* 0x000fe200078f28ff */
[C---:B------:R-:W-:Y:S01]  /*0b70*/  IMAD.IADD R5, R234.reuse, 0x1, -R5 ;  /* 0x00000001ea057824 */ /* 0x040fe200078e0a05 */
[----:B------:R-:W-:Y:S01]  /*0b80*/  SHF.R.S32.HI R13, RZ, 0x4, R6 ;  /* 0x00000004ff0d7819 */ /* 0x000fe20000011406 */
[----:B------:R-:W-:Y:S01]  /*0b90*/  IMAD.IADD R10, R234, 0x1, -R7 ;  /* 0x00000001ea0a7824 */ /* 0x000fe200078e0a07 */
[----:B------:R-:W-:-:S02]  /*0ba0*/  SHF.R.S32.HI R192, RZ, 0x5, R4 ;  /* 0x00000005ffc07819 */ /* 0x000fc40000011404 */
[----:B------:R-:W-:Y:S02]  /*0bb0*/  SHF.R.S32.HI R11, RZ, 0x1f, R4 ;  /* 0x0000001fff0b7819 */ /* 0x000fe40000011404 */
[----:B------:R-:W-:Y:S02]  /*0bc0*/  SHF.R.S32.HI R4, RZ, 0x1f, R5 ;  /* 0x0000001fff047819 */ /* 0x000fe40000011405 */
[----:B------:R-:W-:Y:S02]  /*0bd0*/  SHF.R.S32.HI R7, RZ, 0x1f, R10 ;  /* 0x0000001fff077819 */ /* 0x000fe4000001140a */
[----:B------:R-:W-:Y:S02]  /*0be0*/  LEA.HI R8, R6, R13, RZ, 0x1 ;  /* 0x0000000d06087211 */ /* 0x000fe400078f08ff */
[----:B------:R-:W-:Y:S02]  /*0bf0*/  LEA.HI R6, R4, R5, RZ, 0x2 ;  /* 0x0000000504067211 */ /* 0x000fe400078f10ff */
[----:B------:R-:W-:-:S02]  /*0c00*/  LEA.HI R9, R7, R10, RZ, 0x3 ;  /* 0x0000000a07097211 */ /* 0x000fc400078f18ff */
[----:B------:R-:W-:Y:S02]  /*0c10*/  LOP3.LUT R12, R8, 0x1ffffffe, RZ, 0xc0, !PT ;  /* 0x1ffffffe080c7812 */ /* 0x000fe400078ec0ff */
[--C-:B------:R-:W-:Y:S02]  /*0c20*/  SHF.R.S32.HI R7, RZ, 0x2, R6.reuse ;  /* 0x00000002ff077819 */ /* 0x100fe40000011406 */
[----:B------:R-:W-:-:S04]  /*0c30*/  SHF.R.S32.HI R8, RZ, 0x1f, R6 ;  /* 0x0000001fff087819 */ /* 0x000fc80000011406 */
[----:B------:R-:W-:Y:S02]  /*0c40*/  LEA.HI R8, R8, R7, RZ, 0x3 ;  /* 0x0000000708087211 */ /* 0x000fe400078f18ff */
[----:B------:R-:W-:Y:S02]  /*0c50*/  LEA.HI R4, R4, R5, RZ, 0x5 ;  /* 0x0000000504047211 */ /* 0x000fe400078f28ff */
[----:B------:R-:W-:Y:S02]  /*0c60*/  LOP3.LUT R8, R8, 0xfffffff8, RZ, 0xc0, !PT ;  /* 0xfffffff808087812 */ /* 0x000fe400078ec0ff */
[----:B------:R-:W-:Y:S02]  /*0c70*/  LEA.HI R14, R11, R192, RZ, 0x2 ;  /* 0x000000c00b0e7211 */ /* 0x000fe400078f10ff */
[----:B------:R-:W-:Y:S01]  /*0c80*/  LOP3.LUT R11, R9, 0xfffffff8, RZ, 0xc0, !PT ;  /* 0xfffffff8090b7812 */ /* 0x000fe200078ec0ff */
[----:B------:R-:W-:Y:S01]  /*0c90*/  IMAD.IADD R191, R7, 0x1, -R8 ;  /* 0x0000000107bf7824 */ /* 0x000fe200078e0a08 */
[----:B------:R-:W-:-:S02]  /*0ca0*/  SHF.R.S32.HI R4, RZ, 0x5, R4 ;  /* 0x00000005ff047819 */ /* 0x000fc40000011404 */
[----:B------:R-:W-:Y:S01]  /*0cb0*/  SHF.R.S32.HI R213, RZ, 0x7, R0 ;  /* 0x00000007ffd57819 */ /* 0x000fe20000011400 */
[----:B------:R-:W-:Y:S01]  /*0cc0*/  IMAD.IADD R11, R10, 0x1, -R11 ;  /* 0x000000010a0b7824 */ /* 0x000fe200078e0a0b */
[----:B------:R-:W-:Y:S01]  /*0cd0*/  LOP3.LUT R15, R14, 0x3ffffc, RZ, 0xc0, !PT ;  /* 0x003ffffc0e0f7812 */ /* 0x000fe200078ec0ff */
[----:B------:R-:W-:Y:S01]  /*0ce0*/  IMAD R191, R4, 0x10, R191 ;  /* 0x0000001004bf7824 */ /* 0x000fe200078e02bf */
[-C--:B------:R-:W-:Y:S01]  /*0cf0*/  LEA.HI R4, R3, R234.reuse, RZ, 0x2 ;  /* 0x000000ea03047211 */ /* 0x080fe200078f10ff */
[----:B------:R-:W-:Y:S01]  /*0d00*/  IMAD R14, R213, 0x100, R10 ;  /* 0x00000100d50e7824 */ /* 0x000fe200078e020a */
[----:B------:R-:W-:Y:S01]  /*0d10*/  LEA.HI R3, R3, R234, RZ, 0x3 ;  /* 0x000000ea03037211 */ /* 0x000fe200078f18ff */
[----:B------:R-:W-:Y:S02]  /*0d20*/  IMAD.IADD R15, R192, 0x1, -R15 ;  /* 0x00000001c00f7824 */ /* 0x000fe400078e0a0f */
[----:B------:R-:W-:Y:S02]  /*0d30*/  IMAD.IADD R12, R13, 0x1, -R12 ;  /* 0x000000010d0c7824 */ /* 0x000fe400078e0a0c */
[----:B------:R-:W-:Y:S01]  /*0d40*/  IMAD.SHL.U32 R10, R11, 0x40, RZ ;  /* 0x000000400b0a7824 */ /* 0x000fe200078e00ff */
[----:B------:R-:W-:Y:S01]  /*0d50*/  SHF.R.S32.HI R19, RZ, 0x2, R4 ;  /* 0x00000002ff137819 */ /* 0x000fe20000011404 */
[----:B------:R-:W-:Y:S01]  /*0d60*/  IMAD R14, R15, 0x10, R14 ;  /* 0x000000100f0e7824 */ /* 0x000fe200078e020e */
[----:B------:R-:W-:Y:S01]  /*0d70*/  SHF.R.S32.HI R211, RZ, 0x3, R3 ;  /* 0x00000003ffd37819 */ /* 0x000fe20000011403 */
[----:B------:R-:W-:Y:S01]  /*0d80*/  IMAD.SHL.U32 R13, R12, 0x8, RZ ;  /* 0x000000080c0d7824 */ /* 0x000fe200078e00ff */
[----:B------:R-:W-:Y:S01]  /*0d90*/  LOP3.LUT R10, R10, 0x1c0, RZ, 0xc0, !PT ;  /* 0x000001c00a0a7812 */ /* 0x000fe200078ec0ff */
[----:B------:R-:W-:Y:S01]  /*0da0*/  IMAD.SHL.U32 R9, R9, 0x40, RZ ;  /* 0x0000004009097824 */ /* 0x000fe200078e00ff */
[----:B------:R-:W-:Y:S01]  /*0db0*/  LOP3.LUT R6, R6, 0x7ffffffc, RZ, 0xc0, !PT ;  /* 0x7ffffffc06067812 */ /* 0x000fe200078ec0ff */
[----:B------:R-:W-:Y:S01]  /*0dc0*/  VIADD R226, R19, 0x20 ;  /* 0x0000002013e27836 */ /* 0x000fe20000000000 */
[----:B------:R-:W-:Y:S01]  /*0dd0*/  LOP3.LUT R3, R3, 0xfffffff8, RZ, 0xc0, !PT ;  /* 0xfffffff803037812 */ /* 0x000fe200078ec0ff */
[--C-:B------:R-:W-:Y:S01]  /*0de0*/  IMAD.U32 R223, R14, 0x40, R13.reuse ;  /* 0x000000400edf7824 */ /* 0x100fe200078e000d */
[----:B------:R-:W-:Y:S01]  /*0df0*/  LOP3.LUT R13, R10, 0x8, R13, 0xf8, !PT ;  /* 0x000000080a0d7812 */ /* 0x000fe200078ef80d */
[----:B------:R-:W-:Y:S01]  /*0e00*/  IMAD.IADD R6, R5, 0x1, -R6 ;  /* 0x0000000105067824 */ /* 0x000fe200078e0a06 */
[----:B------:R-:W-:Y:S01]  /*0e10*/  SHF.R.U32.HI R10, RZ, 0x3, R10 ;  /* 0x00000003ff0a7819 */ /* 0x000fe2000001160a */
[----:B------:R-:W-:Y:S01]  /*0e20*/  IMAD.IADD R210, R234, 0x1, -R3 ;  /* 0x00000001ead27824 */ /* 0x000fe200078e0a03 */
[----:B------:R-:W-:-:S02]  /*0e30*/  LOP3.LUT R9, R9, 0x7ffffe00, RZ, 0xc0, !PT ;  /* 0x7ffffe0009097812 */ /* 0x000fc400078ec0ff */
[----:B------:R-:W-:Y:S02]  /*0e40*/  LOP3.LUT R5, R4, 0xfffffffc, RZ, 0xc0, !PT ;  /* 0xfffffffc04057812 */ /* 0x000fe400078ec0ff */
[----:B------:R-:W-:Y:S02]  /*0e50*/  LEA.HI R0, R0, R213, RZ, 0x1 ;  /* 0x000000d500007211 */ /* 0x000fe400078f08ff */
[----:B------:R-:W-:Y:S01]  /*0e60*/  SHF.R.S32.HI R3, RZ, 0x1f, R226 ;  /* 0x0000001fff037819 */ /* 0x000fe200000114e2 */
[----:B------:R-:W-:Y:S01]  /*0e70*/  IMAD R9, R192, 0x400, R9 ;  /* 0x00000400c0097824 */ /* 0x000fe200078e0209 */
[----:B------:R-:W-:Y:S01]  /*0e80*/  LOP3.LUT R10, R13, R10, RZ, 0x3c, !PT ;  /* 0x0000000a0d0a7212 */ /* 0x000fe200078e3cff */
[----:B------:R-:W-:Y:S01]  /*0e90*/  IMAD.IADD R5, R234, 0x1, -R5 ;  /* 0x00000001ea057824 */ /* 0x000fe200078e0a05 */
[----:B------:R-:W-:Y:S01]  /*0ea0*/  LOP3.LUT R0, R0, 0xfffffe, RZ, 0xc0, !PT ;  /* 0x00fffffe00007812 */ /* 0x000fe200078ec0ff */
[----:B------:R-:W-:Y:S01]  /*0eb0*/  IMAD.SHL.U32 R220, R226, 0x40, RZ ;  /* 0x00000040e2dc7824 */ /* 0x000fe200078e00ff */
[----:B------:R-:W-:Y:S01]  /*0ec0*/  LEA.HI R3, R3, R226, RZ, 0x3 ;  /* 0x000000e203037211 */ /* 0x000fe200078f18ff */
[----:B------:R-:W-:Y:S01]  /*0ed0*/  IMAD.IADD R9, R9, 0x1, R10 ;  /* 0x0000000109097824 */ /* 0x000fe200078e020a */
[----:B------:R-:W-:Y:S01]  /*0ee0*/  R2P PR, R11, 0x6 ;  /* 0x000000060b007804 */ /* 0x000fe20000000000 */
[----:B------:R-:W-:Y:S01]  /*0ef0*/  IMAD.IADD R0, R213, 0x1, -R0 ;  /* 0x00000001d5007824 */ /* 0x000fe200078e0a00 */
[----:B------:R-:W-:Y:S01]  /*0f00*/  SHF.R.S32.HI R4, RZ, 0x1f, R4 ;  /* 0x0000001fff047819 */ /* 0x000fe20000011404 */
[----:B------:R-:W-:Y:S01]  /*0f10*/  IMAD.SHL.U32 R3, R3, 0x40, RZ ;  /* 0x0000004003037824 */ /* 0x000fe200078e00ff */
[C---:B------:R-:W-:Y:S01]  /*0f20*/  LEA.HI R7, R5.reuse, R5, RZ, 0x1 ;  /* 0x0000000505077211 */ /* 0x040fe200078f08ff */
[----:B------:R-:W-:Y:S01]  /*0f30*/  IMAD.SHL.U32 R186, R5, 0x4, RZ ;  /* 0x0000000405ba7824 */ /* 0x000fe200078e00ff */
[----:B------:R-:W-:Y:S01]  /*0f40*/  LOP3.LUT R220, R220, 0x1c0, RZ, 0xc0, !PT ;  /* 0x000001c0dcdc7812 */ /* 0x000fe200078ec0ff */
[----:B------:R-:W-:-:S02]  /*0f50*/  IMAD R195, R9, 0x2, R2 ;  /* 0x0000000209c37824 */ /* 0x000fc400078e0202 */
[----:B------:R-:W-:Y:S01]  /*0f60*/  IMAD.MOV.U32 R197, RZ, RZ, 0x40 ;  /* 0x00000040ffc57424 */ /* 0x000fe200078e00ff */
[----:B------:R-:W-:Y:S01]  /*0f70*/  LEA.HI R4, R4, R19, RZ, 0x3 ;  /* 0x0000001304047211 */ /* 0x000fe200078f18ff */
[----:B------:R-:W-:Y:S01]  /*0f80*/  IMAD.SHL.U32 R194, R0, 0x100, RZ ;  /* 0x0000010000c27824 */ /* 0x000fe200078e00ff */
[----:B------:R-:W-:Y:S01]  /*0f90*/  LOP3.LUT R8, R7, 0x1ffffffe, RZ, 0xc0, !PT ;  /* 0x1ffffffe07087812 */ /* 0x000fe200078ec0ff */
[----:B------:R-:W-:Y:S01]  /*0fa0*/  IMAD.SHL.U32 R189, R210, 0x8, RZ ;  /* 0x00000008d2bd7824 */ /* 0x000fe200078e00ff */
[----:B------:R-:W-:Y:S01]  /*0fb0*/  SHF.R.U32.HI R235, RZ, 0x3, R220 ;  /* 0x00000003ffeb7819 */ /* 0x000fe200000116dc */
[----:B------:R-:W-:Y:S01]  /*0fc0*/  VIADD R190, R186, 0x10 ;  /* 0x00000010babe7836 */ /* 0x000fe20000000000 */
[----:B------:R-:W-:Y:S01]  /*0fd0*/  LOP3.LUT R221, R3, 0xfffffe00, RZ, 0xc0, !PT ;  /* 0xfffffe0003dd7812 */ /* 0x000fe200078ec0ff */
[----:B------:R-:W-:Y:S01]  /*0fe0*/  VIADD R198, R195, 0x26800 ;  /* 0x00026800c3c67836 */ /* 0x000fe20000000000 */
[----:B------:R-:W-:Y:S01]  /*0ff0*/  SEL R197, R197, 0xffffffc0, !P2 ;  /* 0xffffffc0c5c57807 */ /* 0x000fe20005000000 */
[C---:B------:R-:W-:Y:S01]  /*1000*/  VIADD R207, R189.reuse, 0x40 ;  /* 0x00000040bdcf7836 */ /* 0x040fe20000000000 */
[----:B------:R-:W-:Y:S01]  /*1010*/  LOP3.LUT R4, R4, 0xfffffff8, RZ, 0xc0, !PT ;  /* 0xfffffff804047812 */ /* 0x000fe200078ec0ff */
[C---:B------:R-:W-:Y:S01]  /*1020*/  VIADD R206, R189.reuse, 0x80 ;  /* 0x00000080bdce7836 */ /* 0x040fe20000000000 */
[----:B------:R-:W-:Y:S01]  /*1030*/  SHF.R.S32.HI R217, RZ, 0x1f, R190 ;  /* 0x0000001fffd97819 */ /* 0x000fe200000114be */
[----:B------:R-:W-:-:S02]  /*1040*/  VIADD R205, R189, 0xc0 ;  /* 0x000000c0bdcd7836 */ /* 0x000fc40000000000 */
[C---:B------:R-:W-:Y:S02]  /*1050*/  VIADD R204, R189.reuse, 0x100 ;  /* 0x00000100bdcc7836 */ /* 0x040fe40000000000 */
[C---:B------:R-:W-:Y:S02]  /*1060*/  VIADD R203, R189.reuse, 0x140 ;  /* 0x00000140bdcb7836 */ /* 0x040fe40000000000 */
[C---:B------:R-:W-:Y:S02]  /*1070*/  VIADD R215, R189.reuse, 0x180 ;  /* 0x00000180bdd77836 */ /* 0x040fe40000000000 */
[----:B------:R-:W-:Y:S02]  /*1080*/  VIADD R214, R189, 0x1c0 ;  /* 0x000001c0bdd67836 */ /* 0x000fe40000000000 */
[----:B------:R-:W-:Y:S02]  /*1090*/  VIADD R196, R195, 0x26820 ;  /* 0x00026820c3c47836 */ /* 0x000fe40000000000 */
[----:B------:R-:W-:-:S02]  /*10a0*/  IMAD.IADD R8, R5, 0x1, -R8 ;  /* 0x0000000105087824 */ /* 0x000fc400078e0a08 */
[C---:B------:R-:W-:Y:S01]  /*10b0*/  @P1 VIADD R196, R198.reuse, 0xffffffe0 ;  /* 0xffffffe0c6c41836 */ /* 0x040fe20000000000 */
[----:B------:R-:W-:Y:S01]  /*10c0*/  CS2R R22, SRZ ;  /* 0x0000000000167805 */ /* 0x000fe2000001ff00 */
[----:B------:R-:W-:Y:S01]  /*10d0*/  IMAD.IADD R198, R198, 0x1, R197 ;  /* 0x00000001c6c67824 */ /* 0x000fe200078e02c5 */
[----:B------:R-:W-:Y:S01]  /*10e0*/  SHF.R.S32.HI R233, RZ, 0x1f, R207 ;  /* 0x0000001fffe97819 */ /* 0x000fe200000114cf */
[----:B------:R-:W-:Y:S01]  /*10f0*/  IMAD.MOV.U32 R208, RZ, RZ, RZ ;  /* 0x000000ffffd07224 */ /* 0x000fe200078e00ff */
[----:B------:R-:W-:Y:S01]  /*1100*/  SHF.R.S32.HI R232, RZ, 0x1f, R206 ;  /* 0x0000001fffe87819 */ /* 0x000fe200000114ce */
[----:B------:R-:W-:Y:S01]  /*1110*/  IMAD.MOV.U32 R185, RZ, RZ, RZ ;  /* 0x000000ffffb97224 */ /* 0x000fe200078e00ff */
[----:B------:R-:W-:Y:S01]  /*1120*/  SHF.R.S32.HI R231, RZ, 0x1f, R205 ;  /* 0x0000001fffe77819 */ /* 0x000fe200000114cd */
[----:B------:R-:W-:Y:S01]  /*1130*/  IMAD.MOV.U32 R18, RZ, RZ, RZ ;  /* 0x000000ffff127224 */ /* 0x000fe200078e00ff */
[----:B------:R-:W-:Y:S01]  /*1140*/  SHF.R.S32.HI R230, RZ, 0x1f, R204 ;  /* 0x0000001fffe67819 */ /* 0x000fe200000114cc */
[----:B------:R-:W-:Y:S01]  /*1150*/  IMAD.IADD R188, R19, 0x1, -R4 ;  /* 0x0000000113bc7824 */ /* 0x000fe200078e0a04 */
[----:B------:R-:W-:Y:S01]  /*1160*/  SHF.R.S32.HI R229, RZ, 0x1f, R203 ;  /* 0x0000001fffe57819 */ /* 0x000fe200000114cb */
[----:B------:R-:W-:Y:S01]  /*1170*/  IMAD.SHL.U32 R218, R190, 0x2, RZ ;  /* 0x00000002beda7824 */ /* 0x000fe200078e00ff */
[----:B------:R-:W-:Y:S01]  /*1180*/  SHF.R.S32.HI R228, RZ, 0x1f, R215 ;  /* 0x0000001fffe47819 */ /* 0x000fe200000114d7 */
[----:B------:R-:W-:Y:S01]  /*1190*/  IMAD.SHL.U32 R193, R6, 0x2, RZ ;  /* 0x0000000206c17824 */ /* 0x000fe200078e00ff */
[----:B------:R-:W-:Y:S01]  /*11a0*/  SHF.R.S32.HI R227, RZ, 0x1f, R214 ;  /* 0x0000001fffe37819 */ /* 0x000fe200000114d6 */
[----:B------:R-:W-:Y:S01]  /*11b0*/  IMAD R222, R8, 0x8, R191 ;  /* 0x0000000808de7824 */ /* 0x000fe200078e02bf */
[----:B------:R-:W-:Y:S01]  /*11c0*/  SHF.L.U64.HI R217, R190, 0x1, R217 ;  /* 0x00000001bed97819 */ /* 0x000fe200000102d9 */
[----:B------:R-:W-:Y:S01]  /*11d0*/  IMAD.IADD R197, R197, 0x1, R196 ;  /* 0x00000001c5c57824 */ /* 0x000fe200078e02c4 */
[----:B--2---:R-:W-:Y:S01]  /*11e0*/  LOP3.LUT R184, R16, 0x1, RZ, 0xfc, !PT ;  /* 0x0000000110b87812 */ /* 0x004fe200078efcff */
[----:B------:R-:W-:-:S05]  /*11f0*/  IMAD.SHL.U32 R16, R5, 0x8, RZ ;  /* 0x0000000805107824 */ /* 0x000fca00078e00ff */
[----:B------:R-:W-:-:S04]  /*1200*/  LOP3.LUT R0, R220, 0x38, R16, 0xf8, !PT ;  /* 0x00000038dc007812 */ /* 0x000fc800078ef810 */
[----:B------:R-:W-:-:S05]  /*1210*/  LOP3.LUT R219, R221, R0, R235, 0xf6, !PT ;  /* 0x00000000dddb7212 */ /* 0x000fca00078ef6eb */
[----:B------:R-:W-:-:S07]  /*1220*/  IMAD R219, R219, 0x2, R2 ;  /* 0x00000002dbdb7824 */ /* 0x000fce00078e0202 */
.L_x_764:
[----:B01-3--:R-:W0:Y:S01]  /*1230*/  LDC.64 R4, c[0x0][0xc88] ;  /* 0x00032200ff047b82 */ /* 0x00be220000000a00 */
[----:B------:R-:W-:Y:S01]  /*1240*/  ULDC.64 UR4, c[0x0][0xa28] ;  /* 0x00028a0000047ab9 */ /* 0x000fe20000000a00 */
[----:B------:R-:W-:Y:S01]  /*1250*/  ULDC.64 UR8, c[0x0][0xa18] ;  /* 0x0002860000087ab9 */ /* 0x000fe20000000a00 */
[----:B------:R-:W-:Y:S01]  /*1260*/  ULDC.64 UR6, c[0x0][0xa08] ;  /* 0x0002820000067ab9 */ /* 0x000fe20000000a00 */
[----:B0-----:R-:W-:-:S05]  /*1270*/  IMAD.WIDE R4, R27, 0x4, R4 ;  /* 0x000000041b047825 */ /* 0x001fca00078e0204 */
[----:B--2---:R-:W2:Y:S01]  /*1280*/  LDG.E R202, desc[UR40][R4.64] ;  /* 0x0000002804ca7981 */ /* 0x004ea2000c1e1900 */
[----:B------:R-:W-:Y:S01]  /*1290*/  ISETP.NE.U32.AND P2, PT, RZ, UR4, PT ;  /* 0x00000004ff007c0c */ /* 0x000fe2000bf45070 */
[----:B------:R-:W-:Y:S01]  /*12a0*/  IMAD.MOV.U32 R3, RZ, RZ, RZ ;  /* 0x000000ffff037224 */ /* 0x000fe200078e00ff */
[----:B------:R-:W-:Y:S01]  /*12b0*/  ISETP.NE.U32.AND P1, PT, RZ, UR8, PT ;  /* 0x00000008ff007c0c */ /* 0x000fe2000bf25070 */
[----:B------:R-:W-:Y:S01]  /*12c0*/  IMAD.MOV.U32 R31, RZ, RZ, RZ ;  /* 0x000000ffff1f7224 */ /* 0x000fe200078e00ff */
[----:B------:R-:W-:Y:S02]  /*12d0*/  ISETP.NE.AND.EX P2, PT, RZ, UR5, PT, P2 ;  /* 0x00000005ff007c0c */ /* 0x000fe4000bf45320 */
[----:B------:R-:W-:Y:S02]  /*12e0*/  ISETP.NE.AND.EX P1, PT, RZ, UR9, PT, P1 ;  /* 0x00000009ff007c0c */ /* 0x000fe4000bf25310 */
[----:B------:R-:W-:-:S04]  /*12f0*/  ISETP.NE.U32.AND P0, PT, RZ, UR6, PT ;  /* 0x00000006ff007c0c */ /* 0x000fc8000bf05070 */
[----:B------:R-:W-:Y:S02]  /*1300*/  ISETP.NE.AND.EX P0, PT, RZ, UR7, PT, P0 ;  /* 0x00000007ff007c0c */ /* 0x000fe4000bf05300 */
[----:B--2---:R-:W-:Y:S01]  /*1310*/  SHF.R.S32.HI R212, RZ, 0x1f, R202 ;  /* 0x0000001fffd47819 */ /* 0x004fe200000114ca */
[C---:B------:R-:W-:Y:S02]  /*1320*/  IMAD.SHL.U32 R200, R202.reuse, 0x4, RZ ;  /* 0x00000004cac87824 */ /* 0x040fe400078e00ff */
[C---:B------:R-:W-:Y:S02]  /*1330*/  @P2 LEA R4, P3, R202.reuse, UR4, 0x2 ;  /* 0x00000004ca042c11 */ /* 0x040fe4000f8610ff */
[C-C-:B------:R-:W-:Y:S02]  /*1340*/  SHF.L.U64.HI R201, R202.reuse, 0x2, R212.reuse ;  /* 0x00000002cac97819 */ /* 0x140fe400000102d4 */
[----:B------:R-:W-:Y:S01]  /*1350*/  @P2 LEA.HI.X R5, R202, UR5, R212, 0x2, P3 ;  /* 0x00000005ca052c11 */ /* 0x000fe200098f14d4 */
[----:B------:R-:W-:Y:S01]  /*1360*/  ULDC UR4, c[0x0][0x288] ;  /* 0x0000a20000047ab9 */ /* 0x000fe20000000800 */
[----:B------:R-:W-:-:S03]  /*1370*/  IADD3 R8, P4, R200, UR6, RZ ;  /* 0x00000006c8087c10 */ /* 0x000fc6000ff9e0ff */
[----:B------:R0:W5:Y:S01]  /*1380*/  @P2 LDG.E R3, desc[UR40][R4.64] ;  /* 0x0000002804032981 */ /* 0x000162000c1e1900 */
[----:B------:R-:W-:Y:S01]  /*1390*/  @P1 IADD3 R6, P2, R200, UR8, RZ ;  /* 0x00000008c8061c10 */ /* 0x000fe2000ff5e0ff */
[----:B------:R-:W-:Y:S01]  /*13a0*/  IMAD.U32 R24, RZ, RZ, UR4 ;  /* 0x00000004ff187e24 */ /* 0x000fe2000f8e00ff */
[C---:B------:R-:W-:Y:S01]  /*13b0*/  IADD3.X R9, R201.reuse, UR7, RZ, P4, !PT ;  /* 0x00000007c9097c10 */ /* 0x040fe2000a7fe4ff */
[----:B------:R-:W-:Y:S01]  /*13c0*/  ULDC.64 UR4, c[0x0][0x418] ;  /* 0x0001060000047ab9 */ /* 0x000fe20000000a00 */
[----:B----4-:R-:W-:-:S03]  /*13d0*/  @P1 IADD3.X R7, R201, UR9, RZ, P2, !PT ;  /* 0x00000009c9071c10 */ /* 0x010fc600097fe4ff */
[----:B------:R0:W5:Y:S01]  /*13e0*/  @P0 LDG.E R31, desc[UR40][R8.64] ;  /* 0x00000028081f0981 */ /* 0x000162000c1e1900 */
[----:B------:R-:W-:Y:S01]  /*13f0*/  UISETP.NE.U32.AND UP0, UPT, UR4, URZ, UPT ;  /* 0x0000003f0400728c */ /* 0x000fe2000bf05070 */
[----:B------:R-:W-:Y:S02]  /*1400*/  ULDC.64 UR8, c[0x0][0xa20] ;  /* 0x0002880000087ab9 */ /* 0x000fe40000000a00 */
[----:B------:R0:W5:Y:S01]  /*1410*/  @P1 LDG.E R24, desc[UR40][R6.64] ;  /* 0x0000002806181981 */ /* 0x000162000c1e1900 */
[----:B------:R-:W-:Y:S01]  /*1420*/  UISETP.NE.AND.EX UP0, UPT, UR5, URZ, UPT, UP0 ;  /* 0x0000003f0500728c */ /* 0x000fe2000bf05300 */
[----:B------:R-:W-:Y:S01]  /*1430*/  ULDC UR4, c[0x0][0x424] ;  /* 0x0001090000047ab9 */ /* 0x000fe20000000800 */
[----:B------:R-:W-:Y:S02]  /*1440*/  ISETP.NE.U32.AND P2, PT, RZ, UR8, PT ;  /* 0x00000008ff007c0c */ /* 0x000fe4000bf45070 */
[----:B------:R-:W-:Y:S01]  /*1450*/  USEL UR4, UR4, 0x1, UP0 ;  /* 0x0000000104047887 */ /* 0x000fe20008000000 */
[----:B------:R-:W-:Y:S01]  /*1460*/  ULDC UR5, c[0x0][0x2f0] ;  /* 0x0000bc0000057ab9 */ /* 0x000fe20000000800 */
[----:B------:R-:W-:-:S02]  /*1470*/  ISETP.NE.AND.EX P2, PT, RZ, UR9, PT, P2 ;  /* 0x00000009ff007c0c */ /* 0x000fc4000bf45320 */
[----:B------:R-:W-:-:S03]  /*1480*/  UIMAD UR4, UR4, UR5, URZ ;  /* 0x00000005040472a4 */ /* 0x000fc6000f8e023f */
[----:B------:R-:W-:Y:S01]  /*1490*/  ULDC UR5, c[0x0][0x348] ;  /* 0x0000d20000057ab9 */ /* 0x000fe20000000800 */
[----:B------:R-:W-:Y:S02]  /*14a0*/  IMAD.MOV.U32 R209, RZ, RZ, R25 ;  /* 0x000000ffffd17224 */ /* 0x000fe400078e0019 */
[----:B------:R-:W-:Y:S02]  /*14b0*/  IMAD.MOV.U32 R199, RZ, RZ, R26 ;  /* 0x000000ffffc77224 */ /* 0x000fe400078e001a */
[----:B------:R-:W-:Y:S01]  /*14c0*/  IMAD.MOV.U32 R29, RZ, RZ, R202 ;  /* 0x000000ffff1d7224 */ /* 0x000fe200078e00ca */
[----:B0-----:R-:W-:Y:S06]  /*14d0*/  @P1 BRA `(.L_x_646) ;  /* 0x0000000000241947 */ /* 0x001fec0003800000 */
[----:B------:R-:W-:Y:S02]  /*14e0*/  ULDC.64 UR6, c[0x0][0xa00] ;  /* 0x0002800000067ab9 */ /* 0x000fe40000000a00 */
[----:B------:R-:W-:-:S04]  /*14f0*/  ISETP.NE.U32.AND P1, PT, RZ, UR6, PT ;  /* 0x00000006ff007c0c */ /* 0x000fc8000bf25070 */
[----:B------:R-:W-:-:S13]  /*1500*/  ISETP.NE.AND.EX P1, PT, RZ, UR7, PT, P1 ;  /* 0x00000007ff007c0c */ /* 0x000fda000bf25310 */
[----:B------:R-:W-:Y:S05]  /*1510*/  @!P1 BRA `(.L_x_646) ;  /* 0x0000000000149947 */ /* 0x000fea0003800000 */
[----:B------:R-:W0:Y:S02]  /*1520*/  LDC.64 R4, c[0x0][0xa00] ;  /* 0x00028000ff047b82 */ /* 0x000e240000000a00 */
[----:B0-----:R-:W-:-:S05]  /*1530*/  IMAD.WIDE R4, R29, 0x4, R4 ;  /* 0x000000041d047825 */ /* 0x001fca00078e0204 */
[----:B-----5:R-:W2:Y:S04]  /*1540*/  LDG.E R24, desc[UR40][R4.64] ;  /* 0x0000002804187981 */ /* 0x020ea8000c1e1900 */
[----:B------:R-:W2:Y:S02]  /*1550*/  LDG.E R7, desc[UR40][R4.64+0x4] ;  /* 0x0000042804077981 */ /* 0x000ea4000c1e1900 */
[----:B--2---:R-:W-:-:S07]  /*1560*/  IMAD.IADD R24, R7, 0x1, -R24 ;  /* 0x0000000107187824 */ /* 0x004fce00078e0a18 */
.L_x_646:
[----:B------:R-:W-:Y:S02]  /*1570*/  IMAD.U32 R46, RZ, RZ, UR5 ;  /* 0x00000005ff2e7e24 */ /* 0x000fe4000f8e00ff */
[----:B------:R-:W-:Y:S01]  /*1580*/  IMAD.U32 R28, RZ, RZ, UR4 ;  /* 0x00000004ff1c7e24 */ /* 0x000fe2000f8e00ff */
[----:B------:R-:W-:Y:S06]  /*1590*/  @!P2 BRA `(.L_x_647) ;  /* 0x000000000010a947 */ /* 0x000fec0003800000 */
[----:B------:R-:W-:-:S04]  /*15a0*/  IADD3 R4, P0, R200, UR8, RZ ;  /* 0x00000008c8047c10 */ /* 0x000fc8000ff1e0ff */
[----:B------:R-:W-:-:S05]  /*15b0*/  IADD3.X R5, R201, UR9, RZ, P0, !PT ;  /* 0x00000009c9057c10 */ /* 0x000fca00087fe4ff */
[----:B------:R0:W5:Y:S01]  /*15c0*/  LDG.E R28, desc[UR40][R4.64] ;  /* 0x00000028041c7981 */ /* 0x000162000c1e1900 */
[----:B------:R-:W-:Y:S05]  /*15d0*/  BRA `(.L_x_648) ;  /* 0x0000000000107947 */ /* 0x000fea0003800000 */
.L_x_647:
[----:B------:R-:W-:Y:S05]  /*15e0*/  @!P0 BRA `(.L_x_648) ;  /* 0x00000000000c8947 */ /* 0x000fea0003800000 */
[----:B------:R-:W2:Y:S04]  /*15f0*/  LDG.E R5, desc[UR40][R8.64] ;  /* 0x0000002808057981 */ /* 0x000ea8000c1e1900 */
[----:B------:R-:W2:Y:S02]  /*1600*/  LDG.E R28, desc[UR40][R8.64+0x4] ;  /* 0x00000428081c7981 */ /* 0x000ea4000c1e1900 */
[----:B--2---:R-:W-:-:S07]  /*1610*/  IMAD.IADD R28, R28, 0x1, -R5 ;  /* 0x000000011c1c7824 */ /* 0x004fce00078e0a05 */
.L_x_648:
[----:B------:R-:W-:Y:S02]  /*1620*/  ULDC.64 UR4, c[0x0][0xa10] ;  /* 0x0002840000047ab9 */ /* 0x000fe40000000a00 */
[----:B------:R-:W-:-:S04]  /*1630*/  ISETP.NE.U32.AND P0, PT, RZ, UR4, PT ;  /* 0x00000004ff007c0c */ /* 0x000fc8000bf05070 */
[----:B------:R-:W-:Y:S01]  /*1640*/  ISETP.NE.AND.EX P0, PT, RZ, UR5, PT, P0 ;  /* 0x00000005ff007c0c */ /* 0x000fe2000bf05300 */
[----:B------:R-:W-:-:S12]  /*1650*/  ULDC.64 UR4, c[0x0][0xa30] ;  /* 0x00028c0000047ab9 */ /* 0x000fd80000000a00 */
[----:B0-----:R-:W0:Y:S02]  /*1660*/  @P0 LDC.64 R4, c[0x0][0xa10] ;  /* 0x00028400ff040b82 */ /* 0x001e240000000a00 */
[----:B0-----:R-:W-:-:S05]  /*1670*/  @P0 IMAD.WIDE R4, R29, 0x4, R4 ;  /* 0x000000041d040825 */ /* 0x001fca00078e0204 */
[----:B------:R-:W2:Y:S04]  /*1680*/  @P0 LDG.E R0, desc[UR40][R4.64] ;  /* 0x0000002804000981 */ /* 0x000ea8000c1e1900 */
[----:B------:R-:W2:Y:S01]  /*1690*/  @P0 LDG.E R9, desc[UR40][R4.64+0x4] ;  /* 0x0000042804090981 */ /* 0x000ea2000c1e1900 */
[----:B------:R-:W-:Y:S01]  /*16a0*/  ISETP.NE.U32.AND P1, PT, RZ, UR4, PT ;  /* 0x00000004ff007c0c */ /* 0x000fe2000bf25070 */
[----:B-----5:R-:W-:-:S03]  /*16b0*/  IMAD.MOV.U32 R27, RZ, RZ, R28 ;  /* 0x000000ffff1b7224 */ /* 0x020fc600078e001c */
[----:B------:R-:W-:-:S13]  /*16c0*/  ISETP.NE.AND.EX P1, PT, RZ, UR5, PT, P1 ;  /* 0x00000005ff007c0c */ /* 0x000fda000bf25310 */
[----:B------:R-:W-:-:S04]  /*16d0*/  @P1 IADD3 R6, P2, R200, UR4, RZ ;  /* 0x00000004c8061c10 */ /* 0x000fc8000ff5e0ff */
[----:B------:R-:W-:-:S05]  /*16e0*/  @P1 IADD3.X R7, R201, UR5, RZ, P2, !PT ;  /* 0x00000005c9071c10 */ /* 0x000fca00097fe4ff */
[----:B------:R0:W5:Y:S01]  /*16f0*/  @P1 LDG.E R27, desc[UR40][R6.64] ;  /* 0x00000028061b1981 */ /* 0x000162000c1e1900 */
[----:B------:R-:W-:Y:S01]  /*1700*/  IMAD.IADD R11, R28, 0x1, -R3 ;  /* 0x000000011c0b7824 */ /* 0x000fe200078e0a03 */
[----:B------:R-:W-:-:S03]  /*1710*/  PLOP3.LUT P3, PT, PT, PT, PT, 0x80, 0x0 ;  /* 0x000000000000781c */ /* 0x000fc60003f6f070 */
[----:B------:R-:W-:-:S05]  /*1720*/  IMAD.MOV R44, RZ, RZ, -R11 ;  /* 0x000000ffff2c7224 */ /* 0x000fca00078e0a0b */
[----:B------:R-:W-:Y:S01]  /*1730*/  VIMNMX R44, RZ, R44, !PT ;  /* 0x0000002cff2c7248 */ /* 0x000fe20007fe0100 */
[----:B--2---:R-:W-:-:S04]  /*1740*/  @P0 IMAD.IADD R46, R9, 0x1, -R0 ;  /* 0x00000001092e0824 */ /* 0x004fc800078e0a00 */
[----:B------:R-:W-:-:S04]  /*1750*/  IMAD.IADD R168, R11, 0x1, R46 ;  /* 0x000000010ba87824 */ /* 0x000fc800078e022e */
[----:B------:R-:W-:-:S05]  /*1760*/  VIADD R0, R168, 0x3f ;  /* 0x0000003fa8007836 */ /* 0x000fca0000000000 */
[----:B------:R-:W-:-:S04]  /*1770*/  SHF.R.S32.HI R3, RZ, 0x1f, R0 ;  /* 0x0000001fff037819 */ /* 0x000fc80000011400 */
[----:B------:R-:W-:-:S04]  /*1780*/  LEA.HI R3, R3, R0, RZ, 0x6 ;  /* 0x0000000003037211 */ /* 0x000fc800078f30ff */
[----:B------:R-:W-:Y:S02]  /*1790*/  LOP3.LUT R5, R3, 0xffffffc0, RZ, 0xc0, !PT ;  /* 0xffffffc003057812 */ /* 0x000fe400078ec0ff */
[----:B------:R-:W-:Y:S02]  /*17a0*/  SHF.R.S32.HI R181, RZ, 0x6, R3 ;  /* 0x00000006ffb57819 */ /* 0x000fe40000011403 */
[----:B------:R-:W-:-:S04]  /*17b0*/  VIADDMNMX R5, R5, -R11, R46, PT ;  /* 0x8000000b05057246 */ /* 0x000fc8000380012e */
[----:B------:R-:W-:Y:S02]  /*17c0*/  ISETP.GT.AND P0, PT, R5, R44, PT ;  /* 0x0000002c0500720c */ /* 0x000fe40003f04270 */
[----:B------:R-:W-:-:S05]  /*17d0*/  SHF.R.U32.HI R44, RZ, 0x6, R44 ;  /* 0x00000006ff2c7819 */ /* 0x000fca000001162c */
[----:B------:R-:W-:-:S06]  /*17e0*/  IMAD.MOV.U32 R45, RZ, RZ, R44 ;  /* 0x000000ffff2d7224 */ /* 0x000fcc00078e002c */
[----:B------:R-:W-:-:S05]  /*17f0*/  @P0 VIADD R0, R5, 0x3f ;  /* 0x0000003f05000836 */ /* 0x000fca0000000000 */
[----:B------:R-:W-:-:S04]  /*1800*/  @P0 SHF.R.S32.HI R5, RZ, 0x1f, R0 ;  /* 0x0000001fff050819 */ /* 0x000fc80000011400 */
[----:B------:R-:W-:-:S04]  /*1810*/  @P0 LEA.HI R5, R5, R0, RZ, 0x6 ;  /* 0x0000000005050211 */ /* 0x000fc800078f30ff */
[----:B------:R-:W-:-:S04]  /*1820*/  @P0 SHF.R.S32.HI R45, RZ, 0x6, R5 ;  /* 0x00000006ff2d0819 */ /* 0x000fc80000011405 */
[----:B------:R-:W-:-:S13]  /*1830*/  ISETP.GT.AND P0, PT, R45, R44, PT ;  /* 0x0000002c2d00720c */ /* 0x000fda0003f04270 */
[----:B0-----:R-:W-:Y:S05]  /*1840*/  @!P0 BRA `(.L_x_649) ;  /* 0x00000028009c8947 */ /* 0x001fea0003800000 */
[----:B------:R-:W-:Y:S01]  /*1850*/  VIADD R0, R2, 0x22400 ;  /* 0x0002240002007836 */ /* 0x000fe20000000000 */
[----:B------:R-:W-:Y:S04]  /*1860*/  BSSY B6, `(.L_x_650) ;  /* 0x0000013000067945 */ /* 0x000fe80003800000 */
[----:B------:R-:W-:-:S13]  /*1870*/  LOP3.LUT P0, RZ, R0, 0x3ff, RZ, 0xc0, !PT ;  /* 0x000003ff00ff7812 */ /* 0x000fda000780c0ff */
        /* <DEDUP_REMOVED lines=16> */
[----:B-1---5:R-:W-:Y:S05]  /*1980*/  CALL.ABS.NOINC R14 ;  /* 0x000000000e007343 */ /* 0x022fea0003c00000 */
.L_x_651:
[----:B------:R-:W-:Y:S05]  /*1990*/  BSYNC B6 ;  /* 0x0000000000067941 */ /* 0x000fea0003800000 */
.L_x_650:
        /* <DEDUP_REMOVED lines=20> */
.L_x_653:
[----:B------:R-:W-:Y:S05]  /*1ae0*/  BSYNC B6 ;  /* 0x0000000000067941 */ /* 0x000fea0003800000 */
.L_x_652:
[----:B------:R-:W-:Y:S01]  /*1af0*/  ULDC.64 UR4, c[0x0][0x9f8] ;  /* 0x00027e0000047ab9 */ /* 0x000fe20000000a00 */
[----:B------:R-:W0:Y:S01]  /*1b00*/  LDC.64 R52, c[0x0][0x300] ;  /* 0x0000c000ff347b82 */ /* 0x000e220000000a00 */
[----:B------:R-:W-:Y:S01]  /*1b10*/  ISETP.NE.U32.AND P0, PT, RZ, UR4, PT ;  /* 0x00000004ff007c0c */ /* 0x000fe2000bf05070 */
[----:B------:R-:W-:Y:S01]  /*1b20*/  IMAD.IADD R42, R31, 0x1, R28 ;  /* 0x000000011f2a7824 */ /* 0x000fe200078e021c */
[----:B------:R-:W-:Y:S02]  /*1b30*/  ULDC.64 UR6, c[0x0][0x330] ;  /* 0x0000cc0000067ab9 */ /* 0x000fe40000000a00 */
[----:B------:R-:W-:Y:S02]  /*1b40*/  ISETP.NE.AND.EX P0, PT, RZ, UR5, PT, P0 ;  /* 0x00000005ff007c0c */ /* 0x000fe4000bf05300 */
[----:B------:R-:W-:Y:S01]  /*1b50*/  SHF.R.S32.HI R17, RZ, 0x1f, R16 ;  /* 0x0000001fff117819 */ /* 0x000fe20000011410 */
[----:B------:R-:W1:Y:S08]  /*1b60*/  LDC.64 R54, c[0x0][0x3f8] ;  /* 0x0000fe00ff367b82 */ /* 0x000e700000000a00 */
[----:B------:R-:W2:Y:S02]  /*1b70*/  LDC R43, c[0x0][0x3f4] ;  /* 0x0000fd00ff2b7b82 */ /* 0x000ea40000000800 */
[----:B------:R-:W-:-:S04]  /*1b80*/  @P0 IADD3 R4, P1, R200, UR4, RZ ;  /* 0x00000004c8040c10 */ /* 0x000fc8000ff3e0ff */
[----:B------:R-:W-:Y:S01]  /*1b90*/  @P0 IADD3.X R5, R201, UR5, RZ, P1, !PT ;  /* 0x00000005c9050c10 */ /* 0x000fe20008ffe4ff */
[----:B------:R-:W-:-:S04]  /*1ba0*/  ULDC.64 UR4, c[0x0][0x308] ;  /* 0x0000c20000047ab9 */ /* 0x000fc80000000a00 */
[----:B------:R3:W4:Y:S01]  /*1bb0*/  @P0 LDG.E R29, desc[UR40][R4.64] ;  /* 0x00000028041d0981 */ /* 0x000722000c1e1900 */
[----:B------:R-:W-:Y:S01]  /*1bc0*/  SHF.R.S32.HI R28, RZ, 0x1f, R42 ;  /* 0x0000001fff1c7819 */ /* 0x000fe2000001142a */
[-C--:B0-----:R-:W-:Y:S01]  /*1bd0*/  IMAD.WIDE.U32 R6, R42, R52.reuse, RZ ;  /* 0x000000342a067225 */ /* 0x081fe200078e00ff */
[----:B------:R-:W-:Y:S01]  /*1be0*/  SHF.R.S32.HI R187, RZ, 0x1f, R186 ;  /* 0x0000001fffbb7819 */ /* 0x000fe200000114ba */
[----:B------:R-:W0:Y:S01]  /*1bf0*/  S2R R50, SR_TID.X ;  /* 0x0000000000327919 */ /* 0x000e220000002100 */
[----:B------:R-:W-:Y:S01]  /*1c00*/  SHF.L.U64.HI R49, R52, 0x6, R53 ;  /* 0x0000000634317819 */ /* 0x000fe20000010235 */
[----:B------:R-:W-:Y:S02]  /*1c10*/  IMAD R0, R28, R52, RZ ;  /* 0x000000341c007224 */ /* 0x000fe400078e02ff */
[----:B------:R-:W-:Y:S02]  /*1c20*/  IMAD.SHL.U32 R14, R188, 0x40, RZ ;  /* 0x00000040bc0e7824 */ /* 0x000fe400078e00ff */
[----:B------:R-:W-:Y:S01]  /*1c30*/  IMAD R3, R42, R53, R0 ;  /* 0x000000352a037224 */ /* 0x000fe200078e0200 */
[----:B------:R-:W-:Y:S01]  /*1c40*/  SHF.R.S32.HI R0, RZ, 0x1f, R26 ;  /* 0x0000001fff007819 */ /* 0x000fe2000001141a */
[----:B---3--:R-:W-:Y:S01]  /*1c50*/  IMAD.WIDE.U32 R4, R26, UR6, R16 ;  /* 0x000000061a047c25 */ /* 0x008fe2000f8e0010 */
[----:B--2---:R-:W-:-:S03]  /*1c60*/  ISETP.GE.AND P2, PT, R16, R43, PT ;  /* 0x0000002b1000720c */ /* 0x004fc60003f46270 */
[----:B------:R-:W-:Y:S01]  /*1c70*/  IMAD.IADD R7, R7, 0x1, R3 ;  /* 0x0000000107077824 */ /* 0x000fe200078e0203 */
[----:B------:R-:W-:Y:S01]  /*1c80*/  SEL R15, R43, RZ, P2 ;  /* 0x000000ff2b0f7207 */ /* 0x000fe20001000000 */
[----:B------:R-:W-:Y:S01]  /*1c90*/  IMAD R3, R0, UR6, RZ ;  /* 0x0000000600037c24 */ /* 0x000fe2000f8e02ff */
[----:B------:R-:W-:Y:S01]  /*1ca0*/  P2R R70, PR, RZ, 0x4 ;  /* 0x00000004ff467803 */ /* 0x000fe20000000000 */
[----:B------:R-:W-:Y:S01]  /*1cb0*/  IMAD.WIDE.U32 R6, R26, UR4, R6 ;  /* 0x000000041a067c25 */ /* 0x000fe2000f8e0006 */
[----:B------:R-:W-:-:S03]  /*1cc0*/  IADD3 R42, P2, R19, R42, RZ ;  /* 0x0000002a132a7210 */ /* 0x000fc60007f5e0ff */
[----:B------:R-:W-:Y:S01]  /*1cd0*/  IMAD R33, R26, UR7, R3 ;  /* 0x000000071a217c24 */ /* 0x000fe2000f8e0203 */
[----:B------:R-:W-:Y:S01]  /*1ce0*/  ULDC.64 UR6, c[0x0][0xa08] ;  /* 0x0002820000067ab9 */ /* 0x000fe20000000a00 */
[----:B------:R-:W-:Y:S01]  /*1cf0*/  IMAD R3, R0, UR4, RZ ;  /* 0x0000000400037c24 */ /* 0x000fe2000f8e02ff */
[----:B------:R-:W-:Y:S01]  /*1d00*/  ISETP.NE.U32.AND P0, PT, RZ, UR6, PT ;  /* 0x00000006ff007c0c */ /* 0x000fe2000bf05070 */
[----:B------:R-:W-:Y:S02]  /*1d10*/  IMAD.IADD R33, R5, 0x1, R33 ;  /* 0x0000000105217824 */ /* 0x000fe400078e0221 */
[----:B------:R-:W-:Y:S01]  /*1d20*/  IMAD R3, R26, UR5, R3 ;  /* 0x000000051a037c24 */ /* 0x000fe2000f8e0203 */
[----:B------:R-:W-:Y:S01]  /*1d30*/  ISETP.NE.AND.EX P0, PT, RZ, UR7, PT, P0 ;  /* 0x00000007ff007c0c */ /* 0x000fe2000bf05300 */
[----:B------:R-:W-:Y:S01]  /*1d40*/  ULDC.64 UR4, c[0x0][0x310] ;  /* 0x0000c40000047ab9 */ /* 0x000fe20000000a00 */
[----:B------:R-:W-:Y:S01]  /*1d50*/  ULDC.64 UR6, c[0x0][0x338] ;  /* 0x0000ce0000067ab9 */ /* 0x000fe20000000a00 */
[----:B------:R-:W-:Y:S01]  /*1d60*/  IMAD.IADD R7, R7, 0x1, R3 ;  /* 0x0000000107077824 */ /* 0x000fe200078e0203 */
[----:B------:R-:W-:Y:S01]  /*1d70*/  SHF.R.S32.HI R3, RZ, 0x1f, R19 ;  /* 0x0000001fff037819 */ /* 0x000fe20000011413 */
[----:B------:R-:W-:Y:S01]  /*1d80*/  IMAD.MOV.U32 R32, RZ, RZ, R4 ;  /* 0x000000ffff207224 */ /* 0x000fe200078e0004 */
[----:B0-----:R-:W-:Y:S01]  /*1d90*/  SHF.R.U32.HI R50, RZ, 0x7, R50 ;  /* 0x00000007ff327819 */ /* 0x001fe20000011632 */
[----:B------:R-:W0:Y:S01]  /*1da0*/  LDC.64 R4, c[0x0][0x408] ;  /* 0x00010200ff047b82 */ /* 0x000e220000000a00 */
[----:B------:R-:W-:-:S02]  /*1db0*/  IMAD.IADD R15, R16, 0x1, R15 ;  /* 0x00000001100f7824 */ /* 0x000fc400078e020f */
[----:B------:R-:W-:Y:S02]  /*1dc0*/  VIADD R74, R16, 0x20 ;  /* 0x00000020104a7836 */ /* 0x000fe40000000000 */
[----:B------:R-:W-:Y:S01]  /*1dd0*/  IMAD.SHL.U32 R60, R43, 0x2, RZ ;  /* 0x000000022b3c7824 */ /* 0x000fe200078e00ff */
[----:B------:R-:W-:Y:S01]  /*1de0*/  SHF.R.S32.HI R48, RZ, 0x1f, R15 ;  /* 0x0000001fff307819 */ /* 0x000fe2000001140f */
[----:B------:R-:W-:Y:S02]  /*1df0*/  VIADD R59, R50, 0x8 ;  /* 0x00000008323b7836 */ /* 0x000fe40000000000 */
[----:B------:R-:W-:Y:S01]  /*1e00*/  IMAD.X R43, R28, 0x1, R3, P2 ;  /* 0x000000011c2b7824 */ /* 0x000fe200010e0603 */
[----:B------:R-:W-:-:S04]  /*1e10*/  LEA.HI R48, R48, R15, RZ, 0x3 ;  /* 0x0000000f30307211 */ /* 0x000fc800078f18ff */
[----:B------:R-:W-:-:S04]  /*1e20*/  LOP3.LUT R65, R48, 0xfffffff8, RZ, 0xc0, !PT ;  /* 0xfffffff830417812 */ /* 0x000fc800078ec0ff */
[----:B------:R-:W-:Y:S01]  /*1e30*/  SHF.R.S32.HI R71, RZ, 0x1f, R65 ;  /* 0x0000001fff477819 */ /* 0x000fe20000011441 */
[----:B0-----:R-:W-:Y:S01]  /*1e40*/  IMAD R12, R3, R4, RZ ;  /* 0x00000004030c7224 */ /* 0x001fe200078e02ff */
[C---:B------:R-:W-:Y:S01]  /*1e50*/  SHF.L.U64.HI R56, R4.reuse, 0x6, R5 ;  /* 0x0000000604387819 */ /* 0x040fe20000010205 */
[----:B------:R-:W-:Y:S02]  /*1e60*/  IMAD.SHL.U32 R57, R4, 0x40, RZ ;  /* 0x0000004004397824 */ /* 0x000fe400078e00ff */
[----:B------:R-:W-:Y:S01]  /*1e70*/  IMAD R31, R19, R5, R12 ;  /* 0x00000005131f7224 */ /* 0x000fe200078e020c */
[----:B----4-:R-:W-:Y:S02]  /*1e80*/  SHF.R.S32.HI R0, RZ, 0x1f, R29 ;  /* 0x0000001fff007819 */ /* 0x010fe4000001141d */
[----:B------:R-:W-:Y:S02]  /*1e90*/  SEL R11, R29, RZ, !P0 ;  /* 0x000000ff1d0b7207 */ /* 0x000fe40004000000 */
[----:B------:R-:W-:-:S03]  /*1ea0*/  SEL R0, R0, RZ, !P0 ;  /* 0x000000ff00007207 */ /* 0x000fc60004000000 */
[----:B------:R-:W-:-:S04]  /*1eb0*/  IMAD.WIDE.U32 R20, R11, UR4, R6 ;  /* 0x000000040b147c25 */ /* 0x000fc8000f8e0006 */
[C---:B------:R-:W-:Y:S02]  /*1ec0*/  IMAD R6, R0.reuse, UR6, RZ ;  /* 0x0000000600067c24 */ /* 0x040fe4000f8e02ff */
[----:B------:R-:W-:Y:S01]  /*1ed0*/  IMAD R8, R0, UR4, RZ ;  /* 0x0000000400087c24 */ /* 0x000fe2000f8e02ff */
[----:B------:R-:W-:Y:S01]  /*1ee0*/  ULDC UR4, c[0x0][0x2f4] ;  /* 0x0000bd0000047ab9 */ /* 0x000fe20000000800 */
[----:B------:R-:W-:Y:S01]  /*1ef0*/  IMAD R73, R11, UR7, R6 ;  /* 0x000000070b497c24 */ /* 0x000fe2000f8e0206 */
[----:B------:R-:W-:Y:S01]  /*1f00*/  ISETP.GE.AND P1, PT, R74, UR4, PT ;  /* 0x000000044a007c0c */ /* 0x000fe2000bf26270 */
[----:B-1----:R-:W-:Y:S02]  /*1f10*/  IMAD R6, R3, R54, RZ ;  /* 0x0000003603067224 */ /* 0x002fe400078e02ff */
[C---:B------:R-:W-:Y:S02]  /*1f20*/  IMAD R13, R11.reuse, UR5, R8 ;  /* 0x000000050b0d7c24 */ /* 0x040fe4000f8e0208 */
[----:B------:R-:W-:-:S04]  /*1f30*/  IMAD.WIDE.U32 R32, R11, UR6, R32 ;  /* 0x000000060b207c25 */ /* 0x000fc8000f8e0020 */
[C---:B------:R-:W-:Y:S02]  /*1f40*/  IMAD R29, R19.reuse, R55, R6 ;  /* 0x00000037131d7224 */ /* 0x040fe400078e0206 */
[----:B------:R-:W-:-:S04]  /*1f50*/  IMAD.WIDE.U32 R6, R19, R54, R186 ;  /* 0x0000003613067225 */ /* 0x000fc800078e00ba */
[----:B------:R-:W-:-:S04]  /*1f60*/  IMAD.WIDE.U32 R10, R19, R54, R16 ;  /* 0x00000036130a7225 */ /* 0x000fc800078e0010 */
[----:B------:R-:W-:Y:S02]  /*1f70*/  IMAD.IADD R7, R7, 0x1, R29 ;  /* 0x0000000107077824 */ /* 0x000fe400078e021d */
[----:B------:R-:W-:Y:S01]  /*1f80*/  IMAD.IADD R11, R29, 0x1, R11 ;  /* 0x000000011d0b7824 */ /* 0x000fe200078e020b */
[----:B-----5:R-:W-:Y:S01]  /*1f90*/  SHF.R.S32.HI R29, RZ, 0x1f, R27 ;  /* 0x0000001fff1d7819 */ /* 0x020fe2000001141b */
[-C--:B------:R-:W-:Y:S02]  /*1fa0*/  IMAD R0, R3, R52.reuse, RZ ;  /* 0x0000003403007224 */ /* 0x080fe400078e02ff */
[----:B------:R-:W-:-:S04]  /*1fb0*/  IMAD.WIDE.U32 R8, R19, R52, R16 ;  /* 0x0000003413087225 */ /* 0x000fc800078e0010 */
[----:B------:R-:W-:Y:S02]  /*1fc0*/  IMAD R30, R29, R54, RZ ;  /* 0x000000361d1e7224 */ /* 0x000fe400078e02ff */
[----:B------:R-:W-:Y:S01]  /*1fd0*/  IMAD R47, R19, R53, R0 ;  /* 0x00000035132f7224 */ /* 0x000fe200078e0200 */
[----:B------:R-:W-:Y:S01]  /*1fe0*/  SHF.L.U64.HI R53, R54, 0x6, R55 ;  /* 0x0000000636357819 */ /* 0x000fe20000010237 */
[----:B------:R-:W-:Y:S01]  /*1ff0*/  IMAD R63, R27, R55, R30 ;  /* 0x000000371b3f7224 */ /* 0x000fe200078e021e */
[----:B------:R-:W-:Y:S01]  /*2000*/  LOP3.LUT R55, R14, 0x1c0, RZ, 0xc0, !PT ;  /* 0x000001c00e377812 */ /* 0x000fe200078ec0ff */
[----:B------:R-:W-:Y:S01]  /*2010*/  IMAD R30, R29, R4, RZ ;  /* 0x000000041d1e7224 */ /* 0x000fe200078e02ff */
[----:B------:R-:W-:Y:S01]  /*2020*/  IADD3 R0, P0, R20, R8, RZ ;  /* 0x0000000814007210 */ /* 0x000fe20007f1e0ff */
[----:B------:R-:W-:Y:S01]  /*2030*/  IMAD.IADD R26, R21, 0x1, R13 ;  /* 0x00000001151a7824 */ /* 0x000fe200078e020d */
[----:B------:R-:W-:Y:S01]  /*2040*/  SHF.R.U32.HI R58, RZ, 0x3, R55 ;  /* 0x00000003ff3a7819 */ /* 0x000fe20000011637 */
[----:B------:R-:W-:Y:S01]  /*2050*/  IMAD R69, R27, R5, R30 ;  /* 0x000000051b457224 */ /* 0x000fe200078e021e */
[--C-:B------:R-:W-:Y:S01]  /*2060*/  LOP3.LUT R5, R55, 0x18, R16.reuse, 0xf8, !PT ;  /* 0x0000001837057812 */ /* 0x100fe200078ef810 */
[----:B------:R-:W-:Y:S01]  /*2070*/  IMAD.WIDE.U32 R12, R19, R4, R16 ;  /* 0x00000004130c7225 */ /* 0x000fe200078e0010 */
[----:B------:R-:W-:-:S02]  /*2080*/  IADD3.X R47, R26, R9, R47, P0, !PT ;  /* 0x000000091a2f7210 */ /* 0x000fc400007fe42f */
[----:B------:R-:W-:Y:S01]  /*2090*/  LOP3.LUT R5, R5, R58, RZ, 0x3c, !PT ;  /* 0x0000003a05057212 */ /* 0x000fe200078e3cff */
[----:B------:R-:W-:Y:S01]  /*20a0*/  IMAD.WIDE.U32 R8, R19, R4, R186 ;  /* 0x0000000413087225 */ /* 0x000fe200078e00ba */
[----:B------:R-:W-:-:S03]  /*20b0*/  ISETP.GE.AND P0, PT, R16, UR4, PT ;  /* 0x0000000410007c0c */ /* 0x000fc6000bf06270 */
[----:B------:R-:W-:Y:S01]  /*20c0*/  IMAD R61, R192, 0x200, R5 ;  /* 0x00000200c03d7824 */ /* 0x000fe200078e0205 */
[----:B------:R-:W-:Y:S01]  /*20d0*/  LOP3.LUT R5, R55, 0x38, R48, 0xf8, !PT ;  /* 0x0000003837057812 */ /* 0x000fe200078ef830 */
[----:B------:R-:W-:Y:S02]  /*20e0*/  IMAD.IADD R9, R9, 0x1, R31 ;  /* 0x0000000109097824 */ /* 0x000fe400078e021f */
[----:B------:R-:W-:Y:S01]  /*20f0*/  IMAD.IADD R13, R31, 0x1, R13 ;  /* 0x000000011f0d7824 */ /* 0x000fe200078e020d */
[----:B------:R-:W-:Y:S01]  /*2100*/  LOP3.LUT R5, R5, R58, RZ, 0x3c, !PT ;  /* 0x0000003a05057212 */ /* 0x000fe200078e3cff */
[----:B------:R-:W-:-:S04]  /*2110*/  IMAD.WIDE.U32 R34, R27, R54, R6 ;  /* 0x000000361b227225 */ /* 0x000fc800078e0006 */
[----:B------:R-:W-:-:S04]  /*2120*/  IMAD.WIDE.U32 R38, R27, R4, R8 ;  /* 0x000000041b267225 */ /* 0x000fc800078e0008 */
[----:B------:R-:W-:-:S04]  /*2130*/  IMAD.WIDE.U32 R36, R27, R54, R10 ;  /* 0x000000361b247225 */ /* 0x000fc800078e000a */
[----:B------:R-:W-:-:S04]  /*2140*/  IMAD.WIDE.U32 R40, R27, R4, R12 ;  /* 0x000000041b287225 */ /* 0x000fc800078e000c */
[----:B------:R-:W-:Y:S02]  /*2150*/  IMAD.IADD R62, R35, 0x1, R63 ;  /* 0x00000001233e7824 */ /* 0x000fe400078e023f */
[----:B------:R-:W-:Y:S02]  /*2160*/  IMAD.IADD R67, R39, 0x1, R69 ;  /* 0x0000000127437824 */ /* 0x000fe400078e0245 */
[----:B------:R-:W-:Y:S02]  /*2170*/  IMAD.SHL.U32 R52, R52, 0x40, RZ ;  /* 0x0000004034347824 */ /* 0x000fe400078e00ff */
[----:B------:R-:W-:Y:S02]  /*2180*/  IMAD.SHL.U32 R54, R54, 0x40, RZ ;  /* 0x0000004036367824 */ /* 0x000fe400078e00ff */
[----:B------:R-:W-:Y:S02]  /*2190*/  IMAD.IADD R63, R63, 0x1, R37 ;  /* 0x000000013f3f7824 */ /* 0x000fe400078e0225 */
[----:B------:R-:W-:-:S02]  /*21a0*/  IMAD.IADD R69, R69, 0x1, R41 ;  /* 0x0000000145457824 */ /* 0x000fc400078e0229 */
[----:B------:R-:W-:Y:S02]  /*21b0*/  IMAD R64, R192, 0x200, R5 ;  /* 0x00000200c0407824 */ /* 0x000fe400078e0205 */
[----:B------:R-:W-:-:S07]  /*21c0*/  IMAD.IADD R73, R33, 0x1, R73 ;  /* 0x0000000121497824 */ /* 0x000fce00078e0249 */
.L_x_683:
[----:B----4-:R-:W0:Y:S01]  /*21d0*/  LDC.64 R50, c[0x0][0x2e8] ;  /* 0x0000ba00ff327b82 */ /* 0x010e220000000a00 */
[----:B------:R-:W-:Y:S01]  /*21e0*/  VIADD R45, R45, 0xffffffff ;  /* 0xffffffff2d2d7836 */ /* 0x000fe20000000000 */
[----:B------:R-:W-:Y:S05]  /*21f0*/  YIELD ;  /* 0x0000000000007946 */ /* 0x000fea0003800000 */
[----:B------:R-:W-:Y:S01]  /*2200*/  SHF.R.S32.HI R72, RZ, 0x1f, R45 ;  /* 0x0000001fff487819 */ /* 0x000fe2000001142d */
[----:B------:R-:W1:Y:S01]  /*2210*/  LDC R83, c[0x0][0x3f4] ;  /* 0x0000fd00ff537b82 */ /* 0x000e620000000800 */
[-C--:B------:R-:W-:Y:S01]  /*2220*/  IMAD R5, R49, R45.reuse, RZ ;  /* 0x0000002d31057224 */ /* 0x080fe200078e02ff */
[----:B------:R-:W-:Y:S01]  /*2230*/  BSSY B0, `(.L_x_654) ;  /* 0x000018e000007945 */ /* 0x000fe20003800000 */
[----:B---3--:R-:W-:-:S04]  /*2240*/  IMAD.WIDE.U32 R14, R52, R45, RZ ;  /* 0x0000002d340e7225 */ /* 0x008fc800078e00ff */
[----:B------:R-:W-:Y:S01]  /*2250*/  IMAD R5, R72, R52, R5 ;  /* 0x0000003448057224 */ /* 0x000fe200078e0205 */
[----:B------:R-:W-:Y:S01]  /*2260*/  IADD3 R4, P2, R0, R14, RZ ;  /* 0x0000000e00047210 */ /* 0x000fe20007f5e0ff */
[----:B--2---:R-:W-:Y:S02]  /*2270*/  IMAD.SHL.U32 R30, R22, 0x1000, RZ ;  /* 0x00001000161e7824 */ /* 0x004fe400078e00ff */
[----:B------:R-:W-:Y:S02]  /*2280*/  IMAD.IADD R78, R15, 0x1, R5 ;  /* 0x000000010f4e7824 */ /* 0x000fe400078e0205 */
[----:B------:R-:W-:Y:S02]  /*2290*/  IMAD.IADD R5, R61, 0x1, R30 ;  /* 0x000000013d057824 */ /* 0x000fe400078e021e */
[----:B------:R-:W-:Y:S01]  /*22a0*/  IMAD.X R6, R78, 0x1, R47, P2 ;  /* 0x000000014e067824 */ /* 0x000fe200010e062f */
[----:B0-----:R-:W-:Y:S01]  /*22b0*/  LEA R12, P3, R4, R50, 0x1 ;  /* 0x00000032040c7211 */ /* 0x001fe200078608ff */
[----:B------:R-:W-:Y:S01]  /*22c0*/  IMAD R31, R5, 0x2, R2 ;  /* 0x00000002051f7824 */ /* 0x000fe200078e0202 */
[----:B------:R-:W-:-:S02]  /*22d0*/  ISETP.GT.AND P2, PT, R45, R44, PT ;  /* 0x0000002c2d00720c */ /* 0x000fc40003f44270 */
[----:B------:R-:W-:Y:S02]  /*22e0*/  LEA.HI.X R13, R4, R51, R6, 0x1, P3 ;  /* 0x00000033040d7211 */ /* 0x000fe400018f0c06 */
[----:B-1----:R-:W-:-:S13]  /*22f0*/  ISETP.GE.AND P3, PT, R83, 0x1, PT ;  /* 0x000000015300780c */ /* 0x002fda0003f66270 */
[----:B------:R-:W-:Y:S05]  /*2300*/  @!P3 BRA `(.L_x_655) ;  /* 0x0000001400a0b947 */ /* 0x000fea0003800000 */
[----:B------:R-:W-:Y:S01]  /*2310*/  ULDC.U8 UR4, c[0x0][0x410] ;  /* 0x0001040000047ab9 */ /* 0x000fe20000000000 */
[-C--:B------:R-:W-:Y:S01]  /*2320*/  IMAD R7, R53, R45.reuse, RZ ;  /* 0x0000002d35077224 */ /* 0x080fe200078e02ff */
[----:B------:R-:W-:Y:S01]  /*2330*/  ISETP.NE.AND P3, PT, RZ, UR4, PT ;  /* 0x00000004ff007c0c */ /* 0x000fe2000bf65270 */
[----:B------:R-:W-:-:S04]  /*2340*/  IMAD.WIDE.U32 R4, R54, R45, RZ ;  /* 0x0000002d36047225 */ /* 0x000fc800078e00ff */
[----:B------:R-:W-:-:S04]  /*2350*/  IMAD R7, R72, R54, R7 ;  /* 0x0000003648077224 */ /* 0x000fc800078e0207 */
[----:B------:R-:W-:-:S04]  /*2360*/  IMAD.IADD R75, R5, 0x1, R7 ;  /* 0x00000001054b7824 */ /* 0x000fc800078e0207 */
[----:B------:R-:W-:Y:S05]  /*2370*/  @!P3 BRA `(.L_x_656) ;  /* 0x0000000800acb947 */ /* 0x000fea0003800000 */
[----:B------:R-:W-:Y:S01]  /*2380*/  IMAD R68, R45, -0x40, R46 ;  /* 0xffffffc02d447824 */ /* 0x000fe200078e022e */
[----:B------:R-:W-:Y:S01]  /*2390*/  BSSY B1, `(.L_x_657) ;  /* 0x000001d000017945 */ /* 0x000fe20003800000 */
[----:B------:R-:W-:Y:S02]  /*23a0*/  CS2R R8, SRZ ;  /* 0x0000000000087805 */ /* 0x000fe4000001ff00 */
[----:B------:R-:W-:Y:S02]  /*23b0*/  CS2R R28, SRZ ;  /* 0x00000000001c7805 */ /* 0x000fe4000001ff00 */
[----:B------:R-:W-:Y:S02]  /*23c0*/  CS2R R10, SRZ ;  /* 0x00000000000a7805 */ /* 0x000fe4000001ff00 */
[----:B------:R-:W-:Y:S02]  /*23d0*/  VIMNMX R68, R68, 0x40, PT ;  /* 0x0000004044447848 */ /* 0x000fe40003fe0100 */
[----:B------:R-:W-:-:S02]  /*23e0*/  CS2R R14, SRZ ;  /* 0x00000000000e7805 */ /* 0x000fc4000001ff00 */
[----:B------:R-:W-:-:S13]  /*23f0*/  ISETP.GE.AND P4, PT, R19, R68, PT ;  /* 0x000000441300720c */ /* 0x000fda0003f86270 */
[----:B------:R-:W-:Y:S05]  /*2400*/  @P4 BRA `(.L_x_658) ;  /* 0x0000000000544947 */ /* 0x000fea0003800000 */
[----:B------:R-:W-:Y:S01]  /*2410*/  IMAD R6, R56, R45, RZ ;  /* 0x0000002d38067224 */ /* 0x000fe200078e02ff */
[----:B------:R-:W-:Y:S01]  /*2420*/  IADD3 R8, P3, R34, R4, RZ ;  /* 0x0000000422087210 */ /* 0x000fe20007f7e0ff */
[----:B------:R-:W-:Y:S01]  /*2430*/  IMAD.MOV.U32 R66, RZ, RZ, R38 ;  /* 0x000000ffff427224 */ /* 0x000fe200078e0026 */
[----:B------:R-:W-:Y:S01]  /*2440*/  ULDC.64 UR6, c[0x0][0x400] ;  /* 0x0001000000067ab9 */ /* 0x000fe20000000a00 */
[-C--:B------:R-:W-:Y:S01]  /*2450*/  IMAD R5, R72, R57.reuse, R6 ;  /* 0x0000003948057224 */ /* 0x080fe200078e0206 */
[----:B------:R-:W-:Y:S01]  /*2460*/  ULDC.64 UR4, c[0x0][0x3e8] ;  /* 0x0000fa0000047ab9 */ /* 0x000fe20000000a00 */
[----:B------:R-:W-:Y:S01]  /*2470*/  IMAD.WIDE.U32 R6, R45, R57, R66 ;  /* 0x000000392d067225 */ /* 0x000fe200078e0042 */
[----:B------:R-:W-:-:S03]  /*2480*/  CS2R R10, SRZ ;  /* 0x00000000000a7805 */ /* 0x000fc6000001ff00 */
[----:B------:R-:W-:Y:S01]  /*2490*/  IMAD.IADD R5, R7, 0x1, R5 ;  /* 0x0000000107057824 */ /* 0x000fe200078e0205 */
[----:B------:R-:W-:Y:S01]  /*24a0*/  LEA R50, P5, R6, UR6, 0x1 ;  /* 0x0000000606327c11 */ /* 0x000fe2000f8a08ff */
[----:B------:R-:W-:Y:S01]  /*24b0*/  IMAD.X R7, R75, 0x1, R62, P3 ;  /* 0x000000014b077824 */ /* 0x000fe200018e063e */
[----:B------:R-:W-:Y:S02]  /*24c0*/  LEA R4, P3, R8, UR4, 0x1 ;  /* 0x0000000408047c11 */ /* 0x000fe4000f8608ff */
[----:B------:R-:W-:Y:S02]  /*24d0*/  LEA.HI.X R51, R6, UR7, R5, 0x1, P5 ;  /* 0x0000000706337c11 */ /* 0x000fe4000a8f0c05 */
[----:B------:R-:W-:Y:S02]  /*24e0*/  LEA.HI.X R5, R8, UR5, R7, 0x1, P3 ;  /* 0x0000000508057c11 */ /* 0x000fe400098f0c07 */
[----:B------:R-:W-:Y:S02]  /*24f0*/  CS2R R8, SRZ ;  /* 0x0000000000087805 */ /* 0x000fe4000001ff00 */
[----:B------:R-:W-:-:S02]  /*2500*/  ISETP.GE.AND P5, PT, R186, R83, PT ;  /* 0x00000053ba00720c */ /* 0x000fc40003fa6270 */
[----:B------:R-:W-:-:S11]  /*2510*/  ISETP.GE.AND P3, PT, R190, R83, PT ;  /* 0x00000053be00720c */ /* 0x000fd60003f66270 */
[----:B------:R0:W5:Y:S04]  /*2520*/  @!P5 LDG.E.64 R28, desc[UR40][R4.64] ;  /* 0x00000028041cd981 */ /* 0x000168000c1e1b00 */
[----:B------:R0:W5:Y:S04]  /*2530*/  @!P3 LDG.E.64 R8, desc[UR40][R4.64+0x20] ;  /* 0x000020280408b981 */ /* 0x000168000c1e1b00 */
[----:B------:R0:W5:Y:S04]  /*2540*/  @!P5 LDG.E.64 R14, desc[UR40][R50.64] ;  /* 0x00000028320ed981 */ /* 0x000168000c1e1b00 */
[----:B------:R0:W5:Y:S02]  /*2550*/  @!P3 LDG.E.64 R10, desc[UR40][R50.64+0x20] ;  /* 0x00002028320ab981 */ /* 0x000164000c1e1b00 */
.L_x_658:
[----:B------:R-:W-:Y:S05]  /*2560*/  BSYNC B1 ;  /* 0x0000000000017941 */ /* 0x000fea0003800000 */
.L_x_657:
[----:B------:R-:W-:Y:S01]  /*2570*/  ISETP.NE.AND P3, PT, R184, 0x3, PT ;  /* 0x00000003b800780c */ /* 0x000fe20003f65270 */
[----:B0----5:R-:W-:Y:S02]  /*2580*/  IMAD.MOV.U32 R4, RZ, RZ, R8 ;  /* 0x000000ffff047224 */ /* 0x021fe400078e0008 */
[----:B------:R-:W-:Y:S02]  /*2590*/  IMAD.MOV.U32 R5, RZ, RZ, R9 ;  /* 0x000000ffff057224 */ /* 0x000fe400078e0009 */
[----:B------:R-:W-:Y:S01]  /*25a0*/  IMAD.MOV.U32 R6, RZ, RZ, R28 ;  /* 0x000000ffff067224 */ /* 0x000fe200078e001c */
[----:B------:R-:W-:Y:S01]  /*25b0*/  PRMT R82, R82, 0x5410, R4 ;  /* 0x0000541052527816 */ /* 0x000fe20000000004 */
        /* <DEDUP_REMOVED lines=9> */
[----:B------:R-:W-:-:S02]  /*2650*/  PRMT R86, R86, 0x5410, R5 ;  /* 0x0000541056567816 */ /* 0x000fc40000000005 */
[----:B------:R-:W-:Y:S02]  /*2660*/  PRMT R50, R50, 0x5410, R6 ;  /* 0x0000541032327816 */ /* 0x000fe40000000006 */
[----:B------:R-:W-:Y:S01]  /*2670*/  PRMT R72, R72, 0x5410, R7 ;  /* 0x0000541048487816 */ /* 0x000fe20000000007 */
[----:B------:R-:W-:Y:S06]  /*2680*/  @!P3 BRA `(.L_x_659) ;  /* 0x000000000004b947 */ /* 0x000fec0003800000 */
[----:B------:R-:W-:Y:S01]  /*2690*/  BPT.TRAP 0x1 ;  /* 0x000000040000795c */ /* 0x000fe20000300000 */
.L_x_659:
[----:B------:R-:W-:Y:S01]  /*26a0*/  IMAD R66, R22, 0x8, R2 ;  /* 0x0000000816427824 */ /* 0x000fe200078e0202 */
[----:B------:R-:W-:Y:S01]  /*26b0*/  SHF.L.U32 R75, R185, 0x1f, RZ ;  /* 0x0000001fb94b7819 */ /* 0x000fe200000006ff */
[----:B------:R-:W-:Y:S03]  /*26c0*/  BSSY B1, `(.L_x_660) ;  /* 0x0000003000017945 */ /* 0x000fe60003800000 */
[----:B------:R-:W0:Y:S02]  /*26d0*/  SYNCS.PHASECHK.TRANS64.TRYWAIT P5, [R66+URZ+0x28c90], R75 ;  /* 0x028c904b420075a7 */ /* 0x000e2400080a017f */
[----:B0-----:R-:W-:Y:S05]  /*26e0*/  @!P5 BRA `(.L_x_661) ;  /* 0x0000015800c4d947 */ /* 0x001fea0003800000 */
.L_x_949:
[----:B------:R-:W-:Y:S05]  /*26f0*/  BSYNC B1 ;  /* 0x0000000000017941 */ /* 0x000fea0003800000 */
.L_x_660:
[----:B------:R-:W-:Y:S05]  /*2700*/  @P4 BRA `(.L_x_662) ;  /* 0x0000001400004947 */ /* 0x000fea0003800000 */
[----:B------:R-:W-:Y:S04]  /*2710*/  BSSY B1, `(.L_x_663) ;  /* 0x0000036000017945 */ /* 0x000fe80003800000 */
[----:B------:R-:W-:Y:S05]  /*2720*/  @P0 BRA `(.L_x_664) ;  /* 0x0000000000d00947 */ /* 0x000fea0003800000 */
[----:B------:R1:W2:Y:S01]  /*2730*/  LDS.128 R4, [R31+0x22400] ;  /* 0x022400001f047984 */ /* 0x0002a20000000c00 */
[----:B------:R-:W-:Y:S01]  /*2740*/  ISETP.GE.AND P4, PT, R186, R83, PT ;  /* 0x00000053ba00720c */ /* 0x000fe20003f86270 */
[----:B------:R-:W-:-:S12]  /*2750*/  BSSY B2, `(.L_x_665) ;  /* 0x0000030000027945 */ /* 0x000fd80003800000 */
[----:B-1----:R-:W-:Y:S05]  /*2760*/  @P4 BRA `(.L_x_666) ;  /* 0x0000000000b84947 */ /* 0x002fea0003800000 */
[----:B------:R-:W-:Y:S01]  /*2770*/  SHF.R.U64 R31, R28, 0x10, R29 ;  /* 0x000000101c1f7819 */ /* 0x000fe2000000121d */
[C---:B--2---:R-:W-:Y:S01]  /*2780*/  IMAD.U32 R28, R7.reuse, 0x10000, RZ ;  /* 0x00010000071c7824 */ /* 0x044fe200078e00ff */
[--C-:B------:R-:W-:Y:S01]  /*2790*/  SHF.R.U64 R76, R14, 0x10, R15.reuse ;  /* 0x000000100e4c7819 */ /* 0x100fe2000000120f */
[----:B------:R-:W-:Y:S01]  /*27a0*/  IMAD.U32 R14, R6, 0x10000, RZ ;  /* 0x00010000060e7824 */ /* 0x000fe200078e00ff */
[----:B------:R-:W-:Y:S02]  /*27b0*/  SHF.R.U32.HI R78, RZ, 0x10, R15 ;  /* 0x00000010ff4e7819 */ /* 0x000fe4000001160f */
[----:B------:R-:W-:Y:S02]  /*27c0*/  SHF.R.U32.HI R51, RZ, 0x10, R29 ;  /* 0x00000010ff337819 */ /* 0x000fe4000001161d */
[----:B------:R-:W-:Y:S02]  /*27d0*/  PRMT R31, R50, 0x5410, R31 ;  /* 0x00005410321f7816 */ /* 0x000fe4000000001f */
[----:B------:R-:W-:-:S02]  /*27e0*/  LOP3.LUT R29, R7, 0xffff0000, RZ, 0xc0, !PT ;  /* 0xffff0000071d7812 */ /* 0x000fc400078ec0ff */
[----:B------:R-:W-:Y:S02]  /*27f0*/  PRMT R76, R50, 0x5432, R76 ;  /* 0x00005432324c7816 */ /* 0x000fe4000000004c */
[C---:B------:R-:W-:Y:S02]  /*2800*/  PRMT R78, R72.reuse, 0x5432, R78 ;  /* 0x00005432484e7816 */ /* 0x040fe4000000004e */
[----:B------:R-:W-:Y:S02]  /*2810*/  PRMT R51, R72, 0x5410, R51 ;  /* 0x0000541048337816 */ /* 0x000fe40000000033 */
[----:B------:R-:W-:Y:S01]  /*2820*/  LOP3.LUT R7, R5, 0xffff0000, RZ, 0xc0, !PT ;  /* 0xffff000005077812 */ /* 0x000fe200078ec0ff */
[----:B------:R-:W-:Y:S01]  /*2830*/  IMAD.U32 R79, R78, 0x10000, RZ ;  /* 0x000100004e4f7824 */ /* 0x000fe200078e00ff */
[----:B------:R-:W-:Y:S01]  /*2840*/  LOP3.LUT R50, R31, 0xffff0000, RZ, 0xc0, !PT ;  /* 0xffff00001f327812 */ /* 0x000fe200078ec0ff */
[----:B------:R-:W-:Y:S01]  /*2850*/  IMAD.U32 R72, R51, 0x10000, RZ ;  /* 0x0001000033487824 */ /* 0x000fe200078e00ff */
[----:B------:R-:W-:Y:S01]  /*2860*/  LOP3.LUT R15, R6, 0xffff0000, RZ, 0xc0, !PT ;  /* 0xffff0000060f7812 */ /* 0x000fe200078ec0ff */
[----:B------:R-:W-:Y:S01]  /*2870*/  IMAD.U32 R6, R5, 0x10000, RZ ;  /* 0x0001000005067824 */ /* 0x000fe200078e00ff */
[----:B------:R-:W-:Y:S01]  /*2880*/  LOP3.LUT R77, R76, 0xffff0000, RZ, 0xc0, !PT ;  /* 0xffff00004c4d7812 */ /* 0x000fe200078ec0ff */
[----:B------:R-:W-:Y:S01]  /*2890*/  FMUL.FTZ R80, R7, R50 ;  /* 0x0000003207507220 */ /* 0x000fe20000410000 */
[----:B------:R-:W-:Y:S01]  /*28a0*/  LOP3.LUT R78, R78, 0xffff0000, RZ, 0xc0, !PT ;  /* 0xffff00004e4e7812 */ /* 0x000fe200078ec0ff */
[----:B------:R-:W-:Y:S01]  /*28b0*/  IMAD.U32 R5, R4, 0x10000, RZ ;  /* 0x0001000004057824 */ /* 0x000fe200078e00ff */
[----:B------:R-:W-:Y:S01]  /*28c0*/  LOP3.LUT R51, R51, 0xffff0000, RZ, 0xc0, !PT ;  /* 0xffff000033337812 */ /* 0x000fe200078ec0ff */
[-C--:B------:R-:W-:Y:S01]  /*28d0*/  FMUL.FTZ R81, R7, R77.reuse ;  /* 0x0000004d07517220 */ /* 0x080fe20000410000 */
[----:B------:R-:W-:Y:S01]  /*28e0*/  FFMA.FTZ R80, R6, R77, R80 ;  /* 0x0000004d06507223 */ /* 0x000fe20000010050 */
[----:B------:R-:W-:Y:S01]  /*28f0*/  LOP3.LUT R4, R4, 0xffff0000, RZ, 0xc0, !PT ;  /* 0xffff000004047812 */ /* 0x000fe200078ec0ff */
[----:B------:R-:W-:Y:S01]  /*2900*/  FMUL.FTZ R7, R15, R79 ;  /* 0x0000004f0f077220 */ /* 0x000fe20000410000 */
[----:B------:R-:W-:Y:S01]  /*2910*/  FMUL.FTZ R77, R29, R78 ;  /* 0x0000004e1d4d7220 */ /* 0x000fe20000410000 */
[----:B------:R-:W-:Y:S01]  /*2920*/  FMUL.FTZ R15, R15, R72 ;  /* 0x000000480f0f7220 */ /* 0x000fe20000410000 */
[----:B------:R-:W-:-:S02]  /*2930*/  IMAD.U32 R76, R76, 0x10000, RZ ;  /* 0x000100004c4c7824 */ /* 0x000fc400078e00ff */
[-C--:B------:R-:W-:Y:S01]  /*2940*/  FMUL.FTZ R29, R29, R51.reuse ;  /* 0x000000331d1d7220 */ /* 0x080fe20000410000 */
[----:B------:R-:W-:Y:S02]  /*2950*/  IMAD.U32 R31, R31, 0x10000, RZ ;  /* 0x000100001f1f7824 */ /* 0x000fe400078e00ff */
[----:B------:R-:W-:Y:S01]  /*2960*/  FFMA.FTZ R81, R6, R50, -R81 ;  /* 0x0000003206517223 */ /* 0x000fe20000010851 */
[----:B------:R-:W-:Y:S01]  /*2970*/  FFMA.FTZ R72, R14, R72, -R7 ;  /* 0x000000480e487223 */ /* 0x000fe20000010807 */
[----:B------:R-:W-:Y:S01]  /*2980*/  FFMA.FTZ R77, R28, R51, -R77 ;  /* 0x000000331c4d7223 */ /* 0x000fe2000001084d */
[----:B------:R-:W-:Y:S01]  /*2990*/  FFMA.FTZ R15, R14, R79, R15 ;  /* 0x0000004f0e0f7223 */ /* 0x000fe2000001000f */
[C---:B------:R-:W-:Y:S01]  /*29a0*/  FMUL.FTZ R6, R4.reuse, R76 ;  /* 0x0000004c04067220 */ /* 0x040fe20000410000 */
[-C--:B------:R-:W-:Y:S01]  /*29b0*/  FMUL.FTZ R7, R4, R31.reuse ;  /* 0x0000001f04077220 */ /* 0x080fe20000410000 */
[----:B------:R-:W-:Y:S02]  /*29c0*/  FFMA.FTZ R28, R28, R78, R29 ;  /* 0x0000004e1c1c7223 */ /* 0x000fe4000001001d */
[C---:B------:R-:W-:Y:S01]  /*29d0*/  FFMA.FTZ R6, R5.reuse, R31, -R6 ;  /* 0x0000001f05067223 */ /* 0x040fe20000010806 */
[----:B------:R-:W-:Y:S01]  /*29e0*/  FFMA.FTZ R7, R5, R76, R7 ;  /* 0x0000004c05077223 */ /* 0x000fe20000010007 */
[----:B------:R-:W-:-:S02]  /*29f0*/  F2FP.BF16.F32.PACK_AB R15, R15, R72 ;  /* 0x000000480f0f723e */ /* 0x000fc400000010ff */
[----:B------:R-:W-:Y:S02]  /*2a00*/  F2FP.BF16.F32.PACK_AB R28, R28, R77 ;  /* 0x0000004d1c1c723e */ /* 0x000fe400000010ff */
[----:B------:R-:W-:Y:S01]  /*2a10*/  F2FP.BF16.F32.PACK_AB R4, R7, R6 ;  /* 0x000000060704723e */ /* 0x000fe200000010ff */
[----:B------:R-:W-:Y:S01]  /*2a20*/  IMAD.MOV.U32 R6, RZ, RZ, R15 ;  /* 0x000000ffff067224 */ /* 0x000fe200078e000f */
[----:B------:R-:W-:Y:S01]  /*2a30*/  F2FP.BF16.F32.PACK_AB R5, R80, R81 ;  /* 0x000000515005723e */ /* 0x000fe200000010ff */
[----:B------:R-:W-:-:S07]  /*2a40*/  IMAD.MOV.U32 R7, RZ, RZ, R28 ;  /* 0x000000ffff077224 */ /* 0x000fce00078e001c */
.L_x_666:
[----:B------:R-:W-:Y:S05]  /*2a50*/  BSYNC B2 ;  /* 0x0000000000027941 */ /* 0x000fea0003800000 */
.L_x_665:
[----:B--2---:R1:W-:Y:S02]  /*2a60*/  STG.E.128 desc[UR40][R12.64], R4 ;  /* 0x000000040c007986 */ /* 0x0043e4000c101d28 */
.L_x_664:
[----:B------:R-:W-:Y:S05]  /*2a70*/  BSYNC B1 ;  /* 0x0000000000017941 */ /* 0x000fea0003800000 */
.L_x_663:
[----:B------:R-:W-:Y:S05]  /*2a80*/  @P1 BRA `(.L_x_662) ;  /* 0x0000001000201947 */ /* 0x000fea0003800000 */
[----:B-1----:R-:W-:Y:S01]  /*2a90*/  IMAD.MOV.U32 R5, RZ, RZ, 0x20 ;  /* 0x00000020ff057424 */ /* 0x002fe200078e00ff */
[----:B------:R-:W-:Y:S01]  /*2aa0*/  LOP3.LUT P4, RZ, R188, 0x4, RZ, 0xc0, !PT ;  /* 0x00000004bcff7812 */ /* 0x000fe2000788c0ff */
[----:B------:R-:W-:Y:S03]  /*2ab0*/  BSSY B1, `(.L_x_667) ;  /* 0x0000035000017945 */ /* 0x000fe60003800000 */
[----:B------:R-:W-:Y:S02]  /*2ac0*/  SEL R5, R5, 0xffffffe0, !P4 ;  /* 0xffffffe005057807 */ /* 0x000fe40006000000 */
[----:B------:R-:W-:Y:S02]  /*2ad0*/  ISETP.GE.AND P4, PT, R190, R83, PT ;  /* 0x00000053be00720c */ /* 0x000fe40003f86270 */
[----:B------:R-:W-:-:S05]  /*2ae0*/  IADD3 R5, R5, R61, R30 ;  /* 0x0000003d05057210 */ /* 0x000fca0007ffe01e */
[----:B------:R-:W-:-:S06]  /*2af0*/  IMAD R4, R5, 0x2, R2 ;  /* 0x0000000205047824 */ /* 0x000fcc00078e0202 */
[----:B------:R-:W1:Y:S01]  /*2b00*/  LDS.128 R4, [R4+0x22400] ;  /* 0x0224000004047984 */ /* 0x000e620000000c00 */
[----:B------:R-:W-:Y:S05]  /*2b10*/  @P4 BRA `(.L_x_668) ;  /* 0x0000000000b84947 */ /* 0x000fea0003800000 */
[----:B------:R-:W-:Y:S01]  /*2b20*/  SHF.R.U64 R14, R8, 0x10, R9 ;  /* 0x00000010080e7819 */ /* 0x000fe20000001209 */
[----:B-1----:R-:W-:Y:S01]  /*2b30*/  IMAD.U32 R8, R6, 0x10000, RZ ;  /* 0x0001000006087824 */ /* 0x002fe200078e00ff */
[--C-:B------:R-:W-:Y:S01]  /*2b40*/  SHF.R.U64 R30, R10, 0x10, R11.reuse ;  /* 0x000000100a1e7819 */ /* 0x100fe2000000120b */
[----:B------:R-:W-:Y:S01]  /*2b50*/  IMAD.U32 R10, R7, 0x10000, RZ ;  /* 0x00010000070a7824 */ /* 0x000fe200078e00ff */
[----:B------:R-:W-:Y:S02]  /*2b60*/  SHF.R.U32.HI R50, RZ, 0x10, R11 ;  /* 0x00000010ff327819 */ /* 0x000fe4000001160b */
[----:B------:R-:W-:Y:S02]  /*2b70*/  SHF.R.U32.HI R28, RZ, 0x10, R9 ;  /* 0x00000010ff1c7819 */ /* 0x000fe40000011609 */
[----:B------:R-:W-:Y:S02]  /*2b80*/  PRMT R14, R82, 0x5432, R14 ;  /* 0x00005432520e7816 */ /* 0x000fe4000000000e */
[----:B------:R-:W-:-:S02]  /*2b90*/  PRMT R30, R85, 0x5432, R30 ;  /* 0x00005432551e7816 */ /* 0x000fc4000000001e */
[----:B------:R-:W-:Y:S02]  /*2ba0*/  PRMT R50, R86, 0x5432, R50 ;  /* 0x0000543256327816 */ /* 0x000fe40000000032 */
[----:B------:R-:W-:Y:S02]  /*2bb0*/  PRMT R28, R84, 0x5432, R28 ;  /* 0x00005432541c7816 */ /* 0x000fe4000000001c */
[----:B------:R-:W-:Y:S01]  /*2bc0*/  LOP3.LUT R11, R7, 0xffff0000, RZ, 0xc0, !PT ;  /* 0xffff0000070b7812 */ /* 0x000fe200078ec0ff */
[----:B------:R-:W-:Y:S01]  /*2bd0*/  IMAD.U32 R51, R50, 0x10000, RZ ;  /* 0x0001000032337824 */ /* 0x000fe200078e00ff */
[----:B------:R-:W-:Y:S01]  /*2be0*/  LOP3.LUT R7, R5, 0xffff0000, RZ, 0xc0, !PT ;  /* 0xffff000005077812 */ /* 0x000fe200078ec0ff */
[----:B------:R-:W-:Y:S01]  /*2bf0*/  IMAD.U32 R29, R28, 0x10000, RZ ;  /* 0x000100001c1d7824 */ /* 0x000fe200078e00ff */
[C---:B------:R-:W-:Y:S01]  /*2c00*/  LOP3.LUT R31, R30.reuse, 0xffff0000, RZ, 0xc0, !PT ;  /* 0xffff00001e1f7812 */ /* 0x040fe200078ec0ff */
[----:B------:R-:W-:Y:S01]  /*2c10*/  IMAD.U32 R30, R30, 0x10000, RZ ;  /* 0x000100001e1e7824 */ /* 0x000fe200078e00ff */
[C---:B------:R-:W-:Y:S01]  /*2c20*/  LOP3.LUT R15, R14.reuse, 0xffff0000, RZ, 0xc0, !PT ;  /* 0xffff00000e0f7812 */ /* 0x040fe200078ec0ff */
[----:B------:R-:W-:Y:S01]  /*2c30*/  IMAD.U32 R14, R14, 0x10000, RZ ;  /* 0x000100000e0e7824 */ /* 0x000fe200078e00ff */
[----:B------:R-:W-:Y:S01]  /*2c40*/  LOP3.LUT R9, R6, 0xffff0000, RZ, 0xc0, !PT ;  /* 0xffff000006097812 */ /* 0x000fe200078ec0ff */
[C---:B------:R-:W-:Y:S01]  /*2c50*/  FMUL.FTZ R77, R7.reuse, R31 ;  /* 0x0000001f074d7220 */ /* 0x040fe20000410000 */
[----:B------:R-:W-:Y:S01]  /*2c60*/  LOP3.LUT R50, R50, 0xffff0000, RZ, 0xc0, !PT ;  /* 0xffff000032327812 */ /* 0x000fe200078ec0ff */
[----:B------:R-:W-:Y:S01]  /*2c70*/  FMUL.FTZ R72, R7, R15 ;  /* 0x0000000f07487220 */ /* 0x000fe20000410000 */
[----:B------:R-:W-:Y:S01]  /*2c80*/  LOP3.LUT R28, R28, 0xffff0000, RZ, 0xc0, !PT ;  /* 0xffff00001c1c7812 */ /* 0x000fe200078ec0ff */
[C---:B------:R-:W-:Y:S01]  /*2c90*/  FMUL.FTZ R7, R9.reuse, R51 ;  /* 0x0000003309077220 */ /* 0x040fe20000410000 */
[----:B------:R-:W-:Y:S01]  /*2ca0*/  FMUL.FTZ R9, R9, R29 ;  /* 0x0000001d09097220 */ /* 0x000fe20000410000 */
[----:B------:R-:W-:-:S02]  /*2cb0*/  IMAD.U32 R6, R5, 0x10000, RZ ;  /* 0x0001000005067824 */ /* 0x000fc400078e00ff */
[----:B------:R-:W-:Y:S01]  /*2cc0*/  FFMA.FTZ R29, R8, R29, -R7 ;  /* 0x0000001d081d7223 */ /* 0x000fe20000010807 */
[----:B------:R-:W-:Y:S02]  /*2cd0*/  IMAD.U32 R5, R4, 0x10000, RZ ;  /* 0x0001000004057824 */ /* 0x000fe400078e00ff */
[----:B------:R-:W-:Y:S01]  /*2ce0*/  FFMA.FTZ R8, R8, R51, R9 ;  /* 0x0000003308087223 */ /* 0x000fe20000010009 */
[----:B------:R-:W-:Y:S01]  /*2cf0*/  LOP3.LUT R4, R4, 0xffff0000, RZ, 0xc0, !PT ;  /* 0xffff000004047812 */ /* 0x000fe200078ec0ff */
[C---:B------:R-:W-:Y:S01]  /*2d00*/  FMUL.FTZ R9, R11.reuse, R50 ;  /* 0x000000320b097220 */ /* 0x040fe20000410000 */
[-C--:B------:R-:W-:Y:S01]  /*2d10*/  FMUL.FTZ R11, R11, R28.reuse ;  /* 0x0000001c0b0b7220 */ /* 0x080fe20000410000 */
[C---:B------:R-:W-:Y:S01]  /*2d20*/  FFMA.FTZ R77, R6.reuse, R15, -R77 ;  /* 0x0000000f064d7223 */ /* 0x040fe2000001084d */
[----:B------:R-:W-:Y:S01]  /*2d30*/  FFMA.FTZ R72, R6, R31, R72 ;  /* 0x0000001f06487223 */ /* 0x000fe20000010048 */
[----:B------:R-:W-:Y:S01]  /*2d40*/  FFMA.FTZ R9, R10, R28, -R9 ;  /* 0x0000001c0a097223 */ /* 0x000fe20000010809 */
[C---:B------:R-:W-:Y:S01]  /*2d50*/  FMUL.FTZ R6, R4.reuse, R30 ;  /* 0x0000001e04067220 */ /* 0x040fe20000410000 */
[----:B------:R-:W-:Y:S01]  /*2d60*/  FMUL.FTZ R7, R4, R14 ;  /* 0x0000000e04077220 */ /* 0x000fe20000410000 */
[----:B------:R-:W-:Y:S01]  /*2d70*/  FFMA.FTZ R10, R10, R50, R11 ;  /* 0x000000320a0a7223 */ /* 0x000fe2000001000b */
[----:B------:R-:W-:Y:S01]  /*2d80*/  F2FP.BF16.F32.PACK_AB R8, R8, R29 ;  /* 0x0000001d0808723e */ /* 0x000fe200000010ff */
[C---:B------:R-:W-:Y:S01]  /*2d90*/  FFMA.FTZ R6, R5.reuse, R14, -R6 ;  /* 0x0000000e05067223 */ /* 0x040fe20000010806 */
[----:B------:R-:W-:Y:S01]  /*2da0*/  FFMA.FTZ R7, R5, R30, R7 ;  /* 0x0000001e05077223 */ /* 0x000fe20000010007 */
[----:B------:R-:W-:-:S02]  /*2db0*/  F2FP.BF16.F32.PACK_AB R5, R72, R77 ;  /* 0x0000004d4805723e */ /* 0x000fc400000010ff */
[----:B------:R-:W-:Y:S02]  /*2dc0*/  F2FP.BF16.F32.PACK_AB R9, R10, R9 ;  /* 0x000000090a09723e */ /* 0x000fe400000010ff */
[----:B------:R-:W-:Y:S01]  /*2dd0*/  F2FP.BF16.F32.PACK_AB R4, R7, R6 ;  /* 0x000000060704723e */ /* 0x000fe200000010ff */
[----:B------:R-:W-:Y:S02]  /*2de0*/  IMAD.MOV.U32 R6, RZ, RZ, R8 ;  /* 0x000000ffff067224 */ /* 0x000fe400078e0008 */
[----:B------:R-:W-:-:S07]  /*2df0*/  IMAD.MOV.U32 R7, RZ, RZ, R9 ;  /* 0x000000ffff077224 */ /* 0x000fce00078e0009 */
.L_x_668:
[----:B------:R-:W-:Y:S05]  /*2e00*/  BSYNC B1 ;  /* 0x0000000000017941 */ /* 0x000fea0003800000 */
.L_x_667:
[----:B-1----:R1:W-:Y:S01]  /*2e10*/  STG.E.128 desc[UR40][R12.64+0x40], R4 ;  /* 0x000040040c007986 */ /* 0x0023e2000c101d28 */
[----:B------:R-:W-:Y:S05]  /*2e20*/  BRA `(.L_x_662) ;  /* 0x0000000c00387947 */ /* 0x000fea0003800000 */
.L_x_656:
[----:B------:R-:W-:Y:S01]  /*2e30*/  IMAD R68, R45, -0x40, R46 ;  /* 0xffffffc02d447824 */ /* 0x000fe200078e022e */
[----:B------:R-:W-:-:S04]  /*2e40*/  ISETP.GE.AND P4, PT, R16, R83, PT ;  /* 0x000000531000720c */ /* 0x000fc80003f86270 */
[----:B------:R-:W-:-:S04]  /*2e50*/  VIMNMX R68, R68, 0x40, PT ;  /* 0x0000004044447848 */ /* 0x000fc80003fe0100 */
[----:B------:R-:W-:-:S13]  /*2e60*/  ISETP.GE.OR P3, PT, R19, R68, P4 ;  /* 0x000000441300720c */ /* 0x000fda0002766670 */
[----:B------:R-:W0:Y:S01]  /*2e70*/  @!P3 LDC.64 R12, c[0x0][0x3e8] ;  /* 0x0000fa00ff0cbb82 */ /* 0x000e220000000a00 */
[----:B------:R-:W-:Y:S01]  /*2e80*/  @!P3 IADD3 R6, P5, R36, R4, RZ ;  /* 0x000000042406b210 */ /* 0x000fe20007fbe0ff */
[----:B------:R-:W-:Y:S02]  /*2e90*/  @!P3 IMAD R4, R56, R45, RZ ;  /* 0x0000002d3804b224 */ /* 0x000fe400078e02ff */
[----:B------:R-:W-:Y:S02]  /*2ea0*/  @!P3 IMAD.MOV.U32 R5, RZ, RZ, R69 ;  /* 0x000000ffff05b224 */ /* 0x000fe400078e0045 */
[----:B------:R-:W-:Y:S02]  /*2eb0*/  @!P3 IMAD R11, R72, R57, R4 ;  /* 0x00000039480bb224 */ /* 0x000fe400078e0204 */
[----:B------:R-:W1:Y:S01]  /*2ec0*/  @!P3 LDC.64 R8, c[0x0][0x400] ;  /* 0x00010000ff08bb82 */ /* 0x000e620000000a00 */
[----:B------:R-:W-:Y:S02]  /*2ed0*/  @!P3 IMAD.MOV.U32 R4, RZ, RZ, R40 ;  /* 0x000000ffff04b224 */ /* 0x000fe400078e0028 */
[----:B------:R-:W-:-:S02]  /*2ee0*/  @!P3 IMAD.X R7, R75, 0x1, R63, P5 ;  /* 0x000000014b07b824 */ /* 0x000fc400028e063f */
[----:B------:R-:W-:Y:S01]  /*2ef0*/  @!P3 IMAD.WIDE.U32 R28, R45, R57, R4 ;  /* 0x000000392d1cb225 */ /* 0x000fe200078e0004 */
[----:B------:R-:W-:-:S03]  /*2f00*/  CS2R R4, SRZ ;  /* 0x0000000000047805 */ /* 0x000fc6000001ff00 */
[----:B------:R-:W-:Y:S01]  /*2f10*/  @!P3 IMAD.IADD R29, R11, 0x1, R29 ;  /* 0x000000010b1db824 */ /* 0x000fe200078e021d */
[----:B0-----:R-:W-:-:S04]  /*2f20*/  @!P3 LEA R12, P5, R6, R12, 0x1 ;  /* 0x0000000c060cb211 */ /* 0x001fc800078a08ff */
[----:B------:R-:W-:Y:S02]  /*2f30*/  @!P3 LEA.HI.X R13, R6, R13, R7, 0x1, P5 ;  /* 0x0000000d060db211 */ /* 0x000fe400028f0c07 */
[----:B------:R-:W-:Y:S02]  /*2f40*/  CS2R R6, SRZ ;  /* 0x0000000000067805 */ /* 0x000fe4000001ff00 */
[C---:B-1----:R-:W-:Y:S02]  /*2f50*/  @!P3 LEA R76, P5, R28.reuse, R8, 0x1 ;  /* 0x000000081c4cb211 */ /* 0x042fe400078a08ff */
[----:B------:R-:W-:Y:S02]  /*2f60*/  CS2R R10, SRZ ;  /* 0x00000000000a7805 */ /* 0x000fe4000001ff00 */
[----:B------:R-:W2:Y:S01]  /*2f70*/  @!P3 LDG.E.128 R4, desc[UR40][R12.64] ;  /* 0x000000280c04b981 */ /* 0x000ea2000c1e1d00 */
[----:B------:R-:W-:Y:S02]  /*2f80*/  @!P3 LEA.HI.X R77, R28, R9, R29, 0x1, P5 ;  /* 0x000000091c4db211 */ /* 0x000fe400028f0c1d */
[----:B------:R-:W-:-:S06]  /*2f90*/  CS2R R8, SRZ ;  /* 0x0000000000087805 */ /* 0x000fcc000001ff00 */
[----:B------:R-:W3:Y:S01]  /*2fa0*/  @!P3 LDG.E.128 R8, desc[UR40][R76.64] ;  /* 0x000000284c08b981 */ /* 0x000ee2000c1e1d00 */
[----:B------:R-:W-:Y:S01]  /*2fb0*/  ISETP.NE.AND P3, PT, R184, 0x3, PT ;  /* 0x00000003b800780c */ /* 0x000fe20003f65270 */
[----:B--2---:R-:W-:Y:S02]  /*2fc0*/  IMAD.MOV.U32 R28, RZ, RZ, R6 ;  /* 0x000000ffff1c7224 */ /* 0x004fe400078e0006 */
[----:B------:R-:W-:Y:S02]  /*2fd0*/  IMAD.MOV.U32 R29, RZ, RZ, R7 ;  /* 0x000000ffff1d7224 */ /* 0x000fe400078e0007 */
[----:B------:R-:W-:Y:S02]  /*2fe0*/  IMAD.MOV.U32 R31, RZ, RZ, R4 ;  /* 0x000000ffff1f7224 */ /* 0x000fe400078e0004 */
[----:B------:R-:W-:Y:S01]  /*2ff0*/  IMAD.MOV.U32 R66, RZ, RZ, R5 ;  /* 0x000000ffff427224 */ /* 0x000fe200078e0005 */
[----:B------:R-:W-:Y:S01]  /*3000*/  PRMT R92, R92, 0x5410, R29 ;  /* 0x000054105c5c7816 */ /* 0x000fe2000000001d */
[----:B---3--:R-:W-:Y:S01]  /*3010*/  IMAD.MOV.U32 R12, RZ, RZ, R10 ;  /* 0x000000ffff0c7224 */ /* 0x008fe200078e000a */
[----:B------:R-:W-:Y:S01]  /*3020*/  PRMT R90, R28, 0x5410, R31 ;  /* 0x000054101c5a7816 */ /* 0x000fe2000000001f */
[----:B------:R-:W-:Y:S01]  /*3030*/  IMAD.MOV.U32 R13, RZ, RZ, R11 ;  /* 0x000000ffff0d7224 */ /* 0x000fe200078e000b */
[----:B------:R-:W-:Y:S01]  /*3040*/  PRMT R93, R93, 0x5410, R66 ;  /* 0x000054105d5d7816 */ /* 0x000fe20000000042 */
[----:B------:R-:W-:Y:S01]  /*3050*/  IMAD.MOV.U32 R28, RZ, RZ, R8 ;  /* 0x000000ffff1c7224 */ /* 0x000fe200078e0008 */
[----:B------:R-:W-:Y:S01]  /*3060*/  PRMT R92, R12, 0x7610, R92 ;  /* 0x000076100c5c7816 */ /* 0x000fe2000000005c */
[----:B------:R-:W-:Y:S01]  /*3070*/  IMAD.MOV.U32 R29, RZ, RZ, R9 ;  /* 0x000000ffff1d7224 */ /* 0x000fe200078e0009 */
[----:B------:R-:W-:-:S04]  /*3080*/  PRMT R93, R13, 0x7610, R93 ;  /* 0x000076100d5d7816 */ /* 0x000fc8000000005d */
[----:B------:R-:W-:Y:S01]  /*3090*/  PRMT R84, R28, 0x5410, R29 ;  /* 0x000054101c547816 */ /* 0x000fe2000000001d */
[----:B------:R-:W-:Y:S06]  /*30a0*/  @!P3 BRA `(.L_x_669) ;  /* 0x000000000004b947 */ /* 0x000fec0003800000 */
[----:B------:R-:W-:Y:S01]  /*30b0*/  BPT.TRAP 0x1 ;  /* 0x000000040000795c */ /* 0x000fe20000300000 */
.L_x_669:
[----:B------:R-:W-:Y:S01]  /*30c0*/  IMAD R66, R22, 0x8, R2 ;  /* 0x0000000816427824 */ /* 0x000fe200078e0202 */
[----:B------:R-:W-:Y:S01]  /*30d0*/  SHF.L.U32 R75, R185, 0x1f, RZ ;  /* 0x0000001fb94b7819 */ /* 0x000fe200000006ff */
[----:B------:R-:W-:Y:S03]  /*30e0*/  BSSY B1, `(.L_x_670) ;  /* 0x0000003000017945 */ /* 0x000fe60003800000 */
[----:B------:R-:W0:Y:S02]  /*30f0*/  SYNCS.PHASECHK.TRANS64.TRYWAIT P5, [R66+URZ+0x28c90], R75 ;  /* 0x028c904b420075a7 */ /* 0x000e2400080a017f */
[----:B0-----:R-:W-:Y:S05]  /*3100*/  @!P5 BRA `(.L_x_671) ;  /* 0x000001500050d947 */ /* 0x001fea0003800000 */
.L_x_950:
[----:B------:R-:W-:Y:S05]  /*3110*/  BSYNC B1 ;  /* 0x0000000000017941 */ /* 0x000fea0003800000 */
.L_x_670:
[----:B------:R-:W-:Y:S01]  /*3120*/  ISETP.GE.OR P5, PT, R19, R68, P0 ;  /* 0x000000441300720c */ /* 0x000fe200007a6670 */
[----:B------:R-:W-:Y:S01]  /*3130*/  ULDC.64 UR4, c[0x0][0x300] ;  /* 0x0000c00000047ab9 */ /* 0x000fe20000000a00 */
[----:B------:R-:W-:Y:S02]  /*3140*/  IMAD.MOV.U32 R76, RZ, RZ, R14 ;  /* 0x000000ffff4c7224 */ /* 0x000fe400078e000e */
[----:B------:R-:W-:Y:S02]  /*3150*/  IMAD R12, R3, UR4, RZ ;  /* 0x00000004030c7c24 */ /* 0x000fe4000f8e02ff */
[----:B------:R-:W-:Y:S02]  /*3160*/  IMAD.MOV.U32 R77, RZ, RZ, R78 ;  /* 0x000000ffff4d7224 */ /* 0x000fe400078e004e */
[C---:B------:R-:W-:Y:S02]  /*3170*/  IMAD R81, R19.reuse, UR5, R12 ;  /* 0x0000000513517c24 */ /* 0x040fe4000f8e020c */
[----:B------:R-:W-:-:S03]  /*3180*/  IMAD.WIDE.U32 R76, R19, UR4, R76 ;  /* 0x00000004134c7c25 */ /* 0x000fc6000f8e004c */
[----:B------:R-:W-:Y:S05]  /*3190*/  @P5 BRA `(.L_x_662) ;  /* 0x00000008005c5947 */ /* 0x000fea0003800000 */
[----:B------:R-:W1:Y:S01]  /*31a0*/  LDC R83, c[0x0][0x2f4] ;  /* 0x0000bd00ff537b82 */ /* 0x000e620000000800 */
[----:B------:R-:W-:Y:S01]  /*31b0*/  IMAD.IADD R81, R81, 0x1, R77 ;  /* 0x0000000151517824 */ /* 0x000fe200078e024d */
[----:B------:R-:W-:Y:S01]  /*31c0*/  IADD3 R79, P5, P6, R20, R76, R65 ;  /* 0x0000004c144f7210 */ /* 0x000fe20007ebe041 */
[----:B------:R-:W-:Y:S03]  /*31d0*/  BSSY B1, `(.L_x_672) ;  /* 0x0000071000017945 */ /* 0x000fe60003800000 */
[----:B------:R-:W-:Y:S02]  /*31e0*/  IADD3.X R80, R26, R81, R71, P5, P6 ;  /* 0x000000511a507210 */ /* 0x000fe40002fec447 */
[----:B------:R-:W-:Y:S02]  /*31f0*/  ISETP.NE.AND P6, PT, R70, RZ, PT ;  /* 0x000000ff4600720c */ /* 0x000fe40003fc5270 */
[----:B------:R-:W-:-:S04]  /*3200*/  LEA R78, P5, R79, R50, 0x1 ;  /* 0x000000324f4e7211 */ /* 0x000fc800078a08ff */
[----:B------:R-:W-:Y:S01]  /*3210*/  LEA.HI.X R79, R79, R51, R80, 0x1, P5 ;  /* 0x000000334f4f7211 */ /* 0x000fe200028f0c50 */
[----:B-1----:R-:W-:-:S05]  /*3220*/  IMAD.IADD R13, R83, 0x1, -R60 ;  /* 0x00000001530d7824 */ /* 0x002fca00078e0a3c */
[----:B------:R-:W-:-:S04]  /*3230*/  SEL R13, R60, R13, !P6 ;  /* 0x0000000d3c0d7207 */ /* 0x000fc80007000000 */
[----:B------:R-:W-:-:S04]  /*3240*/  SHF.R.S32.HI R12, RZ, 0x1f, R13 ;  /* 0x0000001fff0c7819 */ /* 0x000fc8000001140d */
[----:B------:R-:W-:-:S04]  /*3250*/  LEA.HI R12, R12, R13, RZ, 0x4 ;  /* 0x0000000d0c0c7211 */ /* 0x000fc800078f20ff */
[----:B------:R-:W-:-:S04]  /*3260*/  SHF.R.S32.HI R13, RZ, 0x4, R12 ;  /* 0x00000004ff0d7819 */ /* 0x000fc8000001140c */
[----:B------:R-:W-:-:S05]  /*3270*/  LEA.HI.SX32 R13, R48, R13, 0x1d ;  /* 0x0000000d300d7211 */ /* 0x000fca00078feaff */
[----:B------:R-:W-:-:S05]  /*3280*/  IMAD.SHL.U32 R72, R13, 0x8, RZ ;  /* 0x000000080d487824 */ /* 0x000fca00078e00ff */
[----:B------:R-:W-:-:S04]  /*3290*/  LOP3.LUT R13, R55, 0x38, R72, 0xf8, !PT ;  /* 0x00000038370d7812 */ /* 0x000fc800078ef848 */
[----:B------:R-:W-:-:S05]  /*32a0*/  LOP3.LUT R13, R13, R58, RZ, 0x3c, !PT ;  /* 0x0000003a0d0d7212 */ /* 0x000fca00078e3cff */
[----:B------:R-:W-:Y:S02]  /*32b0*/  IMAD R15, R192, 0x200, R13 ;  /* 0x00000200c00f7824 */ /* 0x000fe400078e020d */
[----:B------:R-:W-:Y:S02]  /*32c0*/  IMAD.IADD R13, R64, 0x1, R30 ;  /* 0x00000001400d7824 */ /* 0x000fe400078e021e */
[----:B------:R-:W-:Y:S02]  /*32d0*/  IMAD.IADD R15, R30, 0x1, R15 ;  /* 0x000000011e0f7824 */ /* 0x000fe400078e020f */
[--C-:B------:R-:W-:Y:S02]  /*32e0*/  IMAD R13, R13, 0x2, R2.reuse ;  /* 0x000000020d0d7824 */ /* 0x100fe400078e0202 */
[----:B------:R-:W-:-:S04]  /*32f0*/  IMAD R28, R15, 0x2, R2 ;  /* 0x000000020f1c7824 */ /* 0x000fc800078e0202 */
[----:B------:R-:W1:Y:S04]  /*3300*/  LDS.128 R12, [R13+0x22400] ;  /* 0x022400000d0c7984 */ /* 0x000e680000000c00 */
[----:B------:R-:W2:Y:S01]  /*3310*/  LDS.128 R28, [R28+0x22400] ;  /* 0x022400001c1c7984 */ /* 0x000ea20000000c00 */
[----:B------:R-:W-:Y:S05]  /*3320*/  @P4 BRA `(.L_x_673) ;  /* 0x00000004006c4947 */ /* 0x000fea0003800000 */
[----:B------:R-:W-:Y:S02]  /*3330*/  SHF.R.U32.HI R82, RZ, 0x10, R5 ;  /* 0x00000010ff527819 */ /* 0x000fe40000011605 */
[----:B------:R-:W-:Y:S02]  /*3340*/  SHF.R.U32.HI R88, RZ, 0x10, R9 ;  /* 0x00000010ff587819 */ /* 0x000fe40000011609 */
[----:B------:R-:W-:Y:S01]  /*3350*/  SHF.R.U64 R80, R4, 0x10, R5 ;  /* 0x0000001004507819 */ /* 0x000fe20000001205 */
[----:B-1----:R-:W-:Y:S01]  /*3360*/  IMAD.U32 R5, R13, 0x10000, RZ ;  /* 0x000100000d057824 */ /* 0x002fe200078e00ff */
[----:B------:R-:W-:Y:S01]  /*3370*/  SHF.R.U64 R85, R6, 0x10, R7 ;  /* 0x0000001006557819 */ /* 0x000fe20000001207 */
[----:B------:R-:W-:Y:S01]  /*3380*/  IMAD.U32 R4, R12, 0x10000, RZ ;  /* 0x000100000c047824 */ /* 0x000fe200078e00ff */
[----:B------:R-:W-:Y:S01]  /*3390*/  SHF.R.U64 R87, R8, 0x10, R9 ;  /* 0x0000001008577819 */ /* 0x000fe20000001209 */
[----:B------:R-:W-:Y:S01]  /*33a0*/  IMAD.U32 R8, R15, 0x10000, RZ ;  /* 0x000100000f087824 */ /* 0x000fe200078e00ff */
[----:B------:R-:W-:-:S02]  /*33b0*/  PRMT R82, R93, 0x5432, R82 ;  /* 0x000054325d527816 */ /* 0x000fc40000000052 */
[----:B------:R-:W-:Y:S02]  /*33c0*/  PRMT R88, R84, 0x5432, R88 ;  /* 0x0000543254587816 */ /* 0x000fe40000000058 */
[----:B------:R-:W-:Y:S02]  /*33d0*/  SHF.R.U32.HI R91, RZ, 0x10, R11 ;  /* 0x00000010ff5b7819 */ /* 0x000fe4000001160b */
[----:B------:R-:W-:Y:S01]  /*33e0*/  SHF.R.U32.HI R86, RZ, 0x10, R7 ;  /* 0x00000010ff567819 */ /* 0x000fe20000011607 */
[----:B------:R-:W-:Y:S01]  /*33f0*/  IMAD.U32 R7, R14, 0x10000, RZ ;  /* 0x000100000e077824 */ /* 0x000fe200078e00ff */
[----:B------:R-:W-:Y:S01]  /*3400*/  SHF.R.U64 R89, R10, 0x10, R11 ;  /* 0x000000100a597819 */ /* 0x000fe2000000120b */
[----:B--2---:R-:W-:Y:S01]  /*3410*/  IMAD.U32 R11, R29, 0x10000, RZ ;  /* 0x000100001d0b7824 */ /* 0x004fe200078e00ff */
[----:B------:R-:W-:Y:S01]  /*3420*/  PRMT R80, R90, 0x5432, R80 ;  /* 0x000054325a507816 */ /* 0x000fe20000000050 */
[----:B------:R-:W-:Y:S01]  /*3430*/  IMAD.U32 R10, R28, 0x10000, RZ ;  /* 0x000100001c0a7824 */ /* 0x000fe200078e00ff */
[----:B------:R-:W-:Y:S01]  /*3440*/  PRMT R85, R90, 0x5410, R85 ;  /* 0x000054105a557816 */ /* 0x000fe20000000055 */
[----:B------:R-:W-:Y:S01]  /*3450*/  IMAD.U32 R90, R88, 0x10000, RZ ;  /* 0x00010000585a7824 */ /* 0x000fe200078e00ff */
[----:B------:R-:W-:Y:S01]  /*3460*/  PRMT R87, R84, 0x5410, R87 ;  /* 0x0000541054577816 */ /* 0x000fe20000000057 */
[----:B------:R-:W-:Y:S01]  /*3470*/  IMAD.U32 R84, R82, 0x10000, RZ ;  /* 0x0001000052547824 */ /* 0x000fe200078e00ff */
[----:B------:R-:W-:-:S02]  /*3480*/  LOP3.LUT R6, R13, 0xffff0000, RZ, 0xc0, !PT ;  /* 0xffff00000d067812 */ /* 0x000fc400078ec0ff */
[----:B------:R-:W-:Y:S01]  /*3490*/  PRMT R91, R93, 0x5410, R91 ;  /* 0x000054105d5b7816 */ /* 0x000fe2000000005b */
[----:B------:R-:W-:Y:S01]  /*34a0*/  FMUL.FTZ R94, R11, R84 ;  /* 0x000000540b5e7220 */ /* 0x000fe20000410000 */
[----:B------:R-:W-:Y:S01]  /*34b0*/  LOP3.LUT R13, R29, 0xffff0000, RZ, 0xc0, !PT ;  /* 0xffff00001d0d7812 */ /* 0x000fe200078ec0ff */
[----:B------:R-:W-:Y:S01]  /*34c0*/  IMAD.U32 R29, R31, 0x10000, RZ ;  /* 0x000100001f1d7824 */ /* 0x000fe200078e00ff */
[----:B------:R-:W-:Y:S01]  /*34d0*/  LOP3.LUT R88, R88, 0xffff0000, RZ, 0xc0, !PT ;  /* 0xffff000058587812 */ /* 0x000fe200078ec0ff */
[-C--:B------:R-:W-:Y:S01]  /*34e0*/  FFMA.FTZ R94, R5, R90.reuse, R94 ;  /* 0x0000005a055e7223 */ /* 0x080fe2000001005e */
[C---:B------:R-:W-:Y:S02]  /*34f0*/  PRMT R86, R92.reuse, 0x5432, R86 ;  /* 0x000054325c567816 */ /* 0x040fe40000000056 */
[----:B------:R-:W-:Y:S01]  /*3500*/  PRMT R89, R92, 0x5410, R89 ;  /* 0x000054105c597816 */ /* 0x000fe20000000059 */
[----:B------:R-:W-:Y:S01]  /*3510*/  FMUL.FTZ R92, R11, R90 ;  /* 0x0000005a0b5c7220 */ /* 0x000fe20000410000 */
[----:B------:R-:W-:Y:S01]  /*3520*/  LOP3.LUT R82, R82, 0xffff0000, RZ, 0xc0, !PT ;  /* 0xffff000052527812 */ /* 0x000fe200078ec0ff */
[----:B------:R-:W-:-:S02]  /*3530*/  IMAD.U32 R11, R91, 0x10000, RZ ;  /* 0x000100005b0b7824 */ /* 0x000fc400078e00ff */
[----:B------:R-:W-:Y:S01]  /*3540*/  FMUL.FTZ R93, R13, R88 ;  /* 0x000000580d5d7220 */ /* 0x000fe20000410000 */
[----:B------:R-:W-:Y:S01]  /*3550*/  FFMA.FTZ R92, R5, R84, -R92 ;  /* 0x00000054055c7223 */ /* 0x000fe2000001085c */
[----:B------:R-:W-:Y:S02]  /*3560*/  IMAD.U32 R5, R86, 0x10000, RZ ;  /* 0x0001000056057824 */ /* 0x000fe400078e00ff */
[-C--:B------:R-:W-:Y:S01]  /*3570*/  FMUL.FTZ R13, R13, R82.reuse ;  /* 0x000000520d0d7220 */ /* 0x080fe20000410000 */
[----:B------:R-:W-:Y:S01]  /*3580*/  FMUL.FTZ R95, R29, R11 ;  /* 0x0000000b1d5f7220 */ /* 0x000fe20000410000 */
[C---:B------:R-:W-:Y:S01]  /*3590*/  FFMA.FTZ R93, R6.reuse, R82, -R93 ;  /* 0x00000052065d7223 */ /* 0x040fe2000001085d */
[----:B------:R-:W-:Y:S01]  /*35a0*/  LOP3.LUT R82, R91, 0xffff0000, RZ, 0xc0, !PT ;  /* 0xffff00005b527812 */ /* 0x000fe200078ec0ff */
[----:B------:R-:W-:Y:S01]  /*35b0*/  FFMA.FTZ R91, R6, R88, R13 ;  /* 0x00000058065b7223 */ /* 0x000fe2000001000d */
[----:B------:R-:W-:Y:S01]  /*35c0*/  LOP3.LUT R31, R31, 0xffff0000, RZ, 0xc0, !PT ;  /* 0xffff00001f1f7812 */ /* 0x000fe200078ec0ff */
[-C--:B------:R-:W-:Y:S01]  /*35d0*/  FMUL.FTZ R84, R29, R5.reuse ;  /* 0x000000051d547220 */ /* 0x080fe20000410000 */
[----:B------:R-:W-:Y:S01]  /*35e0*/  FFMA.FTZ R95, R8, R5, -R95 ;  /* 0x00000005085f7223 */ /* 0x000fe2000001085f */
[----:B------:R-:W-:Y:S01]  /*35f0*/  LOP3.LUT R86, R86, 0xffff0000, RZ, 0xc0, !PT ;  /* 0xffff000056567812 */ /* 0x000fe200078ec0ff */
[----:B------:R-:W-:Y:S01]  /*3600*/  IMAD.U32 R13, R87, 0x10000, RZ ;  /* 0x00010000570d7824 */ /* 0x000fe200078e00ff */
[----:B------:R-:W-:Y:S01]  /*3610*/  LOP3.LUT R9, R15, 0xffff0000, RZ, 0xc0, !PT ;  /* 0xffff00000f097812 */ /* 0x000fe200078ec0ff */
[----:B------:R-:W-:-:S02]  /*3620*/  IMAD.U32 R5, R80, 0x10000, RZ ;  /* 0x0001000050057824 */ /* 0x000fc400078e00ff */
[----:B------:R-:W-:Y:S01]  /*3630*/  FFMA.FTZ R84, R8, R11, R84 ;  /* 0x0000000b08547223 */ /* 0x000fe20000010054 */
[C---:B------:R-:W-:Y:S01]  /*3640*/  FMUL.FTZ R6, R31.reuse, R82 ;  /* 0x000000521f067220 */ /* 0x040fe20000410000 */
[----:B------:R-:W-:Y:S01]  /*3650*/  FMUL.FTZ R29, R10, R13 ;  /* 0x0000000d0a1d7220 */ /* 0x000fe20000410000 */
[----:B------:R-:W-:Y:S01]  /*3660*/  LOP3.LUT R28, R28, 0xffff0000, RZ, 0xc0, !PT ;  /* 0xffff00001c1c7812 */ /* 0x000fe200078ec0ff */
[-C--:B------:R-:W-:Y:S01]  /*3670*/  FMUL.FTZ R8, R31, R86.reuse ;  /* 0x000000561f087220 */ /* 0x080fe20000410000 */
[----:B------:R-:W-:Y:S01]  /*3680*/  LOP3.LUT R87, R87, 0xffff0000, RZ, 0xc0, !PT ;  /* 0xffff000057577812 */ /* 0x000fe200078ec0ff */
[----:B------:R-:W-:Y:S01]  /*3690*/  FMUL.FTZ R10, R10, R5 ;  /* 0x000000050a0a7220 */ /* 0x000fe20000410000 */
[----:B------:R-:W-:Y:S01]  /*36a0*/  LOP3.LUT R11, R80, 0xffff0000, RZ, 0xc0, !PT ;  /* 0xffff0000500b7812 */ /* 0x000fe200078ec0ff */
[----:B------:R-:W-:Y:S01]  /*36b0*/  FFMA.FTZ R86, R9, R86, -R6 ;  /* 0x0000005609567223 */ /* 0x000fe20000010806 */
[----:B------:R-:W-:Y:S01]  /*36c0*/  LOP3.LUT R12, R12, 0xffff0000, RZ, 0xc0, !PT ;  /* 0xffff00000c0c7812 */ /* 0x000fe200078ec0ff */
[----:B------:R-:W-:-:S02]  /*36d0*/  IMAD.U32 R15, R30, 0x10000, RZ ;  /* 0x000100001e0f7824 */ /* 0x000fc400078e00ff */
[----:B------:R-:W-:Y:S01]  /*36e0*/  FFMA.FTZ R31, R9, R82, R8 ;  /* 0x00000052091f7223 */ /* 0x000fe20000010008 */
[C---:B------:R-:W-:Y:S01]  /*36f0*/  FFMA.FTZ R29, R4.reuse, R5, -R29 ;  /* 0x00000005041d7223 */ /* 0x040fe2000001081d */
[----:B------:R-:W-:Y:S01]  /*3700*/  FFMA.FTZ R10, R4, R13, R10 ;  /* 0x0000000d040a7223 */ /* 0x000fe2000001000a */
[----:B------:R-:W-:Y:S01]  /*3710*/  IMAD.U32 R6, R89, 0x10000, RZ ;  /* 0x0001000059067824 */ /* 0x000fe200078e00ff */
[----:B------:R-:W-:Y:S01]  /*3720*/  LOP3.LUT R30, R30, 0xffff0000, RZ, 0xc0, !PT ;  /* 0xffff00001e1e7812 */ /* 0x000fe200078ec0ff */
[C---:B------:R-:W-:Y:S01]  /*3730*/  FMUL.FTZ R9, R28.reuse, R87 ;  /* 0x000000571c097220 */ /* 0x040fe20000410000 */
[-C--:B------:R-:W-:Y:S01]  /*3740*/  FMUL.FTZ R5, R28, R11.reuse ;  /* 0x0000000b1c057220 */ /* 0x080fe20000410000 */
[----:B------:R-:W-:Y:S01]  /*3750*/  IMAD.U32 R4, R85, 0x10000, RZ ;  /* 0x0001000055047824 */ /* 0x000fe200078e00ff */
[----:B------:R-:W-:Y:S01]  /*3760*/  LOP3.LUT R89, R89, 0xffff0000, RZ, 0xc0, !PT ;  /* 0xffff000059597812 */ /* 0x000fe200078ec0ff */
[C---:B------:R-:W-:Y:S01]  /*3770*/  FFMA.FTZ R8, R12.reuse, R11, -R9 ;  /* 0x0000000b0c087223 */ /* 0x040fe20000010809 */
[----:B------:R-:W-:Y:S01]  /*3780*/  LOP3.LUT R85, R85, 0xffff0000, RZ, 0xc0, !PT ;  /* 0xffff000055557812 */ /* 0x000fe200078ec0ff */
[----:B------:R-:W-:Y:S01]  /*3790*/  FFMA.FTZ R5, R12, R87, R5 ;  /* 0x000000570c057223 */ /* 0x000fe20000010005 */
[----:B------:R-:W-:Y:S01]  /*37a0*/  LOP3.LUT R14, R14, 0xffff0000, RZ, 0xc0, !PT ;  /* 0xffff00000e0e7812 */ /* 0x000fe200078ec0ff */
[C---:B------:R-:W-:Y:S01]  /*37b0*/  FMUL.FTZ R12, R15.reuse, R6 ;  /* 0x000000060f0c7220 */ /* 0x040fe20000410000 */
[C---:B------:R-:W-:Y:S01]  /*37c0*/  FMUL.FTZ R9, R30.reuse, R89 ;  /* 0x000000591e097220 */ /* 0x040fe20000410000 */
[-C--:B------:R-:W-:Y:S01]  /*37d0*/  FMUL.FTZ R15, R15, R4.reuse ;  /* 0x000000040f0f7220 */ /* 0x080fe20000410000 */
[-C--:B------:R-:W-:Y:S01]  /*37e0*/  FMUL.FTZ R30, R30, R85.reuse ;  /* 0x000000551e1e7220 */ /* 0x080fe20000410000 */
[C---:B------:R-:W-:Y:S01]  /*37f0*/  FFMA.FTZ R12, R7.reuse, R4, -R12 ;  /* 0x00000004070c7223 */ /* 0x040fe2000001080c */
[C---:B------:R-:W-:Y:S01]  /*3800*/  FFMA.FTZ R9, R14.reuse, R85, -R9 ;  /* 0x000000550e097223 */ /* 0x040fe20000010809 */
[----:B------:R-:W-:Y:S01]  /*3810*/  FFMA.FTZ R15, R7, R6, R15 ;  /* 0x00000006070f7223 */ /* 0x000fe2000001000f */
[----:B------:R-:W-:Y:S01]  /*3820*/  FFMA.FTZ R30, R14, R89, R30 ;  /* 0x000000590e1e7223 */ /* 0x000fe2000001001e */
[----:B------:R-:W-:-:S02]  /*3830*/  F2FP.BF16.F32.PACK_AB R86, R86, R95 ;  /* 0x0000005f5656723e */ /* 0x000fc400000010ff */
[----:B------:R-:W-:Y:S02]  /*3840*/  F2FP.BF16.F32.PACK_AB R91, R91, R94 ;  /* 0x0000005e5b5b723e */ /* 0x000fe400000010ff */
[----:B------:R-:W-:Y:S02]  /*3850*/  F2FP.BF16.F32.PACK_AB R8, R8, R29 ;  /* 0x0000001d0808723e */ /* 0x000fe400000010ff */
[----:B------:R-:W-:Y:S01]  /*3860*/  F2FP.BF16.F32.PACK_AB R14, R9, R12 ;  /* 0x0000000c090e723e */ /* 0x000fe200000010ff */
[----:B------:R-:W-:Y:S01]  /*3870*/  IMAD.MOV.U32 R29, RZ, RZ, R91 ;  /* 0x000000ffff1d7224 */ /* 0x000fe200078e005b */
[----:B------:R-:W-:Y:S01]  /*3880*/  F2FP.BF16.F32.PACK_AB R30, R30, R15 ;  /* 0x0000000f1e1e723e */ /* 0x000fe200000010ff */
[----:B------:R-:W-:Y:S01]  /*3890*/  IMAD.MOV.U32 R12, RZ, RZ, R8 ;  /* 0x000000ffff0c7224 */ /* 0x000fe200078e0008 */
[----:B------:R-:W-:Y:S01]  /*38a0*/  F2FP.BF16.F32.PACK_AB R13, R93, R92 ;  /* 0x0000005c5d0d723e */ /* 0x000fe200000010ff */
[----:B------:R-:W-:Y:S01]  /*38b0*/  IMAD.MOV.U32 R15, RZ, RZ, R86 ;  /* 0x000000ffff0f7224 */ /* 0x000fe200078e0056 */
[----:B------:R-:W-:-:S02]  /*38c0*/  F2FP.BF16.F32.PACK_AB R31, R31, R84 ;  /* 0x000000541f1f723e */ /* 0x000fc400000010ff */
[----:B------:R-:W-:-:S07]  /*38d0*/  F2FP.BF16.F32.PACK_AB R28, R5, R10 ;  /* 0x0000000a051c723e */ /* 0x000fce00000010ff */
.L_x_673:
[----:B------:R-:W-:Y:S05]  /*38e0*/  BSYNC B1 ;  /* 0x0000000000017941 */ /* 0x000fea0003800000 */
.L_x_672:
[----:B-1----:R3:W-:Y:S01]  /*38f0*/  STG.E.128 desc[UR40][R78.64], R12 ;  /* 0x0000000c4e007986 */ /* 0x0027e2000c101d28 */
[----:B------:R-:W-:-:S13]  /*3900*/  ISETP.GE.AND P4, PT, R72, R83, PT ;  /* 0x000000534800720c */ /* 0x000fda0003f86270 */
[----:B------:R-:W-:Y:S05]  /*3910*/  @P4 BRA `(.L_x_662) ;  /* 0x00000000007c4947 */ /* 0x000fea0003800000 */
[--C-:B------:R-:W-:Y:S02]  /*3920*/  IADD3 R76, P4, P5, R20, R76, R72.reuse ;  /* 0x0000004c144c7210 */ /* 0x100fe40007d9e048 */
[----:B------:R-:W-:-:S04]  /*3930*/  SHF.R.S32.HI R72, RZ, 0x1f, R72 ;  /* 0x0000001fff487819 */ /* 0x000fc80000011448 */
[----:B------:R-:W-:Y:S02]  /*3940*/  IADD3.X R72, R26, R81, R72, P4, P5 ;  /* 0x000000511a487210 */ /* 0x000fe400027ea448 */
[----:B------:R-:W-:-:S04]  /*3950*/  LEA R50, P4, R76, R50, 0x1 ;  /* 0x000000324c327211 */ /* 0x000fc800078808ff */
[----:B------:R-:W-:-:S05]  /*3960*/  LEA.HI.X R51, R76, R51, R72, 0x1, P4 ;  /* 0x000000334c337211 */ /* 0x000fca00020f0c48 */
[----:B--2---:R4:W-:Y:S01]  /*3970*/  STG.E.128 desc[UR40][R50.64], R28 ;  /* 0x0000001c32007986 */ /* 0x0049e2000c101d28 */
[----:B------:R-:W-:Y:S05]  /*3980*/  BRA `(.L_x_662) ;  /* 0x0000000000607947 */ /* 0x000fea0003800000 */
.L_x_655:
[----:B------:R-:W-:-:S13]  /*3990*/  ISETP.NE.AND P3, PT, R184, 0x3, PT ;  /* 0x00000003b800780c */ /* 0x000fda0003f65270 */
[----:B------:R-:W-:Y:S05]  /*39a0*/  @!P3 BRA `(.L_x_674) ;  /* 0x000000000004b947 */ /* 0x000fea0003800000 */
[----:B------:R-:W-:Y:S01]  /*39b0*/  BPT.TRAP 0x1 ;  /* 0x000000040000795c */ /* 0x000fe20000300000 */
.L_x_674:
[----:B------:R-:W-:Y:S01]  /*39c0*/  IMAD R66, R22, 0x8, R2 ;  /* 0x0000000816427824 */ /* 0x000fe200078e0202 */
[----:B------:R-:W-:Y:S01]  /*39d0*/  SHF.L.U32 R75, R185, 0x1f, RZ ;  /* 0x0000001fb94b7819 */ /* 0x000fe200000006ff */
[----:B------:R-:W-:Y:S01]  /*39e0*/  IMAD R68, R45, -0x40, R46 ;  /* 0xffffffc02d447824 */ /* 0x000fe200078e022e */
[----:B------:R-:W-:Y:S02]  /*39f0*/  BSSY B1, `(.L_x_675) ;  /* 0x0000005000017945 */ /* 0x000fe40003800000 */
[----:B------:R-:W0:Y:S02]  /*3a00*/  SYNCS.PHASECHK.TRANS64.TRYWAIT P5, [R66+URZ+0x28c90], R75 ;  /* 0x028c904b420075a7 */ /* 0x000e2400080a017f */
[----:B------:R-:W-:-:S04]  /*3a10*/  VIMNMX R68, R68, 0x40, PT ;  /* 0x0000004044447848 */ /* 0x000fc80003fe0100 */
[----:B------:R-:W-:Y:S01]  /*3a20*/  ISETP.GE.AND P4, PT, R19, R68, PT ;  /* 0x000000441300720c */ /* 0x000fe20003f86270 */
[----:B0-----:R-:W-:-:S12]  /*3a30*/  @!P5 BRA `(.L_x_676) ;  /* 0x000001480018d947 */ /* 0x001fd80003800000 */
.L_x_951:
[----:B------:R-:W-:Y:S05]  /*3a40*/  BSYNC B1 ;  /* 0x0000000000017941 */ /* 0x000fea0003800000 */
.L_x_675:
[----:B------:R-:W-:Y:S05]  /*3a50*/  @P4 BRA `(.L_x_662) ;  /* 0x00000000002c4947 */ /* 0x000fea0003800000 */
[----:B------:R-:W-:Y:S01]  /*3a60*/  @!P1 LOP3.LUT P4, RZ, R188, 0x4, RZ, 0xc0, !PT ;  /* 0x00000004bcff9812 */ /* 0x000fe2000788c0ff */
[----:B------:R-:W-:Y:S01]  /*3a70*/  @!P1 VIADD R4, R61, 0x20 ;  /* 0x000000203d049836 */ /* 0x000fe20000000000 */
[----:B------:R-:W-:Y:S02]  /*3a80*/  PLOP3.LUT P5, PT, PT, PT, PT, 0x8, 0x0 ;  /* 0x000000000000781c */ /* 0x000fe40003fae170 */
[----:B------:R-:W-:-:S13]  /*3a90*/  @!P1 PLOP3.LUT P5, PT, P4, PT, PT, 0x80, 0x0 ;  /* 0x000000000000981c */ /* 0x000fda00027af070 */
[----:B------:R-:W-:-:S04]  /*3aa0*/  @P5 VIADD R4, R61, 0xffffffe0 ;  /* 0xffffffe03d045836 */ /* 0x000fc80000000000 */
[----:B------:R-:W-:-:S04]  /*3ab0*/  @!P1 IMAD.IADD R5, R30, 0x1, R4 ;  /* 0x000000011e059824 */ /* 0x000fc800078e0204 */
[----:B------:R-:W-:Y:S02]  /*3ac0*/  @!P1 IMAD R8, R5, 0x2, R2 ;  /* 0x0000000205089824 */ /* 0x000fe400078e0202 */
[----:B------:R-:W1:Y:S04]  /*3ad0*/  @!P0 LDS.128 R4, [R31+0x22400] ;  /* 0x022400001f048984 */ /* 0x000e680000000c00 */
[----:B------:R-:W2:Y:S04]  /*3ae0*/  @!P1 LDS.128 R8, [R8+0x22400] ;  /* 0x0224000008089984 */ /* 0x000ea80000000c00 */
[----:B-1----:R1:W-:Y:S04]  /*3af0*/  @!P0 STG.E.128 desc[UR40][R12.64], R4 ;  /* 0x000000040c008986 */ /* 0x0023e8000c101d28 */
[----:B--2---:R1:W-:Y:S02]  /*3b00*/  @!P1 STG.E.128 desc[UR40][R12.64+0x40], R8 ;  /* 0x000040080c009986 */ /* 0x0043e4000c101d28 */
.L_x_662:
[----:B------:R-:W-:Y:S05]  /*3b10*/  BSYNC B0 ;  /* 0x0000000000007941 */ /* 0x000fea0003800000 */
.L_x_654:
[----:B-1----:R-:W1:Y:S01]  /*3b20*/  S2R R4, SR_TID.X ;  /* 0x0000000000047919 */ /* 0x002e620000002100 */
[----:B------:R-:W-:Y:S01]  /*3b30*/  @!PT LDS RZ, [RZ] ;  /* 0x00000000fffff984 */ /* 0x000fe20000000800 */
[----:B------:R-:W-:Y:S01]  /*3b40*/  @!PT LDS RZ, [RZ] ;  /* 0x00000000fffff984 */ /* 0x000fe20000000800 */
[----:B------:R-:W-:Y:S01]  /*3b50*/  @!PT LDS RZ, [RZ] ;  /* 0x00000000fffff984 */ /* 0x000fe20000000800 */
[----:B------:R-:W-:Y:S01]  /*3b60*/  @!PT LDS RZ, [RZ] ;  /* 0x00000000fffff984 */ /* 0x000fe20000000800 */
[----:B------:R5:W-:Y:S06]  /*3b70*/  MEMBAR.ALL.CTA ;  /* 0x0000000000007992 */ /* 0x000bec0000008000 */
[----:B-----5:R-:W5:Y:S01]  /*3b80*/  FENCE.VIEW.ASYNC.S ;  /* 0x00000000000073c6 */ /* 0x020f620000000000 */
[----:B------:R-:W-:Y:S05]  /*3b90*/  WARPSYNC.ALL ;  /* 0x0000000000007948 */ /* 0x000fea0003800000 */
[----:B------:R-:W-:Y:S01]  /*3ba0*/  BSSY B0, `(.L_x_677) ;  /* 0x0000009000007945 */ /* 0x000fe20003800000 */
[----:B-1----:R-:W-:Y:S01]  /*3bb0*/  LOP3.LUT R4, R4, 0x7f, RZ, 0xc0, !PT ;  /* 0x0000007f04047812 */ /* 0x002fe200078ec0ff */
[----:B-----5:R1:W-:Y:S03]  /*3bc0*/  BAR.SYNC.DEFER_BLOCKING R59, 0x80 ;  /* 0x0002003b0000751d */ /* 0x0203e60000010000 */
[----:B------:R-:W-:-:S13]  /*3bd0*/  ISETP.NE.AND P4, PT, R4, RZ, PT ;  /* 0x000000ff0400720c */ /* 0x000fda0003f85270 */
[----:B------:R-:W-:-:S05]  /*3be0*/  @!P4 VIADD R4, R66, 0x28ca0 ;  /* 0x00028ca04204c836 */ /* 0x000fca0000000000 */
[----:B------:R-:W-:-:S04]  /*3bf0*/  @!P4 PRMT R4, RZ, 0x654, R4 ;  /* 0x00000654ff04c816 */ /* 0x000fc80000000004 */
[----:B------:R1:W-:Y:S01]  /*3c00*/  @!P4 SYNCS.ARRIVE.TRANS64.RED.A1T0 RZ, [R4+URZ], RZ ;  /* 0x000000ff04ffc9a7 */ /* 0x0003e2000810043f */
[----:B------:R-:W-:Y:S05]  /*3c10*/  @!P3 BRA `(.L_x_678) ;  /* 0x000000000004b947 */ /* 0x000fea0003800000 */
[----:B------:R-:W-:Y:S01]  /*3c20*/  BPT.TRAP 0x1 ;  /* 0x000000040000795c */ /* 0x000fe20000300000 */
.L_x_678:
[----:B------:R-:W-:Y:S05]  /*3c30*/  BSYNC B0 ;  /* 0x0000000000007941 */ /* 0x000fea0003800000 */
.L_x_677:
[----:B------:R-:W5:Y:S01]  /*3c40*/  SYNCS.PHASECHK.TRANS64.TRYWAIT P5, [R66+URZ+0x28cb0], R75 ;  /* 0x028cb04b420075a7 */ /* 0x000f6200080a017f */
[----:B------:R-:W-:Y:S01]  /*3c50*/  BSSY B0, `(.L_x_679) ;  /* 0x0000003000007945 */ /* 0x000fe20003800000 */
[----:B------:R-:W-:-:S03]  /*3c60*/  ISETP.GE.AND P3, PT, R19, R68, PT ;  /* 0x000000441300720c */ /* 0x000fc60003f66270 */
[----:B-----5:R-:W-:Y:S10]  /*3c70*/  @!P5 BRA `(.L_x_680) ;  /* 0x00000144009cd947 */ /* 0x020ff40003800000 */
.L_x_952:
[----:B------:R-:W-:Y:S05]  /*3c80*/  BSYNC B0 ;  /* 0x0000000000007941 */ /* 0x000fea0003800000 */
.L_x_679:
[----:B------:R-:W-:Y:S04]  /*3c90*/  BSSY B0, `(.L_x_681) ;  /* 0x0000051000007945 */ /* 0x000fe80003800000 */
[----:B------:R-:W-:Y:S05]  /*3ca0*/  @P3 BRA `(.L_x_682) ;  /* 0x00000004003c3947 */ /* 0x000fea0003800000 */
[----:B-1----:R-:W-:Y:S01]  /*3cb0*/  IMAD.WIDE R4, R45, 0x40, R42 ;  /* 0x000000402d047825 */ /* 0x002fe200078e022a */
[----:B------:R-:W-:Y:S01]  /*3cc0*/  ULDC.64 UR4, c[0x0][0x328] ;  /* 0x0000ca0000047ab9 */ /* 0x000fe20000000a00 */
[----:B------:R-:W-:Y:S02]  /*3cd0*/  LOP3.LUT P3, RZ, R188, 0x4, RZ, 0xc0, !PT ;  /* 0x00000004bcff7812 */ /* 0x000fe4000786c0ff */
[----:B------:R-:W-:Y:S02]  /*3ce0*/  IMAD R5, R5, UR4, RZ ;  /* 0x0000000405057c24 */ /* 0x000fe4000f8e02ff */
[----:B------:R-:W-:Y:S02]  /*3cf0*/  IMAD.MOV.U32 R72, RZ, RZ, R32 ;  /* 0x000000ffff487224 */ /* 0x000fe400078e0020 */
[C---:B------:R-:W-:Y:S02]  /*3d00*/  IMAD R5, R4.reuse, UR5, R5 ;  /* 0x0000000504057c24 */ /* 0x040fe4000f8e0205 */
[----:B------:R-:W-:Y:S01]  /*3d10*/  IMAD.WIDE.U32 R6, R4, UR4, R72 ;  /* 0x0000000404067c25 */ /* 0x000fe2000f8e0048 */
[----:B------:R-:W-:-:S03]  /*3d20*/  ULDC.64 UR4, c[0x0][0x318] ;  /* 0x0000c60000047ab9 */ /* 0x000fc60000000a00 */
[----:B------:R-:W-:Y:S01]  /*3d30*/  IMAD R9, R22, 0x8000, R61 ;  /* 0x0000800016097824 */ /* 0x000fe200078e023d */
[----:B---3--:R-:W-:Y:S01]  /*3d40*/  LEA R12, P5, R6, UR4, 0x1 ;  /* 0x00000004060c7c11 */ /* 0x008fe2000f8a08ff */
[----:B------:R-:W-:Y:S01]  /*3d50*/  IMAD.IADD R5, R7, 0x1, R5 ;  /* 0x0000000107057824 */ /* 0x000fe200078e0205 */
[----:B------:R-:W-:Y:S01]  /*3d60*/  ULDC UR4, c[0x0][0x320] ;  /* 0x0000c80000047ab9 */ /* 0x000fe20000000800 */
[----:B------:R-:W-:Y:S02]  /*3d70*/  VIADD R4, R16, 0x40 ;  /* 0x0000004010047836 */ /* 0x000fe40000000000 */
[C---:B------:R-:W-:Y:S01]  /*3d80*/  VIADD R15, R9.reuse, 0x20 ;  /* 0x00000020090f7836 */ /* 0x040fe20000000000 */
[----:B------:R-:W-:Y:S01]  /*3d90*/  LEA.HI.X R13, R6, UR5, R5, 0x1, P5 ;  /* 0x00000005060d7c11 */ /* 0x000fe2000a8f0c05 */
[C---:B------:R-:W-:Y:S01]  /*3da0*/  @P3 VIADD R15, R9.reuse, 0xffffffe0 ;  /* 0xffffffe0090f3836 */ /* 0x040fe20000000000 */
[----:B------:R-:W-:Y:S01]  /*3db0*/  ISETP.GE.AND P5, PT, R16, UR4, PT ;  /* 0x0000000410007c0c */ /* 0x000fe2000bfa6270 */
[----:B--2-4-:R-:W-:Y:S01]  /*3dc0*/  IMAD R29, R9, 0x2, R2 ;  /* 0x00000002091d7824 */ /* 0x014fe200078e0202 */
[----:B------:R-:W-:Y:S01]  /*3dd0*/  ISETP.GE.AND P3, PT, R4, UR4, PT ;  /* 0x0000000404007c0c */ /* 0x000fe2000bf66270 */
[----:B------:R-:W-:-:S02]  /*3de0*/  VIADD R14, R16, 0x80 ;  /* 0x00000080100e7836 */ /* 0x000fc40000000000 */
[----:B------:R-:W-:-:S08]  /*3df0*/  VIADD R28, R16, 0xc0 ;  /* 0x000000c0101c7836 */ /* 0x000fd00000000000 */
[----:B------:R-:W1:Y:S04]  /*3e00*/  @!P5 LDS.128 R4, [R29+0x400] ;  /* 0x000400001d04d984 */ /* 0x000e680000000c00 */
[----:B------:R-:W2:Y:S04]  /*3e10*/  @!P3 LDS.128 R8, [R29+0x2400] ;  /* 0x002400001d08b984 */ /* 0x000ea80000000c00 */
[----:B-1----:R-:W-:Y:S01]  /*3e20*/  @!P5 STG.E.128 desc[UR40][R12.64], R4 ;  /* 0x000000040c00d986 */ /* 0x002fe2000c101d28 */
[----:B------:R-:W-:Y:S01]  /*3e30*/  ISETP.GE.AND P5, PT, R14, UR4, PT ;  /* 0x000000040e007c0c */ /* 0x000fe2000bfa6270 */
[----:B------:R-:W-:-:S02]  /*3e40*/  VIADD R14, R16, 0x100 ;  /* 0x00000100100e7836 */ /* 0x000fc40000000000 */
[----:B--2---:R-:W-:Y:S01]  /*3e50*/  @!P3 STG.E.128 desc[UR40][R12.64+0x80], R8 ;  /* 0x000080080c00b986 */ /* 0x004fe2000c101d28 */
[----:B------:R-:W-:Y:S01]  /*3e60*/  ISETP.GE.AND P3, PT, R28, UR4, PT ;  /* 0x000000041c007c0c */ /* 0x000fe2000bf66270 */
        /* <DEDUP_REMOVED lines=16> */
[----:B------:R-:W-:Y:S02]  /*3f70*/  IMAD R28, R15, 0x2, R2 ;  /* 0x000000020f1c7824 */ /* 0x000fe400078e0202 */
[----:B------:R-:W-:-:S06]  /*3f80*/  VIADD R15, R16, 0xe0 ;  /* 0x000000e0100f7836 */ /* 0x000fcc0000000000 */
[----:B------:R-:W1:Y:S04]  /*3f90*/  @!P5 LDS.128 R4, [R29+0xc400] ;  /* 0x00c400001d04d984 */ /* 0x000e680000000c00 */
[----:B------:R-:W2:Y:S04]  /*3fa0*/  @!P3 LDS.128 R8, [R29+0xe400] ;  /* 0x00e400001d08b984 */ /* 0x000ea80000000c00 */
[----:B-1----:R-:W-:Y:S01]  /*3fb0*/  @!P5 STG.E.128 desc[UR40][R12.64+0x300], R4 ;  /* 0x000300040c00d986 */ /* 0x002fe2000c101d28 */
[----:B------:R-:W-:-:S03]  /*3fc0*/  ISETP.GE.AND P5, PT, R74, UR4, PT ;  /* 0x000000044a007c0c */ /* 0x000fc6000bfa6270 */
        /* <DEDUP_REMOVED lines=22> */
[----:B------:R-:W-:-:S03]  /*4130*/  ISETP.GE.AND P5, PT, R14, UR4, PT ;  /* 0x000000040e007c0c */ /* 0x000fc6000bfa6270 */
[----:B--2---:R-:W-:Y:S01]  /*4140*/  @!P3 STG.E.128 desc[UR40][R12.64+0x2c0], R8 ;  /* 0x0002c0080c00b986 */ /* 0x004fe2000c101d28 */
[----:B------:R-:W-:-:S09]  /*4150*/  ISETP.GE.AND P3, PT, R15, UR4, PT ;  /* 0x000000040f007c0c */ /* 0x000fd2000bf66270 */
[----:B------:R-:W1:Y:S04]  /*4160*/  @!P5 LDS.128 R4, [R28+0xc400] ;  /* 0x00c400001c04d984 */ /* 0x000e680000000c00 */
[----:B------:R-:W2:Y:S04]  /*4170*/  @!P3 LDS.128 R8, [R28+0xe400] ;  /* 0x00e400001c08b984 */ /* 0x000ea80000000c00 */
[----:B-1----:R1:W-:Y:S04]  /*4180*/  @!P5 STG.E.128 desc[UR40][R12.64+0x340], R4 ;  /* 0x000340040c00d986 */ /* 0x0023e8000c101d28 */
[----:B--2---:R1:W-:Y:S02]  /*4190*/  @!P3 STG.E.128 desc[UR40][R12.64+0x3c0], R8 ;  /* 0x0003c0080c00b986 */ /* 0x0043e4000c101d28 */
.L_x_682:
[----:B------:R-:W-:Y:S05]  /*41a0*/  BSYNC B0 ;  /* 0x0000000000007941 */ /* 0x000fea0003800000 */
.L_x_681:
[----:B------:R-:W-:Y:S01]  /*41b0*/  @!PT LDS RZ, [RZ] ;  /* 0x00000000fffff984 */ /* 0x000fe20000000800 */
[----:B------:R-:W-:Y:S01]  /*41c0*/  @!PT LDS RZ, [RZ] ;  /* 0x00000000fffff984 */ /* 0x000fe20000000800 */
[----:B------:R-:W-:Y:S01]  /*41d0*/  @!PT LDS RZ, [RZ] ;  /* 0x00000000fffff984 */ /* 0x000fe20000000800 */
[----:B------:R-:W-:Y:S01]  /*41e0*/  @!PT LDS RZ, [RZ] ;  /* 0x00000000fffff984 */ /* 0x000fe20000000800 */
[----:B------:R5:W-:Y:S06]  /*41f0*/  MEMBAR.ALL.CTA ;  /* 0x0000000000007992 */ /* 0x000bec0000008000 */
[----:B-----5:R-:W5:Y:S01]  /*4200*/  FENCE.VIEW.ASYNC.S ;  /* 0x00000000000073c6 */ /* 0x020f620000000000 */
[----:B0-----:R-:W-:Y:S01]  /*4210*/  @!P4 VIADD R66, R66, 0x28cc0 ;  /* 0x00028cc04242c836 */ /* 0x001fe20000000000 */
[----:B-----5:R0:W-:Y:S04]  /*4220*/  BAR.SYNC.DEFER_BLOCKING R59, 0x80 ;  /* 0x0002003b0000751d */ /* 0x0201e80000010000 */
[----:B------:R-:W-:Y:S01]  /*4230*/  @!P4 PRMT R66, RZ, 0x654, R66 ;  /* 0x00000654ff42c816 */ /* 0x000fe20000000042 */
[----:B------:R-:W-:Y:S01]  /*4240*/  VIADD R22, R22, 0x1 ;  /* 0x0000000116167836 */ /* 0x000fe20000000000 */
[----:B------:R-:W-:-:S02]  /*4250*/  PLOP3.LUT P3, PT, PT, PT, PT, 0x8, 0x0 ;  /* 0x000000000000781c */ /* 0x000fc40003f6e170 */
[----:B------:R0:W-:Y:S02]  /*4260*/  @!P4 SYNCS.ARRIVE.TRANS64.RED.A1T0 RZ, [R66+URZ], RZ ;  /* 0x000000ff42ffc9a7 */ /* 0x0001e4000810043f */
[----:B------:R-:W-:-:S04]  /*4270*/  ISETP.NE.AND P4, PT, R22, 0x2, PT ;  /* 0x000000021600780c */ /* 0x000fc80003f85270 */
[----:B-1----:R-:W-:Y:S02]  /*4280*/  SEL R4, RZ, 0x1, P4 ;  /* 0x00000001ff047807 */ /* 0x002fe40002000000 */
[----:B------:R-:W-:Y:S02]  /*4290*/  SEL R22, R22, RZ, P4 ;  /* 0x000000ff16167207 */ /* 0x000fe40002000000 */
[----:B------:R-:W-:Y:S01]  /*42a0*/  LOP3.LUT R185, R185, R4, RZ, 0x3c, !PT ;  /* 0x00000004b9b97212 */ /* 0x000fe200078e3cff */
[----:B0-----:R-:W-:Y:S06]  /*42b0*/  @P2 BRA `(.L_x_683) ;  /* 0xffffffdc00c42947 */ /* 0x001fec000383ffff */
.L_x_649:
[----:B------:R-:W2:Y:S01]  /*42c0*/  LDL R4, [R1] ;  /* 0x0000000001047983 */ /* 0x000ea20000100800 */
[----:B------:R-:W-:Y:S01]  /*42d0*/  BSSY B0, `(.L_x_684) ;  /* 0x000004d000007945 */ /* 0x000fe20003800000 */
        /* <DEDUP_REMOVED lines=16> */
[----:B------:R-:W-:Y:S01]  /*43e0*/  CS2R R120, SRZ ;  /* 0x0000000000787805 */ /* 0x000fe2000001ff00 */
[----:B------:R-:W-:Y:S01]  /*43f0*/  IMAD.MOV.U32 R119, RZ, RZ, RZ ;  /* 0x000000ffff777224 */ /* 0x000fe200078e00ff */
        /* <DEDUP_REMOVED lines=10> */
[----:B------:R-:W-:Y:S01]  /*44a0*/  CS2R R100, SRZ ;  /* 0x0000000000647805 */ /* 0x000fe2000001ff00 */
[----:B------:R-:W-:Y:S01]  /*44b0*/  IMAD.MOV.U32 R99, RZ, RZ, RZ ;  /* 0x000000ffff637224 */ /* 0x000fe200078e00ff */
[----:B------:R-:W-:Y:S01]  /*44c0*/  CS2R R40, SRZ ;  /* 0x0000000000287805 */ /* 0x000fe2000001ff00 */
[----:B------:R-:W-:Y:S01]  /*44d0*/  IMAD.MOV.U32 R97, RZ, RZ, RZ ;  /* 0x000000ffff617224 */ /* 0x000fe200078e00ff */
[----:B------:R-:W-:-:S02]  /*44e0*/  CS2R R94, SRZ ;  /* 0x00000000005e7805 */ /* 0x000fc4000001ff00 */
[----:B------:R-:W-:Y:S01]  /*44f0*/  CS2R R92, SRZ ;  /* 0x00000000005c7805 */ /* 0x000fe2000001ff00 */
[----:B------:R-:W-:Y:S01]  /*4500*/  IMAD.MOV.U32 R91, RZ, RZ, RZ ;  /* 0x000000ffff5b7224 */ /* 0x000fe200078e00ff */
[----:B------:R-:W-:Y:S02]  /*4510*/  CS2R R36, SRZ ;  /* 0x0000000000247805 */ /* 0x000fe4000001ff00 */
[----:B------:R-:W-:Y:S02]  /*4520*/  CS2R R152, SRZ ;  /* 0x0000000000987805 */ /* 0x000fe4000001ff00 */
[----:B------:R-:W-:Y:S02]  /*4530*/  CS2R R86, SRZ ;  /* 0x0000000000567805 */ /* 0x000fe4000001ff00 */
[----:B------:R-:W-:Y:S02]  /*4540*/  CS2R R154, SRZ ;  /* 0x00000000009a7805 */ /* 0x000fe4000001ff00 */
[----:B------:R-:W-:-:S02]  /*4550*/  CS2R R82, SRZ ;  /* 0x0000000000527805 */ /* 0x000fc4000001ff00 */
[----:B------:R-:W-:Y:S02]  /*4560*/  CS2R R156, SRZ ;  /* 0x00000000009c7805 */ /* 0x000fe4000001ff00 */
[----:B---3--:R-:W-:Y:S02]  /*4570*/  CS2R R78, SRZ ;  /* 0x00000000004e7805 */ /* 0x008fe4000001ff00 */
[----:B------:R-:W-:Y:S02]  /*4580*/  CS2R R158, SRZ ;  /* 0x00000000009e7805 */ /* 0x000fe4000001ff00 */
[----:B------:R-:W-:Y:S02]  /*4590*/  CS2R R74, SRZ ;  /* 0x00000000004a7805 */ /* 0x000fe4000001ff00 */
[----:B------:R-:W-:Y:S01]  /*45a0*/  CS2R R160, SRZ ;  /* 0x0000000000a07805 */ /* 0x000fe2000001ff00 */
[----:B------:R-:W-:Y:S01]  /*45b0*/  IMAD.MOV.U32 R71, RZ, RZ, RZ ;  /* 0x000000ffff477224 */ /* 0x000fe200078e00ff */
        /* <DEDUP_REMOVED lines=10> */
[----:B------:R-:W-:-:S02]  /*4660*/  CS2R R172, SRZ ;  /* 0x0000000000ac7805 */ /* 0x000fc4000001ff00 */
[----:B----4-:R-:W-:Y:S02]  /*4670*/  CS2R R50, SRZ ;  /* 0x0000000000327805 */ /* 0x010fe4000001ff00 */
[----:B------:R-:W-:Y:S02]  /*4680*/  CS2R R174, SRZ ;  /* 0x0000000000ae7805 */ /* 0x000fe4000001ff00 */
[----:B------:R-:W-:Y:S01]  /*4690*/  CS2R R46, SRZ ;  /* 0x00000000002e7805 */ /* 0x000fe2000001ff00 */
[----:B------:R-:W-:Y:S01]  /*46a0*/  IMAD.MOV.U32 R43, RZ, RZ, RZ ;  /* 0x000000ffff2b7224 */ /* 0x000fe200078e00ff */
[----:B------:R-:W-:Y:S02]  /*46b0*/  CS2R R32, SRZ ;  /* 0x0000000000207805 */ /* 0x000fe4000001ff00 */
[----:B------:R-:W-:Y:S02]  /*46c0*/  CS2R R176, SRZ ;  /* 0x0000000000b07805 */ /* 0x000fe4000001ff00 */
[----:B------:R-:W-:-:S02]  /*46d0*/  CS2R R38, SRZ ;  /* 0x0000000000267805 */ /* 0x000fc4000001ff00 */
[----:B------:R-:W-:Y:S01]  /*46e0*/  CS2R R178, SRZ ;  /* 0x0000000000b27805 */ /* 0x000fe2000001ff00 */
[----:B------:R-:W-:Y:S01]  /*46f0*/  IMAD.MOV.U32 R35, RZ, RZ, RZ ;  /* 0x000000ffff237224 */ /* 0x000fe200078e00ff */
[----:B--2---:R-:W-:Y:S01]  /*4700*/  CS2R R28, SRZ ;  /* 0x00000000001c7805 */ /* 0x004fe2000001ff00 */
[----:B------:R-:W-:Y:S01]  /*4710*/  IMAD.MOV.U32 R180, RZ, RZ, RZ ;  /* 0x000000ffffb47224 */ /* 0x000fe200078e00ff */
[----:B------:R-:W-:Y:S01]  /*4720*/  CS2R R6, SRZ ;  /* 0x0000000000067805 */ /* 0x000fe2000001ff00 */
[----:B------:R-:W-:Y:S02]  /*4730*/  IMAD.MOV.U32 R31, RZ, RZ, RZ ;  /* 0x000000ffff1f7224 */ /* 0x000fe400078e00ff */
[----:B------:R-:W-:Y:S02]  /*4740*/  IMAD.MOV.U32 R0, RZ, RZ, RZ ;  /* 0x000000ffff007224 */ /* 0x000fe400078e00ff */
[----:B------:R-:W-:Y:S01]  /*4750*/  IMAD.MOV.U32 R5, RZ, RZ, RZ ;  /* 0x000000ffff057224 */ /* 0x000fe200078e00ff */
[----:B------:R-:W-:Y:S01]  /*4760*/  ISETP.NE.AND P0, PT, R4, 0x1, PT ;  /* 0x000000010400780c */ /* 0x000fe20003f05270 */
[----:B------:R-:W-:-:S12]  /*4770*/  @P3 BRA `(.L_x_685) ;  /* 0x0000000000083947 */ /* 0x000fd80003800000 */
[----:B------:R-:W0:Y:S02]  /*4780*/  FENCE.VIEW.ASYNC.G ;  /* 0x00000000000073c6 */ /* 0x000e240000000100 */
[----:B0-----:R-:W-:Y:S06]  /*4790*/  BAR.ARV 0xc, 0x180 ;  /* 0x0306000000007b1d */ /* 0x001fec0000002000 */
.L_x_685:
[----:B------:R-:W-:Y:S05]  /*47a0*/  BSYNC B0 ;  /* 0x0000000000007941 */ /* 0x000fea0003800000 */
.L_x_684:
[----:B------:R-:W-:Y:S01]  /*47b0*/  BSSY B7, `(.L_x_686) ;  /* 0x0000823000077945 */ /* 0x000fe20003800000 */
[----:B------:R-:W-:Y:S02]  /*47c0*/  IMAD.MOV.U32 R8, RZ, RZ, RZ ;  /* 0x000000ffff087224 */ /* 0x000fe400078e00ff */
[----:B------:R-:W-:Y:S01]  /*47d0*/  IMAD.MOV.U32 R10, RZ, RZ, RZ ;  /* 0x000000ffff0a7224 */ /* 0x000fe200078e00ff */
[----:B------:R-:W-:Y:S06]  /*47e0*/  @!P0 BRA `(.L_x_687) ;  /* 0x0000001800b88947 */ /* 0x000fec0003800000 */
[----:B------:R-:W-:Y:S02]  /*47f0*/  ISETP.GE.AND P1, PT, R168, 0x1, PT ;  /* 0x00000001a800780c */ /* 0x000fe40003f26270 */
[----:B------:R-:W-:-:S11]  /*4800*/  PLOP3.LUT P0, PT, PT, PT, PT, 0x80, 0x0 ;  /* 0x000000000000781c */ /* 0x000fd60003f0f070 */
[----:B------:R-:W-:Y:S05]  /*4810*/  @!P1 BRA `(.L_x_688) ;  /* 0x0000008000709947 */ /* 0x000fea0003800000 */
[----:B------:R-:W0:Y:S01]  /*4820*/  SHFL.IDX PT, R0, R213, RZ, 0x1f ;  /* 0x00001fffd5007589 */ /* 0x000e2200000e0000 */
[----:B------:R-:W-:Y:S02]  /*4830*/  ISETP.NE.AND P0, PT, R184, 0x3, PT ;  /* 0x00000003b800780c */ /* 0x000fe40003f05270 */
[----:B0-----:R-:W-:-:S04]  /*4840*/  LEA.HI R3, R0, R0, RZ, 0x1 ;  /* 0x0000000000037211 */ /* 0x001fc800078f08ff */
[----:B------:R-:W-:-:S05]  /*4850*/  LOP3.LUT R3, R3, 0x1fffe, RZ, 0xc0, !PT ;  /* 0x0001fffe03037812 */ /* 0x000fca00078ec0ff */
[----:B------:R-:W-:-:S04]  /*4860*/  IMAD.IADD R3, R0, 0x1, -R3 ;  /* 0x0000000100037824 */ /* 0x000fc800078e0a03 */
[----:B------:R-:W-:-:S04]  /*4870*/  IMAD R3, R3, 0x8000, R2 ;  /* 0x0000800003037824 */ /* 0x000fc800078e0202 */
[----:B------:R-:W-:-:S05]  /*4880*/  VIADD R3, R3, 0x400 ;  /* 0x0000040003037836 */ /* 0x000fca0000000000 */
[----:B------:R-:W-:-:S04]  /*4890*/  SHF.R.U32.HI R3, RZ, 0x4, R3 ;  /* 0x00000004ff037819 */ /* 0x000fc80000011603 */
[----:B------:R-:W-:-:S04]  /*48a0*/  LOP3.LUT R3, R3, 0x3fff, RZ, 0xc0, !PT ;  /* 0x00003fff03037812 */ /* 0x000fc800078ec0ff */
[----:B------:R-:W-:Y:S01]  /*48b0*/  LOP3.LUT R3, R3, 0x2000000, RZ, 0xfc, !PT ;  /* 0x0200000003037812 */ /* 0x000fe200078efcff */
[----:B------:R-:W-:Y:S06]  /*48c0*/  @!P0 BRA `(.L_x_689) ;  /* 0x0000000000048947 */ /* 0x000fec0003800000 */
[----:B------:R-:W-:Y:S01]  /*48d0*/  BPT.TRAP 0x1 ;  /* 0x000000040000795c */ /* 0x000fe20000300000 */
.L_x_689:
[----:B------:R-:W-:Y:S01]  /*48e0*/  IMAD R13, R18, 0x8, R2 ;  /* 0x00000008120d7824 */ /* 0x000fe200078e0202 */
[----:B------:R-:W-:Y:S01]  /*48f0*/  SHF.L.U32 R4, R23, 0x1f, RZ ;  /* 0x0000001f17047819 */ /* 0x000fe200000006ff */
[----:B------:R-:W-:Y:S01]  /*4900*/  VIADD R0, R2, 0x26800 ;  /* 0x0002680002007836 */ /* 0x000fe20000000000 */
[----:B------:R-:W-:Y:S01]  /*4910*/  BSSY B0, `(.L_x_690) ;  /* 0x0000008000007945 */ /* 0x000fe20003800000 */
[----:B------:R-:W-:Y:S01]  /*4920*/  IMAD R8, R18, 0x1000, R3 ;  /* 0x0000100012087824 */ /* 0x000fe200078e0203 */
[----:B------:R-:W0:Y:S01]  /*4930*/  SYNCS.PHASECHK.TRANS64.TRYWAIT P0, [R13+URZ+0x28c50], R4 ;  /* 0x028c50040d0075a7 */ /* 0x000e22000800017f */
[----:B------:R-:W-:Y:S01]  /*4940*/  IMAD.MOV.U32 R9, RZ, RZ, 0x40000040 ;  /* 0x40000040ff097424 */ /* 0x000fe200078e00ff */
[----:B------:R-:W-:-:S04]  /*4950*/  SHF.R.U32.HI R0, RZ, 0x4, R0 ;  /* 0x00000004ff007819 */ /* 0x000fc80000011600 */
[----:B------:R-:W-:-:S04]  /*4960*/  LOP3.LUT R0, R0, 0x3fff, RZ, 0xc0, !PT ;  /* 0x00003fff00007812 */ /* 0x000fc800078ec0ff */
[----:B------:R-:W-:Y:S01]  /*4970*/  LOP3.LUT R0, R0, 0x10000, RZ, 0xfc, !PT ;  /* 0x0001000000007812 */ /* 0x000fe200078efcff */
[----:B0-----:R-:W-:Y:S06]  /*4980*/  @!P0 BRA `(.L_x_691) ;  /* 0x00000138006c8947 */ /* 0x001fec0003800000 */
.L_x_953:
[----:B------:R-:W-:Y:S05]  /*4990*/  BSYNC B0 ;  /* 0x0000000000007941 */ /* 0x000fea0003800000 */
.L_x_690:
[----:B------:R-:W-:Y:S01]  /*49a0*/  BAR.SYNC.DEFER_BLOCKING 0xe, 0x100 ;  /* 0x0384000000007b1d */ /* 0x000fe20000010000 */
[----:B0-----:R-:W-:Y:S01]  /*49b0*/  IMAD.MOV.U32 R4, RZ, RZ, R0 ;  /* 0x000000ffff047224 */ /* 0x001fe200078e0000 */
[----:B------:R-:W-:Y:S01]  /*49c0*/  R2UR UR6, R8 ;  /* 0x00000000080672ca */ /* 0x000fe200000e0000 */
[----:B------:R-:W-:Y:S01]  /*49d0*/  IMAD.MOV.U32 R5, RZ, RZ, 0x40000040 ;  /* 0x40000040ff057424 */ /* 0x000fe200078e00ff */
[----:B------:R-:W-:Y:S01]  /*49e0*/  R2UR UR7, R9 ;  /* 0x00000000090772ca */ /* 0x000fe200000e0000 */
[----:B------:R-:W-:Y:S01]  /*49f0*/  VIADD R6, R0, 0x2 ;  /* 0x0000000200067836 */ /* 0x000fe20000000000 */
[----:B------:R-:W-:Y:S01]  /*4a00*/  R2UR UR4, R4 ;  /* 0x00000000040472ca */ /* 0x000fe200000e0000 */
[C---:B------:R-:W-:Y:S01]  /*4a10*/  VIADD R4, R8.reuse, 0x80 ;  /* 0x0000008008047836 */ /* 0x040fe20000000000 */
[----:B------:R-:W-:Y:S01]  /*4a20*/  R2UR UR5, R5 ;  /* 0x00000000050572ca */ /* 0x000fe200000e0000 */
[----:B------:R-:W-:Y:S01]  /*4a30*/  IMAD.MOV.U32 R5, RZ, RZ, 0x40000040 ;  /* 0x40000040ff057424 */ /* 0x000fe200078e00ff */
[----:B------:R-:W0:Y:S01]  /*4a40*/  S2R R12, SR_TID.X ;  /* 0x00000000000c7919 */ /* 0x000e220000002100 */
[----:B------:R-:W-:Y:S01]  /*4a50*/  IMAD.MOV.U32 R7, RZ, RZ, 0x40000040 ;  /* 0x40000040ff077424 */ /* 0x000fe200078e00ff */
[----:B------:R-:W-:Y:S01]  /*4a60*/  BSSY B0, `(.L_x_692) ;  /* 0x00000f8000007945 */ /* 0x000fe20003800000 */
[----:B------:R-:W-:-:S02]  /*4a70*/  VIADD R10, R8, 0x100 ;  /* 0x00000100080a7836 */ /* 0x000fc40000000000 */
[----:B------:R-:W-:Y:S02]  /*4a80*/  IMAD.MOV.U32 R11, RZ, RZ, 0x40000040 ;  /* 0x40000040ff0b7424 */ /* 0x000fe400078e00ff */
[----:B------:R-:W-:Y:S01]  /*4a90*/  IMAD.MOV.U32 R9, RZ, RZ, 0x40000040 ;  /* 0x40000040ff097424 */ /* 0x000fe200078e00ff */
[----:B-----5:R-:W-:-:S06]  /*4aa0*/  WARPGROUP.ARRIVE ;  /* 0x00000000000079c5 */ /* 0x020fcc0000000000 */
[----:B------:R-:W-:Y:S01]  /*4ab0*/  HGMMA.64x256x16.F32.BF16 R24, gdesc[UR4].tnspB, RZ, !UPT, gsb0 ;  /* 0x43e00000041879f0 */ /* 0x000fe2000c0018ff */
[----:B------:R-:W-:Y:S01]  /*4ac0*/  R2UR UR6, R4 ;  /* 0x00000000040672ca */ /* 0x000fe200000e0000 */
[----:B------:R-:W-:Y:S01]  /*4ad0*/  VIADD R4, R0, 0x4 ;  /* 0x0000000400047836 */ /* 0x000fe20000000000 */
[----:B------:R-:W-:Y:S01]  /*4ae0*/  R2UR UR7, R5 ;  /* 0x00000000050772ca */ /* 0x000fe200000e0000 */
[----:B------:R-:W-:Y:S01]  /*4af0*/  IMAD.MOV.U32 R5, RZ, RZ, 0x40000040 ;  /* 0x40000040ff057424 */ /* 0x000fe200078e00ff */
[----:B------:R-:W-:Y:S02]  /*4b00*/  R2UR UR4, R6 ;  /* 0x00000000060472ca */ /* 0x000fe400000e0000 */
[----:B------:R-:W-:Y:S02]  /*4b10*/  R2UR UR5, R7 ;  /* 0x00000000070572ca */ /* 0x000fe400000e0000 */
[----:B0-----:R-:W-:-:S04]  /*4b20*/  LOP3.LUT R12, R12, 0x7f, RZ, 0xc0, !PT ;  /* 0x0000007f0c0c7812 */ /* 0x001fc800078ec0ff */
[----:B------:R-:W-:Y:S01]  /*4b30*/  ISETP.NE.AND P0, PT, R12, RZ, PT ;  /* 0x000000ff0c00720c */ /* 0x000fe20003f05270 */
[----:B------:R-:W-:Y:S02]  /*4b40*/  WARPGROUP.DEPBAR.LE gsb0, 0x0 ;  /* 0x00008000000079c5 */ /* 0x000fe40000010000 */
[----:B------:R-:W-:-:S12]  /*4b50*/  WARPGROUP.ARRIVE ;  /* 0x00000000000079c5 */ /* 0x000fd80000000000 */
[----:B------:R-:W-:Y:S01]  /*4b60*/  HGMMA.64x256x16.F32.BF16 R24, gdesc[UR4].tnspB, R24, gsb0 ;  /* 0x43e00000041879f0 */ /* 0x000fe20008001818 */
[----:B------:R-:W-:Y:S01]  /*4b70*/  R2UR UR6, R10 ;  /* 0x000000000a0672ca */ /* 0x000fe200000e0000 */
[----:B------:R-:W-:Y:S01]  /*4b80*/  VIADD R10, R8, 0x180 ;  /* 0x00000180080a7836 */ /* 0x000fe20000000000 */
[----:B------:R-:W-:Y:S01]  /*4b90*/  R2UR UR7, R11 ;  /* 0x000000000b0772ca */ /* 0x000fe200000e0000 */
[----:B------:R-:W-:Y:S01]  /*4ba0*/  VIADD R8, R0, 0x6 ;  /* 0x0000000600087836 */ /* 0x000fe20000000000 */
[----:B------:R-:W-:Y:S01]  /*4bb0*/  R2UR UR4, R4 ;  /* 0x00000000040472ca */ /* 0x000fe200000e0000 */
[----:B------:R-:W-:Y:S01]  /*4bc0*/  IMAD.MOV.U32 R11, RZ, RZ, 0x40000040 ;  /* 0x40000040ff0b7424 */ /* 0x000fe200078e00ff */
[----:B------:R-:W-:Y:S01]  /*4bd0*/  R2UR UR5, R5 ;  /* 0x00000000050572ca */ /* 0x000fe200000e0000 */
[----:B------:R-:W-:-:S05]  /*4be0*/  @!P0 VIADD R0, R13, 0x28c60 ;  /* 0x00028c600d008836 */ /* 0x000fca0000000000 */
[----:B------:R-:W-:Y:S01]  /*4bf0*/  @!P0 PRMT R0, RZ, 0x654, R0 ;  /* 0x00000654ff008816 */ /* 0x000fe20000000000 */
[----:B------:R-:W-:Y:S02]  /*4c00*/  WARPGROUP.DEPBAR.LE gsb0, 0x0 ;  /* 0x00008000000079c5 */ /* 0x000fe40000010000 */
[----:B------:R-:W-:-:S12]  /*4c10*/  WARPGROUP.ARRIVE ;  /* 0x00000000000079c5 */ /* 0x000fd80000000000 */
[----:B------:R-:W-:Y:S01]  /*4c20*/  HGMMA.64x256x16.F32.BF16 R24, gdesc[UR4].tnspB, R24, gsb0 ;  /* 0x43e00000041879f0 */ /* 0x000fe20008001818 */
[----:B------:R-:W-:Y:S02]  /*4c30*/  R2UR UR6, R10 ;  /* 0x000000000a0672ca */ /* 0x000fe400000e0000 */
[----:B------:R-:W-:Y:S02]  /*4c40*/  R2UR UR7, R11 ;  /* 0x000000000b0772ca */ /* 0x000fe400000e0000 */
[----:B------:R-:W-:Y:S02]  /*4c50*/  R2UR UR4, R8 ;  /* 0x00000000080472ca */ /* 0x000fe400000e0000 */
[----:B------:R-:W-:Y:S01]  /*4c60*/  R2UR UR5, R9 ;  /* 0x00000000090572ca */ /* 0x000fe200000e0000 */
[----:B------:R-:W-:Y:S02]  /*4c70*/  WARPGROUP.DEPBAR.LE gsb0, 0x0 ;  /* 0x00008000000079c5 */ /* 0x000fe40000010000 */
[----:B------:R-:W-:-:S15]  /*4c80*/  WARPGROUP.ARRIVE ;  /* 0x00000000000079c5 */ /* 0x000fde0000000000 */
[----:B------:R-:W-:-:S03]  /*4c90*/  NOP ;  /* 0x0000000000007918 */ /* 0x000fc60000000000 */
[----:B------:R-:W-:Y:S03]  /*4ca0*/  HGMMA.64x256x16.F32.BF16 R24, gdesc[UR4].tnspB, R24, gsb0 ;  /* 0x43e00000041879f0 */ /* 0x000fe60008001818 */
[----:B------:R-:W-:Y:S02]  /*4cb0*/  WARPGROUP.DEPBAR.LE gsb0, 0x0 ;  /* 0x00008000000079c5 */ /* 0x000fe40000010000 */
[----:B------:R-:W-:Y:S06]  /*4cc0*/  BAR.ARV 0xf, 0x100 ;  /* 0x03c4000000007b1d */ /* 0x000fec0000002000 */
[----:B------:R0:W-:Y:S01]  /*4cd0*/  @!P0 SYNCS.ARRIVE.TRANS64.RED.A1T0 RZ, [R0+URZ], RZ ;  /* 0x000000ff00ff89a7 */ /* 0x0001e2000810043f */
[----:B------:R-:W-:-:S13]  /*4ce0*/  ISETP.GE.AND P0, PT, R168, 0x41, PT ;  /* 0x00000041a800780c */ /* 0x000fda0003f06270 */
[----:B0-----:R-:W-:Y:S05]  /*4cf0*/  @!P0 BRA `(.L_x_693) ;  /* 0x0000000c00388947 */ /* 0x001fea0003800000 */
[----:B------:R-:W-:-:S07]  /*4d00*/  VIADD R181, R181, 0xfffffffe ;  /* 0xfffffffeb5b57836 */ /* 0x000fce0000000000 */
.L_x_699:
[----:B------:R-:W-:Y:S01]  /*4d10*/  BAR.SYNC.DEFER_BLOCKING 0xe, 0x100 ;  /* 0x0384000000007b1d */ /* 0x000fe20000010000 */
[----:B------:R-:W-:Y:S01]  /*4d20*/  IMAD R11, R18, 0x40, R191 ;  /* 0x00000040120b7824 */ /* 0x000fe200078e02bf */
[----:B------:R-:W-:Y:S01]  /*4d30*/  ISETP.NE.AND P2, PT, R184, 0x3, PT ;  /* 0x00000003b800780c */ /* 0x000fe20003f45270 */
[----:B------:R-:W-:Y:S01]  /*4d40*/  VIADD R18, R18, 0x1 ;  /* 0x0000000112127836 */ /* 0x000fe20000000000 */
[----:B------:R-:W-:Y:S01]  /*4d50*/  ISETP.GT.AND P1, PT, R181, RZ, PT ;  /* 0x000000ffb500720c */ /* 0x000fe20003f24270 */
[----:B------:R-:W-:Y:S02]  /*4d60*/  IMAD R11, R11, 0x4, R2 ;  /* 0x000000040b0b7824 */ /* 0x000fe400078e0202 */
[----:B------:R-:W-:Y:S01]  /*4d70*/  VIADD R181, R181, 0xffffffff ;  /* 0xffffffffb5b57836 */ /* 0x000fe20000000000 */
[----:B------:R-:W-:-:S04]  /*4d80*/  ISETP.NE.AND P0, PT, R18, 0x2, PT ;  /* 0x000000021200780c */ /* 0x000fc80003f05270 */
[----:B------:R-:W-:Y:S02]  /*4d90*/  SEL R10, RZ, 0x1, P0 ;  /* 0x00000001ff0a7807 */ /* 0x000fe40000000000 */
[----:B------:R-:W-:Y:S02]  /*4da0*/  SEL R18, R18, RZ, P0 ;  /* 0x000000ff12127207 */ /* 0x000fe40000000000 */
[----:B------:R-:W-:Y:S01]  /*4db0*/  LOP3.LUT R23, R23, R10, RZ, 0x3c, !PT ;  /* 0x0000000a17177212 */ /* 0x000fe200078e3cff */
[----:B0-----:R-:W0:Y:S04]  /*4dc0*/  LDS R0, [R11+0x28800] ;  /* 0x028800000b007984 */ /* 0x001e280000000800 */
        /* <DEDUP_REMOVED lines=131> */
.L_x_694:
[----:B------:R-:W-:Y:S01]  /*5600*/  IMAD R0, R18, 0x8, R2 ;  /* 0x0000000812007824 */ /* 0x000fe200078e0202 */
[----:B------:R-:W-:-:S04]  /*5610*/  SHF.L.U32 R11, R23, 0x1f, RZ ;  /* 0x0000001f170b7819 */ /* 0x000fc800000006ff */
[----:B------:R0:W1:Y:S01]  /*5620*/  SYNCS.PHASECHK.TRANS64.TRYWAIT P0, [R0+URZ+0x28c50], R11 ;  /* 0x028c500b000075a7 */ /* 0x000062000800017f */
[----:B------:R-:W-:Y:S05]  /*5630*/  @!P2 BRA `(.L_x_695) ;  /* 0x000000000004a947 */ /* 0x000fea0003800000 */
[----:B------:R-:W-:Y:S01]  /*5640*/  BPT.TRAP 0x1 ;  /* 0x000000040000795c */ /* 0x000fe20000300000 */
.L_x_695:
[----:B------:R-:W-:Y:S04]  /*5650*/  BSSY B1, `(.L_x_696) ;  /* 0x0000004000017945 */ /* 0x000fe80003800000 */
[----:B-1----:R-:W-:Y:S05]  /*5660*/  @P0 BRA `(.L_x_697) ;  /* 0x0000000000080947 */ /* 0x002fea0003800000 */
[----:B------:R-:W1:Y:S02]  /*5670*/  SYNCS.PHASECHK.TRANS64.TRYWAIT P0, [R0+URZ+0x28c50], R11 ;  /* 0x028c500b000075a7 */ /* 0x000e64000800017f */
[----:B-1----:R-:W-:Y:S05]  /*5680*/  @!P0 BRA `(.L_x_698) ;  /* 0x0000012c00408947 */ /* 0x002fea0003800000 */
.L_x_697:
[----:B------:R-:W-:Y:S05]  /*5690*/  BSYNC B1 ;  /* 0x0000000000017941 */ /* 0x000fea0003800000 */
.L_x_696:
[----:B01----:R-:W-:Y:S01]  /*56a0*/  VIADD R0, R2, 0x26800 ;  /* 0x0002680002007836 */ /* 0x003fe20000000000 */
[----:B------:R-:W-:Y:S01]  /*56b0*/  WARPGROUP.ARRIVE ;  /* 0x00000000000079c5 */ /* 0x000fe20000000000 */
[----:B------:R-:W-:-:S05]  /*56c0*/  IMAD R10, R18, 0x1000, R3 ;  /* 0x00001000120a7824 */ /* 0x000fca00078e0203 */
[----:B------:R-:W0:Y:S01]  /*56d0*/  S2R R14, SR_TID.X ;  /* 0x00000000000e7919 */ /* 0x000e220000002100 */
[----:B------:R-:W-:Y:S01]  /*56e0*/  IMAD.MOV.U32 R11, RZ, RZ, 0x40000040 ;  /* 0x40000040ff0b7424 */ /* 0x000fe200078e00ff */
[----:B------:R-:W-:Y:S01]  /*56f0*/  SHF.R.U32.HI R0, RZ, 0x4, R0 ;  /* 0x00000004ff007819 */ /* 0x000fe20000011600 */
[----:B------:R-:W-:Y:S01]  /*5700*/  IMAD.MOV.U32 R13, RZ, RZ, 0x40000040 ;  /* 0x40000040ff0d7424 */ /* 0x000fe200078e00ff */
[----:B------:R-:W-:Y:S02]  /*5710*/  R2UR UR6, R10 ;  /* 0x000000000a0672ca */ /* 0x000fe400000e0000 */
[----:B------:R-:W-:Y:S02]  /*5720*/  LOP3.LUT R0, R0, 0x3fff, RZ, 0xc0, !PT ;  /* 0x00003fff00007812 */ /* 0x000fe400078ec0ff */
[----:B------:R-:W-:Y:S01]  /*5730*/  R2UR UR7, R11 ;  /* 0x000000000b0772ca */ /* 0x000fe200000e0000 */
[----:B------:R-:W-:Y:S01]  /*5740*/  IMAD.MOV.U32 R11, RZ, RZ, 0x40000040 ;  /* 0x40000040ff0b7424 */ /* 0x000fe200078e00ff */
[----:B------:R-:W-:-:S02]  /*5750*/  LOP3.LUT R12, R0, 0x10000, RZ, 0xfc, !PT ;  /* 0x00010000000c7812 */ /* 0x000fc400078efcff */
[----:B------:R-:W-:Y:S01]  /*5760*/  R2UR UR5, R13 ;  /* 0x000000000d0572ca */ /* 0x000fe200000e0000 */
[----:B------:R-:W-:Y:S01]  /*5770*/  IMAD.MOV.U32 R13, RZ, RZ, 0x40000040 ;  /* 0x40000040ff0d7424 */ /* 0x000fe200078e00ff */
[----:B------:R-:W-:Y:S01]  /*5780*/  R2UR UR4, R12 ;  /* 0x000000000c0472ca */ /* 0x000fe200000e0000 */
[----:B------:R-:W-:-:S12]  /*5790*/  VIADD R12, R10, 0x80 ;  /* 0x000000800a0c7836 */ /* 0x000fd80000000000 */
[----:B------:R-:W-:Y:S01]  /*57a0*/  HGMMA.64x256x16.F32.BF16 R24, gdesc[UR4].tnspB, R24, gsb0 ;  /* 0x43e00000041879f0 */ /* 0x000fe20008001818 */
[----:B------:R-:W-:Y:S02]  /*57b0*/  R2UR UR4, R6 ;  /* 0x00000000060472ca */ /* 0x000fe400000e0000 */
[----:B------:R-:W-:Y:S02]  /*57c0*/  R2UR UR5, R7 ;  /* 0x00000000070572ca */ /* 0x000fe400000e0000 */
[----:B------:R-:W-:Y:S01]  /*57d0*/  R2UR UR6, R12 ;  /* 0x000000000c0672ca */ /* 0x000fe200000e0000 */
[----:B------:R-:W-:Y:S01]  /*57e0*/  VIADD R12, R10, 0x100 ;  /* 0x000001000a0c7836 */ /* 0x000fe20000000000 */
[----:B------:R-:W-:Y:S01]  /*57f0*/  R2UR UR7, R13 ;  /* 0x000000000d0772ca */ /* 0x000fe200000e0000 */
[----:B------:R-:W-:Y:S01]  /*5800*/  IMAD.MOV.U32 R13, RZ, RZ, 0x40000040 ;  /* 0x40000040ff0d7424 */ /* 0x000fe200078e00ff */
[----:B0-----:R-:W-:Y:S01]  /*5810*/  LOP3.LUT R14, R14, 0x7f, RZ, 0xc0, !PT ;  /* 0x0000007f0e0e7812 */ /* 0x001fe200078ec0ff */
[----:B------:R-:W-:-:S03]  /*5820*/  VIADD R10, R10, 0x180 ;  /* 0x000001800a0a7836 */ /* 0x000fc60000000000 */
[----:B------:R-:W-:-:S13]  /*5830*/  ISETP.NE.AND P0, PT, R14, RZ, PT ;  /* 0x000000ff0e00720c */ /* 0x000fda0003f05270 */
[----:B------:R-:W-:-:S04]  /*5840*/  @!P0 IMAD R0, R18, 0x8, R2 ;  /* 0x0000000812008824 */ /* 0x000fc800078e0202 */
[----:B------:R-:W-:-:S05]  /*5850*/  @!P0 VIADD R0, R0, 0x28c60 ;  /* 0x00028c6000008836 */ /* 0x000fca0000000000 */
[----:B------:R-:W-:Y:S01]  /*5860*/  @!P0 PRMT R0, RZ, 0x654, R0 ;  /* 0x00000654ff008816 */ /* 0x000fe20000000000 */
[----:B------:R-:W-:Y:S02]  /*5870*/  WARPGROUP.DEPBAR.LE gsb0, 0x0 ;  /* 0x00008000000079c5 */ /* 0x000fe40000010000 */
[----:B------:R-:W-:-:S06]  /*5880*/  WARPGROUP.ARRIVE ;  /* 0x00000000000079c5 */ /* 0x000fcc0000000000 */
        /* <DEDUP_REMOVED lines=20> */
[----:B------:R-:W-:Y:S05]  /*59d0*/  @P1 BRA `(.L_x_699) ;  /* 0xfffffff000cc1947 */ /* 0x000fea000383ffff */
.L_x_693:
[----:B------:R-:W-:Y:S05]  /*59e0*/  BSYNC B0 ;  /* 0x0000000000007941 */ /* 0x000fea0003800000 */
.L_x_692:
[----:B------:R-:W-:Y:S01]  /*59f0*/  BAR.SYNC.DEFER_BLOCKING 0xe, 0x100 ;  /* 0x0384000000007b1d */ /* 0x000fe20000010000 */
[C---:B------:R-:W-:Y:S01]  /*5a00*/  IMAD R3, R18.reuse, 0x40, R191 ;  /* 0x0000004012037824 */ /* 0x040fe200078e02bf */
[----:B------:R-:W-:Y:S01]  /*5a10*/  PLOP3.LUT P0, PT, PT, PT, PT, 0x8, 0x0 ;  /* 0x000000000000781c */ /* 0x000fe20003f0e170 */
[----:B------:R-:W-:Y:S01]  /*5a20*/  VIADD R18, R18, 0x1 ;  /* 0x0000000112127836 */ /* 0x000fe20000000000 */
[----:B------:R-:W-:Y:S01]  /*5a30*/  CS2R R20, SRZ ;  /* 0x0000000000147805 */ /* 0x000fe2000001ff00 */
[----:B------:R-:W-:-:S03]  /*5a40*/  IMAD R3, R3, 0x4, R2 ;  /* 0x0000000403037824 */ /* 0x000fc600078e0202 */
        /* <DEDUP_REMOVED lines=9> */
[----:B------:R-:W-:Y:S01]  /*5ae0*/  FMUL.FTZ R10, R24, R0 ;  /* 0x00000000180a7220 */ /* 0x000fe20000410000 */
[-C--:B-1----:R-:W-:Y:S01]  /*5af0*/  FMUL.FTZ R9, R58, R2.reuse ;  /* 0x000000023a097220 */ /* 0x082fe20000410000 */
        /* <DEDUP_REMOVED lines=123> */
[----:B------:R-:W-:Y:S06]  /*62b0*/  BAR.ARV 0xf, 0x100 ;  /* 0x03c4000000007b1d */ /* 0x000fec0000002000 */
[----:B------:R-:W-:Y:S05]  /*62c0*/  BRA `(.L_x_688) ;  /* 0x0000006400c47947 */ /* 0x000fea0003800000 */
.L_x_687:
[----:B------:R-:W-:Y:S02]  /*62d0*/  ISETP.GE.AND P1, PT, R168, 0x1, PT ;  /* 0x00000001a800780c */ /* 0x000fe40003f26270 */
[----:B------:R-:W-:-:S11]  /*62e0*/  PLOP3.LUT P0, PT, PT, PT, PT, 0x80, 0x0 ;  /* 0x000000000000781c */ /* 0x000fd60003f0f070 */
[----:B------:R-:W-:Y:S05]  /*62f0*/  @!P1 BRA `(.L_x_688) ;  /* 0x0000006400b89947 */ /* 0x000fea0003800000 */
[----:B------:R-:W0:Y:S01]  /*6300*/  SHFL.IDX PT, R0, R213, RZ, 0x1f ;  /* 0x00001fffd5007589 */ /* 0x000e2200000e0000 */
[----:B------:R-:W-:Y:S01]  /*6310*/  BSSY B6, `(.L_x_700) ;  /* 0x000001b000067945 */ /* 0x000fe20003800000 */
[----:B0-----:R-:W-:-:S04]  /*6320*/  LEA.HI R3, R0, R0, RZ, 0x1 ;  /* 0x0000000000037211 */ /* 0x001fc800078f08ff */
[----:B------:R-:W-:-:S05]  /*6330*/  LOP3.LUT R3, R3, 0x1fffe, RZ, 0xc0, !PT ;  /* 0x0001fffe03037812 */ /* 0x000fca00078ec0ff */
[----:B------:R-:W-:Y:S02]  /*6340*/  IMAD.IADD R3, R0, 0x1, -R3 ;  /* 0x0000000100037824 */ /* 0x000fe400078e0a03 */
[----:B------:R-:W-:Y:S02]  /*6350*/  VIADD R0, R2, 0x26800 ;  /* 0x0002680002007836 */ /* 0x000fe40000000000 */
[----:B------:R-:W-:-:S03]  /*6360*/  IMAD R3, R3, 0x8000, R2 ;  /* 0x0000800003037824 */ /* 0x000fc600078e0202 */
[----:B------:R-:W-:Y:S01]  /*6370*/  LOP3.LUT P0, RZ, R0, 0x3ff, RZ, 0xc0, !PT ;  /* 0x000003ff00ff7812 */ /* 0x000fe2000780c0ff */
[----:B------:R-:W-:-:S05]  /*6380*/  VIADD R3, R3, 0x400 ;  /* 0x0000040003037836 */ /* 0x000fca0000000000 */
[----:B------:R-:W-:-:S04]  /*6390*/  SHF.R.U32.HI R3, RZ, 0x4, R3 ;  /* 0x00000004ff037819 */ /* 0x000fc80000011603 */
[----:B------:R-:W-:-:S03]  /*63a0*/  LOP3.LUT R56, R3, 0x3fff, RZ, 0xc0, !PT ;  /* 0x00003fff03387812 */ /* 0x000fc600078ec0ff */
        /* <DEDUP_REMOVED lines=17> */
.L_x_701:
[----:B------:R-:W-:Y:S05]  /*64c0*/  BSYNC B6 ;  /* 0x0000000000067941 */ /* 0x000fea0003800000 */
.L_x_700:
[----:B------:R-:W-:Y:S02]  /*64d0*/  ULDC UR4, c[0x0][0x3f4] ;  /* 0x0000fd0000047ab9 */ /* 0x000fe40000000800 */
[----:B------:R-:W-:-:S13]  /*64e0*/  ISETP.LT.AND P0, PT, RZ, UR4, PT ;  /* 0x00000004ff007c0c */ /* 0x000fda000bf01270 */
[----:B------:R-:W-:Y:S05]  /*64f0*/  @P0 BRA `(.L_x_702) ;  /* 0x00000000003c0947 */ /* 0x000fea0003800000 */
[----:B------:R-:W-:-:S04]  /*6500*/  LEA.HI R0, R208, R208, RZ, 0x1 ;  /* 0x000000d0d0007211 */ /* 0x000fc800078f08ff */
[----:B------:R-:W-:-:S05]  /*6510*/  LOP3.LUT R3, R0, 0xfffffffe, RZ, 0xc0, !PT ;  /* 0xfffffffe00037812 */ /* 0x000fca00078ec0ff */
[----:B------:R-:W-:-:S05]  /*6520*/  IMAD.IADD R3, R208, 0x1, -R3 ;  /* 0x00000001d0037824 */ /* 0x000fca00078e0a03 */
[----:B------:R-:W-:-:S04]  /*6530*/  SHF.L.U32 R3, R3, 0x1f, RZ ;  /* 0x0000001f03037819 */ /* 0x000fc800000006ff */
[----:B------:R0:W1:Y:S03]  /*6540*/  SYNCS.PHASECHK.TRANS64.TRYWAIT P0, [R2+URZ+0x28c00], R3 ;  /* 0x028c0003020075a7 */ /* 0x000066000800017f */
[----:B-1----:R-:W-:Y:S05]  /*6550*/  @!P0 NANOSLEEP.SYNCS 0x989680 ;  /* 0x009896800000895d */ /* 0x002fea0003900000 */
[----:B------:R-:W1:Y:S01]  /*6560*/  @!P0 SYNCS.PHASECHK.TRANS64 P0, [R2+URZ+0x28c00], R3 ;  /* 0x028c0003020085a7 */ /* 0x000e62000800007f */
[----:B------:R-:W-:Y:S04]  /*6570*/  BSSY B0, `(.L_x_703) ;  /* 0x0000006000007945 */ /* 0x000fe80003800000 */
[----:B-1----:R-:W-:Y:S05]  /*6580*/  @P0 BRA `(.L_x_704) ;  /* 0x0000000000100947 */ /* 0x002fea0003800000 */
.L_x_705:
[----:B-1----:R1:W2:Y:S02]  /*6590*/  SYNCS.PHASECHK.TRANS64.TRYWAIT P0, [R2+URZ+0x28c00], R3 ;  /* 0x028c0003020075a7 */ /* 0x0022a4000800017f */
[----:B--2---:R-:W-:Y:S05]  /*65a0*/  @!P0 NANOSLEEP.SYNCS 0x989680 ;  /* 0x009896800000895d */ /* 0x004fea0003900000 */
[----:B------:R-:W2:Y:S02]  /*65b0*/  @!P0 SYNCS.PHASECHK.TRANS64 P0, [R2+URZ+0x28c00], R3 ;  /* 0x028c0003020085a7 */ /* 0x000ea4000800007f */
[----:B--2---:R-:W-:Y:S05]  /*65c0*/  @!P0 BRA `(.L_x_705) ;  /* 0xfffffffc00f08947 */ /* 0x004fea000383ffff */
.L_x_704:
[----:B------:R-:W-:Y:S05]  /*65d0*/  BSYNC B0 ;  /* 0x0000000000007941 */ /* 0x000fea0003800000 */
.L_x_703:
[----:B------:R-:W-:Y:S05]  /*65e0*/  BRA `(.L_x_706) ;  /* 0x0000002000807947 */ /* 0x000fea0003800000 */
.L_x_702:
[----:B-----5:R-:W-:Y:S01]  /*65f0*/  SHF.R.S32.HI R0, RZ, 0x1f, R27 ;  /* 0x0000001fff007819 */ /* 0x020fe2000001141b */
[----:B------:R-:W-:Y:S01]  /*6600*/  VIADD R3, R2, 0x20400 ;  /* 0x0002040002037836 */ /* 0x000fe20000000000 */
[----:B------:R-:W-:Y:S01]  /*6610*/  ULDC.64 UR4, c[0x0][0x3f8] ;  /* 0x0000fe0000047ab9 */ /* 0x000fe20000000a00 */
[----:B------:R-:W-:Y:S01]  /*6620*/  ULDC.64 UR6, c[0x0][0x408] ;  /* 0x0001020000067ab9 */ /* 0x000fe20000000a00 */
[----:B------:R-:W-:Y:S01]  /*6630*/  IMAD.WIDE.U32 R4, R27, UR4, RZ ;  /* 0x000000041b047c25 */ /* 0x000fe2000f8e00ff */
[----:B------:R-:W-:Y:S01]  /*6640*/  BSSY B6, `(.L_x_707) ;  /* 0x0000020000067945 */ /* 0x000fe20003800000 */
[----:B------:R-:W-:Y:S02]  /*6650*/  LOP3.LUT P0, RZ, R3, 0x3ff, RZ, 0xc0, !PT ;  /* 0x000003ff03ff7812 */ /* 0x000fe4000780c0ff */
[C---:B------:R-:W-:Y:S02]  /*6660*/  IMAD R6, R0.reuse, UR4, RZ ;  /* 0x0000000400067c24 */ /* 0x040fe4000f8e02ff */
[----:B------:R-:W-:-:S02]  /*6670*/  IMAD R0, R0, UR6, RZ ;  /* 0x0000000600007c24 */ /* 0x000fc4000f8e02ff */
[C---:B------:R-:W-:Y:S01]  /*6680*/  IMAD R3, R27.reuse, UR5, R6 ;  /* 0x000000051b037c24 */ /* 0x040fe2000f8e0206 */
[----:B------:R-:W-:Y:S01]  /*6690*/  ULDC.64 UR4, c[0x0][0x3e8] ;  /* 0x0000fa0000047ab9 */ /* 0x000fe20000000a00 */
[----:B------:R-:W-:Y:S01]  /*66a0*/  IMAD.WIDE.U32 R6, R27, UR6, RZ ;  /* 0x000000061b067c25 */ /* 0x000fe2000f8e00ff */
[----:B------:R-:W-:-:S03]  /*66b0*/  LEA R26, P1, R4, UR4, 0x1 ;  /* 0x00000004041a7c11 */ /* 0x000fc6000f8208ff */
[----:B------:R-:W-:Y:S01]  /*66c0*/  IMAD R29, R27, UR7, R0 ;  /* 0x000000071b1d7c24 */ /* 0x000fe2000f8e0200 */
[----:B------:R-:W-:Y:S01]  /*66d0*/  ULDC.64 UR6, c[0x0][0x400] ;  /* 0x0001000000067ab9 */ /* 0x000fe20000000a00 */
[----:B------:R-:W-:Y:S01]  /*66e0*/  IMAD.IADD R27, R3, 0x1, R5 ;  /* 0x00000001031b7824 */ /* 0x000fe200078e0205 */
[----:B------:R-:W-:Y:S01]  /*66f0*/  LEA R28, P2, R6, UR6, 0x1 ;  /* 0x00000006061c7c11 */ /* 0x000fe2000f8408ff */
[----:B------:R-:W-:-:S03]  /*6700*/  IMAD.IADD R29, R29, 0x1, R7 ;  /* 0x000000011d1d7824 */ /* 0x000fc600078e0207 */
[----:B------:R-:W-:Y:S02]  /*6710*/  LEA.HI.X R27, R4, UR5, R27, 0x1, P1 ;  /* 0x00000005041b7c11 */ /* 0x000fe400088f0c1b */
[----:B------:R-:W-:Y:S01]  /*6720*/  LEA.HI.X R29, R6, UR7, R29, 0x1, P2 ;  /* 0x00000007061d7c11 */ /* 0x000fe200090f0c1d */
[----:B------:R-:W-:Y:S06]  /*6730*/  @!P0 BRA `(.L_x_708) ;  /* 0x0000000000408947 */ /* 0x000fec0003800000 */
        /* <DEDUP_REMOVED lines=16> */
.L_x_708:
[----:B------:R-:W-:Y:S05]  /*6840*/  BSYNC B6 ;  /* 0x0000000000067941 */ /* 0x000fea0003800000 */
.L_x_707:
[----:B------:R-:W-:Y:S01]  /*6850*/  ULDC.U8 UR4, c[0x0][0x410] ;  /* 0x0001040000047ab9 */ /* 0x000fe20000000000 */
[----:B------:R-:W-:Y:S01]  /*6860*/  BSSY B0, `(.L_x_709) ;  /* 0x00001f0000007945 */ /* 0x000fe20003800000 */
[----:B------:R-:W-:Y:S01]  /*6870*/  ISETP.NE.AND P0, PT, RZ, UR4, PT ;  /* 0x00000004ff007c0c */ /* 0x000fe2000bf05270 */
[----:B------:R-:W-:-:S12]  /*6880*/  IMAD R6, R25, 0x40, R19 ;  /* 0x0000004019067824 */ /* 0x000fd800078e0213 */
[----:B------:R-:W-:Y:S05]  /*6890*/  @!P0 BRA `(.L_x_710) ;  /* 0x0000000c00f88947 */ /* 0x000fea0003800000 */
[----:B------:R-:W-:-:S03]  /*68a0*/  UMOV UR4, 0xffffffff ;  /* 0xffffffff00047882 */ /* 0x000fc60000000000 */
[----:B------:R-:W-:Y:S05]  /*68b0*/  BRA.DIV UR4, `(.L_x_711) ;  /* 0x0000011a04c87947 */ /* 0x000fea000b800000 */
[----:B------:R0:W1:Y:S04]  /*68c0*/  SHFL.IDX PT, R0, R27, RZ, 0x1c1f ;  /* 0x001c1fff1b007589 */ /* 0x00006800000e0000 */
[----:B------:R0:W2:Y:S04]  /*68d0*/  SHFL.IDX PT, R3, R26, RZ, 0x1c1f ;  /* 0x001c1fff1a037589 */ /* 0x0000a800000e0000 */
[----:B------:R0:W3:Y:S04]  /*68e0*/  SHFL.IDX PT, R4, R29, RZ, 0x1c1f ;  /* 0x001c1fff1d047589 */ /* 0x0000e800000e0000 */
[----:B------:R0:W4:Y:S02]  /*68f0*/  SHFL.IDX PT, R14, R28, RZ, 0x1c1f ;  /* 0x001c1fff1c0e7589 */ /* 0x00012400000e0000 */
.L_x_959:
[----:B------:R-:W-:Y:S01]  /*6900*/  ULDC UR4, c[0x0][0x448] ;  /* 0x0001120000047ab9 */ /* 0x000fe20000000800 */
[----:B------:R-:W-:Y:S01]  /*6910*/  LEA.HI R5, R208, R208, RZ, 0x1 ;  /* 0x000000d0d0057211 */ /* 0x000fe200078f08ff */
[----:B------:R-:W-:Y:S01]  /*6920*/  IMAD R24, R24, UR4, RZ ;  /* 0x0000000418187c24 */ /* 0x000fe2000f8e02ff */
[----:B------:R-:W-:Y:S01]  /*6930*/  BSSY B1, `(.L_x_712) ;  /* 0x0000020000017945 */ /* 0x000fe20003800000 */
[----:B------:R-:W-:Y:S01]  /*6940*/  IMAD.SHL.U32 R12, R188, 0x40, RZ ;  /* 0x00000040bc0c7824 */ /* 0x000fe200078e00ff */
[----:B------:R-:W-:Y:S02]  /*6950*/  LOP3.LUT R5, R5, 0xfffffffe, RZ, 0xc0, !PT ;  /* 0xfffffffe05057812 */ /* 0x000fe400078ec0ff */
[----:B------:R-:W-:Y:S02]  /*6960*/  CS2R R8, SRZ ;  /* 0x0000000000087805 */ /* 0x000fe4000001ff00 */
[----:B------:R-:W-:Y:S02]  /*6970*/  ISETP.GE.AND P0, PT, R6, R24, PT ;  /* 0x000000180600720c */ /* 0x000fe40003f06270 */
[----:B------:R-:W-:-:S02]  /*6980*/  CS2R R6, SRZ ;  /* 0x0000000000067805 */ /* 0x000fc4000001ff00 */
[----:B------:R-:W-:Y:S01]  /*6990*/  LOP3.LUT R31, R12, 0x1c0, RZ, 0xc0, !PT ;  /* 0x000001c00c1f7812 */ /* 0x000fe200078ec0ff */
[----:B------:R-:W-:Y:S01]  /*69a0*/  IMAD.IADD R5, R208, 0x1, -R5 ;  /* 0x00000001d0057824 */ /* 0x000fe200078e0a05 */
[----:B------:R-:W-:Y:S02]  /*69b0*/  CS2R R10, SRZ ;  /* 0x00000000000a7805 */ /* 0x000fe4000001ff00 */
[----:B------:R-:W-:Y:S02]  /*69c0*/  CS2R R12, SRZ ;  /* 0x00000000000c7805 */ /* 0x000fe4000001ff00 */
[----:B------:R-:W-:-:S03]  /*69d0*/  SHF.L.U32 R5, R5, 0x1f, RZ ;  /* 0x0000001f05057819 */ /* 0x000fc600000006ff */
[----:B------:R-:W-:Y:S05]  /*69e0*/  @P0 BRA `(.L_x_713) ;  /* 0x0000000000500947 */ /* 0x000fea0003800000 */
[----:B------:R-:W-:Y:S01]  /*69f0*/  ULDC UR4, c[0x0][0x3f4] ;  /* 0x0000fd0000047ab9 */ /* 0x000fe20000000800 */
[----:B--2---:R-:W-:Y:S01]  /*6a00*/  IMAD.MOV.U32 R6, RZ, RZ, R3 ;  /* 0x000000ffff067224 */ /* 0x004fe200078e0003 */
[----:B------:R-:W-:Y:S01]  /*6a10*/  ISETP.GE.AND P3, PT, R190, UR4, PT ;  /* 0x00000004be007c0c */ /* 0x000fe2000bf66270 */
[----:B-1----:R-:W-:Y:S01]  /*6a20*/  IMAD.MOV.U32 R7, RZ, RZ, R0 ;  /* 0x000000ffff077224 */ /* 0x002fe200078e0000 */
[----:B------:R-:W-:Y:S01]  /*6a30*/  ISETP.GE.AND P2, PT, R186, UR4, PT ;  /* 0x00000004ba007c0c */ /* 0x000fe2000bf46270 */
[----:B---3--:R-:W-:Y:S01]  /*6a40*/  IMAD.MOV.U32 R15, RZ, RZ, R4 ;  /* 0x000000ffff0f7224 */ /* 0x008fe200078e0004 */
[----:B------:R-:W-:Y:S02]  /*6a50*/  CS2R R10, SRZ ;  /* 0x00000000000a7805 */ /* 0x000fe4000001ff00 */
[----:B------:R-:W-:Y:S02]  /*6a60*/  CS2R R12, SRZ ;  /* 0x00000000000c7805 */ /* 0x000fe4000001ff00 */
[----:B------:R-:W-:-:S05]  /*6a70*/  CS2R R8, SRZ ;  /* 0x0000000000087805 */ /* 0x000fca000001ff00 */
[-C--:B0-----:R-:W-:Y:S02]  /*6a80*/  @!P3 IADD3 R26, P0, R3, R218.reuse, RZ ;  /* 0x000000da031ab210 */ /* 0x081fe40007f1e0ff */
[----:B----4-:R-:W-:Y:S01]  /*6a90*/  @!P3 IADD3 R28, P1, R14, R218, RZ ;  /* 0x000000da0e1cb210 */ /* 0x010fe20007f3e0ff */
[----:B------:R-:W-:Y:S01]  /*6aa0*/  @!P2 IMAD.WIDE R20, R186, 0x2, R6 ;  /* 0x00000002ba14a825 */ /* 0x000fe200078e0206 */
[----:B------:R-:W-:-:S03]  /*6ab0*/  CS2R R6, SRZ ;  /* 0x0000000000067805 */ /* 0x000fc6000001ff00 */
[----:B------:R-:W-:Y:S01]  /*6ac0*/  @!P2 IMAD.WIDE R14, R186, 0x2, R14 ;  /* 0x00000002ba0ea825 */ /* 0x000fe200078e020e */
[----:B------:R0:W5:Y:S03]  /*6ad0*/  @!P2 LD.E.64 R10, desc[UR40][R20.64] ;  /* 0x00000028140aa980 */ /* 0x000166000c101b00 */
[--C-:B------:R-:W-:Y:S01]  /*6ae0*/  @!P3 IMAD.X R27, R0, 0x1, R217.reuse, P0 ;  /* 0x00000001001bb824 */ /* 0x100fe200000e06d9 */
[----:B------:R0:W5:Y:S01]  /*6af0*/  @!P2 LD.E.64 R6, desc[UR40][R14.64] ;  /* 0x000000280e06a980 */ /* 0x000162000c101b00 */
[----:B------:R-:W-:-:S03]  /*6b00*/  @!P3 IMAD.X R29, R4, 0x1, R217, P1 ;  /* 0x00000001041db824 */ /* 0x000fc600008e06d9 */
[----:B------:R0:W5:Y:S04]  /*6b10*/  @!P3 LD.E.64 R12, desc[UR40][R26.64] ;  /* 0x000000281a0cb980 */ /* 0x000168000c101b00 */
[----:B------:R0:W5:Y:S02]  /*6b20*/  @!P3 LD.E.64 R8, desc[UR40][R28.64] ;  /* 0x000000281c08b980 */ /* 0x000164000c101b00 */
.L_x_713:
[----:B------:R-:W-:Y:S05]  /*6b30*/  BSYNC B1 ;  /* 0x0000000000017941 */ /* 0x000fea0003800000 */
.L_x_712:
[----:B------:R-:W0:Y:S01]  /*6b40*/  SYNCS.PHASECHK.TRANS64.TRYWAIT P0, [R2+URZ+0x28c00], R5 ;  /* 0x028c0005020075a7 */ /* 0x000e22000800017f */
[----:B--2---:R-:W-:Y:S01]  /*6b50*/  LOP3.LUT R3, R31, 0x18, R16, 0xf8, !PT ;  /* 0x000000181f037812 */ /* 0x004fe200078ef810 */
[----:B-1----:R-:W-:Y:S01]  /*6b60*/  IMAD R0, R25, -0x40, R24 ;  /* 0xffffffc019007824 */ /* 0x002fe200078e0218 */
[----:B---3--:R-:W-:Y:S01]  /*6b70*/  SHF.R.U32.HI R4, RZ, 0x3, R31 ;  /* 0x00000003ff047819 */ /* 0x008fe2000001161f */
[----:B0---45:R-:W-:Y:S01]  /*6b80*/  IMAD.MOV.U32 R14, RZ, RZ, R12 ;  /* 0x000000ffff0e7224 */ /* 0x031fe200078e000c */
[----:B------:R-:W-:Y:S01]  /*6b90*/  SHF.R.U64 R24, R10, 0x10, R11 ;  /* 0x000000100a187819 */ /* 0x000fe2000000120b */
[----:B------:R-:W-:Y:S01]  /*6ba0*/  IMAD.MOV.U32 R15, RZ, RZ, R13 ;  /* 0x000000ffff0f7224 */ /* 0x000fe200078e000d */
[----:B------:R-:W-:Y:S01]  /*6bb0*/  LOP3.LUT R29, R3, R4, RZ, 0x3c, !PT ;  /* 0x00000004031d7212 */ /* 0x000fe200078e3cff */
[----:B------:R-:W-:Y:S01]  /*6bc0*/  IMAD.MOV.U32 R3, RZ, RZ, R10 ;  /* 0x000000ffff037224 */ /* 0x000fe200078e000a */
[--C-:B------:R-:W-:Y:S01]  /*6bd0*/  SHF.R.U32.HI R27, RZ, 0x10, R11.reuse ;  /* 0x00000010ff1b7819 */ /* 0x100fe2000001160b */
[----:B------:R-:W-:Y:S01]  /*6be0*/  IMAD.MOV.U32 R4, RZ, RZ, R11 ;  /* 0x000000ffff047224 */ /* 0x000fe200078e000b */
[----:B------:R-:W-:Y:S01]  /*6bf0*/  SHF.R.U64 R25, R12, 0x10, R13 ;  /* 0x000000100c197819 */ /* 0x000fe2000000120d */
[----:B------:R-:W-:Y:S01]  /*6c00*/  IMAD R29, R192, 0x200, R29 ;  /* 0x00000200c01d7824 */ /* 0x000fe200078e021d */
[----:B------:R-:W-:Y:S01]  /*6c10*/  PRMT R28, R3, 0x5410, R24 ;  /* 0x00005410031c7816 */ /* 0x000fe20000000018 */
[----:B------:R-:W-:Y:S01]  /*6c20*/  IMAD.MOV.U32 R10, RZ, RZ, R6 ;  /* 0x000000ffff0a7224 */ /* 0x000fe200078e0006 */
[----:B------:R-:W-:Y:S01]  /*6c30*/  SHF.R.U32.HI R20, RZ, 0x10, R13 ;  /* 0x00000010ff147819 */ /* 0x000fe2000001160d */
[----:B------:R-:W-:Y:S01]  /*6c40*/  IMAD R3, R29, 0x2, R2 ;  /* 0x000000021d037824 */ /* 0x000fe200078e0202 */
[--C-:B------:R-:W-:Y:S01]  /*6c50*/  SHF.R.U64 R21, R6, 0x10, R7.reuse ;  /* 0x0000001006157819 */ /* 0x100fe20000001207 */
[----:B------:R-:W-:Y:S01]  /*6c60*/  BSSY B1, `(.L_x_714) ;  /* 0x0000011000017945 */ /* 0x000fe20003800000 */
[----:B------:R-:W-:Y:S01]  /*6c70*/  VIMNMX R35, R0, 0x40, PT ;  /* 0x0000004000237848 */ /* 0x000fe20003fe0100 */
[--C-:B------:R-:W-:Y:S01]  /*6c80*/  IMAD.MOV.U32 R11, RZ, RZ, R7.reuse ;  /* 0x000000ffff0b7224 */ /* 0x100fe200078e0007 */
[----:B------:R-:W-:Y:S01]  /*6c90*/  SHF.R.U32.HI R12, RZ, 0x10, R7 ;  /* 0x00000010ff0c7819 */ /* 0x000fe20000011607 */
[----:B------:R-:W-:Y:S01]  /*6ca0*/  IMAD.MOV.U32 R6, RZ, RZ, R8 ;  /* 0x000000ffff067224 */ /* 0x000fe200078e0008 */
[--C-:B------:R-:W-:Y:S01]  /*6cb0*/  SHF.R.U64 R13, R8, 0x10, R9.reuse ;  /* 0x00000010080d7819 */ /* 0x100fe20000001209 */
[----:B------:R-:W-:Y:S01]  /*6cc0*/  IMAD.MOV.U32 R7, RZ, RZ, R9 ;  /* 0x000000ffff077224 */ /* 0x000fe200078e0009 */
[----:B------:R-:W-:Y:S01]  /*6cd0*/  PRMT R27, R4, 0x5410, R27 ;  /* 0x00005410041b7816 */ /* 0x000fe2000000001b */
[C---:B------:R-:W-:Y:S01]  /*6ce0*/  VIADD R4, R3.reuse, 0x20400 ;  /* 0x0002040003047836 */ /* 0x040fe20000000000 */
[----:B------:R-:W-:Y:S01]  /*6cf0*/  SHF.R.U32.HI R8, RZ, 0x10, R9 ;  /* 0x00000010ff087819 */ /* 0x000fe20000011609 */
[----:B------:R-:W-:Y:S01]  /*6d00*/  VIADD R0, R3, 0x20440 ;  /* 0x0002044003007836 */ /* 0x000fe20000000000 */
[----:B------:R-:W-:-:S02]  /*6d10*/  LOP3.LUT P2, RZ, R188, 0x4, RZ, 0xc0, !PT ;  /* 0x00000004bcff7812 */ /* 0x000fc4000784c0ff */
[----:B------:R-:W-:Y:S02]  /*6d20*/  ISETP.GE.AND P1, PT, R19, R35, PT ;  /* 0x000000231300720c */ /* 0x000fe40003f26270 */
[----:B------:R-:W-:Y:S02]  /*6d30*/  PRMT R29, R14, 0x5410, R25 ;  /* 0x000054100e1d7816 */ /* 0x000fe40000000019 */
[----:B------:R-:W-:Y:S02]  /*6d40*/  PRMT R30, R15, 0x5410, R20 ;  /* 0x000054100f1e7816 */ /* 0x000fe40000000014 */
[----:B------:R-:W-:Y:S01]  /*6d50*/  PRMT R31, R10, 0x5410, R21 ;  /* 0x000054100a1f7816 */ /* 0x000fe20000000015 */
[----:B------:R-:W-:Y:S06]  /*6d60*/  @!P0 BRA `(.L_x_715) ;  /* 0x00000118000c8947 */ /* 0x000fec0003800000 */
.L_x_960:
[----:B------:R-:W-:Y:S05]  /*6d70*/  BSYNC B1 ;  /* 0x0000000000017941 */ /* 0x000fea0003800000 */
.L_x_714:
[----:B------:R-:W-:Y:S01]  /*6d80*/  BSSY B1, `(.L_x_716) ;  /* 0x0000059000017945 */ /* 0x000fe20003800000 */
[----:B------:R-:W-:Y:S01]  /*6d90*/  PRMT R32, R11, 0x5410, R12 ;  /* 0x000054100b207816 */ /* 0x000fe2000000000c */
[----:B------:R-:W-:Y:S01]  /*6da0*/  @P2 VIADD R0, R4, 0xffffffc0 ;  /* 0xffffffc004002836 */ /* 0x000fe20000000000 */
[----:B------:R-:W-:Y:S02]  /*6db0*/  PRMT R33, R6, 0x5410, R13 ;  /* 0x0000541006217816 */ /* 0x000fe4000000000d */
[----:B------:R-:W-:Y:S01]  /*6dc0*/  PRMT R34, R7, 0x5410, R8 ;  /* 0x0000541007227816 */ /* 0x000fe20000000008 */
[----:B------:R-:W-:Y:S06]  /*6dd0*/  @P1 BRA `(.L_x_717) ;  /* 0x00000004004c1947 */ /* 0x000fec0003800000 */
[----:B0-----:R-:W0:Y:S01]  /*6de0*/  LDC R5, c[0x0][0x3f4] ;  /* 0x0000fd00ff057b82 */ /* 0x001e220000000800 */
[----:B------:R-:W-:Y:S01]  /*6df0*/  BSSY B2, `(.L_x_718) ;  /* 0x000002a000027945 */ /* 0x000fe20003800000 */
[-C--:B0-----:R-:W-:Y:S02]  /*6e00*/  ISETP.GE.AND P0, PT, R186, R5.reuse, PT ;  /* 0x00000005ba00720c */ /* 0x081fe40003f06270 */
[----:B------:R-:W-:-:S11]  /*6e10*/  ISETP.GE.AND P1, PT, R190, R5, PT ;  /* 0x00000005be00720c */ /* 0x000fd60003f26270 */
[----:B------:R-:W-:Y:S05]  /*6e20*/  @P0 BRA `(.L_x_719) ;  /* 0x0000000000980947 */ /* 0x000fea0003800000 */
[----:B------:R-:W0:Y:S01]  /*6e30*/  LDS.128 R4, [R3+0x20400] ;  /* 0x0204000003047984 */ /* 0x000e220000000c00 */
[C---:B------:R-:W-:Y:S01]  /*6e40*/  IMAD.U32 R15, R31.reuse, 0x10000, RZ ;  /* 0x000100001f0f7824 */ /* 0x040fe200078e00ff */
[----:B------:R-:W-:Y:S01]  /*6e50*/  LOP3.LUT R14, R31, 0xffff0000, RZ, 0xc0, !PT ;  /* 0xffff00001f0e7812 */ /* 0x000fe200078ec0ff */
[C---:B------:R-:W-:Y:S01]  /*6e60*/  IMAD.U32 R13, R28.reuse, 0x10000, RZ ;  /* 0x000100001c0d7824 */ /* 0x040fe200078e00ff */
[----:B------:R-:W-:Y:S01]  /*6e70*/  LOP3.LUT R12, R28, 0xffff0000, RZ, 0xc0, !PT ;  /* 0xffff00001c0c7812 */ /* 0x000fe200078ec0ff */
[C---:B0-----:R-:W-:Y:S01]  /*6e80*/  IMAD.U32 R8, R4.reuse, 0x10000, RZ ;  /* 0x0001000004087824 */ /* 0x041fe200078e00ff */
[----:B------:R-:W-:Y:S01]  /*6e90*/  LOP3.LUT R4, R4, 0xffff0000, RZ, 0xc0, !PT ;  /* 0xffff000004047812 */ /* 0x000fe200078ec0ff */
[C---:B------:R-:W-:Y:S01]  /*6ea0*/  IMAD.U32 R9, R5.reuse, 0x10000, RZ ;  /* 0x0001000005097824 */ /* 0x040fe200078e00ff */
[----:B------:R-:W-:Y:S01]  /*6eb0*/  LOP3.LUT R5, R5, 0xffff0000, RZ, 0xc0, !PT ;  /* 0xffff000005057812 */ /* 0x000fe200078ec0ff */
[C---:B------:R-:W-:Y:S01]  /*6ec0*/  IMAD.U32 R10, R6.reuse, 0x10000, RZ ;  /* 0x00010000060a7824 */ /* 0x040fe200078e00ff */
[----:B------:R-:W-:Y:S01]  /*6ed0*/  LOP3.LUT R6, R6, 0xffff0000, RZ, 0xc0, !PT ;  /* 0xffff000006067812 */ /* 0x000fe200078ec0ff */
[C---:B------:R-:W-:Y:S01]  /*6ee0*/  FMUL.FTZ R21, R4.reuse, R15 ;  /* 0x0000000f04157220 */ /* 0x040fe20000410000 */
[----:B------:R-:W-:Y:S01]  /*6ef0*/  FMUL.FTZ R4, R4, R13 ;  /* 0x0000000d04047220 */ /* 0x000fe20000410000 */
[----:B------:R-:W-:-:S02]  /*6f00*/  IMAD.U32 R11, R7, 0x10000, RZ ;  /* 0x00010000070b7824 */ /* 0x000fc400078e00ff */
[----:B------:R-:W-:Y:S01]  /*6f10*/  FMUL.FTZ R24, R5, R14 ;  /* 0x0000000e05187220 */ /* 0x000fe20000410000 */
[C---:B------:R-:W-:Y:S01]  /*6f20*/  FFMA.FTZ R21, R8.reuse, R13, -R21 ;  /* 0x0000000d08157223 */ /* 0x040fe20000010815 */
[----:B------:R-:W-:Y:S01]  /*6f30*/  FFMA.FTZ R20, R8, R15, R4 ;  /* 0x0000000f08147223 */ /* 0x000fe20000010004 */
[----:B------:R-:W-:Y:S01]  /*6f40*/  LOP3.LUT R7, R7, 0xffff0000, RZ, 0xc0, !PT ;  /* 0xffff000007077812 */ /* 0x000fe200078ec0ff */
[-C--:B------:R-:W-:Y:S01]  /*6f50*/  FMUL.FTZ R26, R5, R12.reuse ;  /* 0x0000000c051a7220 */ /* 0x080fe20000410000 */
[C---:B------:R-:W-:Y:S01]  /*6f60*/  LOP3.LUT R8, R32.reuse, 0xffff0000, RZ, 0xc0, !PT ;  /* 0xffff000020087812 */ /* 0x040fe200078ec0ff */
[----:B------:R-:W-:Y:S01]  /*6f70*/  IMAD.U32 R13, R32, 0x10000, RZ ;  /* 0x00010000200d7824 */ /* 0x000fe200078e00ff */
[C---:B------:R-:W-:Y:S01]  /*6f80*/  LOP3.LUT R4, R27.reuse, 0xffff0000, RZ, 0xc0, !PT ;  /* 0xffff00001b047812 */ /* 0x040fe200078ec0ff */
[----:B------:R-:W-:Y:S02]  /*6f90*/  IMAD.U32 R5, R27, 0x10000, RZ ;  /* 0x000100001b057824 */ /* 0x000fe400078e00ff */
[C---:B------:R-:W-:Y:S01]  /*6fa0*/  FFMA.FTZ R24, R9.reuse, R12, -R24 ;  /* 0x0000000c09187223 */ /* 0x040fe20000010818 */
[----:B------:R-:W-:Y:S01]  /*6fb0*/  FFMA.FTZ R9, R9, R14, R26 ;  /* 0x0000000e09097223 */ /* 0x000fe2000001001a */
[C---:B------:R-:W-:Y:S01]  /*6fc0*/  FMUL.FTZ R15, R6.reuse, R13 ;  /* 0x0000000d060f7220 */ /* 0x040fe20000410000 */
[-C--:B------:R-:W-:Y:S01]  /*6fd0*/  FMUL.FTZ R12, R6, R5.reuse ;  /* 0x00000005060c7220 */ /* 0x080fe20000410000 */
[C---:B------:R-:W-:Y:S01]  /*6fe0*/  FMUL.FTZ R14, R7.reuse, R8 ;  /* 0x00000008070e7220 */ /* 0x040fe20000410000 */
[-C--:B------:R-:W-:Y:S01]  /*6ff0*/  FMUL.FTZ R25, R7, R4.reuse ;  /* 0x0000000407197220 */ /* 0x080fe20000410000 */
[C---:B------:R-:W-:Y:S01]  /*7000*/  FFMA.FTZ R6, R10.reuse, R5, -R15 ;  /* 0x000000050a067223 */ /* 0x040fe2000001080f */
[----:B------:R-:W-:Y:S01]  /*7010*/  FFMA.FTZ R13, R10, R13, R12 ;  /* 0x0000000d0a0d7223 */ /* 0x000fe2000001000c */
[C---:B------:R-:W-:Y:S01]  /*7020*/  FFMA.FTZ R7, R11.reuse, R4, -R14 ;  /* 0x000000040b077223 */ /* 0x040fe2000001080e */
[----:B------:R-:W-:Y:S01]  /*7030*/  FFMA.FTZ R8, R11, R8, R25 ;  /* 0x000000080b087223 */ /* 0x000fe20000010019 */
[----:B------:R-:W-:-:S02]  /*7040*/  F2FP.BF16.F32.PACK_AB R4, R20, R21 ;  /* 0x000000151404723e */ /* 0x000fc400000010ff */
[----:B------:R-:W-:Y:S02]  /*7050*/  F2FP.BF16.F32.PACK_AB R5, R9, R24 ;  /* 0x000000180905723e */ /* 0x000fe400000010ff */
[----:B------:R-:W-:Y:S02]  /*7060*/  F2FP.BF16.F32.PACK_AB R6, R13, R6 ;  /* 0x000000060d06723e */ /* 0x000fe400000010ff */
[----:B------:R-:W-:-:S05]  /*7070*/  F2FP.BF16.F32.PACK_AB R7, R8, R7 ;  /* 0x000000070807723e */ /* 0x000fca00000010ff */
[----:B------:R0:W-:Y:S02]  /*7080*/  STS.128 [R3+0x20400], R4 ;  /* 0x0204000403007388 */ /* 0x0001e40000000c00 */
.L_x_719:
[----:B------:R-:W-:Y:S05]  /*7090*/  BSYNC B2 ;  /* 0x0000000000027941 */ /* 0x000fea0003800000 */
.L_x_718:
[----:B------:R-:W-:Y:S05]  /*70a0*/  @P1 BRA `(.L_x_717) ;  /* 0x0000000000981947 */ /* 0x000fea0003800000 */
[----:B0-----:R-:W0:Y:S01]  /*70b0*/  LDS.128 R4, [R0] ;  /* 0x0000000000047984 */ /* 0x001e220000000c00 */
        /* <DEDUP_REMOVED lines=36> */
[----:B------:R1:W-:Y:S02]  /*7300*/  STS.128 [R0], R4 ;  /* 0x0000000400007388 */ /* 0x0003e40000000c00 */
.L_x_717:
[----:B------:R-:W-:Y:S05]  /*7310*/  BSYNC B1 ;  /* 0x0000000000017941 */ /* 0x000fea0003800000 */
.L_x_716:
[----:B------:R-:W-:-:S13]  /*7320*/  ISETP.GE.AND P0, PT, R226, R35, PT ;  /* 0x00000023e200720c */ /* 0x000fda0003f06270 */
[----:B------:R-:W-:Y:S05]  /*7330*/  @P0 BRA `(.L_x_720) ;  /* 0x0000001400080947 */ /* 0x000fea0003800000 */
[----:B01----:R-:W0:Y:S01]  /*7340*/  LDC R5, c[0x0][0x3f4] ;  /* 0x0000fd00ff057b82 */ /* 0x003e220000000800 */
        /* <DEDUP_REMOVED lines=9> */
[----:B------:R-:W-:Y:S02]  /*73e0*/  IMAD.U32 R24, R32, 0x10000, RZ ;  /* 0x0001000020187824 */ /* 0x000fe400078e00ff */
[C---:B0-----:R-:W-:Y:S01]  /*73f0*/  IMAD.U32 R8, R4.reuse, 0x10000, RZ ;  /* 0x0001000004087824 */ /* 0x041fe200078e00ff */
[----:B------:R-:W-:Y:S01]  /*7400*/  LOP3.LUT R4, R4, 0xffff0000, RZ, 0xc0, !PT ;  /* 0xffff000004047812 */ /* 0x000fe200078ec0ff */
[C---:B------:R-:W-:Y:S01]  /*7410*/  IMAD.U32 R9, R5.reuse, 0x10000, RZ ;  /* 0x0001000005097824 */ /* 0x040fe200078e00ff */
[----:B------:R-:W-:Y:S01]  /*7420*/  LOP3.LUT R5, R5, 0xffff0000, RZ, 0xc0, !PT ;  /* 0xffff000005057812 */ /* 0x000fe200078ec0ff */
[C---:B------:R-:W-:Y:S01]  /*7430*/  IMAD.U32 R10, R6.reuse, 0x10000, RZ ;  /* 0x00010000060a7824 */ /* 0x040fe200078e00ff */
[----:B------:R-:W-:Y:S01]  /*7440*/  LOP3.LUT R6, R6, 0xffff0000, RZ, 0xc0, !PT ;  /* 0xffff000006067812 */ /* 0x000fe200078ec0ff */
[-C--:B------:R-:W-:Y:S01]  /*7450*/  FMUL.FTZ R13, R20, R4.reuse ;  /* 0x00000004140d7220 */ /* 0x080fe20000410000 */
[----:B------:R-:W-:Y:S01]  /*7460*/  FMUL.FTZ R15, R14, R4 ;  /* 0x000000040e0f7220 */ /* 0x000fe20000410000 */
[----:B------:R-:W-:Y:S01]  /*7470*/  FMUL.FTZ R12, R31, R5 ;  /* 0x000000051f0c7220 */ /* 0x000fe20000410000 */
[----:B------:R-:W-:-:S02]  /*7480*/  IMAD.U32 R11, R7, 0x10000, RZ ;  /* 0x00010000070b7824 */ /* 0x000fc400078e00ff */
[-C--:B------:R-:W-:Y:S01]  /*7490*/  FFMA.FTZ R4, R14, R8.reuse, -R13 ;  /* 0x000000080e047223 */ /* 0x080fe2000001080d */
[----:B------:R-:W-:Y:S01]  /*74a0*/  FFMA.FTZ R15, R20, R8, R15 ;  /* 0x00000008140f7223 */ /* 0x000fe2000001000f */
[C---:B------:R-:W-:Y:S01]  /*74b0*/  FMUL.FTZ R8, R21.reuse, R5 ;  /* 0x0000000515087220 */ /* 0x040fe20000410000 */
[-C--:B------:R-:W-:Y:S01]  /*74c0*/  FFMA.FTZ R5, R21, R9.reuse, -R12 ;  /* 0x0000000915057223 */ /* 0x080fe2000001080c */
[----:B------:R-:W-:Y:S01]  /*74d0*/  IMAD.U32 R20, R27, 0x10000, RZ ;  /* 0x000100001b147824 */ /* 0x000fe200078e00ff */
[----:B------:R-:W-:Y:S01]  /*74e0*/  LOP3.LUT R7, R7, 0xffff0000, RZ, 0xc0, !PT ;  /* 0xffff000007077812 */ /* 0x000fe200078ec0ff */
[----:B------:R-:W-:Y:S01]  /*74f0*/  FFMA.FTZ R8, R31, R9, R8 ;  /* 0x000000091f087223 */ /* 0x000fe20000010008 */
[----:B------:R-:W-:Y:S01]  /*7500*/  LOP3.LUT R21, R32, 0xffff0000, RZ, 0xc0, !PT ;  /* 0xffff000020157812 */ /* 0x000fe200078ec0ff */
[-C--:B------:R-:W-:Y:S01]  /*7510*/  FMUL.FTZ R9, R24, R6.reuse ;  /* 0x0000000618097220 */ /* 0x080fe20000410000 */
[----:B------:R-:W-:Y:S01]  /*7520*/  LOP3.LUT R27, R27, 0xffff0000, RZ, 0xc0, !PT ;  /* 0xffff00001b1b7812 */ /* 0x000fe200078ec0ff */
[C---:B------:R-:W-:Y:S01]  /*7530*/  FMUL.FTZ R13, R20.reuse, R6 ;  /* 0x00000006140d7220 */ /* 0x040fe20000410000 */
[----:B------:R-:W-:Y:S01]  /*7540*/  F2FP.BF16.F32.PACK_AB R4, R15, R4 ;  /* 0x000000040f04723e */ /* 0x000fe200000010ff */
[-C--:B------:R-:W-:Y:S01]  /*7550*/  FMUL.FTZ R12, R21, R7.reuse ;  /* 0x00000007150c7220 */ /* 0x080fe20000410000 */
[-C--:B------:R-:W-:Y:S01]  /*7560*/  FFMA.FTZ R6, R20, R10.reuse, -R9 ;  /* 0x0000000a14067223 */ /* 0x080fe20000010809 */
[C---:B------:R-:W-:Y:S01]  /*7570*/  FMUL.FTZ R14, R27.reuse, R7 ;  /* 0x000000071b0e7220 */ /* 0x040fe20000410000 */
[----:B------:R-:W-:Y:S01]  /*7580*/  FFMA.FTZ R13, R24, R10, R13 ;  /* 0x0000000a180d7223 */ /* 0x000fe2000001000d */
[----:B------:R-:W-:Y:S01]  /*7590*/  FFMA.FTZ R7, R27, R11, -R12 ;  /* 0x0000000b1b077223 */ /* 0x000fe2000001080c */
[----:B------:R-:W-:Y:S01]  /*75a0*/  F2FP.BF16.F32.PACK_AB R5, R8, R5 ;  /* 0x000000050805723e */ /* 0x000fe200000010ff */
[----:B------:R-:W-:-:S02]  /*75b0*/  FFMA.FTZ R14, R21, R11, R14 ;  /* 0x0000000b150e7223 */ /* 0x000fc4000001000e */
[----:B------:R-:W-:-:S03]  /*75c0*/  F2FP.BF16.F32.PACK_AB R6, R13, R6 ;  /* 0x000000060d06723e */ /* 0x000fc600000010ff */
[----:B------:R-:W-:-:S05]  /*75d0*/  F2FP.BF16.F32.PACK_AB R7, R14, R7 ;  /* 0x000000070e07723e */ /* 0x000fca00000010ff */
[----:B------:R0:W-:Y:S02]  /*75e0*/  STS.128 [R3+0x21400], R4 ;  /* 0x0214000403007388 */ /* 0x0001e40000000c00 */
.L_x_722:
[----:B------:R-:W-:Y:S05]  /*75f0*/  BSYNC B1 ;  /* 0x0000000000017941 */ /* 0x000fea0003800000 */
.L_x_721:
[----:B------:R-:W-:Y:S05]  /*7600*/  @P1 BRA `(.L_x_720) ;  /* 0x0000001000541947 */ /* 0x000fea0003800000 */
[----:B0-----:R-:W0:Y:S01]  /*7610*/  LDS.128 R4, [R0+0x1000] ;  /* 0x0010000000047984 */ /* 0x001e220000000c00 */
[C---:B------:R-:W-:Y:S01]  /*7620*/  IMAD.U32 R15, R33.reuse, 0x10000, RZ ;  /* 0x00010000210f7824 */ /* 0x040fe200078e00ff */
[----:B------:R-:W-:Y:S01]  /*7630*/  LOP3.LUT R24, R33, 0xffff0000, RZ, 0xc0, !PT ;  /* 0xffff000021187812 */ /* 0x000fe200078ec0ff */
        /* <DEDUP_REMOVED lines=12> */
[C---:B------:R-:W-:Y:S01]  /*7700*/  IMAD.U32 R10, R7.reuse, 0x10000, RZ ;  /* 0x00010000070a7824 */ /* 0x040fe200078e00ff */
[----:B------:R-:W-:Y:S01]  /*7710*/  LOP3.LUT R7, R7, 0xffff0000, RZ, 0xc0, !PT ;  /* 0xffff000007077812 */ /* 0x000fe200078ec0ff */
[-C--:B------:R-:W-:Y:S01]  /*7720*/  FFMA.FTZ R4, R13, R3.reuse, -R12 ;  /* 0x000000030d047223 */ /* 0x080fe2000001080c */
[----:B------:R-:W-:Y:S01]  /*7730*/  FFMA.FTZ R3, R15, R3, R14 ;  /* 0x000000030f037223 */ /* 0x000fe2000001000e */
[----:B------:R-:W-:Y:S01]  /*7740*/  FMUL.FTZ R11, R24, R5 ;  /* 0x00000005180b7220 */ /* 0x000fe20000410000 */
[----:B------:R-:W-:-:S02]  /*7750*/  IMAD.U32 R15, R30, 0x10000, RZ ;  /* 0x000100001e0f7824 */ /* 0x000fc400078e00ff */
[----:B------:R-:W-:Y:S01]  /*7760*/  FMUL.FTZ R13, R20, R5 ;  /* 0x00000005140d7220 */ /* 0x000fe20000410000 */
[----:B------:R-:W-:Y:S01]  /*7770*/  LOP3.LUT R30, R30, 0xffff0000, RZ, 0xc0, !PT ;  /* 0xffff00001e1e7812 */ /* 0x000fe200078ec0ff */
[----:B------:R-:W-:Y:S01]  /*7780*/  FFMA.FTZ R5, R20, R8, -R11 ;  /* 0x0000000814057223 */ /* 0x000fe2000001080b */
[----:B------:R-:W-:Y:S01]  /*7790*/  FMUL.FTZ R12, R21, R6 ;  /* 0x00000006150c7220 */ /* 0x000fe20000410000 */
[----:B------:R-:W-:Y:S01]  /*77a0*/  FFMA.FTZ R8, R24, R8, R13 ;  /* 0x0000000818087223 */ /* 0x000fe2000001000d */
[-C--:B------:R-:W-:Y:S01]  /*77b0*/  FMUL.FTZ R11, R34, R7.reuse ;  /* 0x00000007220b7220 */ /* 0x080fe20000410000 */
[C---:B------:R-:W-:Y:S01]  /*77c0*/  FMUL.FTZ R14, R15.reuse, R6 ;  /* 0x000000060f0e7220 */ /* 0x040fe20000410000 */
[C---:B------:R-:W-:Y:S01]  /*77d0*/  FMUL.FTZ R13, R30.reuse, R7 ;  /* 0x000000071e0d7220 */ /* 0x040fe20000410000 */
[-C--:B------:R-:W-:Y:S01]  /*77e0*/  FFMA.FTZ R6, R15, R9.reuse, -R12 ;  /* 0x000000090f067223 */ /* 0x080fe2000001080c */
[-C--:B------:R-:W-:Y:S01]  /*77f0*/  FFMA.FTZ R7, R30, R10.reuse, -R11 ;  /* 0x0000000a1e077223 */ /* 0x080fe2000001080b */
[----:B------:R-:W-:Y:S01]  /*7800*/  FFMA.FTZ R9, R21, R9, R14 ;  /* 0x0000000915097223 */ /* 0x000fe2000001000e */
[----:B------:R-:W-:Y:S01]  /*7810*/  FFMA.FTZ R10, R34, R10, R13 ;  /* 0x0000000a220a7223 */ /* 0x000fe2000001000d */
[----:B------:R-:W-:-:S02]  /*7820*/  F2FP.BF16.F32.PACK_AB R4, R3, R4 ;  /* 0x000000040304723e */ /* 0x000fc400000010ff */
[----:B------:R-:W-:Y:S02]  /*7830*/  F2FP.BF16.F32.PACK_AB R5, R8, R5 ;  /* 0x000000050805723e */ /* 0x000fe400000010ff */
[----:B------:R-:W-:Y:S02]  /*7840*/  F2FP.BF16.F32.PACK_AB R6, R9, R6 ;  /* 0x000000060906723e */ /* 0x000fe400000010ff */
[----:B------:R-:W-:-:S05]  /*7850*/  F2FP.BF16.F32.PACK_AB R7, R10, R7 ;  /* 0x000000070a07723e */ /* 0x000fca00000010ff */
[----:B------:R2:W-:Y:S01]  /*7860*/  STS.128 [R0+0x1000], R4 ;  /* 0x0010000400007388 */ /* 0x0005e20000000c00 */
[----:B------:R-:W-:Y:S05]  /*7870*/  BRA `(.L_x_720) ;  /* 0x0000000c00b87947 */ /* 0x000fea0003800000 */
.L_x_710:
[----:B------:R-:W-:-:S03]  /*7880*/  UMOV UR4, 0xffffffff ;  /* 0xffffffff00047882 */ /* 0x000fc60000000000 */
[----:B------:R-:W-:Y:S05]  /*7890*/  BRA.DIV UR4, `(.L_x_723) ;  /* 0x0000010e04547947 */ /* 0x000fea000b800000 */
[----:B------:R-:W0:Y:S04]  /*78a0*/  SHFL.IDX PT, R3, R27, RZ, 0x1c1f ;  /* 0x001c1fff1b037589 */ /* 0x000e2800000e0000 */
[----:B------:R-:W1:Y:S04]  /*78b0*/  SHFL.IDX PT, R0, R26, RZ, 0x1c1f ;  /* 0x001c1fff1a007589 */ /* 0x000e6800000e0000 */
[----:B------:R2:W3:Y:S04]  /*78c0*/  SHFL.IDX PT, R5, R29, RZ, 0x1c1f ;  /* 0x001c1fff1d057589 */ /* 0x0004e800000e0000 */
[----:B------:R2:W4:Y:S01]  /*78d0*/  SHFL.IDX PT, R14, R28, RZ, 0x1c1f ;  /* 0x001c1fff1c0e7589 */ /* 0x00052200000e0000 */
[----:B0-----:R-:W-:-:S02]  /*78e0*/  IMAD.MOV.U32 R13, RZ, RZ, R3 ;  /* 0x000000ffff0d7224 */ /* 0x001fc400078e0003 */
[----:B-12---:R-:W-:-:S07]  /*78f0*/  IMAD.MOV.U32 R12, RZ, RZ, R0 ;  /* 0x000000ffff0c7224 */ /* 0x006fce00078e0000 */
.L_x_966:
[----:B------:R-:W-:Y:S01]  /*7900*/  ULDC UR4, c[0x0][0x448] ;  /* 0x0001120000047ab9 */ /* 0x000fe20000000800 */
[----:B------:R-:W0:Y:S01]  /*7910*/  LDC R47, c[0x0][0x3f4] ;  /* 0x0000fd00ff2f7b82 */ /* 0x000e220000000800 */
[----:B------:R-:W-:Y:S01]  /*7920*/  IMAD R0, R24, UR4, RZ ;  /* 0x0000000418007c24 */ /* 0x000fe2000f8e02ff */
[----:B------:R-:W-:Y:S01]  /*7930*/  LEA.HI R3, R208, R208, RZ, 0x1 ;  /* 0x000000d0d0037211 */ /* 0x000fe200078f08ff */
[----:B------:R-:W-:Y:S01]  /*7940*/  BSSY B1, `(.L_x_724) ;  /* 0x0000013000017945 */ /* 0x000fe20003800000 */
[----:B---3--:R-:W-:Y:S01]  /*7950*/  IMAD.MOV.U32 R15, RZ, RZ, R5 ;  /* 0x000000ffff0f7224 */ /* 0x008fe200078e0005 */
[----:B------:R-:W-:Y:S02]  /*7960*/  CS2R R4, SRZ ;  /* 0x0000000000047805 */ /* 0x000fe4000001ff00 */
[----:B------:R-:W-:Y:S02]  /*7970*/  ISETP.GE.AND P0, PT, R6, R0, PT ;  /* 0x000000000600720c */ /* 0x000fe40003f06270 */
[----:B------:R-:W-:-:S02]  /*7980*/  CS2R R6, SRZ ;  /* 0x0000000000067805 */ /* 0x000fc4000001ff00 */
[----:B------:R-:W-:Y:S02]  /*7990*/  LOP3.LUT R3, R3, 0xfffffffe, RZ, 0xc0, !PT ;  /* 0xfffffffe03037812 */ /* 0x000fe400078ec0ff */
[----:B------:R-:W-:Y:S02]  /*79a0*/  CS2R R10, SRZ ;  /* 0x00000000000a7805 */ /* 0x000fe4000001ff00 */
[----:B------:R-:W-:Y:S01]  /*79b0*/  CS2R R8, SRZ ;  /* 0x0000000000087805 */ /* 0x000fe2000001ff00 */
[----:B------:R-:W-:-:S05]  /*79c0*/  IMAD.IADD R3, R208, 0x1, -R3 ;  /* 0x00000001d0037824 */ /* 0x000fca00078e0a03 */
[----:B------:R-:W-:Y:S01]  /*79d0*/  SHF.L.U32 R21, R3, 0x1f, RZ ;  /* 0x0000001f03157819 */ /* 0x000fe200000006ff */
[----:B------:R-:W-:Y:S06]  /*79e0*/  @P0 BRA `(.L_x_725) ;  /* 0x0000000000200947 */ /* 0x000fec0003800000 */
[----:B------:R-:W-:Y:S01]  /*79f0*/  ULDC UR4, c[0x0][0x3f4] ;  /* 0x0000fd0000047ab9 */ /* 0x000fe20000000800 */
[----:B------:R-:W-:Y:S02]  /*7a00*/  CS2R R6, SRZ ;  /* 0x0000000000067805 */ /* 0x000fe4000001ff00 */
[----:B------:R-:W-:-:S13]  /*7a10*/  ISETP.GE.AND P0, PT, R16, UR4, PT ;  /* 0x0000000410007c0c */ /* 0x000fda000bf06270 */
[----:B------:R-:W-:Y:S05]  /*7a20*/  @P0 BRA `(.L_x_725) ;  /* 0x0000000000100947 */ /* 0x000fea0003800000 */
[----:B------:R-:W-:-:S04]  /*7a30*/  IMAD.WIDE R12, R16, 0x2, R12 ;  /* 0x00000002100c7825 */ /* 0x000fc800078e020c */
[----:B----4-:R-:W-:Y:S01]  /*7a40*/  IMAD.WIDE R14, R16, 0x2, R14 ;  /* 0x00000002100e7825 */ /* 0x010fe200078e020e */
[----:B------:R1:W5:Y:S04]  /*7a50*/  LD.E.128 R8, desc[UR40][R12.64] ;  /* 0x000000280c087980 */ /* 0x000368000c101d00 */
[----:B------:R1:W5:Y:S02]  /*7a60*/  LD.E.128 R4, desc[UR40][R14.64] ;  /* 0x000000280e047980 */ /* 0x000364000c101d00 */
.L_x_725:
[----:B------:R-:W-:Y:S05]  /*7a70*/  BSYNC B1 ;  /* 0x0000000000017941 */ /* 0x000fea0003800000 */
.L_x_724:
[----:B------:R-:W2:Y:S01]  /*7a80*/  SYNCS.PHASECHK.TRANS64.TRYWAIT P1, [R2+URZ+0x28c00], R21 ;  /* 0x028c0015020075a7 */ /* 0x000ea2000802017f */
[----:B------:R-:W-:Y:S01]  /*7a90*/  IMAD R0, R25, -0x40, R0 ;  /* 0xffffffc019007824 */ /* 0x000fe200078e0200 */
[--C-:B-----5:R-:W-:Y:S01]  /*7aa0*/  SHF.R.U64 R24, R8, 0x10, R9.reuse ;  /* 0x0000001008187819 */ /* 0x120fe20000001209 */
[----:B-1----:R-:W-:Y:S01]  /*7ab0*/  IMAD.MOV.U32 R13, RZ, RZ, R8 ;  /* 0x000000ffff0d7224 */ /* 0x002fe200078e0008 */
[--C-:B------:R-:W-:Y:S01]  /*7ac0*/  SHF.R.U32.HI R27, RZ, 0x10, R9.reuse ;  /* 0x00000010ff1b7819 */ /* 0x100fe20000011609 */
[----:B----4-:R-:W-:Y:S01]  /*7ad0*/  IMAD.MOV.U32 R14, RZ, RZ, R9 ;  /* 0x000000ffff0e7224 */ /* 0x010fe200078e0009 */
[--C-:B------:R-:W-:Y:S01]  /*7ae0*/  SHF.R.U64 R20, R10, 0x10, R11.reuse ;  /* 0x000000100a147819 */ /* 0x100fe2000000120b */
[----:B------:R-:W-:Y:S01]  /*7af0*/  IMAD.MOV.U32 R3, RZ, RZ, R10 ;  /* 0x000000ffff037224 */ /* 0x000fe200078e000a */
[--C-:B------:R-:W-:Y:S01]  /*7b00*/  SHF.R.U32.HI R25, RZ, 0x10, R11.reuse ;  /* 0x00000010ff197819 */ /* 0x100fe2000001160b */
[----:B------:R-:W-:Y:S01]  /*7b10*/  IMAD.MOV.U32 R12, RZ, RZ, R11 ;  /* 0x000000ffff0c7224 */ /* 0x000fe200078e000b */
[--C-:B------:R-:W-:Y:S01]  /*7b20*/  SHF.R.U64 R15, R4, 0x10, R5.reuse ;  /* 0x00000010040f7819 */ /* 0x100fe20000001205 */
[----:B------:R-:W-:Y:S01]  /*7b30*/  IMAD.MOV.U32 R8, RZ, RZ, R4 ;  /* 0x000000ffff087224 */ /* 0x000fe200078e0004 */
[--C-:B------:R-:W-:Y:S01]  /*7b40*/  SHF.R.U32.HI R10, RZ, 0x10, R5.reuse ;  /* 0x00000010ff0a7819 */ /* 0x100fe20000011605 */
[----:B------:R-:W-:Y:S01]  /*7b50*/  IMAD.MOV.U32 R9, RZ, RZ, R5 ;  /* 0x000000ffff097224 */ /* 0x000fe200078e0005 */
[----:B0-----:R-:W-:Y:S01]  /*7b60*/  ISETP.GE.AND P0, PT, R16, R47, PT ;  /* 0x0000002f1000720c */ /* 0x001fe20003f06270 */
[----:B------:R-:W-:Y:S01]  /*7b70*/  IMAD.MOV.U32 R4, RZ, RZ, R6 ;  /* 0x000000ffff047224 */ /* 0x000fe200078e0006 */
[----:B------:R-:W-:Y:S01]  /*7b80*/  VIMNMX R0, R0, 0x40, PT ;  /* 0x0000004000007848 */ /* 0x000fe20003fe0100 */
[--C-:B------:R-:W-:Y:S01]  /*7b90*/  IMAD.MOV.U32 R5, RZ, RZ, R7.reuse ;  /* 0x000000ffff057224 */ /* 0x100fe200078e0007 */
[--C-:B------:R-:W-:Y:S01]  /*7ba0*/  SHF.R.U64 R11, R6, 0x10, R7.reuse ;  /* 0x00000010060b7819 */ /* 0x100fe20000001207 */
[----:B------:R-:W-:Y:S01]  /*7bb0*/  BSSY B1, `(.L_x_726) ;  /* 0x000000d000017945 */ /* 0x000fe20003800000 */
[----:B------:R-:W-:-:S02]  /*7bc0*/  SHF.R.U32.HI R6, RZ, 0x10, R7 ;  /* 0x00000010ff067819 */ /* 0x000fc40000011607 */
[-C--:B------:R-:W-:Y:S02]  /*7bd0*/  ISETP.GE.OR P2, PT, R19, R0.reuse, P0 ;  /* 0x000000001300720c */ /* 0x080fe40000746670 */
[----:B------:R-:W-:Y:S02]  /*7be0*/  ISETP.GE.OR P0, PT, R226, R0, P0 ;  /* 0x00000000e200720c */ /* 0x000fe40000706670 */
[----:B------:R-:W-:Y:S02]  /*7bf0*/  PRMT R40, R3, 0x5410, R20 ;  /* 0x0000541003287816 */ /* 0x000fe40000000014 */
[----:B------:R-:W-:Y:S02]  /*7c00*/  PRMT R38, R13, 0x5410, R24 ;  /* 0x000054100d267816 */ /* 0x000fe40000000018 */
[----:B------:R-:W-:Y:S02]  /*7c10*/  PRMT R0, R14, 0x5410, R27 ;  /* 0x000054100e007816 */ /* 0x000fe4000000001b */
[----:B------:R-:W-:-:S02]  /*7c20*/  PRMT R3, R12, 0x5410, R25 ;  /* 0x000054100c037816 */ /* 0x000fc40000000019 */
[----:B------:R-:W-:Y:S02]  /*7c30*/  PRMT R42, R8, 0x5410, R15 ;  /* 0x00005410082a7816 */ /* 0x000fe4000000000f */
[----:B------:R-:W-:Y:S02]  /*7c40*/  PRMT R43, R9, 0x5410, R10 ;  /* 0x00005410092b7816 */ /* 0x000fe4000000000a */
[----:B------:R-:W-:Y:S02]  /*7c50*/  PRMT R44, R4, 0x5410, R11 ;  /* 0x00005410042c7816 */ /* 0x000fe4000000000b */
[----:B------:R-:W-:Y:S01]  /*7c60*/  PRMT R45, R5, 0x5410, R6 ;  /* 0x00005410052d7816 */ /* 0x000fe20000000006 */
[----:B--2---:R-:W-:Y:S06]  /*7c70*/  @!P1 BRA `(.L_x_727) ;  /* 0x0000010800d49947 */ /* 0x004fec0003800000 */
.L_x_967:
[----:B------:R-:W-:Y:S05]  /*7c80*/  BSYNC B1 ;  /* 0x0000000000017941 */ /* 0x000fea0003800000 */
.L_x_726:
[----:B------:R-:W-:Y:S04]  /*7c90*/  BSSY B1, `(.L_x_728) ;  /* 0x000005a000017945 */ /* 0x000fe80003800000 */
[----:B------:R-:W-:Y:S05]  /*7ca0*/  @P2 BRA `(.L_x_729) ;  /* 0x0000000400602947 */ /* 0x000fea0003800000 */
[----:B------:R-:W-:Y:S01]  /*7cb0*/  IMAD.SHL.U32 R4, R188, 0x40, RZ ;  /* 0x00000040bc047824 */ /* 0x000fe200078e00ff */
[----:B------:R-:W-:Y:S01]  /*7cc0*/  LOP3.LUT R31, R42, 0xffff0000, RZ, 0xc0, !PT ;  /* 0xffff00002a1f7812 */ /* 0x000fe200078ec0ff */
[----:B------:R-:W-:Y:S02]  /*7cd0*/  IMAD.IADD R6, R16, 0x1, R47 ;  /* 0x0000000110067824 */ /* 0x000fe400078e022f */
[----:B------:R-:W-:Y:S01]  /*7ce0*/  IMAD.U32 R29, R42, 0x10000, RZ ;  /* 0x000100002a1d7824 */ /* 0x000fe200078e00ff */
[----:B------:R-:W-:Y:S01]  /*7cf0*/  LOP3.LUT R7, R4, 0x1c0, RZ, 0xc0, !PT ;  /* 0x000001c004077812 */ /* 0x000fe200078ec0ff */
[----:B------:R-:W-:-:S03]  /*7d00*/  IMAD.U32 R27, R38, 0x10000, RZ ;  /* 0x00010000261b7824 */ /* 0x000fc600078e00ff */
[----:B------:R-:W-:Y:S02]  /*7d10*/  SHF.R.U32.HI R9, RZ, 0x3, R7 ;  /* 0x00000003ff097819 */ /* 0x000fe40000011607 */
[C---:B------:R-:W-:Y:S02]  /*7d20*/  LOP3.LUT R6, R7.reuse, 0x38, R6, 0xf8, !PT ;  /* 0x0000003807067812 */ /* 0x040fe400078ef806 */
[----:B------:R-:W-:Y:S02]  /*7d30*/  LOP3.LUT R4, R7, 0x38, R16, 0xf8, !PT ;  /* 0x0000003807047812 */ /* 0x000fe400078ef810 */
[-C--:B------:R-:W-:Y:S02]  /*7d40*/  LOP3.LUT R7, R6, R9.reuse, RZ, 0x3c, !PT ;  /* 0x0000000906077212 */ /* 0x080fe400078e3cff */
[----:B------:R-:W-:-:S03]  /*7d50*/  LOP3.LUT R5, R4, R9, RZ, 0x3c, !PT ;  /* 0x0000000904057212 */ /* 0x000fc600078e3cff */
[C---:B------:R-:W-:Y:S02]  /*7d60*/  IMAD R9, R192.reuse, 0x200, R7 ;  /* 0x00000200c0097824 */ /* 0x040fe400078e0207 */
[----:B------:R-:W-:Y:S02]  /*7d70*/  IMAD R5, R192, 0x200, R5 ;  /* 0x00000200c0057824 */ /* 0x000fe400078e0205 */
[--C-:B------:R-:W-:Y:S02]  /*7d80*/  IMAD R36, R9, 0x2, R2.reuse ;  /* 0x0000000209247824 */ /* 0x100fe400078e0202 */
[----:B------:R-:W-:-:S03]  /*7d90*/  IMAD R34, R5, 0x2, R2 ;  /* 0x0000000205227824 */ /* 0x000fc600078e0202 */
[----:B------:R-:W1:Y:S04]  /*7da0*/  LDS.128 R8, [R36+0x20400] ;  /* 0x0204000024087984 */ /* 0x000e680000000c00 */
[----:B------:R-:W2:Y:S01]  /*7db0*/  LDS.128 R4, [R34+0x20400] ;  /* 0x0204000022047984 */ /* 0x000ea20000000c00 */
[C---:B-1----:R-:W-:Y:S01]  /*7dc0*/  IMAD.U32 R20, R8.reuse, 0x10000, RZ ;  /* 0x0001000008147824 */ /* 0x042fe200078e00ff */
[----:B------:R-:W-:Y:S01]  /*7dd0*/  LOP3.LUT R8, R8, 0xffff0000, RZ, 0xc0, !PT ;  /* 0xffff000008087812 */ /* 0x000fe200078ec0ff */
[C---:B------:R-:W-:Y:S01]  /*7de0*/  IMAD.U32 R24, R10.reuse, 0x10000, RZ ;  /* 0x000100000a187824 */ /* 0x040fe200078e00ff */
[----:B------:R-:W-:Y:S01]  /*7df0*/  LOP3.LUT R10, R10, 0xffff0000, RZ, 0xc0, !PT ;  /* 0xffff00000a0a7812 */ /* 0x000fe200078ec0ff */
[----:B--2---:R-:W-:Y:S02]  /*7e00*/  IMAD.U32 R12, R4, 0x10000, RZ ;  /* 0x00010000040c7824 */ /* 0x004fe400078e00ff */
[C---:B------:R-:W-:Y:S01]  /*7e10*/  FMUL.FTZ R33, R20.reuse, R29 ;  /* 0x0000001d14217220 */ /* 0x040fe20000410000 */
[----:B------:R-:W-:Y:S01]  /*7e20*/  FMUL.FTZ R35, R20, R27 ;  /* 0x0000001b14237220 */ /* 0x000fe20000410000 */
[----:B------:R-:W-:Y:S01]  /*7e30*/  LOP3.LUT R4, R4, 0xffff0000, RZ, 0xc0, !PT ;  /* 0xffff000004047812 */ /* 0x000fe200078ec0ff */
[----:B------:R-:W-:Y:S01]  /*7e40*/  FMUL.FTZ R37, R8, R31 ;  /* 0x0000001f08257220 */ /* 0x000fe20000410000 */
[----:B------:R-:W-:Y:S01]  /*7e50*/  FFMA.FTZ R20, R12, R27, -R33 ;  /* 0x0000001b0c147223 */ /* 0x000fe20000010821 */
[----:B------:R-:W-:Y:S01]  /*7e60*/  LOP3.LUT R27, R38, 0xffff0000, RZ, 0xc0, !PT ;  /* 0xffff0000261b7812 */ /* 0x000fe200078ec0ff */
[----:B------:R-:W-:-:S02]  /*7e70*/  IMAD.U32 R33, R44, 0x10000, RZ ;  /* 0x000100002c217824 */ /* 0x000fc400078e00ff */
[----:B------:R-:W-:Y:S01]  /*7e80*/  FFMA.FTZ R26, R12, R29, R35 ;  /* 0x0000001d0c1a7223 */ /* 0x000fe20000010023 */
[----:B------:R-:W-:Y:S01]  /*7e90*/  IMAD.U32 R29, R40, 0x10000, RZ ;  /* 0x00010000281d7824 */ /* 0x000fe200078e00ff */
[----:B------:R-:W-:Y:S01]  /*7ea0*/  LOP3.LUT R35, R44, 0xffff0000, RZ, 0xc0, !PT ;  /* 0xffff00002c237812 */ /* 0x000fe200078ec0ff */
[-C--:B------:R-:W-:Y:S01]  /*7eb0*/  FMUL.FTZ R39, R8, R27.reuse ;  /* 0x0000001b08277220 */ /* 0x080fe20000410000 */
[----:B------:R-:W-:Y:S01]  /*7ec0*/  FFMA.FTZ R37, R4, R27, -R37 ;  /* 0x0000001b04257223 */ /* 0x000fe20000010825 */
[----:B------:R-:W-:Y:S02]  /*7ed0*/  IMAD.U32 R14, R6, 0x10000, RZ ;  /* 0x00010000060e7824 */ /* 0x000fe400078e00ff */
[C---:B------:R-:W-:Y:S01]  /*7ee0*/  FMUL.FTZ R27, R24.reuse, R33 ;  /* 0x00000021181b7220 */ /* 0x040fe20000410000 */
[----:B------:R-:W-:Y:S01]  /*7ef0*/  FMUL.FTZ R24, R24, R29 ;  /* 0x0000001d18187220 */ /* 0x000fe20000410000 */
[----:B------:R-:W-:Y:S01]  /*7f00*/  LOP3.LUT R6, R6, 0xffff0000, RZ, 0xc0, !PT ;  /* 0xffff000006067812 */ /* 0x000fe200078ec0ff */
[----:B------:R-:W-:Y:S01]  /*7f10*/  FFMA.FTZ R39, R4, R31, R39 ;  /* 0x0000001f04277223 */ /* 0x000fe20000010027 */
[----:B------:R-:W-:Y:S01]  /*7f20*/  FFMA.FTZ R29, R14, R29, -R27 ;  /* 0x0000001d0e1d7223 */ /* 0x000fe2000001081b */
[----:B------:R-:W-:Y:S01]  /*7f30*/  LOP3.LUT R27, R40, 0xffff0000, RZ, 0xc0, !PT ;  /* 0xffff0000281b7812 */ /* 0x000fe200078ec0ff */
[----:B0-----:R-:W-:-:S02]  /*7f40*/  IMAD.U32 R21, R9, 0x10000, RZ ;  /* 0x0001000009157824 */ /* 0x001fc400078e00ff */
[----:B------:R-:W-:Y:S01]  /*7f50*/  FMUL.FTZ R31, R10, R35 ;  /* 0x000000230a1f7220 */ /* 0x000fe20000410000 */
[----:B------:R-:W-:Y:S02]  /*7f60*/  IMAD.U32 R12, R43, 0x10000, RZ ;  /* 0x000100002b0c7824 */ /* 0x000fe400078e00ff */
[----:B------:R-:W-:Y:S01]  /*7f70*/  FFMA.FTZ R33, R14, R33, R24 ;  /* 0x000000210e217223 */ /* 0x000fe20000010018 */
[-C--:B------:R-:W-:Y:S01]  /*7f80*/  FMUL.FTZ R41, R10, R27.reuse ;  /* 0x0000001b0a297220 */ /* 0x080fe20000410000 */
[----:B------:R-:W-:Y:S02]  /*7f90*/  IMAD.U32 R25, R11, 0x10000, RZ ;  /* 0x000100000b197824 */ /* 0x000fe400078e00ff */
[----:B------:R-:W-:Y:S01]  /*7fa0*/  FFMA.FTZ R28, R6, R27, -R31 ;  /* 0x0000001b061c7223 */ /* 0x000fe2000001081f */
[----:B------:R-:W-:Y:S02]  /*7fb0*/  IMAD.U32 R4, R0, 0x10000, RZ ;  /* 0x0001000000047824 */ /* 0x000fe400078e00ff */
[----:B------:R-:W-:Y:S01]  /*7fc0*/  FMUL.FTZ R14, R21, R12 ;  /* 0x0000000c150e7220 */ /* 0x000fe20000410000 */
[----:B------:R-:W-:-:S02]  /*7fd0*/  IMAD.U32 R10, R45, 0x10000, RZ ;  /* 0x000100002d0a7824 */ /* 0x000fc400078e00ff */
[----:B------:R-:W-:Y:S01]  /*7fe0*/  FFMA.FTZ R30, R6, R35, R41 ;  /* 0x00000023061e7223 */ /* 0x000fe20000010029 */
[----:B------:R-:W-:Y:S02]  /*7ff0*/  IMAD.U32 R8, R3, 0x10000, RZ ;  /* 0x0001000003087824 */ /* 0x000fe400078e00ff */
[----:B------:R-:W-:Y:S01]  /*8000*/  FMUL.FTZ R21, R21, R4 ;  /* 0x0000000415157220 */ /* 0x000fe20000410000 */
[----:B------:R-:W-:Y:S02]  /*8010*/  IMAD.U32 R13, R5, 0x10000, RZ ;  /* 0x00010000050d7824 */ /* 0x000fe400078e00ff */
[----:B------:R-:W-:Y:S01]  /*8020*/  FMUL.FTZ R6, R25, R10 ;  /* 0x0000000a19067220 */ /* 0x000fe20000410000 */
[----:B------:R-:W-:Y:S02]  /*8030*/  IMAD.U32 R15, R7, 0x10000, RZ ;  /* 0x00010000070f7824 */ /* 0x000fe400078e00ff */
[----:B------:R-:W-:Y:S01]  /*8040*/  FMUL.FTZ R24, R25, R8 ;  /* 0x0000000819187220 */ /* 0x000fe20000410000 */
[----:B------:R-:W-:Y:S01]  /*8050*/  FFMA.FTZ R21, R13, R12, R21 ;  /* 0x0000000c0d157223 */ /* 0x000fe20000010015 */
[----:B------:R-:W-:Y:S01]  /*8060*/  LOP3.LUT R9, R9, 0xffff0000, RZ, 0xc0, !PT ;  /* 0xffff000009097812 */ /* 0x000fe200078ec0ff */
[----:B------:R-:W-:Y:S01]  /*8070*/  FFMA.FTZ R25, R15, R8, -R6 ;  /* 0x000000080f197223 */ /* 0x000fe20000010806 */
[----:B------:R-:W-:Y:S01]  /*8080*/  LOP3.LUT R11, R11, 0xffff0000, RZ, 0xc0, !PT ;  /* 0xffff00000b0b7812 */ /* 0x000fe200078ec0ff */
[----:B------:R-:W-:Y:S01]  /*8090*/  FFMA.FTZ R14, R13, R4, -R14 ;  /* 0x000000040d0e7223 */ /* 0x000fe2000001080e */
[----:B------:R-:W-:Y:S01]  /*80a0*/  LOP3.LUT R8, R43, 0xffff0000, RZ, 0xc0, !PT ;  /* 0xffff00002b087812 */ /* 0x000fe200078ec0ff */
[----:B------:R-:W-:Y:S01]  /*80b0*/  FFMA.FTZ R15, R15, R10, R24 ;  /* 0x0000000a0f0f7223 */ /* 0x000fe20000010018 */
[----:B------:R-:W-:-:S02]  /*80c0*/  LOP3.LUT R12, R45, 0xffff0000, RZ, 0xc0, !PT ;  /* 0xffff00002d0c7812 */ /* 0x000fc400078ec0ff */
[----:B------:R-:W-:Y:S01]  /*80d0*/  LOP3.LUT R4, R0, 0xffff0000, RZ, 0xc0, !PT ;  /* 0xffff000000047812 */ /* 0x000fe200078ec0ff */
[----:B------:R-:W-:Y:S01]  /*80e0*/  FMUL.FTZ R10, R9, R8 ;  /* 0x00000008090a7220 */ /* 0x000fe20000410000 */
[----:B------:R-:W-:Y:S01]  /*80f0*/  LOP3.LUT R6, R3, 0xffff0000, RZ, 0xc0, !PT ;  /* 0xffff000003067812 */ /* 0x000fe200078ec0ff */
[----:B------:R-:W-:Y:S01]  /*8100*/  FMUL.FTZ R32, R11, R12 ;  /* 0x0000000c0b207220 */ /* 0x000fe20000410000 */
[----:B------:R-:W-:Y:S01]  /*8110*/  LOP3.LUT R5, R5, 0xffff0000, RZ, 0xc0, !PT ;  /* 0xffff000005057812 */ /* 0x000fe200078ec0ff */
[----:B------:R-:W-:Y:S01]  /*8120*/  FMUL.FTZ R13, R9, R4 ;  /* 0x00000004090d7220 */ /* 0x000fe20000410000 */
[----:B------:R-:W-:Y:S01]  /*8130*/  LOP3.LUT R7, R7, 0xffff0000, RZ, 0xc0, !PT ;  /* 0xffff000007077812 */ /* 0x000fe200078ec0ff */
[----:B------:R-:W-:Y:S02]  /*8140*/  FMUL.FTZ R11, R11, R6 ;  /* 0x000000060b0b7220 */ /* 0x000fe40000410000 */
[C---:B------:R-:W-:Y:S01]  /*8150*/  FFMA.FTZ R9, R5.reuse, R4, -R10 ;  /* 0x0000000405097223 */ /* 0x040fe2000001080a */
[----:B------:R-:W-:Y:S01]  /*8160*/  FFMA.FTZ R24, R5, R8, R13 ;  /* 0x0000000805187223 */ /* 0x000fe2000001000d */
[C---:B------:R-:W-:Y:S01]  /*8170*/  FFMA.FTZ R32, R7.reuse, R6, -R32 ;  /* 0x0000000607207223 */ /* 0x040fe20000010820 */
[----:B------:R-:W-:Y:S01]  /*8180*/  FFMA.FTZ R12, R7, R12, R11 ;  /* 0x0000000c070c7223 */ /* 0x000fe2000001000b */
[----:B------:R-:W-:-:S02]  /*8190*/  F2FP.BF16.F32.PACK_AB R4, R37, R20 ;  /* 0x000000142504723e */ /* 0x000fc400000010ff */
[----:B------:R-:W-:Y:S02]  /*81a0*/  F2FP.BF16.F32.PACK_AB R6, R28, R29 ;  /* 0x0000001d1c06723e */ /* 0x000fe400000010ff */
[----:B------:R-:W-:Y:S02]  /*81b0*/  F2FP.BF16.F32.PACK_AB R5, R9, R14 ;  /* 0x0000000e0905723e */ /* 0x000fe400000010ff */
[----:B------:R-:W-:Y:S02]  /*81c0*/  F2FP.BF16.F32.PACK_AB R7, R32, R25 ;  /* 0x000000192007723e */ /* 0x000fe400000010ff */
[----:B------:R-:W-:Y:S02]  /*81d0*/  F2FP.BF16.F32.PACK_AB R8, R39, R26 ;  /* 0x0000001a2708723e */ /* 0x000fe400000010ff */
[----:B------:R-:W-:Y:S01]  /*81e0*/  F2FP.BF16.F32.PACK_AB R10, R30, R33 ;  /* 0x000000211e0a723e */ /* 0x000fe200000010ff */
[----:B------:R1:W-:Y:S01]  /*81f0*/  STS.128 [R34+0x20400], R4 ;  /* 0x0204000422007388 */ /* 0x0003e20000000c00 */
[----:B------:R-:W-:-:S02]  /*8200*/  F2FP.BF16.F32.PACK_AB R9, R24, R21 ;  /* 0x000000151809723e */ /* 0x000fc400000010ff */
[----:B------:R-:W-:-:S05]  /*8210*/  F2FP.BF16.F32.PACK_AB R11, R12, R15 ;  /* 0x0000000f0c0b723e */ /* 0x000fca00000010ff */
[----:B------:R1:W-:Y:S02]  /*8220*/  STS.128 [R36+0x20400], R8 ;  /* 0x0204000824007388 */ /* 0x0003e40000000c00 */
.L_x_729:
[----:B------:R-:W-:Y:S05]  /*8230*/  BSYNC B1 ;  /* 0x0000000000017941 */ /* 0x000fea0003800000 */
.L_x_728:
[----:B------:R-:W-:Y:S05]  /*8240*/  @P0 BRA `(.L_x_720) ;  /* 0x0000000400440947 */ /* 0x000fea0003800000 */
[----:B------:R-:W-:Y:S01]  /*8250*/  IMAD.IADD R47, R16, 0x1, R47 ;  /* 0x00000001102f7824 */ /* 0x000fe200078e022f */
[----:B------:R-:W-:Y:S01]  /*8260*/  LOP3.LUT R35, R0, 0xffff0000, RZ, 0xc0, !PT ;  /* 0xffff000000237812 */ /* 0x000fe200078ec0ff */
[C---:B------:R-:W-:Y:S01]  /*8270*/  IMAD.U32 R29, R42.reuse, 0x10000, RZ ;  /* 0x000100002a1d7824 */ /* 0x040fe200078e00ff */
[----:B------:R-:W-:Y:S01]  /*8280*/  LOP3.LUT R42, R42, 0xffff0000, RZ, 0xc0, !PT ;  /* 0xffff00002a2a7812 */ /* 0x000fe200078ec0ff */
[----:B------:R-:W-:Y:S01]  /*8290*/  IMAD.U32 R27, R38, 0x10000, RZ ;  /* 0x00010000261b7824 */ /* 0x000fe200078e00ff */
[----:B-1----:R-:W-:Y:S01]  /*82a0*/  LOP3.LUT R4, R220, 0x38, R47, 0xf8, !PT ;  /* 0x00000038dc047812 */ /* 0x002fe200078ef82f */
[----:B------:R-:W-:Y:S01]  /*82b0*/  IMAD.U32 R34, R43, 0x10000, RZ ;  /* 0x000100002b227824 */ /* 0x000fe200078e00ff */
[----:B------:R-:W-:Y:S01]  /*82c0*/  LOP3.LUT R38, R38, 0xffff0000, RZ, 0xc0, !PT ;  /* 0xffff000026267812 */ /* 0x000fe200078ec0ff */
[----:B------:R-:W-:Y:S01]  /*82d0*/  IMAD.U32 R32, R0, 0x10000, RZ ;  /* 0x0001000000207824 */ /* 0x000fe200078e00ff */
[----:B------:R-:W-:Y:S01]  /*82e0*/  LOP3.LUT R4, R4, R235, RZ, 0x3c, !PT ;  /* 0x000000eb04047212 */ /* 0x000fe200078e3cff */
[C---:B------:R-:W-:Y:S01]  /*82f0*/  IMAD.U32 R33, R44.reuse, 0x10000, RZ ;  /* 0x000100002c217824 */ /* 0x040fe200078e00ff */
[----:B------:R-:W-:Y:S01]  /*8300*/  LOP3.LUT R44, R44, 0xffff0000, RZ, 0xc0, !PT ;  /* 0xffff00002c2c7812 */ /* 0x000fe200078ec0ff */
[C---:B------:R-:W-:Y:S01]  /*8310*/  IMAD.U32 R31, R40.reuse, 0x10000, RZ ;  /* 0x00010000281f7824 */ /* 0x040fe200078e00ff */
[----:B------:R-:W-:Y:S01]  /*8320*/  LOP3.LUT R40, R40, 0xffff0000, RZ, 0xc0, !PT ;  /* 0xffff000028287812 */ /* 0x000fe200078ec0ff */
[----:B------:R-:W-:Y:S01]  /*8330*/  IMAD.IADD R9, R221, 0x1, R4 ;  /* 0x00000001dd097824 */ /* 0x000fe200078e0204 */
[----:B------:R-:W-:Y:S01]  /*8340*/  LOP3.LUT R43, R43, 0xffff0000, RZ, 0xc0, !PT ;  /* 0xffff00002b2b7812 */ /* 0x000fe200078ec0ff */
[----:B------:R-:W1:Y:S02]  /*8350*/  LDS.128 R4, [R219+0x20400] ;  /* 0x02040000db047984 */ /* 0x000e640000000c00 */
[----:B------:R-:W-:-:S05]  /*8360*/  IMAD R12, R9, 0x2, R2 ;  /* 0x00000002090c7824 */ /* 0x000fca00078e0202 */
[----:B------:R-:W0:Y:S01]  /*8370*/  LDS.128 R8, [R12+0x20400] ;  /* 0x020400000c087984 */ /* 0x000e220000000c00 */
[C---:B-1----:R-:W-:Y:S01]  /*8380*/  IMAD.U32 R13, R4.reuse, 0x10000, RZ ;  /* 0x00010000040d7824 */ /* 0x042fe200078e00ff */
[----:B------:R-:W-:Y:S01]  /*8390*/  LOP3.LUT R4, R4, 0xffff0000, RZ, 0xc0, !PT ;  /* 0xffff000004047812 */ /* 0x000fe200078ec0ff */
        /* <DEDUP_REMOVED lines=17> */
[----:B------:R-:W-:Y:S01]  /*84b0*/  FFMA.FTZ R21, R38, R4, -R21 ;  /* 0x0000000426157223 */ /* 0x000fe20000010815 */
[-C--:B------:R-:W-:Y:S01]  /*84c0*/  FMUL.FTZ R27, R34, R24.reuse ;  /* 0x00000018221b7220 */ /* 0x080fe20000410000 */
[----:B------:R-:W-:Y:S01]  /*84d0*/  FMUL.FTZ R29, R32, R24 ;  /* 0x00000018201d7220 */ /* 0x000fe20000410000 */
[----:B------:R-:W-:Y:S01]  /*84e0*/  FFMA.FTZ R13, R42, R4, R13 ;  /* 0x000000042a0d7223 */ /* 0x000fe2000001000d */
[-C--:B------:R-:W-:Y:S01]  /*84f0*/  FMUL.FTZ R4, R33, R25.reuse ;  /* 0x0000001921047220 */ /* 0x080fe20000410000 */
[----:B------:R-:W-:Y:S01]  /*8500*/  LOP3.LUT R10, R10, 0xffff0000, RZ, 0xc0, !PT ;  /* 0xffff00000a0a7812 */ /* 0x000fe200078ec0ff */
[-C--:B------:R-:W-:Y:S01]  /*8510*/  FFMA.FTZ R27, R32, R14.reuse, -R27 ;  /* 0x0000000e201b7223 */ /* 0x080fe2000001081b */
[----:B------:R-:W-:Y:S01]  /*8520*/  FFMA.FTZ R29, R34, R14, R29 ;  /* 0x0000000e221d7223 */ /* 0x000fe2000001001d */
[C---:B------:R-:W-:Y:S01]  /*8530*/  FMUL.FTZ R14, R31.reuse, R25 ;  /* 0x000000191f0e7220 */ /* 0x040fe20000410000 */
[----:B------:R-:W-:Y:S01]  /*8540*/  FFMA.FTZ R8, R31, R15, -R4 ;  /* 0x0000000f1f087223 */ /* 0x000fe20000010804 */
[----:B------:R-:W-:-:S02]  /*8550*/  IMAD.U32 R26, R11, 0x10000, RZ ;  /* 0x000100000b1a7824 */ /* 0x000fc400078e00ff */
[-C--:B------:R-:W-:Y:S01]  /*8560*/  FMUL.FTZ R25, R44, R10.reuse ;  /* 0x0000000a2c197220 */ /* 0x080fe20000410000 */
[----:B------:R-:W-:Y:S02]  /*8570*/  IMAD.U32 R24, R45, 0x10000, RZ ;  /* 0x000100002d187824 */ /* 0x000fe400078e00ff */
[----:B------:R-:W-:Y:S01]  /*8580*/  FMUL.FTZ R31, R40, R10 ;  /* 0x0000000a281f7220 */ /* 0x000fe20000410000 */
[----:B------:R-:W-:Y:S01]  /*8590*/  IMAD.U32 R4, R3, 0x10000, RZ ;  /* 0x0001000003047824 */ /* 0x000fe200078e00ff */
[----:B------:R-:W-:Y:S01]  /*85a0*/  LOP3.LUT R11, R11, 0xffff0000, RZ, 0xc0, !PT ;  /* 0xffff00000b0b7812 */ /* 0x000fe200078ec0ff */
[----:B------:R-:W-:Y:S01]  /*85b0*/  FFMA.FTZ R10, R33, R15, R14 ;  /* 0x0000000f210a7223 */ /* 0x000fe2000001000e */
[----:B------:R-:W-:Y:S01]  /*85c0*/  LOP3.LUT R45, R45, 0xffff0000, RZ, 0xc0, !PT ;  /* 0xffff00002d2d7812 */ /* 0x000fe200078ec0ff */
[-C--:B------:R-:W-:Y:S01]  /*85d0*/  FMUL.FTZ R15, R24, R26.reuse ;  /* 0x0000001a180f7220 */ /* 0x080fe20000410000 */
[----:B------:R-:W-:Y:S01]  /*85e0*/  FMUL.FTZ R33, R4, R26 ;  /* 0x0000001a04217220 */ /* 0x000fe20000410000 */
[----:B------:R-:W-:Y:S01]  /*85f0*/  LOP3.LUT R3, R3, 0xffff0000, RZ, 0xc0, !PT ;  /* 0xffff000003037812 */ /* 0x000fe200078ec0ff */
[-C--:B------:R-:W-:Y:S01]  /*8600*/  FFMA.FTZ R25, R40, R6.reuse, -R25 ;  /* 0x0000000628197223 */ /* 0x080fe20000010819 */
[----:B------:R-:W-:Y:S01]  /*8610*/  FFMA.FTZ R31, R44, R6, R31 ;  /* 0x000000062c1f7223 */ /* 0x000fe2000001001f */
[-C--:B------:R-:W-:Y:S01]  /*8620*/  FFMA.FTZ R15, R4, R20.reuse, -R15 ;  /* 0x00000014040f7223 */ /* 0x080fe2000001080f */
[----:B------:R-:W-:Y:S01]  /*8630*/  FFMA.FTZ R33, R24, R20, R33 ;  /* 0x0000001418217223 */ /* 0x000fe20000010021 */
[----:B------:R-:W-:Y:S01]  /*8640*/  FMUL.FTZ R0, R43, R9 ;  /* 0x000000092b007220 */ /* 0x000fe20000410000 */
[----:B------:R-:W-:Y:S01]  /*8650*/  FMUL.FTZ R6, R45, R11 ;  /* 0x0000000b2d067220 */ /* 0x000fe20000410000 */
[----:B------:R-:W-:Y:S01]  /*8660*/  FMUL.FTZ R4, R35, R9 ;  /* 0x0000000923047220 */ /* 0x000fe20000410000 */
[----:B------:R-:W-:Y:S01]  /*8670*/  FMUL.FTZ R24, R3, R11 ;  /* 0x0000000b03187220 */ /* 0x000fe20000410000 */
[----:B------:R-:W-:Y:S01]  /*8680*/  FFMA.FTZ R0, R35, R5, -R0 ;  /* 0x0000000523007223 */ /* 0x000fe20000010800 */
[----:B------:R-:W-:Y:S01]  /*8690*/  FFMA.FTZ R20, R3, R7, -R6 ;  /* 0x0000000703147223 */ /* 0x000fe20000010806 */
[----:B------:R-:W-:Y:S01]  /*86a0*/  FFMA.FTZ R14, R43, R5, R4 ;  /* 0x000000052b0e7223 */ /* 0x000fe20000010004 */
        /* <DEDUP_REMOVED lines=11> */
.L_x_720:
[----:B------:R-:W-:Y:S05]  /*8760*/  BSYNC B0 ;  /* 0x0000000000007941 */ /* 0x000fea0003800000 */
.L_x_709:
[----:B------:R-:W-:Y:S01]  /*8770*/  @!PT LDS RZ, [RZ] ;  /* 0x00000000fffff984 */ /* 0x000fe20000000800 */
[----:B------:R-:W-:Y:S01]  /*8780*/  @!PT LDS RZ, [RZ] ;  /* 0x00000000fffff984 */ /* 0x000fe20000000800 */
[----:B------:R-:W-:Y:S01]  /*8790*/  @!PT LDS RZ, [RZ] ;  /* 0x00000000fffff984 */ /* 0x000fe20000000800 */
[----:B------:R-:W-:Y:S01]  /*87a0*/  @!PT LDS RZ, [RZ] ;  /* 0x00000000fffff984 */ /* 0x000fe20000000800 */
[----:B------:R4:W-:Y:S06]  /*87b0*/  MEMBAR.ALL.CTA ;  /* 0x0000000000007992 */ /* 0x0009ec0000008000 */
[----:B----4-:R-:W4:Y:S01]  /*87c0*/  FENCE.VIEW.ASYNC.S ;  /* 0x00000000000073c6 */ /* 0x010f220000000000 */
[----:B------:R-:W-:Y:S05]  /*87d0*/  WARPSYNC.ALL ;  /* 0x0000000000007948 */ /* 0x000fea0003800000 */
[----:B----4-:R-:W-:Y:S06]  /*87e0*/  BAR.SYNC.DEFER_BLOCKING 0xd, 0x80 ;  /* 0x0342000000007b1d */ /* 0x010fec0000010000 */
.L_x_706:
[----:B------:R-:W-:-:S13]  /*87f0*/  ISETP.NE.AND P0, PT, R184, 0x3, PT ;  /* 0x00000003b800780c */ /* 0x000fda0003f05270 */
[----:B------:R-:W-:Y:S05]  /*8800*/  @!P0 BRA `(.L_x_730) ;  /* 0x0000000000048947 */ /* 0x000fea0003800000 */
[----:B------:R-:W-:Y:S01]  /*8810*/  BPT.TRAP 0x1 ;  /* 0x000000040000795c */ /* 0x000fe20000300000 */
.L_x_730:
[----:B------:R-:W-:Y:S01]  /*8820*/  IMAD R15, R18, 0x8, R2 ;  /* 0x00000008120f7824 */ /* 0x000fe200078e0202 */
[----:B------:R-:W-:-:S04]  /*8830*/  SHF.L.U32 R58, R23, 0x1f, RZ ;  /* 0x0000001f173a7819 */ /* 0x000fc800000006ff */
[----:B------:R4:W0:Y:S01]  /*8840*/  SYNCS.PHASECHK.TRANS64.TRYWAIT P1, [R15+URZ+0x28c30], R58 ;  /* 0x028c303a0f0075a7 */ /* 0x000822000802017f */
[----:B------:R-:W-:Y:S05]  /*8850*/  @!P0 BRA `(.L_x_731) ;  /* 0x0000000000048947 */ /* 0x000fea0003800000 */
[----:B------:R-:W-:Y:S01]  /*8860*/  BPT.TRAP 0x1 ;  /* 0x000000040000795c */ /* 0x000fe20000300000 */
.L_x_731:
[C---:B-12---:R-:W-:Y:S02]  /*8870*/  VIADD R0, R2.reuse, 0x22400 ;  /* 0x0002240002007836 */ /* 0x046fe40000000000 */
[----:B0-----:R-:W-:-:S03]  /*8880*/  VIADD R3, R2, 0x20400 ;  /* 0x0002040002037836 */ /* 0x001fc60000000000 */
[----:B------:R-:W-:Y:S02]  /*8890*/  SHF.R.U32.HI R0, RZ, 0x4, R0 ;  /* 0x00000004ff007819 */ /* 0x000fe40000011600 */
[----:B------:R-:W-:Y:S02]  /*88a0*/  SHF.R.U32.HI R3, RZ, 0x4, R3 ;  /* 0x00000004ff037819 */ /* 0x000fe40000011603 */
[----:B------:R-:W-:Y:S02]  /*88b0*/  LOP3.LUT R0, R0, 0x3fff, RZ, 0xc0, !PT ;  /* 0x00003fff00007812 */ /* 0x000fe400078ec0ff */
[----:B------:R-:W-:Y:S02]  /*88c0*/  LOP3.LUT R3, R3, 0x3fff, RZ, 0xc0, !PT ;  /* 0x00003fff03037812 */ /* 0x000fe400078ec0ff */
[----:B------:R-:W-:Y:S01]  /*88d0*/  LOP3.LUT R0, R0, 0x10000, RZ, 0xfc, !PT ;  /* 0x0001000000007812 */ /* 0x000fe200078efcff */
[----:B------:R-:W-:Y:S06]  /*88e0*/  @P1 BRA `(.L_x_732) ;  /* 0x0000000000081947 */ /* 0x000fec0003800000 */
[----:B------:R-:W0:Y:S02]  /*88f0*/  SYNCS.PHASECHK.TRANS64.TRYWAIT P1, [R15+URZ+0x28c30], R58 ;  /* 0x028c303a0f0075a7 */ /* 0x000e24000802017f */
[----:B0-----:R-:W-:Y:S05]  /*8900*/  @!P1 BRA `(.L_x_733) ;  /* 0x000000fc00c49947 */ /* 0x001fea0003800000 */
.L_x_732:
[----:B---3--:R-:W-:Y:S01]  /*8910*/  IMAD R10, R18, 0x200, R0 ;  /* 0x00000200120a7824 */ /* 0x008fe200078e0200 */
[----:B------:R-:W-:Y:S01]  /*8920*/  LOP3.LUT R4, R3, 0x10000, RZ, 0xfc, !PT ;  /* 0x0001000003047812 */ /* 0x000fe200078efcff */
[----:B------:R-:W-:Y:S01]  /*8930*/  IMAD.MOV.U32 R5, RZ, RZ, 0x40000040 ;  /* 0x40000040ff057424 */ /* 0x000fe200078e00ff */
[----:B------:R-:W-:Y:S05]  /*8940*/  WARPSYNC.ALL ;  /* 0x0000000000007948 */ /* 0x000fea0003800000 */
[----:B------:R-:W-:Y:S01]  /*8950*/  IMAD.MOV.U32 R11, RZ, RZ, 0x40000040 ;  /* 0x40000040ff0b7424 */ /* 0x000fe200078e00ff */
[C---:B------:R-:W-:Y:S01]  /*8960*/  R2UR UR4, R4.reuse ;  /* 0x00000000040472ca */ /* 0x040fe200000e0000 */
[----:B-----5:R-:W-:Y:S01]  /*8970*/  WARPGROUP.ARRIVE ;  /* 0x00000000000079c5 */ /* 0x020fe20000000000 */
[----:B------:R-:W-:Y:S01]  /*8980*/  R2UR UR5, R5 ;  /* 0x00000000050572ca */ /* 0x000fe200000e0000 */
[----:B------:R-:W-:Y:S01]  /*8990*/  VIADD R8, R4, 0x2 ;  /* 0x0000000204087836 */ /* 0x000fe20000000000 */
[C---:B------:R-:W-:Y:S01]  /*89a0*/  R2UR UR6, R10.reuse ;  /* 0x000000000a0672ca */ /* 0x040fe200000e0000 */
[----:B------:R-:W-:Y:S01]  /*89b0*/  VIADD R6, R10, 0x2 ;  /* 0x000000020a067836 */ /* 0x000fe20000000000 */
[----:B------:R-:W-:Y:S01]  /*89c0*/  R2UR UR7, R11 ;  /* 0x000000000b0772ca */ /* 0x000fe200000e0000 */
[----:B------:R-:W-:Y:S01]  /*89d0*/  IMAD.MOV.U32 R9, RZ, RZ, 0x40000040 ;  /* 0x40000040ff097424 */ /* 0x000fe200078e00ff */
[----:B------:R-:W1:Y:S01]  /*89e0*/  S2R R57, SR_TID.X ;  /* 0x0000000000397919 */ /* 0x000e620000002100 */
[----:B------:R-:W-:-:S02]  /*89f0*/  IMAD.MOV.U32 R7, RZ, RZ, 0x40000040 ;  /* 0x40000040ff077424 */ /* 0x000fc400078e00ff */
[C---:B------:R-:W-:Y:S02]  /*8a00*/  VIADD R12, R10.reuse, 0x4 ;  /* 0x000000040a0c7836 */ /* 0x040fe40000000000 */
[----:B------:R-:W-:Y:S02]  /*8a10*/  IMAD.MOV.U32 R13, RZ, RZ, 0x40000040 ;  /* 0x40000040ff0d7424 */ /* 0x000fe400078e00ff */
[----:B------:R-:W-:Y:S02]  /*8a20*/  VIADD R10, R10, 0x6 ;  /* 0x000000060a0a7836 */ /* 0x000fe40000000000 */
[----:B------:R-:W-:Y:S02]  /*8a30*/  IMAD.MOV.U32 R5, RZ, RZ, 0x40000040 ;  /* 0x40000040ff057424 */ /* 0x000fe400078e00ff */
[----:B------:R-:W-:Y:S01]  /*8a40*/  HGMMA.64x64x16.F32.BF16 R24, gdesc[UR4], RZ, !UPT, gsb0 ;  /* 0x00e00000041879f0 */ /* 0x000fe2000c0018ff */
[----:B------:R-:W-:Y:S01]  /*8a50*/  R2UR UR4, R8 ;  /* 0x00000000080472ca */ /* 0x000fe200000e0000 */
[----:B------:R-:W-:Y:S01]  /*8a60*/  IMAD.MOV.U32 R11, RZ, RZ, 0x40000040 ;  /* 0x40000040ff0b7424 */ /* 0x000fe200078e00ff */
[----:B------:R-:W-:-:S02]  /*8a70*/  R2UR UR5, R9 ;  /* 0x00000000090572ca */ /* 0x000fc400000e0000 */
[----:B------:R-:W-:Y:S01]  /*8a80*/  R2UR UR6, R6 ;  /* 0x00000000060672ca */ /* 0x000fe200000e0000 */
[C---:B------:R-:W-:Y:S01]  /*8a90*/  VIADD R6, R4.reuse, 0x4 ;  /* 0x0000000404067836 */ /* 0x040fe20000000000 */
[----:B------:R-:W-:Y:S01]  /*8aa0*/  R2UR UR7, R7 ;  /* 0x00000000070772ca */ /* 0x000fe200000e0000 */
[----:B------:R-:W-:Y:S02]  /*8ab0*/  IMAD.MOV.U32 R7, RZ, RZ, 0x40000040 ;  /* 0x40000040ff077424 */ /* 0x000fe400078e00ff */
[----:B------:R-:W-:Y:S01]  /*8ac0*/  VIADD R4, R4, 0x6 ;  /* 0x0000000604047836 */ /* 0x000fe20000000000 */
[----:B-1----:R-:W-:Y:S01]  /*8ad0*/  LOP3.LUT R57, R57, 0x7f, RZ, 0xc0, !PT ;  /* 0x0000007f39397812 */ /* 0x002fe200078ec0ff */
[----:B------:R-:W-:Y:S02]  /*8ae0*/  WARPGROUP.DEPBAR.LE gsb0, 0x0 ;  /* 0x00008000000079c5 */ /* 0x000fe40000010000 */
[----:B------:R-:W-:-:S06]  /*8af0*/  WARPGROUP.ARRIVE ;  /* 0x00000000000079c5 */ /* 0x000fcc0000000000 */
[----:B------:R-:W-:Y:S01]  /*8b00*/  HGMMA.64x64x16.F32.BF16 R24, gdesc[UR4], R24, gsb0 ;  /* 0x00e00000041879f0 */ /* 0x000fe20008001818 */
[----:B------:R-:W-:Y:S02]  /*8b10*/  R2UR UR4, R6 ;  /* 0x00000000060472ca */ /* 0x000fe400000e0000 */
[----:B------:R-:W-:Y:S02]  /*8b20*/  R2UR UR5, R7 ;  /* 0x00000000070572ca */ /* 0x000fe400000e0000 */
[----:B------:R-:W-:Y:S02]  /*8b30*/  R2UR UR6, R12 ;  /* 0x000000000c0672ca */ /* 0x000fe400000e0000 */
[----:B------:R-:W-:Y:S01]  /*8b40*/  R2UR UR7, R13 ;  /* 0x000000000d0772ca */ /* 0x000fe200000e0000 */
[----:B------:R-:W-:Y:S02]  /*8b50*/  WARPGROUP.DEPBAR.LE gsb0, 0x0 ;  /* 0x00008000000079c5 */ /* 0x000fe40000010000 */
[----:B------:R-:W-:-:S10]  /*8b60*/  WARPGROUP.ARRIVE ;  /* 0x00000000000079c5 */ /* 0x000fd40000000000 */
[----:B------:R-:W-:Y:S01]  /*8b70*/  HGMMA.64x64x16.F32.BF16 R24, gdesc[UR4], R24, gsb0 ;  /* 0x00e00000041879f0 */ /* 0x000fe20008001818 */
[----:B------:R-:W-:Y:S02]  /*8b80*/  R2UR UR4, R4 ;  /* 0x00000000040472ca */ /* 0x000fe400000e0000 */
[----:B------:R-:W-:Y:S02]  /*8b90*/  R2UR UR5, R5 ;  /* 0x00000000050572ca */ /* 0x000fe400000e0000 */
[----:B------:R-:W-:Y:S01]  /*8ba0*/  R2UR UR6, R10 ;  /* 0x000000000a0672ca */ /* 0x000fe200000e0000 */
[----:B------:R-:W-:Y:S01]  /*8bb0*/  IMAD R10, R181, -0x40, R168 ;  /* 0xffffffc0b50a7824 */ /* 0x000fe200078e02a8 */
[----:B------:R-:W-:-:S04]  /*8bc0*/  R2UR UR7, R11 ;  /* 0x000000000b0772ca */ /* 0x000fc800000e0000 */
[----:B------:R-:W-:-:S04]  /*8bd0*/  IADD3 R10, -R193, 0x40, R10 ;  /* 0x00000040c10a7810 */ /* 0x000fc80007ffe10a */
[C---:B------:R-:W-:Y:S02]  /*8be0*/  ISETP.GT.AND P1, PT, R10.reuse, RZ, PT ;  /* 0x000000ff0a00720c */ /* 0x040fe40003f24270 */
[C---:B------:R-:W-:Y:S02]  /*8bf0*/  ISETP.GT.AND P2, PT, R10.reuse, 0x1, PT ;  /* 0x000000010a00780c */ /* 0x040fe40003f44270 */
[C---:B------:R-:W-:Y:S02]  /*8c00*/  ISETP.GT.AND P3, PT, R10.reuse, 0x8, PT ;  /* 0x000000080a00780c */ /* 0x040fe40003f64270 */
[C---:B------:R-:W-:Y:S02]  /*8c10*/  ISETP.GT.AND P4, PT, R10.reuse, 0x9, PT ;  /* 0x000000090a00780c */ /* 0x040fe40003f84270 */
[C---:B------:R-:W-:Y:S02]  /*8c20*/  ISETP.GT.AND P5, PT, R10.reuse, 0x10, PT ;  /* 0x000000100a00780c */ /* 0x040fe40003fa4270 */
[----:B------:R-:W-:Y:S01]  /*8c30*/  ISETP.GT.AND P6, PT, R10, 0x11, PT ;  /* 0x000000110a00780c */ /* 0x000fe20003fc4270 */
[----:B------:R-:W-:-:S02]  /*8c40*/  WARPGROUP.DEPBAR.LE gsb0, 0x0 ;  /* 0x00008000000079c5 */ /* 0x000fc40000010000 */
[----:B------:R-:W-:-:S06]  /*8c50*/  WARPGROUP.ARRIVE ;  /* 0x00000000000079c5 */ /* 0x000fcc0000000000 */
[----:B------:R-:W-:Y:S01]  /*8c60*/  HGMMA.64x64x16.F32.BF16 R24, gdesc[UR4], R24, gsb0 ;  /* 0x00e00000041879f0 */ /* 0x000fe20008001818 */
[----:B------:R-:W-:Y:S01]  /*8c70*/  ULDC UR4, c[0x0][0x9d8] ;  /* 0x0002760000047ab9 */ /* 0x000fe20000000800 */
[----:B------:R-:W-:Y:S02]  /*8c80*/  ULDC UR5, c[0x0][0x988] ;  /* 0x0002620000057ab9 */ /* 0x000fe40000000800 */
[----:B------:R-:W-:Y:S01]  /*8c90*/  IMAD.U32 R13, RZ, RZ, UR5 ;  /* 0x00000005ff0d7e24 */ /* 0x000fe2000f8e00ff */
[----:B------:R-:W-:Y:S02]  /*8ca0*/  WARPGROUP.DEPBAR.LE gsb0, 0x0 ;  /* 0x00008000000079c5 */ /* 0x000fe40000010000 */
        /* <DEDUP_REMOVED lines=23> */
[----:B-1----:R-:W-:Y:S01]  /*8e20*/  FSEL R24, R24, -INF , P1 ;  /* 0xff80000018187808 */ /* 0x002fe20000800000 */
[----:B------:R-:W-:Y:S01]  /*8e30*/  FMUL.FTZ R48, R48, UR4 ;  /* 0x0000000430307c20 */ /* 0x000fe20008410000 */
[----:B------:R-:W-:Y:S01]  /*8e40*/  FMUL.FTZ R42, R42, UR4 ;  /* 0x000000042a2a7c20 */ /* 0x000fe20008410000 */
[----:B------:R-:W-:Y:S01]  /*8e50*/  FMUL.FTZ R49, R49, UR4 ;  /* 0x0000000431317c20 */ /* 0x000fe20008410000 */
[----:B------:R-:W-:Y:S01]  /*8e60*/  FMUL.FTZ R43, R43, UR4 ;  /* 0x000000042b2b7c20 */ /* 0x000fe20008410000 */
[----:B------:R-:W-:Y:S01]  /*8e70*/  FMUL.FTZ R52, R52, UR4 ;  /* 0x0000000434347c20 */ /* 0x000fe20008410000 */
[----:B------:R-:W-:Y:S01]  /*8e80*/  FMUL.FTZ R53, R53, UR4 ;  /* 0x0000000435357c20 */ /* 0x000fe20008410000 */
[----:B------:R-:W1:Y:S01]  /*8e90*/  MUFU.TANH R29, R29 ;  /* 0x0000001d001d7308 */ /* 0x000e620000002400 */
[----:B--2---:R-:W-:Y:S01]  /*8ea0*/  FSEL R25, R25, -INF , P2 ;  /* 0xff80000019197808 */ /* 0x004fe20001000000 */
[----:B------:R-:W-:Y:S01]  /*8eb0*/  FMUL.FTZ R46, R46, UR4 ;  /* 0x000000042e2e7c20 */ /* 0x000fe20008410000 */
[----:B------:R-:W-:Y:S01]  /*8ec0*/  FMUL.FTZ R47, R47, UR4 ;  /* 0x000000042f2f7c20 */ /* 0x000fe20008410000 */
[----:B------:R-:W-:Y:S01]  /*8ed0*/  FMUL.FTZ R50, R50, UR4 ;  /* 0x0000000432327c20 */ /* 0x000fe20008410000 */
[----:B------:R-:W-:Y:S01]  /*8ee0*/  FMNMX.FTZ R3, R24, R25, !PT ;  /* 0x0000001918037209 */ /* 0x000fe20007810000 */
[----:B------:R-:W-:Y:S01]  /*8ef0*/  FMUL.FTZ R51, R51, UR4 ;  /* 0x0000000433337c20 */ /* 0x000fe20008410000 */
[----:B------:R-:W-:Y:S01]  /*8f00*/  FMUL.FTZ R54, R54, UR4 ;  /* 0x0000000436367c20 */ /* 0x000fe20008410000 */
[----:B------:R-:W2:Y:S01]  /*8f10*/  MUFU.TANH R32, R32 ;  /* 0x0000002000207308 */ /* 0x000ea20000002400 */
[----:B---3--:R-:W-:Y:S01]  /*8f20*/  FSEL R28, R28, -INF , P3 ;  /* 0xff8000001c1c7808 */ /* 0x008fe20001800000 */
[----:B------:R-:W-:-:S03]  /*8f30*/  FMUL.FTZ R55, R55, UR4 ;  /* 0x0000000437377c20 */ /* 0x000fc60008410000 */
[----:B------:R-:W-:-:S03]  /*8f40*/  FMNMX.FTZ R3, R28, R3, !PT ;  /* 0x000000031c037209 */ /* 0x000fc60007810000 */
[----:B------:R-:W3:Y:S01]  /*8f50*/  MUFU.TANH R26, R26 ;  /* 0x0000001a001a7308 */ /* 0x000ee20000002400 */
[----:B-1----:R-:W-:-:S04]  /*8f60*/  FSEL R14, R29, -INF , P4 ;  /* 0xff8000001d0e7808 */ /* 0x002fc80002000000 */
[----:B------:R-:W-:-:S03]  /*8f70*/  FMNMX.FTZ R3, R14, R3, !PT ;  /* 0x000000030e037209 */ /* 0x000fc60007810000 */
[----:B------:R-:W1:Y:S01]  /*8f80*/  MUFU.TANH R33, R33 ;  /* 0x0000002100217308 */ /* 0x000e620000002400 */
[----:B--2---:R-:W-:-:S04]  /*8f90*/  FSEL R32, R32, -INF , P5 ;  /* 0xff80000020207808 */ /* 0x004fc80002800000 */
[----:B------:R-:W-:-:S03]  /*8fa0*/  FMNMX.FTZ R3, R32, R3, !PT ;  /* 0x0000000320037209 */ /* 0x000fc60007810000 */
[----:B------:R-:W2:Y:S01]  /*8fb0*/  MUFU.TANH R27, R27 ;  /* 0x0000001b001b7308 */ /* 0x000ea20000002400 */
[----:B---3--:R-:W-:Y:S02]  /*8fc0*/  FSEL R26, R26, -INF , P1 ;  /* 0xff8000001a1a7808 */ /* 0x008fe40000800000 */
[----:B------:R-:W-:-:S05]  /*8fd0*/  ISETP.GT.AND P1, PT, R10, 0x18, PT ;  /* 0x000000180a00780c */ /* 0x000fca0003f24270 */
[----:B------:R-:W3:Y:S01]  /*8fe0*/  MUFU.TANH R36, R36 ;  /* 0x0000002400247308 */ /* 0x000ee20000002400 */
[----:B-1----:R-:W-:-:S04]  /*8ff0*/  FSEL R60, R33, -INF , P6 ;  /* 0xff800000213c7808 */ /* 0x002fc80003000000 */
[----:B------:R-:W-:-:S03]  /*9000*/  FMNMX.FTZ R3, R60, R3, !PT ;  /* 0x000000033c037209 */ /* 0x000fc60007810000 */
[----:B------:R-:W1:Y:S01]  /*9010*/  MUFU.TANH R30, R30 ;  /* 0x0000001e001e7308 */ /* 0x000e620000002400 */
[----:B--2---:R-:W-:Y:S02]  /*9020*/  FSEL R27, R27, -INF , P2 ;  /* 0xff8000001b1b7808 */ /* 0x004fe40001000000 */
[----:B------:R-:W-:-:S05]  /*9030*/  ISETP.GT.AND P2, PT, R10, 0x19, PT ;  /* 0x000000190a00780c */ /* 0x000fca0003f44270 */
[----:B------:R-:W2:Y:S01]  /*9040*/  MUFU.TANH R37, R37 ;  /* 0x0000002500257308 */ /* 0x000ea20000002400 */
[----:B---3--:R-:W-:-:S04]  /*9050*/  FSEL R62, R36, -INF , P1 ;  /* 0xff800000243e7808 */ /* 0x008fc80000800000 */
[----:B------:R-:W-:-:S03]  /*9060*/  FMNMX.FTZ R3, R62, R3, !PT ;  /* 0x000000033e037209 */ /* 0x000fc60007810000 */
[----:B------:R-:W3:Y:S01]  /*9070*/  MUFU.TANH R31, R31 ;  /* 0x0000001f001f7308 */ /* 0x000ee20000002400 */
[----:B-1----:R-:W-:Y:S02]  /*9080*/  FSEL R30, R30, -INF , P3 ;  /* 0xff8000001e1e7808 */ /* 0x002fe40001800000 */
[----:B------:R-:W-:-:S05]  /*9090*/  ISETP.GT.AND P3, PT, R10, 0x20, PT ;  /* 0x000000200a00780c */ /* 0x000fca0003f64270 */
        /* <DEDUP_REMOVED lines=45> */
[----:B------:R-:W-:Y:S01]  /*9370*/  MUFU.TANH R47, R47 ;  /* 0x0000002f002f7308 */ /* 0x000fe20000002400 */
[----:B--2---:R-:W-:-:S04]  /*9380*/  FSEL R78, R53, -INF , P4 ;  /* 0xff800000354e7808 */ /* 0x004fc80002000000 */
[----:B------:R-:W-:-:S03]  /*9390*/  FMNMX.FTZ R10, R78, R3, !PT ;  /* 0x000000034e0a7209 */ /* 0x000fc60007810000 */
[----:B------:R-:W1:Y:S01]  /*93a0*/  MUFU.TANH R50, R50 ;  /* 0x0000003200327308 */ /* 0x000e620000002400 */
[----:B---3--:R-:W-:Y:S01]  /*93b0*/  FSEL R46, R46, -INF , P5 ;  /* 0xff8000002e2e7808 */ /* 0x008fe20002800000 */
[----:B------:R-:W2:Y:S06]  /*93c0*/  SHFL.BFLY PT, R3, R10, 0x2, 0x1f ;  /* 0x0c401f000a037f89 */ /* 0x000eac00000e0000 */
[----:B------:R-:W-:Y:S08]  /*93d0*/  MUFU.TANH R51, R51 ;  /* 0x0000003300337308 */ /* 0x000ff00000002400 */
[----:B------:R-:W3:Y:S01]  /*93e0*/  MUFU.TANH R54, R54 ;  /* 0x0000003600367308 */ /* 0x000ee20000002400 */
[----:B-1----:R-:W-:-:S07]  /*93f0*/  FSEL R50, R50, -INF , P1 ;  /* 0xff80000032327808 */ /* 0x002fce0000800000 */
[----:B------:R-:W1:Y:S01]  /*9400*/  MUFU.TANH R55, R55 ;  /* 0x0000003700377308 */ /* 0x000e620000002400 */
[----:B--2---:R-:W-:Y:S02]  /*9410*/  FMNMX.FTZ R12, R10, R3, !PT ;  /* 0x000000030a0c7209 */ /* 0x004fe40007810000 */
[----:B------:R-:W-:-:S03]  /*9420*/  FMNMX.FTZ R3, R26, R27, !PT ;  /* 0x0000001b1a037209 */ /* 0x000fc60007810000 */
[----:B------:R-:W2:Y:S01]  /*9430*/  SHFL.BFLY PT, R11, R12, 0x1, 0x1f ;  /* 0x0c201f000c0b7f89 */ /* 0x000ea200000e0000 */
[----:B------:R-:W-:Y:S02]  /*9440*/  FMNMX.FTZ R3, R30, R3, !PT ;  /* 0x000000031e037209 */ /* 0x000fe40007810000 */
[----:B---3--:R-:W-:Y:S02]  /*9450*/  FSEL R54, R54, -INF , P3 ;  /* 0xff80000036367808 */ /* 0x008fe40001800000 */
[----:B------:R-:W-:-:S04]  /*9460*/  FMNMX.FTZ R3, R20, R3, !PT ;  /* 0x0000000314037209 */ /* 0x000fc80007810000 */
[----:B------:R-:W-:Y:S02]  /*9470*/  FMNMX.FTZ R3, R34, R3, !PT ;  /* 0x0000000322037209 */ /* 0x000fe40007810000 */
[----:B-1----:R-:W-:Y:S02]  /*9480*/  FSEL R76, R55, -INF , P4 ;  /* 0xff800000374c7808 */ /* 0x002fe40002000000 */
[----:B------:R-:W-:-:S04]  /*9490*/  FMNMX.FTZ R3, R36, R3, !PT ;  /* 0x0000000324037209 */ /* 0x000fc80007810000 */
[----:B------:R-:W-:-:S04]  /*94a0*/  FMNMX.FTZ R3, R38, R3, !PT ;  /* 0x0000000326037209 */ /* 0x000fc80007810000 */
[----:B------:R-:W-:Y:S02]  /*94b0*/  FMNMX.FTZ R3, R40, R3, !PT ;  /* 0x0000000328037209 */ /* 0x000fe40007810000 */
[----:B--2---:R-:W-:Y:S02]  /*94c0*/  FMNMX.FTZ R12, R12, R11, !PT ;  /* 0x0000000b0c0c7209 */ /* 0x004fe40007810000 */
[----:B------:R-:W-:Y:S02]  /*94d0*/  FMNMX.FTZ R3, R42, R3, !PT ;  /* 0x000000032a037209 */ /* 0x000fe40007810000 */
[C---:B------:R-:W-:Y:S01]  /*94e0*/  FSETP.NEU.FTZ.AND P5, PT, R12.reuse, -INF , PT ;  /* 0xff8000000c00780b */ /* 0x040fe20003fbd000 */
[----:B------:R-:W-:Y:S01]  /*94f0*/  FMUL.FTZ R10, R12, R13 ;  /* 0x0000000d0c0a7220 */ /* 0x000fe20000410000 */
[----:B------:R-:W-:-:S04]  /*9500*/  FMNMX.FTZ R3, R44, R3, !PT ;  /* 0x000000032c037209 */ /* 0x000fc80007810000 */
[----:B------:R-:W-:Y:S02]  /*9510*/  FSEL R21, R10, RZ, P5 ;  /* 0x000000ff0a157208 */ /* 0x000fe40002800000 */
[----:B------:R-:W-:Y:S02]  /*9520*/  FSEL R10, R47, -INF , P6 ;  /* 0xff8000002f0a7808 */ /* 0x000fe40003000000 */
[----:B------:R-:W-:Y:S01]  /*9530*/  FMNMX.FTZ R3, R46, R3, !PT ;  /* 0x000000032e037209 */ /* 0x000fe20007810000 */
[-CC-:B------:R-:W-:Y:S01]  /*9540*/  FFMA.FTZ R11, R24, R13.reuse, -R21.reuse ;  /* 0x0000000d180b7223 */ /* 0x180fe20000010815 */
[----:B------:R-:W-:Y:S01]  /*9550*/  FSEL R24, R51, -INF , P2 ;  /* 0xff80000033187808 */ /* 0x000fe20001000000 */
[--C-:B------:R-:W-:Y:S01]  /*9560*/  FFMA.FTZ R29, R14, R13, -R21.reuse ;  /* 0x0000000d0e1d7223 */ /* 0x100fe20000010815 */
[----:B------:R-:W-:Y:S01]  /*9570*/  FMNMX.FTZ R3, R10, R3, !PT ;  /* 0x000000030a037209 */ /* 0x000fe20007810000 */
[----:B------:R-:W-:Y:S01]  /*9580*/  MUFU.EX2 R152, R11 ;  /* 0x0000000b00987308 */ /* 0x000fe20000000800 */
[-CC-:B------:R-:W-:Y:S01]  /*9590*/  FFMA.FTZ R25, R25, R13.reuse, -R21.reuse ;  /* 0x0000000d19197223 */ /* 0x180fe20000010815 */
[--C-:B------:R-:W-:Y:S01]  /*95a0*/  FFMA.FTZ R28, R28, R13, -R21.reuse ;  /* 0x0000000d1c1c7223 */ /* 0x100fe20000010815 */
[----:B------:R-:W-:Y:S01]  /*95b0*/  FMNMX.FTZ R3, R50, R3, !PT ;  /* 0x0000000332037209 */ /* 0x000fe20007810000 */
[-CC-:B------:R-:W-:Y:S01]  /*95c0*/  FFMA.FTZ R32, R32, R13.reuse, -R21.reuse ;  /* 0x0000000d20207223 */ /* 0x180fe20000010815 */
[-CC-:B------:R-:W-:Y:S01]  /*95d0*/  FFMA.FTZ R60, R60, R13.reuse, -R21.reuse ;  /* 0x0000000d3c3c7223 */ /* 0x180fe20000010815 */
        /* <DEDUP_REMOVED lines=12> */
[-CC-:B------:R-:W-:Y:S01]  /*96a0*/  FFMA.FTZ R74, R74, R13.reuse, -R21.reuse ;  /* 0x0000000d4a4a7223 */ /* 0x180fe20000010815 */
[-CC-:B------:R-:W-:Y:S01]  /*96b0*/  FFMA.FTZ R52, R52, R13.reuse, -R21.reuse ;  /* 0x0000000d34347223 */ /* 0x180fe20000010815 */
[----:B------:R-:W1:Y:S01]  /*96c0*/  SHFL.BFLY PT, R14, R3, 0x2, 0x1f ;  /* 0x0c401f00030e7f89 */ /* 0x000e6200000e0000 */
[----:B------:R-:W-:-:S03]  /*96d0*/  FFMA.FTZ R21, R78, R13, -R21 ;  /* 0x0000000d4e157223 */ /* 0x000fc60000010815 */
[----:B------:R-:W2:Y:S08]  /*96e0*/  MUFU.EX2 R29, R29 ;  /* 0x0000001d001d7308 */ /* 0x000eb00000000800 */
[----:B------:R-:W-:Y:S08]  /*96f0*/  MUFU.EX2 R32, R32 ;  /* 0x0000002000207308 */ /* 0x000ff00000000800 */
[----:B------:R-:W3:Y:S01]  /*9700*/  MUFU.EX2 R31, R60 ;  /* 0x0000003c001f7308 */ /* 0x000ee20000000800 */
[----:B--2---:R-:W-:-:S02]  /*9710*/  F2FP.BF16.F32.PACK_AB R154, R29, R28 ;  /* 0x0000001c1d9a723e */ /* 0x004fc400000010ff */
[----:B-1----:R-:W-:-:S05]  /*9720*/  FMNMX.FTZ R11, R3, R14, !PT ;  /* 0x0000000e030b7209 */ /* 0x002fca0007810000 */
[----:B------:R-:W-:Y:S01]  /*9730*/  MUFU.EX2 R62, R62 ;  /* 0x0000003e003e7308 */ /* 0x000fe20000000800 */
[----:B------:R-:W1:Y:S07]  /*9740*/  SHFL.BFLY PT, R14, R11, 0x1, 0x1f ;  /* 0x0c201f000b0e7f89 */ /* 0x000e6e00000e0000 */
[----:B------:R-:W2:Y:S01]  /*9750*/  MUFU.EX2 R33, R64 ;  /* 0x0000004000217308 */ /* 0x000ea20000000800 */
[----:B---3--:R-:W-:-:S07]  /*9760*/  F2FP.BF16.F32.PACK_AB R156, R31, R32 ;  /* 0x000000201f9c723e */ /* 0x008fce00000010ff */
[----:B------:R-:W-:Y:S08]  /*9770*/  MUFU.EX2 R66, R66 ;  /* 0x0000004200427308 */ /* 0x000ff00000000800 */
[----:B------:R-:W3:Y:S01]  /*9780*/  MUFU.EX2 R35, R68 ;  /* 0x0000004400237308 */ /* 0x000ee20000000800 */
[----:B-1----:R-:W-:Y:S02]  /*9790*/  FMNMX.FTZ R14, R11, R14, !PT ;  /* 0x0000000e0b0e7209 */ /* 0x002fe40007810000 */
[----:B--2---:R-:W-:-:S02]  /*97a0*/  F2FP.BF16.F32.PACK_AB R158, R33, R62 ;  /* 0x0000003e219e723e */ /* 0x004fc400000010ff */
[C---:B------:R-:W-:Y:S01]  /*97b0*/  FSETP.NEU.FTZ.AND P1, PT, R14.reuse, -INF , PT ;  /* 0xff8000000e00780b */ /* 0x040fe20003f3d000 */
[-C--:B------:R-:W-:Y:S02]  /*97c0*/  FMUL.FTZ R3, R14, R13.reuse ;  /* 0x0000000d0e037220 */ /* 0x080fe40000410000 */
[----:B------:R-:W-:Y:S03]  /*97d0*/  MUFU.EX2 R70, R70 ;  /* 0x0000004600467308 */ /* 0x000fe60000000800 */
[----:B------:R-:W-:Y:S01]  /*97e0*/  FSEL R39, R3, RZ, P1 ;  /* 0x000000ff03277208 */ /* 0x000fe20000800000 */
[----:B------:R-:W-:Y:S01]  /*97f0*/  FADD.FTZ R3, R152, R25 ;  /* 0x0000001998037221 */ /* 0x000fe20000010000 */
[----:B------:R-:W-:Y:S02]  /*9800*/  ISETP.NE.AND P1, PT, R57, RZ, PT ;  /* 0x000000ff3900720c */ /* 0x000fe40003f25270 */
[----:B------:R-:W-:Y:S01]  /*9810*/  F2FP.BF16.F32.PACK_AB R152, R25, R152 ;  /* 0x000000981998723e */ /* 0x000fe200000010ff */
[-CC-:B------:R-:W-:Y:S01]  /*9820*/  FFMA.FTZ R26, R26, R13.reuse, -R39.reuse ;  /* 0x0000000d1a1a7223 */ /* 0x180fe20000010827 */
[-CC-:B------:R-:W-:Y:S01]  /*9830*/  FFMA.FTZ R27, R27, R13.reuse, -R39.reuse ;  /* 0x0000000d1b1b7223 */ /* 0x180fe20000010827 */
[-CC-:B------:R-:W-:Y:S01]  /*9840*/  FFMA.FTZ R30, R30, R13.reuse, -R39.reuse ;  /* 0x0000000d1e1e7223 */ /* 0x180fe20000010827 */
[-CC-:B------:R-:W-:Y:S01]  /*9850*/  FFMA.FTZ R20, R20, R13.reuse, -R39.reuse ;  /* 0x0000000d14147223 */ /* 0x180fe20000010827 */
[-CC-:B------:R-:W-:Y:S01]  /*9860*/  FFMA.FTZ R34, R34, R13.reuse, -R39.reuse ;  /* 0x0000000d22227223 */ /* 0x180fe20000010827 */
[-CC-:B------:R-:W-:Y:S01]  /*9870*/  FFMA.FTZ R36, R36, R13.reuse, -R39.reuse ;  /* 0x0000000d24247223 */ /* 0x180fe20000010827 */
        /* <DEDUP_REMOVED lines=8> */
[----:B------:R-:W1:Y:S01]  /*9900*/  MUFU.EX2 R27, R27 ;  /* 0x0000001b001b7308 */ /* 0x000e620000000800 */
[-CC-:B------:R-:W-:Y:S01]  /*9910*/  FFMA.FTZ R24, R24, R13.reuse, -R39.reuse ;  /* 0x0000000d18187223 */ /* 0x180fe20000010827 */
[-CC-:B------:R-:W-:Y:S01]  /*9920*/  FFMA.FTZ R54, R54, R13.reuse, -R39.reuse ;  /* 0x0000000d36367223 */ /* 0x180fe20000010827 */
[----:B------:R-:W-:Y:S01]  /*9930*/  FFMA.FTZ R39, R76, R13, -R39 ;  /* 0x0000000d4c277223 */ /* 0x000fe20000010827 */
[----:B---3--:R-:W-:-:S04]  /*9940*/  F2FP.BF16.F32.PACK_AB R160, R35, R66 ;  /* 0x0000004223a0723e */ /* 0x008fc800000010ff */
[----:B------:R-:W2:Y:S08]  /*9950*/  MUFU.EX2 R30, R30 ;  /* 0x0000001e001e7308 */ /* 0x000eb00000000800 */
[----:B------:R3:W0:Y:S01]  /*9960*/  MUFU.EX2 R155, R20 ;  /* 0x00000014009b7308 */ /* 0x0006220000000800 */
[----:B-1----:R-:W-:-:S07]  /*9970*/  F2FP.BF16.F32.PACK_AB R153, R27, R26 ;  /* 0x0000001a1b99723e */ /* 0x002fce00000010ff */
[----:B------:R-:W1:Y:S01]  /*9980*/  MUFU.EX2 R34, R34 ;  /* 0x0000002200227308 */ /* 0x000e620000000800 */
[----:B---3--:R-:W-:Y:S01]  /*9990*/  FADD.FTZ R20, R28, R3 ;  /* 0x000000031c147221 */ /* 0x008fe20000010000 */
[----:B------:R-:W-:-:S03]  /*99a0*/  FADD.FTZ R3, R26, R27 ;  /* 0x0000001b1a037221 */ /* 0x000fc60000010000 */
[----:B------:R-:W-:Y:S01]  /*99b0*/  FADD.FTZ R41, R29, R20 ;  /* 0x000000141d297221 */ /* 0x000fe20000010000 */
[----:B--2---:R-:W-:Y:S01]  /*99c0*/  FADD.FTZ R20, R30, R3 ;  /* 0x000000031e147221 */ /* 0x004fe20000010000 */
[----:B------:R-:W-:Y:S01]  /*99d0*/  @!P1 VIADD R3, R15, 0x28c40 ;  /* 0x00028c400f039836 */ /* 0x000fe20000000000 */
[----:B------:R2:W3:Y:S02]  /*99e0*/  MUFU.EX2 R157, R36 ;  /* 0x00000024009d7308 */ /* 0x0004e40000000800 */
[C---:B0-----:R-:W-:Y:S01]  /*99f0*/  FADD.FTZ R43, R155.reuse, R20 ;  /* 0x000000149b2b7221 */ /* 0x041fe20000010000 */
[----:B------:R-:W-:Y:S02]  /*9a00*/  F2FP.BF16.F32.PACK_AB R155, R155, R30 ;  /* 0x0000001e9b9b723e */ /* 0x000fe400000010ff */
[----:B------:R-:W-:-:S03]  /*9a10*/  @!P1 PRMT R3, RZ, 0x654, R3 ;  /* 0x00000654ff039816 */ /* 0x000fc60000000003 */
[----:B------:R-:W0:Y:S01]  /*9a20*/  MUFU.EX2 R38, R38 ;  /* 0x0000002600267308 */ /* 0x000e220000000800 */
[----:B--2---:R-:W-:Y:S01]  /*9a30*/  FADD.FTZ R36, R32, R41 ;  /* 0x0000002920247221 */ /* 0x004fe20000010000 */
[----:B------:R3:W-:Y:S01]  /*9a40*/  @!P1 SYNCS.ARRIVE.TRANS64.RED.A1T0 RZ, [R3+URZ], RZ ;  /* 0x000000ff03ff99a7 */ /* 0x0007e2000810043f */
[----:B------:R-:W-:Y:S02]  /*9a50*/  BAR.SYNC.DEFER_BLOCKING 0xf, 0x100 ;  /* 0x03c4000000007b1d */ /* 0x000fe40000010000 */
[----:B------:R-:W-:-:S04]  /*9a60*/  FADD.FTZ R45, R31, R36 ;  /* 0x000000241f2d7221 */ /* 0x000fc80000010000 */
[----:B------:R-:W2:Y:S01]  /*9a70*/  MUFU.EX2 R159, R40 ;  /* 0x00000028009f7308 */ /* 0x000ea20000000800 */
[----:B------:R-:W-:-:S07]  /*9a80*/  FADD.FTZ R20, R62, R45 ;  /* 0x0000002d3e147221 */ /* 0x000fce0000010000 */
[----:B------:R-:W4:Y:S08]  /*9a90*/  MUFU.EX2 R42, R42 ;  /* 0x0000002a002a7308 */ /* 0x000f300000000800 */
[----:B------:R1:W-:Y:S01]  /*9aa0*/  MUFU.EX2 R163, R10 ;  /* 0x0000000a00a37308 */ /* 0x0003e20000000800 */
[----:B------:R0:W-:Y:S07]  /*9ab0*/  STSM.16.M88.4 [R195+0x26800], R152 ;  /* 0x02680098c3007844 */ /* 0x0001ee0000000200 */
[----:B------:R-:W4:Y:S01]  /*9ac0*/  MUFU.EX2 R161, R44 ;  /* 0x0000002c00a17308 */ /* 0x000f220000000800 */
[----:B-1----:R-:W-:Y:S01]  /*9ad0*/  FADD.FTZ R10, R34, R43 ;  /* 0x0000002b220a7221 */ /* 0x002fe20000010000 */
[----:B------:R-:W-:-:S03]  /*9ae0*/  FADD.FTZ R43, R33, R20 ;  /* 0x00000014212b7221 */ /* 0x000fc60000010000 */
[C---:B---3--:R-:W-:Y:S01]  /*9af0*/  FADD.FTZ R3, R157.reuse, R10 ;  /* 0x0000000a9d037221 */ /* 0x048fe20000010000 */
[----:B------:R-:W-:Y:S01]  /*9b00*/  FADD.FTZ R20, R66, R43 ;  /* 0x0000002b42147221 */ /* 0x000fe20000010000 */
[----:B------:R-:W-:Y:S01]  /*9b10*/  F2FP.BF16.F32.PACK_AB R157, R157, R34 ;  /* 0x000000229d9d723e */ /* 0x000fe200000010ff */
[----:B------:R-:W1:Y:S01]  /*9b20*/  MUFU.EX2 R46, R46 ;  /* 0x0000002e002e7308 */ /* 0x000e620000000800 */
[----:B0-----:R-:W-:Y:S01]  /*9b30*/  FADD.FTZ R10, R38, R3 ;  /* 0x00000003260a7221 */ /* 0x001fe20000010000 */
[----:B------:R-:W-:-:S03]  /*9b40*/  FADD.FTZ R25, R35, R20 ;  /* 0x0000001423197221 */ /* 0x000fc60000010000 */
[C---:B--2---:R-:W-:Y:S01]  /*9b50*/  FADD.FTZ R3, R159.reuse, R10 ;  /* 0x0000000a9f037221 */ /* 0x044fe20000010000 */
[----:B------:R-:W-:Y:S01]  /*9b60*/  FADD.FTZ R20, R70, R25 ;  /* 0x0000001946147221 */ /* 0x000fe20000010000 */
[----:B------:R-:W-:Y:S01]  /*9b70*/  F2FP.BF16.F32.PACK_AB R159, R159, R38 ;  /* 0x000000269f9f723e */ /* 0x000fe200000010ff */
[----:B------:R-:W0:Y:S01]  /*9b80*/  MUFU.EX2 R37, R72 ;  /* 0x0000004800257308 */ /* 0x000e220000000800 */
[----:B----4-:R-:W-:-:S03]  /*9b90*/  FADD.FTZ R10, R42, R3 ;  /* 0x000000032a0a7221 */ /* 0x010fc60000010000 */
[----:B------:R2:W-:Y:S01]  /*9ba0*/  STSM.16.M88.4 [R196], R156 ;  /* 0x0000009cc4007844 */ /* 0x0005e20000000200 */
[C---:B------:R-:W-:Y:S01]  /*9bb0*/  FADD.FTZ R3, R161.reuse, R10 ;  /* 0x0000000aa1037221 */ /* 0x040fe20000010000 */
[----:B------:R-:W-:Y:S02]  /*9bc0*/  F2FP.BF16.F32.PACK_AB R161, R161, R42 ;  /* 0x0000002aa1a1723e */ /* 0x000fe400000010ff */
[----:B------:R-:W-:Y:S01]  /*9bd0*/  MUFU.EX2 R48, R48 ;  /* 0x0000003000307308 */ /* 0x000fe20000000800 */
[----:B-1----:R-:W-:-:S04]  /*9be0*/  FADD.FTZ R10, R46, R3 ;  /* 0x000000032e0a7221 */ /* 0x002fc80000010000 */
[C---:B------:R-:W-:Y:S01]  /*9bf0*/  FADD.FTZ R3, R163.reuse, R10 ;  /* 0x0000000aa3037221 */ /* 0x040fe20000010000 */
[----:B------:R-:W-:Y:S02]  /*9c00*/  F2FP.BF16.F32.PACK_AB R163, R163, R46 ;  /* 0x0000002ea3a3723e */ /* 0x000fe400000010ff */
[----:B------:R-:W1:Y:S01]  /*9c10*/  MUFU.EX2 R11, R74 ;  /* 0x0000004a000b7308 */ /* 0x000e620000000800 */
[C---:B0-----:R-:W-:Y:S01]  /*9c20*/  FADD.FTZ R25, R37.reuse, R20 ;  /* 0x0000001425197221 */ /* 0x041fe20000010000 */
[----:B------:R-:W-:-:S05]  /*9c30*/  F2FP.BF16.F32.PACK_AB R162, R37, R70 ;  /* 0x0000004625a2723e */ /* 0x000fca00000010ff */
[----:B------:R2:W-:Y:S01]  /*9c40*/  STSM.16.M88.4 [R198], R160 ;  /* 0x000000a0c6007844 */ /* 0x0005e20000000200 */
[----:B------:R-:W-:Y:S08]  /*9c50*/  MUFU.EX2 R50, R50 ;  /* 0x0000003200327308 */ /* 0x000ff00000000800 */
[----:B------:R-:W0:Y:S01]  /*9c60*/  MUFU.EX2 R41, R24 ;  /* 0x0000001800297308 */ /* 0x000e220000000800 */
[----:B-1----:R-:W-:Y:S01]  /*9c70*/  F2FP.BF16.F32.PACK_AB R164, R11, R48 ;  /* 0x000000300ba4723e */ /* 0x002fe200000010ff */
[----:B------:R-:W-:-:S04]  /*9c80*/  FADD.FTZ R48, R48, R25 ;  /* 0x0000001930307221 */ /* 0x000fc80000010000 */
[----:B------:R-:W-:Y:S02]  /*9c90*/  FADD.FTZ R11, R11, R48 ;  /* 0x000000300b0b7221 */ /* 0x000fe40000010000 */
[----:B------:R-:W-:Y:S08]  /*9ca0*/  MUFU.EX2 R52, R52 ;  /* 0x0000003400347308 */ /* 0x000ff00000000800 */
[----:B------:R-:W1:Y:S01]  /*9cb0*/  MUFU.EX2 R21, R21 ;  /* 0x0000001500157308 */ /* 0x000e620000000800 */
[----:B0-----:R-:W-:Y:S01]  /*9cc0*/  F2FP.BF16.F32.PACK_AB R165, R41, R50 ;  /* 0x0000003229a5723e */ /* 0x001fe200000010ff */
[----:B------:R-:W-:-:S04]  /*9cd0*/  FADD.FTZ R50, R50, R3 ;  /* 0x0000000332327221 */ /* 0x000fc80000010000 */
[----:B------:R-:W-:Y:S02]  /*9ce0*/  FADD.FTZ R41, R41, R50 ;  /* 0x0000003229297221 */ /* 0x000fe40000010000 */
[----:B------:R-:W0:Y:S08]  /*9cf0*/  MUFU.EX2 R54, R54 ;  /* 0x0000003600367308 */ /* 0x000e300000000800 */
[----:B------:R-:W3:Y:S01]  /*9d00*/  MUFU.EX2 R39, R39 ;  /* 0x0000002700277308 */ /* 0x000ee20000000800 */
[----:B-1----:R-:W-:Y:S01]  /*9d10*/  F2FP.BF16.F32.PACK_AB R166, R21, R52 ;  /* 0x0000003415a6723e */ /* 0x002fe200000010ff */
[----:B------:R-:W-:-:S04]  /*9d20*/  FADD.FTZ R52, R52, R11 ;  /* 0x0000000b34347221 */ /* 0x000fc80000010000 */
[----:B------:R-:W-:Y:S01]  /*9d30*/  FADD.FTZ R3, R21, R52 ;  /* 0x0000003415037221 */ /* 0x000fe20000010000 */
[----:B0-----:R-:W-:Y:S01]  /*9d40*/  FADD.FTZ R10, R54, R41 ;  /* 0x00000029360a7221 */ /* 0x001fe20000010000 */
[----:B---3--:R-:W-:-:S03]  /*9d50*/  F2FP.BF16.F32.PACK_AB R167, R39, R54 ;  /* 0x0000003627a7723e */ /* 0x008fc600000010ff */
[----:B------:R-:W-:Y:S02]  /*9d60*/  FADD.FTZ R10, R39, R10 ;  /* 0x0000000a270a7221 */ /* 0x000fe40000010000 */
[----:B------:R2:W-:Y:S01]  /*9d70*/  STSM.16.M88.4 [R197], R164 ;  /* 0x000000a4c5007844 */ /* 0x0005e20000000200 */
[----:B------:R-:W-:Y:S05]  /*9d80*/  @!P0 BRA `(.L_x_734) ;  /* 0x0000000000048947 */ /* 0x000fea0003800000 */
[----:B------:R-:W-:Y:S01]  /*9d90*/  BPT.TRAP 0x1 ;  /* 0x000000040000795c */ /* 0x000fe20000300000 */
.L_x_734:
[----:B------:R0:W1:Y:S01]  /*9da0*/  SYNCS.PHASECHK.TRANS64.TRYWAIT P2, [R15+URZ+0x28c50], R58 ;  /* 0x028c503a0f0075a7 */ /* 0x000062000804017f */
[----:B------:R-:W-:Y:S05]  /*9db0*/  @!P0 BRA `(.L_x_735) ;  /* 0x0000000000048947 */ /* 0x000fea0003800000 */
[----:B------:R-:W-:Y:S01]  /*9dc0*/  BPT.TRAP 0x1 ;  /* 0x000000040000795c */ /* 0x000fe20000300000 */
.L_x_735:
[----:B------:R-:W-:Y:S01]  /*9dd0*/  LOP3.LUT R11, R56, 0x2000000, RZ, 0xfc, !PT ;  /* 0x02000000380b7812 */ /* 0x000fe200078efcff */
[----:B------:R-:W-:Y:S01]  /*9de0*/  ULDC UR37, c[0x0][0x9d8] ;  /* 0x0002760000257ab9 */ /* 0x000fe20000000800 */
[----:B------:R-:W-:Y:S01]  /*9df0*/  ULDC UR36, c[0x0][0x988] ;  /* 0x0002620000247ab9 */ /* 0x000fe20000000800 */
[----:B------:R-:W-:Y:S01]  /*9e00*/  BSSY B0, `(.L_x_736) ;  /* 0x0000006000007945 */ /* 0x000fe20003800000 */
[----:B------:R-:W-:Y:S02]  /*9e10*/  IMAD.MOV.U32 R21, RZ, RZ, 0x40000040 ;  /* 0x40000040ff157424 */ /* 0x000fe400078e00ff */
[----:B------:R-:W-:Y:S01]  /*9e20*/  IMAD R20, R18, 0x1000, R11 ;  /* 0x0000100012147824 */ /* 0x000fe200078e020b */
[----:B-1----:R-:W-:Y:S06]  /*9e30*/  @P2 BRA `(.L_x_737) ;  /* 0x0000000000082947 */ /* 0x002fec0003800000 */
[----:B------:R-:W1:Y:S02]  /*9e40*/  SYNCS.PHASECHK.TRANS64.TRYWAIT P2, [R15+URZ+0x28c50], R58 ;  /* 0x028c503a0f0075a7 */ /* 0x000e64000804017f */
[----:B-1----:R-:W-:Y:S05]  /*9e50*/  @!P2 BRA `(.L_x_738) ;  /* 0x000000e80084a947 */ /* 0x002fea0003800000 */
.L_x_737:
[----:B------:R-:W-:Y:S05]  /*9e60*/  BSYNC B0 ;  /* 0x0000000000007941 */ /* 0x000fea0003800000 */
.L_x_736:
[----:B------:R-:W-:Y:S01]  /*9e70*/  R2UR UR6, R20 ;  /* 0x00000000140672ca */ /* 0x000fe200000e0000 */
[----:B01----:R-:W-:Y:S01]  /*9e80*/  WARPGROUP.ARRIVE ;  /* 0x00000000000079c5 */ /* 0x003fe20000000000 */
[----:B------:R-:W-:Y:S01]  /*9e90*/  R2UR UR7, R21 ;  /* 0x00000000150772ca */ /* 0x000fe200000e0000 */
[----:B------:R-:W-:Y:S01]  /*9ea0*/  IMAD.MOV.U32 R21, RZ, RZ, 0x40000040 ;  /* 0x40000040ff157424 */ /* 0x000fe200078e00ff */
[----:B------:R-:W-:Y:S01]  /*9eb0*/  ISETP.GE.AND P2, PT, R168, 0x41, PT ;  /* 0x00000041a800780c */ /* 0x000fe20003f46270 */
[----:B------:R-:W-:Y:S01]  /*9ec0*/  @!P1 VIADD R15, R15, 0x28c60 ;  /* 0x00028c600f0f9836 */ /* 0x000fe20000000000 */
[----:B------:R-:W-:Y:S04]  /*9ed0*/  BSSY B0, `(.L_x_739) ;  /* 0x0000209000007945 */ /* 0x000fe80003800000 */
[----:B------:R-:W-:-:S05]  /*9ee0*/  @!P1 PRMT R15, RZ, 0x654, R15 ;  /* 0x00000654ff0f9816 */ /* 0x000fca000000000f */
[----:B------:R-:W-:Y:S03]  /*9ef0*/  HGMMA.64x256x16.F32.BF16 R24, R152, gdesc[UR4].tnspB, RZ, !UPT, gsb0 ;  /* 0x43e0000498187df0 */ /* 0x000fe6000c0018ff */
[----:B------:R-:W-:Y:S02]  /*9f00*/  WARPGROUP.DEPBAR.LE gsb0, 0x0 ;  /* 0x00008000000079c5 */ /* 0x000fe40000010000 */
[----:B------:R-:W-:Y:S01]  /*9f10*/  VIADD R152, R20, 0x80 ;  /* 0x0000008014987836 */ /* 0x000fe20000000000 */
[----:B------:R-:W-:Y:S01]  /*9f20*/  WARPGROUP.ARRIVE ;  /* 0x00000000000079c5 */ /* 0x000fe20000000000 */
[----:B------:R-:W-:-:S03]  /*9f30*/  IMAD.MOV.U32 R153, RZ, RZ, 0x40000040 ;  /* 0x40000040ff997424 */ /* 0x000fc600078e00ff */
[----:B------:R-:W-:Y:S01]  /*9f40*/  R2UR UR6, R152 ;  /* 0x00000000980672ca */ /* 0x000fe200000e0000 */
[C---:B------:R-:W-:Y:S01]  /*9f50*/  VIADD R152, R20.reuse, 0x100 ;  /* 0x0000010014987836 */ /* 0x040fe20000000000 */
[----:B------:R-:W-:Y:S01]  /*9f60*/  R2UR UR7, R153 ;  /* 0x00000000990772ca */ /* 0x000fe200000e0000 */
[----:B------:R-:W-:Y:S02]  /*9f70*/  IMAD.MOV.U32 R153, RZ, RZ, 0x40000040 ;  /* 0x40000040ff997424 */ /* 0x000fe400078e00ff */
[----:B------:R-:W-:-:S13]  /*9f80*/  VIADD R20, R20, 0x180 ;  /* 0x0000018014147836 */ /* 0x000fda0000000000 */
[----:B------:R-:W-:Y:S01]  /*9f90*/  HGMMA.64x256x16.F32.BF16 R24, R156, gdesc[UR4].tnspB, R24, gsb0 ;  /* 0x43e000049c187df0 */ /* 0x000fe20008001818 */
[----:B------:R-:W-:Y:S02]  /*9fa0*/  R2UR UR6, R152 ;  /* 0x00000000980672ca */ /* 0x000fe400000e0000 */
[----:B------:R-:W-:Y:S01]  /*9fb0*/  R2UR UR7, R153 ;  /* 0x00000000990772ca */ /* 0x000fe200000e0000 */
[----:B------:R-:W-:Y:S02]  /*9fc0*/  WARPGROUP.DEPBAR.LE gsb0, 0x0 ;  /* 0x00008000000079c5 */ /* 0x000fe40000010000 */
[----:B------:R-:W-:-:S15]  /*9fd0*/  WARPGROUP.ARRIVE ;  /* 0x00000000000079c5 */ /* 0x000fde0000000000 */
[----:B------:R-:W-:-:S07]  /*9fe0*/  NOP ;  /* 0x0000000000007918 */ /* 0x000fce0000000000 */
[----:B------:R-:W-:Y:S01]  /*9ff0*/  HGMMA.64x256x16.F32.BF16 R24, R160, gdesc[UR4].tnspB, R24, gsb0 ;  /* 0x43e00004a0187df0 */ /* 0x000fe20008001818 */
[----:B------:R-:W-:Y:S02]  /*a000*/  R2UR UR6, R20 ;  /* 0x00000000140672ca */ /* 0x000fe400000e0000 */
[----:B------:R-:W-:Y:S01]  /*a010*/  R2UR UR7, R21 ;  /* 0x00000000150772ca */ /* 0x000fe200000e0000 */
[----:B------:R-:W-:Y:S02]  /*a020*/  WARPGROUP.DEPBAR.LE gsb0, 0x0 ;  /* 0x00008000000079c5 */ /* 0x000fe40000010000 */
[----:B------:R-:W-:-:S15]  /*a030*/  WARPGROUP.ARRIVE ;  /* 0x00000000000079c5 */ /* 0x000fde0000000000 */
[----:B------:R-:W-:-:S07]  /*a040*/  NOP ;  /* 0x0000000000007918 */ /* 0x000fce0000000000 */
        /* <DEDUP_REMOVED lines=10> */
[----:B------:R0:W-:Y:S01]  /*a0f0*/  @!P1 SYNCS.ARRIVE.TRANS64.RED.A1T0 RZ, [R15+URZ], RZ ;  /* 0x000000ff0fff99a7 */ /* 0x0001e2000810043f */
[----:B------:R-:W-:Y:S05]  /*a100*/  @!P2 BRA `(.L_x_740) ;  /* 0x0000001c0094a947 */ /* 0x000fea0003800000 */
[----:B0-----:R-:W-:Y:S02]  /*a110*/  VIADD R15, R181, 0xfffffffe ;  /* 0xfffffffeb50f7836 */ /* 0x001fe40000000000 */
[----:B------:R-:W-:Y:S02]  /*a120*/  IMAD.MOV.U32 R21, RZ, RZ, R14 ;  /* 0x000000ffff157224 */ /* 0x000fe400078e000e */
[----:B------:R-:W-:Y:S02]  /*a130*/  IMAD.MOV.U32 R225, RZ, RZ, R12 ;  /* 0x000000ffffe17224 */ /* 0x000fe400078e000c */
[----:B------:R-:W-:-:S07]  /*a140*/  IMAD.MOV.U32 R224, RZ, RZ, R18 ;  /* 0x000000ffffe07224 */ /* 0x000fce00078e0012 */
.L_x_751:
[----:B------:R-:W-:Y:S01]  /*a150*/  VIADD R18, R224, 0x1 ;  /* 0x00000001e0127836 */ /* 0x000fe20000000000 */
[C---:B------:R-:W-:Y:S01]  /*a160*/  ISETP.GT.AND P2, PT, R15.reuse, RZ, PT ;  /* 0x000000ff0f00720c */ /* 0x040fe20003f44270 */
[----:B------:R-:W-:-:S03]  /*a170*/  VIADD R15, R15, 0xffffffff ;  /* 0xffffffff0f0f7836 */ /* 0x000fc60000000000 */
[----:B------:R-:W-:-:S04]  /*a180*/  ISETP.NE.AND P3, PT, R18, 0x2, PT ;  /* 0x000000021200780c */ /* 0x000fc80003f65270 */
[----:B------:R-:W-:Y:S02]  /*a190*/  SEL R12, RZ, 0x1, P3 ;  /* 0x00000001ff0c7807 */ /* 0x000fe40001800000 */
[----:B------:R-:W-:Y:S02]  /*a1a0*/  SEL R18, R18, RZ, P3 ;  /* 0x000000ff12127207 */ /* 0x000fe40001800000 */
[----:B------:R-:W-:Y:S01]  /*a1b0*/  LOP3.LUT R23, R23, R12, RZ, 0x3c, !PT ;  /* 0x0000000c17177212 */ /* 0x000fe200078e3cff */
[----:B-1----:R-:W-:Y:S06]  /*a1c0*/  @!P0 BRA `(.L_x_741) ;  /* 0x0000000000048947 */ /* 0x002fec0003800000 */
[----:B------:R-:W-:Y:S01]  /*a1d0*/  BPT.TRAP 0x1 ;  /* 0x000000040000795c */ /* 0x000fe20000300000 */
.L_x_741:
[----:B------:R-:W-:Y:S01]  /*a1e0*/  IMAD R216, R18, 0x8, R2 ;  /* 0x0000000812d87824 */ /* 0x000fe200078e0202 */
[----:B------:R-:W-:-:S04]  /*a1f0*/  SHF.L.U32 R20, R23, 0x1f, RZ ;  /* 0x0000001f17147819 */ /* 0x000fc800000006ff */
[----:B------:R0:W1:Y:S01]  /*a200*/  SYNCS.PHASECHK.TRANS64.TRYWAIT P3, [R216+URZ+0x28c30], R20 ;  /* 0x028c3014d80075a7 */ /* 0x000062000806017f */
[----:B------:R-:W-:Y:S05]  /*a210*/  @!P0 BRA `(.L_x_742) ;  /* 0x0000000000048947 */ /* 0x000fea0003800000 */
[----:B------:R-:W-:Y:S01]  /*a220*/  BPT.TRAP 0x1 ;  /* 0x000000040000795c */ /* 0x000fe20000300000 */
.L_x_742:
[----:B------:R-:W-:Y:S01]  /*a230*/  VIADD R12, R2, 0x20400 ;  /* 0x00020400020c7836 */ /* 0x000fe20000000000 */
[----:B------:R-:W-:Y:S01]  /*a240*/  BSSY B1, `(.L_x_743) ;  /* 0x0000009000017945 */ /* 0x000fe20003800000 */
[----:B------:R-:W-:Y:S02]  /*a250*/  IMAD R154, R18, 0x200, R0 ;  /* 0x00000200129a7824 */ /* 0x000fe400078e0200 */
[----:B------:R-:W-:Y:S01]  /*a260*/  IMAD.MOV.U32 R155, RZ, RZ, 0x40000040 ;  /* 0x40000040ff9b7424 */ /* 0x000fe200078e00ff */
[----:B------:R-:W-:-:S04]  /*a270*/  SHF.R.U32.HI R12, RZ, 0x4, R12 ;  /* 0x00000004ff0c7819 */ /* 0x000fc8000001160c */
[----:B------:R-:W-:-:S04]  /*a280*/  LOP3.LUT R12, R12, 0x3fff, RZ, 0xc0, !PT ;  /* 0x00003fff0c0c7812 */ /* 0x000fc800078ec0ff */
[----:B------:R-:W-:Y:S01]  /*a290*/  LOP3.LUT R12, R12, 0x10000, RZ, 0xfc, !PT ;  /* 0x000100000c0c7812 */ /* 0x000fe200078efcff */
[----:B-1----:R-:W-:Y:S06]  /*a2a0*/  @P3 BRA `(.L_x_744) ;  /* 0x0000000000083947 */ /* 0x002fec0003800000 */
[----:B------:R-:W1:Y:S02]  /*a2b0*/  SYNCS.PHASECHK.TRANS64.TRYWAIT P3, [R216+URZ+0x28c30], R20 ;  /* 0x028c3014d80075a7 */ /* 0x000e64000806017f */
[----:B-1----:R-:W-:Y:S05]  /*a2c0*/  @!P3 BRA `(.L_x_745) ;  /* 0x000000e4007cb947 */ /* 0x002fea0003800000 */
.L_x_744:
[----:B------:R-:W-:Y:S05]  /*a2d0*/  BSYNC B1 ;  /* 0x0000000000017941 */ /* 0x000fea0003800000 */
.L_x_743:
[----:B------:R-:W-:Y:S01]  /*a2e0*/  IMAD.MOV.U32 R13, RZ, RZ, 0x40000040 ;  /* 0x40000040ff0d7424 */ /* 0x000fe200078e00ff */
[----:B------:R-:W-:Y:S01]  /*a2f0*/  R2UR UR4, R12 ;  /* 0x000000000c0472ca */ /* 0x000fe200000e0000 */
[C---:B------:R-:W-:Y:S01]  /*a300*/  VIADD R152, R154.reuse, 0x2 ;  /* 0x000000029a987836 */ /* 0x040fe20000000000 */
[C---:B------:R-:W-:Y:S01]  /*a310*/  R2UR UR6, R154.reuse ;  /* 0x000000009a0672ca */ /* 0x040fe200000e0000 */
[C---:B------:R-:W-:Y:S01]  /*a320*/  VIADD R12, R154.reuse, 0x4 ;  /* 0x000000049a0c7836 */ /* 0x040fe20000000000 */
[----:B------:R-:W-:Y:S01]  /*a330*/  R2UR UR7, R155 ;  /* 0x000000009b0772ca */ /* 0x000fe200000e0000 */
[----:B------:R-:W-:Y:S01]  /*a340*/  VIADD R154, R154, 0x6 ;  /* 0x000000069a9a7836 */ /* 0x000fe20000000000 */
[----:B------:R-:W-:Y:S01]  /*a350*/  R2UR UR5, R13 ;  /* 0x000000000d0572ca */ /* 0x000fe200000e0000 */
[----:B------:R-:W-:Y:S01]  /*a360*/  IMAD.MOV.U32 R153, RZ, RZ, 0x40000040 ;  /* 0x40000040ff997424 */ /* 0x000fe200078e00ff */
[----:B------:R-:W-:Y:S01]  /*a370*/  R2UR UR10, R152 ;  /* 0x00000000980a72ca */ /* 0x000fe200000e0000 */
[----:B------:R-:W-:Y:S01]  /*a380*/  IMAD.MOV.U32 R155, RZ, RZ, 0x40000040 ;  /* 0x40000040ff9b7424 */ /* 0x000fe200078e00ff */
[----:B------:R-:W-:-:S02]  /*a390*/  R2UR UR18, R154 ;  /* 0x000000009a1272ca */ /* 0x000fc400000e0000 */
[----:B------:R-:W-:Y:S02]  /*a3a0*/  R2UR UR11, R153 ;  /* 0x00000000990b72ca */ /* 0x000fe400000e0000 */
[----:B------:R-:W-:Y:S02]  /*a3b0*/  R2UR UR19, R155 ;  /* 0x000000009b1372ca */ /* 0x000fe400000e0000 */
[----:B--2---:R-:W-:Y:S01]  /*a3c0*/  WARPGROUP.ARRIVE ;  /* 0x00000000000079c5 */ /* 0x004fe20000000000 */
[----:B------:R-:W-:Y:S02]  /*a3d0*/  R2UR UR8, R8 ;  /* 0x00000000080872ca */ /* 0x000fe400000e0000 */
[----:B------:R-:W-:Y:S02]  /*a3e0*/  R2UR UR9, R9 ;  /* 0x00000000090972ca */ /* 0x000fe400000e0000 */
[----:B------:R-:W-:Y:S01]  /*a3f0*/  R2UR UR14, R12 ;  /* 0x000000000c0e72ca */ /* 0x000fe200000e0000 */
[----:B------:R-:W-:Y:S01]  /*a400*/  HGMMA.64x64x16.F32.BF16 R152, gdesc[UR4], RZ, !UPT, gsb0 ;  /* 0x00e00000049879f0 */ /* 0x000fe2000c0018ff */
[----:B------:R-:W-:-:S02]  /*a410*/  R2UR UR15, R13 ;  /* 0x000000000d0f72ca */ /* 0x000fc400000e0000 */
[----:B------:R-:W-:Y:S02]  /*a420*/  R2UR UR12, R6 ;  /* 0x00000000060c72ca */ /* 0x000fe400000e0000 */
[----:B------:R-:W-:Y:S02]  /*a430*/  R2UR UR13, R7 ;  /* 0x00000000070d72ca */ /* 0x000fe400000e0000 */
[----:B------:R-:W-:Y:S02]  /*a440*/  R2UR UR16, R4 ;  /* 0x00000000041072ca */ /* 0x000fe400000e0000 */
[----:B------:R-:W-:Y:S01]  /*a450*/  R2UR UR17, R5 ;  /* 0x00000000051172ca */ /* 0x000fe200000e0000 */
        /* <DEDUP_REMOVED lines=41> */
[----:B---3--:R-:W-:Y:S01]  /*a6f0*/  FMNMX.FTZ R12, R152, R13, !PT ;  /* 0x0000000d980c7209 */ /* 0x008fe20007810000 */
[----:B------:R-:W-:Y:S01]  /*a700*/  FMUL.FTZ R174, R174, UR37 ;  /* 0x00000025aeae7c20 */ /* 0x000fe20008410000 */
[----:B------:R-:W-:Y:S01]  /*a710*/  FMUL.FTZ R175, R175, UR37 ;  /* 0x00000025afaf7c20 */ /* 0x000fe20008410000 */
[----:B------:R-:W-:Y:S01]  /*a720*/  FMUL.FTZ R178, R178, UR37 ;  /* 0x00000025b2b27c20 */ /* 0x000fe20008410000 */
[----:B------:R-:W-:Y:S01]  /*a730*/  FMUL.FTZ R179, R179, UR37 ;  /* 0x00000025b3b37c20 */ /* 0x000fe20008410000 */
[----:B------:R-:W-:Y:S01]  /*a740*/  FMUL.FTZ R182, R182, UR37 ;  /* 0x00000025b6b67c20 */ /* 0x000fe20008410000 */
[----:B------:R-:W-:Y:S01]  /*a750*/  FMUL.FTZ R183, R183, UR37 ;  /* 0x00000025b7b77c20 */ /* 0x000fe20008410000 */
[----:B------:R-:W3:Y:S01]  /*a760*/  MUFU.TANH R157, R157 ;  /* 0x0000009d009d7308 */ /* 0x000ee20000002400 */
[----:B----4-:R-:W-:-:S07]  /*a770*/  FMNMX.FTZ R12, R153, R12, !PT ;  /* 0x0000000c990c7209 */ /* 0x010fce0007810000 */
[----:B------:R-:W4:Y:S01]  /*a780*/  MUFU.TANH R160, R160 ;  /* 0x000000a000a07308 */ /* 0x000f220000002400 */
[----:B--2---:R-:W-:-:S07]  /*a790*/  FMNMX.FTZ R12, R156, R12, !PT ;  /* 0x0000000c9c0c7209 */ /* 0x004fce0007810000 */
[----:B------:R-:W2:Y:S01]  /*a7a0*/  MUFU.TANH R161, R161 ;  /* 0x000000a100a17308 */ /* 0x000ea20000002400 */
[----:B---3--:R-:W-:-:S07]  /*a7b0*/  FMNMX.FTZ R12, R157, R12, !PT ;  /* 0x0000000c9d0c7209 */ /* 0x008fce0007810000 */
        /* <DEDUP_REMOVED lines=18> */
[----:B------:R-:W-:Y:S01]  /*a8e0*/  MUFU.TANH R154, R154 ;  /* 0x0000009a009a7308 */ /* 0x000fe20000002400 */
[----:B----4-:R-:W-:-:S07]  /*a8f0*/  FMNMX.FTZ R13, R177, R12, !PT ;  /* 0x0000000cb10d7209 */ /* 0x010fce0007810000 */
[----:B------:R-:W-:Y:S01]  /*a900*/  MUFU.TANH R155, R155 ;  /* 0x0000009b009b7308 */ /* 0x000fe20000002400 */
[----:B--2---:R-:W-:-:S05]  /*a910*/  FMNMX.FTZ R12, R180, R13, !PT ;  /* 0x0000000db40c7209 */ /* 0x004fca0007810000 */
[----:B------:R-:W2:Y:S02]  /*a920*/  SHFL.BFLY PT, R13, R12, 0x2, 0x1f ;  /* 0x0c401f000c0d7f89 */ /* 0x000ea400000e0000 */
[----:B------:R-:W-:Y:S08]  /*a930*/  MUFU.TANH R158, R158 ;  /* 0x0000009e009e7308 */ /* 0x000ff00000002400 */
[----:B------:R-:W-:Y:S08]  /*a940*/  MUFU.TANH R159, R159 ;  /* 0x0000009f009f7308 */ /* 0x000ff00000002400 */
[----:B------:R-:W-:Y:S01]  /*a950*/  MUFU.TANH R162, R162 ;  /* 0x000000a200a27308 */ /* 0x000fe20000002400 */
[----:B--2---:R-:W-:-:S07]  /*a960*/  FMNMX.FTZ R12, R12, R13, !PT ;  /* 0x0000000d0c0c7209 */ /* 0x004fce0007810000 */
[----:B------:R-:W-:Y:S01]  /*a970*/  MUFU.TANH R163, R163 ;  /* 0x000000a300a37308 */ /* 0x000fe20000002400 */
[----:B------:R-:W2:Y:S07]  /*a980*/  SHFL.BFLY PT, R13, R12, 0x1, 0x1f ;  /* 0x0c201f000c0d7f89 */ /* 0x000eae00000e0000 */
[----:B------:R-:W-:Y:S08]  /*a990*/  MUFU.TANH R166, R166 ;  /* 0x000000a600a67308 */ /* 0x000ff00000002400 */
[----:B------:R-:W-:Y:S08]  /*a9a0*/  MUFU.TANH R167, R167 ;  /* 0x000000a700a77308 */ /* 0x000ff00000002400 */
[----:B------:R-:W-:Y:S01]  /*a9b0*/  MUFU.TANH R170, R170 ;  /* 0x000000aa00aa7308 */ /* 0x000fe20000002400 */
[----:B--2---:R-:W-:Y:S01]  /*a9c0*/  FMNMX.FTZ R12, R12, R13, !PT ;  /* 0x0000000d0c0c7209 */ /* 0x004fe20007810000 */
[----:B------:R-:W-:-:S04]  /*a9d0*/  IMAD.U32 R13, RZ, RZ, UR36 ;  /* 0x00000024ff0d7e24 */ /* 0x000fc8000f8e00ff */
[C---:B------:R-:W-:Y:S01]  /*a9e0*/  FADD.FTZ R225, -R12.reuse, R225 ;  /* 0x000000e10ce17221 */ /* 0x040fe20000010100 */
[-C--:B------:R-:W-:Y:S01]  /*a9f0*/  FMUL.FTZ R181, R12, R13.reuse ;  /* 0x0000000d0cb57220 */ /* 0x080fe20000410000 */
[----:B------:R-:W-:Y:S02]  /*aa00*/  MUFU.TANH R171, R171 ;  /* 0x000000ab00ab7308 */ /* 0x000fe40000002400 */
[-C--:B------:R-:W-:Y:S01]  /*aa10*/  FMUL.FTZ R225, R225, R13.reuse ;  /* 0x0000000de1e17220 */ /* 0x080fe20000410000 */
[-CC-:B------:R-:W-:Y:S01]  /*aa20*/  FFMA.FTZ R14, R14, R13.reuse, -R181.reuse ;  /* 0x0000000d0e0e7223 */ /* 0x180fe200000108b5 */
[-CC-:B------:R-:W-:Y:S01]  /*aa30*/  FFMA.FTZ R152, R152, R13.reuse, -R181.reuse ;  /* 0x0000000d98987223 */ /* 0x180fe200000108b5 */
[-CC-:B------:R-:W-:Y:S01]  /*aa40*/  FFMA.FTZ R153, R153, R13.reuse, -R181.reuse ;  /* 0x0000000d99997223 */ /* 0x180fe200000108b5 */
[-CC-:B------:R-:W-:Y:S01]  /*aa50*/  FFMA.FTZ R156, R156, R13.reuse, -R181.reuse ;  /* 0x0000000d9c9c7223 */ /* 0x180fe200000108b5 */
[-CC-:B------:R-:W-:Y:S01]  /*aa60*/  FFMA.FTZ R157, R157, R13.reuse, -R181.reuse ;  /* 0x0000000d9d9d7223 */ /* 0x180fe200000108b5 */
[----:B------:R-:W2:Y:S01]  /*aa70*/  MUFU.EX2 R225, R225 ;  /* 0x000000e100e17308 */ /* 0x000ea20000000800 */
[-CC-:B------:R-:W-:Y:S01]  /*aa80*/  FFMA.FTZ R160, R160, R13.reuse, -R181.reuse ;  /* 0x0000000da0a07223 */ /* 0x180fe200000108b5 */
[-CC-:B------:R-:W-:Y:S01]  /*aa90*/  FFMA.FTZ R161, R161, R13.reuse, -R181.reuse ;  /* 0x0000000da1a17223 */ /* 0x180fe200000108b5 */
[-CC-:B------:R-:W-:Y:S01]  /*aaa0*/  FFMA.FTZ R164, R164, R13.reuse, -R181.reuse ;  /* 0x0000000da4a47223 */ /* 0x180fe200000108b5 */
[-CC-:B------:R-:W-:Y:S01]  /*aab0*/  FFMA.FTZ R165, R165, R13.reuse, -R181.reuse ;  /* 0x0000000da5a57223 */ /* 0x180fe200000108b5 */
[-CC-:B------:R-:W-:Y:S01]  /*aac0*/  FFMA.FTZ R168, R168, R13.reuse, -R181.reuse ;  /* 0x0000000da8a87223 */ /* 0x180fe200000108b5 */
[-CC-:B------:R-:W-:Y:S01]  /*aad0*/  FFMA.FTZ R169, R169, R13.reuse, -R181.reuse ;  /* 0x0000000da9a97223 */ /* 0x180fe200000108b5 */
[-CC-:B------:R-:W-:Y:S01]  /*aae0*/  FFMA.FTZ R172, R172, R13.reuse, -R181.reuse ;  /* 0x0000000dacac7223 */ /* 0x180fe200000108b5 */
[----:B------:R-:W3:Y:S01]  /*aaf0*/  MUFU.EX2 R14, R14 ;  /* 0x0000000e000e7308 */ /* 0x000ee20000000800 */
[-CC-:B------:R-:W-:Y:S01]  /*ab00*/  FFMA.FTZ R173, R173, R13.reuse, -R181.reuse ;  /* 0x0000000dadad7223 */ /* 0x180fe200000108b5 */
[-CC-:B------:R-:W-:Y:S01]  /*ab10*/  FFMA.FTZ R176, R176, R13.reuse, -R181.reuse ;  /* 0x0000000db0b07223 */ /* 0x180fe200000108b5 */
[-CC-:B------:R-:W-:Y:S01]  /*ab20*/  FFMA.FTZ R177, R177, R13.reuse, -R181.reuse ;  /* 0x0000000db1b17223 */ /* 0x180fe200000108b5 */
[----:B------:R-:W-:-:S04]  /*ab30*/  FFMA.FTZ R180, R180, R13, -R181 ;  /* 0x0000000db4b47223 */ /* 0x000fc800000108b5 */
[----:B------:R-:W4:Y:S01]  /*ab40*/  MUFU.EX2 R152, R152 ;  /* 0x0000009800987308 */ /* 0x000f220000000800 */
[-C--:B--2---:R-:W-:Y:S01]  /*ab50*/  FMUL.FTZ R24, R24, R225.reuse ;  /* 0x000000e118187220 */ /* 0x084fe20000410000 */
[-C--:B------:R-:W-:Y:S01]  /*ab60*/  FMUL.FTZ R25, R25, R225.reuse ;  /* 0x000000e119197220 */ /* 0x080fe20000410000 */
[-C--:B------:R-:W-:Y:S01]  /*ab70*/  FMUL.FTZ R28, R28, R225.reuse ;  /* 0x000000e11c1c7220 */ /* 0x080fe20000410000 */
[-C--:B------:R-:W-:Y:S01]  /*ab80*/  FMUL.FTZ R29, R29, R225.reuse ;  /* 0x000000e11d1d7220 */ /* 0x080fe20000410000 */
[-C--:B------:R-:W-:Y:S01]  /*ab90*/  FMUL.FTZ R32, R32, R225.reuse ;  /* 0x000000e120207220 */ /* 0x080fe20000410000 */
[-C--:B------:R-:W-:Y:S01]  /*aba0*/  FMUL.FTZ R33, R33, R225.reuse ;  /* 0x000000e121217220 */ /* 0x080fe20000410000 */
[----:B------:R-:W-:Y:S01]  /*abb0*/  FMUL.FTZ R36, R36, R225 ;  /* 0x000000e124247220 */ /* 0x000fe20000410000 */
[----:B------:R-:W2:Y:S01]  /*abc0*/  MUFU.TANH R174, R174 ;  /* 0x000000ae00ae7308 */ /* 0x000ea20000002400 */
[----:B---3--:R-:W-:Y:S01]  /*abd0*/  FFMA.FTZ R3, R225, R3, R14 ;  /* 0x00000003e1037223 */ /* 0x008fe2000001000e */
[-C--:B------:R-:W-:Y:S01]  /*abe0*/  FMUL.FTZ R37, R37, R225.reuse ;  /* 0x000000e125257220 */ /* 0x080fe20000410000 */
[-C--:B------:R-:W-:Y:S01]  /*abf0*/  FMUL.FTZ R40, R40, R225.reuse ;  /* 0x000000e128287220 */ /* 0x080fe20000410000 */
[-C--:B------:R-:W-:Y:S01]  /*ac00*/  FMUL.FTZ R41, R41, R225.reuse ;  /* 0x000000e129297220 */ /* 0x080fe20000410000 */
[-C--:B------:R-:W-:Y:S01]  /*ac10*/  FMUL.FTZ R44, R44, R225.reuse ;  /* 0x000000e12c2c7220 */ /* 0x080fe20000410000 */
[-C--:B------:R-:W-:Y:S01]  /*ac20*/  FMUL.FTZ R45, R45, R225.reuse ;  /* 0x000000e12d2d7220 */ /* 0x080fe20000410000 */
[----:B------:R-:W-:Y:S01]  /*ac30*/  FMUL.FTZ R48, R48, R225 ;  /* 0x000000e130307220 */ /* 0x000fe20000410000 */
[----:B------:R-:W3:Y:S01]  /*ac40*/  MUFU.TANH R175, R175 ;  /* 0x000000af00af7308 */ /* 0x000ee20000002400 */
[C---:B----4-:R-:W-:Y:S01]  /*ac50*/  FADD.FTZ R3, R152.reuse, R3 ;  /* 0x0000000398037221 */ /* 0x050fe20000010000 */
[----:B------:R-:W-:Y:S01]  /*ac60*/  F2FP.BF16.F32.PACK_AB R152, R152, R14 ;  /* 0x0000000e9898723e */ /* 0x000fe200000010ff */
[----:B------:R-:W-:-:S02]  /*ac70*/  @!P1 VIADD R14, R216, 0x28c40 ;  /* 0x00028c40d80e9836 */ /* 0x000fc40000000000 */
[-C--:B------:R-:W-:Y:S01]  /*ac80*/  FMUL.FTZ R49, R49, R225.reuse ;  /* 0x000000e131317220 */ /* 0x080fe20000410000 */
[-C--:B------:R-:W-:Y:S01]  /*ac90*/  FMUL.FTZ R52, R52, R225.reuse ;  /* 0x000000e134347220 */ /* 0x080fe20000410000 */
[-C--:B------:R-:W-:Y:S01]  /*aca0*/  FMUL.FTZ R53, R53, R225.reuse ;  /* 0x000000e135357220 */ /* 0x080fe20000410000 */
[-C--:B------:R-:W-:Y:S01]  /*acb0*/  FMUL.FTZ R56, R56, R225.reuse ;  /* 0x000000e138387220 */ /* 0x080fe20000410000 */
[----:B------:R-:W-:Y:S01]  /*acc0*/  @!P1 PRMT R14, RZ, 0x654, R14 ;  /* 0x00000654ff0e9816 */ /* 0x000fe2000000000e */
[----:B------:R-:W4:Y:S01]  /*acd0*/  MUFU.TANH R178, R178 ;  /* 0x000000b200b27308 */ /* 0x000f220000002400 */
[-C--:B------:R-:W-:Y:S01]  /*ace0*/  FMUL.FTZ R57, R57, R225.reuse ;  /* 0x000000e139397220 */ /* 0x080fe20000410000 */
[-C--:B------:R-:W-:Y:S01]  /*acf0*/  FMUL.FTZ R60, R60, R225.reuse ;  /* 0x000000e13c3c7220 */ /* 0x080fe20000410000 */
[----:B------:R5:W-:Y:S01]  /*ad00*/  @!P1 SYNCS.ARRIVE.TRANS64.RED.A1T0 RZ, [R14+URZ], RZ ;  /* 0x000000ff0eff99a7 */ /* 0x000be2000810043f */
[-C--:B------:R-:W-:Y:S01]  /*ad10*/  FMUL.FTZ R61, R61, R225.reuse ;  /* 0x000000e13d3d7220 */ /* 0x080fe20000410000 */
[-C--:B------:R-:W-:Y:S01]  /*ad20*/  FMUL.FTZ R64, R64, R225.reuse ;  /* 0x000000e140407220 */ /* 0x080fe20000410000 */
[-C--:B------:R-:W-:Y:S01]  /*ad30*/  FMUL.FTZ R65, R65, R225.reuse ;  /* 0x000000e141417220 */ /* 0x080fe20000410000 */
[-C--:B------:R-:W-:Y:S01]  /*ad40*/  FMUL.FTZ R68, R68, R225.reuse ;  /* 0x000000e144447220 */ /* 0x080fe20000410000 */
[----:B------:R-:W0:Y:S01]  /*ad50*/  MUFU.TANH R179, R179 ;  /* 0x000000b300b37308 */ /* 0x000e220000002400 */
[-C--:B------:R-:W-:Y:S01]  /*ad60*/  FMUL.FTZ R69, R69, R225.reuse ;  /* 0x000000e145457220 */ /* 0x080fe20000410000 */
[----:B------:R-:W-:Y:S01]  /*ad70*/  FMUL.FTZ R72, R72, R225 ;  /* 0x000000e148487220 */ /* 0x000fe20000410000 */
[----:B-----5:R-:W-:-:S02]  /*ad80*/  IMAD.MOV R14, RZ, RZ, -R194 ;  /* 0x000000ffff0e7224 */ /* 0x020fc400078e0ac2 */
[-C--:B------:R-:W-:Y:S01]  /*ad90*/  FMUL.FTZ R73, R73, R225.reuse ;  /* 0x000000e149497220 */ /* 0x080fe20000410000 */
[-C--:B------:R-:W-:Y:S01]  /*ada0*/  FMUL.FTZ R76, R76, R225.reuse ;  /* 0x000000e14c4c7220 */ /* 0x080fe20000410000 */
[-C--:B------:R-:W-:Y:S01]  /*adb0*/  FMUL.FTZ R77, R77, R225.reuse ;  /* 0x000000e14d4d7220 */ /* 0x080fe20000410000 */
[----:B------:R-:W-:Y:S01]  /*adc0*/  FMUL.FTZ R80, R80, R225 ;  /* 0x000000e150507220 */ /* 0x000fe20000410000 */
[----:B------:R-:W-:Y:S01]  /*add0*/  ISETP.NE.AND P3, PT, R193, R14, PT ;  /* 0x0000000ec100720c */ /* 0x000fe20003f65270 */
[----:B------:R-:W5:Y:S01]  /*ade0*/  MUFU.TANH R182, R182 ;  /* 0x000000b600b67308 */ /* 0x000f620000002400 */
[----:B------:R-:W-:Y:S01]  /*adf0*/  FMNMX.FTZ R14, R154, R21, !PT ;  /* 0x000000159a0e7209 */ /* 0x000fe20007810000 */
[-C--:B------:R-:W-:Y:S01]  /*ae00*/  FMUL.FTZ R81, R81, R225.reuse ;  /* 0x000000e151517220 */ /* 0x080fe20000410000 */
[-C--:B------:R-:W-:Y:S01]  /*ae10*/  FMUL.FTZ R84, R84, R225.reuse ;  /* 0x000000e154547220 */ /* 0x080fe20000410000 */
[-C--:B------:R-:W-:Y:S01]  /*ae20*/  FMUL.FTZ R85, R85, R225.reuse ;  /* 0x000000e155557220 */ /* 0x080fe20000410000 */
[----:B------:R-:W-:Y:S01]  /*ae30*/  FMNMX.FTZ R14, R155, R14, !PT ;  /* 0x0000000e9b0e7209 */ /* 0x000fe20007810000 */
[-C--:B------:R-:W-:Y:S01]  /*ae40*/  FMUL.FTZ R88, R88, R225.reuse ;  /* 0x000000e158587220 */ /* 0x080fe20000410000 */
[-C--:B------:R-:W-:Y:S01]  /*ae50*/  FMUL.FTZ R89, R89, R225.reuse ;  /* 0x000000e159597220 */ /* 0x080fe20000410000 */
[-C--:B------:R-:W-:Y:S01]  /*ae60*/  FMUL.FTZ R92, R92, R225.reuse ;  /* 0x000000e15c5c7220 */ /* 0x080fe20000410000 */
[----:B------:R-:W-:Y:S01]  /*ae70*/  FMNMX.FTZ R14, R158, R14, !PT ;  /* 0x0000000e9e0e7209 */ /* 0x000fe20007810000 */
[-C--:B------:R-:W-:Y:S01]  /*ae80*/  FMUL.FTZ R93, R93, R225.reuse ;  /* 0x000000e15d5d7220 */ /* 0x080fe20000410000 */
[-C--:B------:R-:W-:Y:S01]  /*ae90*/  FMUL.FTZ R96, R96, R225.reuse ;  /* 0x000000e160607220 */ /* 0x080fe20000410000 */
[----:B------:R-:W-:Y:S01]  /*aea0*/  @!P3 IMAD R181, R224, 0x40, R191 ;  /* 0x00000040e0b5b824 */ /* 0x000fe200078e02bf */
[----:B------:R-:W-:Y:S01]  /*aeb0*/  FMNMX.FTZ R14, R159, R14, !PT ;  /* 0x0000000e9f0e7209 */ /* 0x000fe20007810000 */
[-C--:B------:R-:W-:Y:S01]  /*aec0*/  FMUL.FTZ R97, R97, R225.reuse ;  /* 0x000000e161617220 */ /* 0x080fe20000410000 */
[-C--:B------:R-:W-:Y:S01]  /*aed0*/  FMUL.FTZ R100, R100, R225.reuse ;  /* 0x000000e164647220 */ /* 0x080fe20000410000 */
[----:B------:R-:W-:Y:S01]  /*aee0*/  @!P3 IMAD R181, R181, 0x4, R2 ;  /* 0x00000004b5b5b824 */ /* 0x000fe200078e0202 */
        /* <DEDUP_REMOVED lines=24> */
[----:B--2---:R-:W-:Y:S01]  /*b070*/  FMNMX.FTZ R14, R174, R14, !PT ;  /* 0x0000000eae0e7209 */ /* 0x004fe20007810000 */
        /* <DEDUP_REMOVED lines=8> */
[----:B------:R-:W2:Y:S08]  /*b100*/  MUFU.TANH R183, R183 ;  /* 0x000000b700b77308 */ /* 0x000eb00000002400 */
[----:B------:R-:W1:Y:S01]  /*b110*/  MUFU.EX2 R153, R153 ;  /* 0x0000009900997308 */ /* 0x000e620000000800 */
[----:B---3--:R-:W-:-:S04]  /*b120*/  FMNMX.FTZ R225, R175, R14, !PT ;  /* 0x0000000eafe17209 */ /* 0x008fc80007810000 */
[----:B----4-:R-:W-:-:S03]  /*b130*/  FMNMX.FTZ R14, R178, R225, !PT ;  /* 0x000000e1b20e7209 */ /* 0x010fc60007810000 */
[----:B------:R-:W3:Y:S01]  /*b140*/  MUFU.EX2 R156, R156 ;  /* 0x0000009c009c7308 */ /* 0x000ee20000000800 */
[----:B0-----:R-:W-:-:S04]  /*b150*/  FMNMX.FTZ R225, R179, R14, !PT ;  /* 0x0000000eb3e17209 */ /* 0x001fc80007810000 */
[----:B-----5:R-:W-:-:S03]  /*b160*/  FMNMX.FTZ R14, R182, R225, !PT ;  /* 0x000000e1b60e7209 */ /* 0x020fc60007810000 */
[----:B------:R-:W0:Y:S01]  /*b170*/  MUFU.EX2 R157, R157 ;  /* 0x0000009d009d7308 */ /* 0x000e220000000800 */
[----:B--2---:R-:W-:Y:S01]  /*b180*/  FMNMX.FTZ R14, R183, R14, !PT ;  /* 0x0000000eb70e7209 */ /* 0x004fe20007810000 */
[----:B-1----:R-:W-:-:S04]  /*b190*/  FADD.FTZ R3, R153, R3 ;  /* 0x0000000399037221 */ /* 0x002fc80000010000 */
[----:B------:R-:W1:Y:S02]  /*b1a0*/  SHFL.BFLY PT, R224, R14, 0x2, 0x1f ;  /* 0x0c401f000ee07f89 */ /* 0x000e6400000e0000 */
[----:B------:R-:W2:Y:S01]  /*b1b0*/  MUFU.EX2 R160, R160 ;  /* 0x000000a000a07308 */ /* 0x000ea20000000800 */
[----:B---3--:R-:W-:-:S07]  /*b1c0*/  FADD.FTZ R236, R156, R3 ;  /* 0x000000039cec7221 */ /* 0x008fce0000010000 */
[----:B------:R-:W3:Y:S01]  /*b1d0*/  MUFU.EX2 R161, R161 ;  /* 0x000000a100a17308 */ /* 0x000ee20000000800 */
[----:B0-----:R-:W-:-:S07]  /*b1e0*/  FADD.FTZ R3, R157, R236 ;  /* 0x000000ec9d037221 */ /* 0x001fce0000010000 */
[----:B------:R-:W-:Y:S01]  /*b1f0*/  MUFU.EX2 R164, R164 ;  /* 0x000000a400a47308 */ /* 0x000fe20000000800 */
[----:B--2---:R-:W-:Y:S01]  /*b200*/  FADD.FTZ R236, R160, R3 ;  /* 0x00000003a0ec7221 */ /* 0x004fe20000010000 */
[----:B-1----:R-:W-:-:S06]  /*b210*/  FMNMX.FTZ R14, R14, R224, !PT ;  /* 0x000000e00e0e7209 */ /* 0x002fcc0007810000 */
[----:B------:R-:W-:Y:S01]  /*b220*/  MUFU.EX2 R165, R165 ;  /* 0x000000a500a57308 */ /* 0x000fe20000000800 */
[----:B---3--:R-:W-:Y:S01]  /*b230*/  FADD.FTZ R3, R161, R236 ;  /* 0x000000eca1037221 */ /* 0x008fe20000010000 */
[----:B------:R-:W0:Y:S06]  /*b240*/  SHFL.BFLY PT, R224, R14, 0x1, 0x1f ;  /* 0x0c201f000ee07f89 */ /* 0x000e2c00000e0000 */
[----:B------:R-:W-:Y:S08]  /*b250*/  MUFU.EX2 R168, R168 ;  /* 0x000000a800a87308 */ /* 0x000ff00000000800 */
[----:B------:R-:W-:Y:S08]  /*b260*/  MUFU.EX2 R169, R169 ;  /* 0x000000a900a97308 */ /* 0x000ff00000000800 */
[----:B------:R-:W-:Y:S01]  /*b270*/  MUFU.EX2 R172, R172 ;  /* 0x000000ac00ac7308 */ /* 0x000fe20000000800 */
[----:B0-----:R-:W-:-:S05]  /*b280*/  FMNMX.FTZ R14, R14, R224, !PT ;  /* 0x000000e00e0e7209 */ /* 0x001fca0007810000 */
[----:B------:R-:W-:Y:S02]  /*b290*/  FADD.FTZ R21, -R14, R21 ;  /* 0x000000150e157221 */ /* 0x000fe40000010100 */
[----:B------:R-:W-:Y:S02]  /*b2a0*/  MUFU.EX2 R173, R173 ;  /* 0x000000ad00ad7308 */ /* 0x000fe40000000800 */
[----:B------:R-:W-:-:S06]  /*b2b0*/  FMUL.FTZ R21, R21, R13 ;  /* 0x0000000d15157220 */ /* 0x000fcc0000410000 */
[----:B------:R-:W-:Y:S08]  /*b2c0*/  MUFU.EX2 R176, R176 ;  /* 0x000000b000b07308 */ /* 0x000ff00000000800 */
[----:B------:R-:W0:Y:S08]  /*b2d0*/  MUFU.EX2 R21, R21 ;  /* 0x0000001500157308 */ /* 0x000e300000000800 */
[----:B------:R-:W-:Y:S01]  /*b2e0*/  MUFU.EX2 R177, R177 ;  /* 0x000000b100b17308 */ /* 0x000fe20000000800 */
[----:B0-----:R0:W-:Y:S01]  /*b2f0*/  @!P3 STS [R181+0x28820], R21 ;  /* 0x02882015b500b388 */ /* 0x0011e20000000800 */
        /* <DEDUP_REMOVED lines=9> */
[----:B0-----:R-:W-:Y:S01]  /*b390*/  FMUL.FTZ R181, R14, R13 ;  /* 0x0000000d0eb57220 */ /* 0x001fe20000410000 */
[-C--:B------:R-:W-:Y:S01]  /*b3a0*/  FMUL.FTZ R43, R43, R21.reuse ;  /* 0x000000152b2b7220 */ /* 0x080fe20000410000 */
[-C--:B------:R-:W-:Y:S01]  /*b3b0*/  FMUL.FTZ R46, R46, R21.reuse ;  /* 0x000000152e2e7220 */ /* 0x080fe20000410000 */
[----:B------:R-:W-:Y:S01]  /*b3c0*/  FMUL.FTZ R47, R47, R21 ;  /* 0x000000152f2f7220 */ /* 0x000fe20000410000 */
        /* <DEDUP_REMOVED lines=12> */
[----:B------:R0:W1:Y:S01]  /*b490*/  MUFU.EX2 R180, R154 ;  /* 0x0000009a00b47308 */ /* 0x0000620000000800 */
[-CC-:B------:R-:W-:Y:S01]  /*b4a0*/  FFMA.FTZ R175, R175, R13.reuse, -R181.reuse ;  /* 0x0000000dafaf7223 */ /* 0x180fe200000108b5 */
[-CC-:B------:R-:W-:Y:S01]  /*b4b0*/  FFMA.FTZ R178, R178, R13.reuse, -R181.reuse ;  /* 0x0000000db2b27223 */ /* 0x180fe200000108b5 */
[-CC-:B------:R-:W-:Y:S01]  /*b4c0*/  FFMA.FTZ R179, R179, R13.reuse, -R181.reuse ;  /* 0x0000000db3b37223 */ /* 0x180fe200000108b5 */
[-CC-:B------:R-:W-:Y:S01]  /*b4d0*/  FFMA.FTZ R182, R182, R13.reuse, -R181.reuse ;  /* 0x0000000db6b67223 */ /* 0x180fe200000108b5 */
[----:B------:R-:W-:Y:S01]  /*b4e0*/  FFMA.FTZ R181, R183, R13, -R181 ;  /* 0x0000000db7b57223 */ /* 0x000fe200000108b5 */
[-C--:B------:R-:W-:Y:S01]  /*b4f0*/  FMUL.FTZ R50, R50, R21.reuse ;  /* 0x0000001532327220 */ /* 0x080fe20000410000 */
[----:B------:R-:W-:Y:S01]  /*b500*/  FMUL.FTZ R51, R51, R21 ;  /* 0x0000001533337220 */ /* 0x000fe20000410000 */
[----:B------:R-:W2:Y:S01]  /*b510*/  MUFU.EX2 R155, R155 ;  /* 0x0000009b009b7308 */ /* 0x000ea20000000800 */
[----:B0-----:R-:W-:Y:S01]  /*b520*/  F2FP.BF16.F32.PACK_AB R154, R156, R153 ;  /* 0x000000999c9a723e */ /* 0x001fe200000010ff */
[----:B------:R-:W-:Y:S01]  /*b530*/  FMUL.FTZ R54, R54, R21 ;  /* 0x0000001536367220 */ /* 0x000fe20000410000 */
[----:B------:R-:W-:Y:S01]  /*b540*/  F2FP.BF16.F32.PACK_AB R156, R160, R157 ;  /* 0x0000009da09c723e */ /* 0x000fe200000010ff */
[----:B------:R-:W-:Y:S01]  /*b550*/  FADD.FTZ R160, R164, R3 ;  /* 0x00000003a4a07221 */ /* 0x000fe20000010000 */
[-C--:B------:R-:W-:Y:S01]  /*b560*/  FMUL.FTZ R55, R55, R21.reuse ;  /* 0x0000001537377220 */ /* 0x080fe20000410000 */
[-C--:B------:R-:W-:Y:S01]  /*b570*/  FMUL.FTZ R58, R58, R21.reuse ;  /* 0x000000153a3a7220 */ /* 0x080fe20000410000 */
[----:B------:R-:W-:Y:S01]  /*b580*/  FMUL.FTZ R59, R59, R21 ;  /* 0x000000153b3b7220 */ /* 0x000fe20000410000 */
[----:B------:R0:W3:Y:S01]  /*b590*/  MUFU.EX2 R183, R158 ;  /* 0x0000009e00b77308 */ /* 0x0000e20000000800 */
[----:B------:R-:W-:Y:S01]  /*b5a0*/  FADD.FTZ R3, R165, R160 ;  /* 0x000000a0a5037221 */ /* 0x000fe20000010000 */
[----:B-1----:R-:W-:Y:S01]  /*b5b0*/  FFMA.FTZ R10, R21, R10, R180 ;  /* 0x0000000a150a7223 */ /* 0x002fe200000100b4 */
[----:B------:R-:W-:Y:S01]  /*b5c0*/  F2FP.BF16.F32.PACK_AB R160, R168, R165 ;  /* 0x000000a5a8a0723e */ /* 0x000fe200000010ff */
[-C--:B------:R-:W-:Y:S01]  /*b5d0*/  FMUL.FTZ R62, R62, R21.reuse ;  /* 0x000000153e3e7220 */ /* 0x080fe20000410000 */
[-C--:B------:R-:W-:Y:S01]  /*b5e0*/  FMUL.FTZ R63, R63, R21.reuse ;  /* 0x000000153f3f7220 */ /* 0x080fe20000410000 */
[-C--:B------:R-:W-:Y:S01]  /*b5f0*/  FMUL.FTZ R66, R66, R21.reuse ;  /* 0x0000001542427220 */ /* 0x080fe20000410000 */
[----:B------:R-:W-:Y:S01]  /*b600*/  FMUL.FTZ R67, R67, R21 ;  /* 0x0000001543437220 */ /* 0x000fe20000410000 */
[----:B------:R-:W1:Y:S01]  /*b610*/  MUFU.EX2 R159, R159 ;  /* 0x0000009f009f7308 */ /* 0x000e620000000800 */
[C---:B--2---:R-:W-:Y:S01]  /*b620*/  FADD.FTZ R10, R155.reuse, R10 ;  /* 0x0000000a9b0a7221 */ /* 0x044fe20000010000 */
[----:B0-----:R-:W-:Y:S01]  /*b630*/  F2FP.BF16.F32.PACK_AB R158, R164, R161 ;  /* 0x000000a1a49e723e */ /* 0x001fe200000010ff */
[-C--:B------:R-:W-:Y:S01]  /*b640*/  FMUL.FTZ R70, R70, R21.reuse ;  /* 0x0000001546467220 */ /* 0x080fe20000410000 */
[----:B------:R-:W-:Y:S01]  /*b650*/  F2FP.BF16.F32.PACK_AB R153, R155, R180 ;  /* 0x000000b49b99723e */ /* 0x000fe200000010ff */
[-C--:B------:R-:W-:Y:S01]  /*b660*/  FMUL.FTZ R71, R71, R21.reuse ;  /* 0x0000001547477220 */ /* 0x080fe20000410000 */
[-C--:B------:R-:W-:Y:S01]  /*b670*/  FMUL.FTZ R74, R74, R21.reuse ;  /* 0x000000154a4a7220 */ /* 0x080fe20000410000 */
[-C--:B------:R-:W-:Y:S01]  /*b680*/  FMUL.FTZ R75, R75, R21.reuse ;  /* 0x000000154b4b7220 */ /* 0x080fe20000410000 */
[----:B------:R0:W2:Y:S01]  /*b690*/  MUFU.EX2 R225, R162 ;  /* 0x000000a200e17308 */ /* 0x0000a20000000800 */
[----:B---3--:R-:W-:Y:S01]  /*b6a0*/  FADD.FTZ R10, R183, R10 ;  /* 0x0000000ab70a7221 */ /* 0x008fe20000010000 */
[-C--:B------:R-:W-:Y:S01]  /*b6b0*/  FMUL.FTZ R78, R78, R21.reuse ;  /* 0x000000154e4e7220 */ /* 0x080fe20000410000 */
[-C--:B------:R-:W-:Y:S01]  /*b6c0*/  FMUL.FTZ R79, R79, R21.reuse ;  /* 0x000000154f4f7220 */ /* 0x080fe20000410000 */
[-C--:B------:R-:W-:Y:S01]  /*b6d0*/  FMUL.FTZ R82, R82, R21.reuse ;  /* 0x0000001552527220 */ /* 0x080fe20000410000 */
[-C--:B------:R-:W-:Y:S01]  /*b6e0*/  FMUL.FTZ R83, R83, R21.reuse ;  /* 0x0000001553537220 */ /* 0x080fe20000410000 */
[-C--:B------:R-:W-:Y:S01]  /*b6f0*/  FMUL.FTZ R86, R86, R21.reuse ;  /* 0x0000001556567220 */ /* 0x080fe20000410000 */
[----:B------:R-:W-:Y:S01]  /*b700*/  FMUL.FTZ R87, R87, R21 ;  /* 0x0000001557577220 */ /* 0x000fe20000410000 */
[----:B------:R-:W3:Y:S01]  /*b710*/  MUFU.EX2 R163, R163 ;  /* 0x000000a300a37308 */ /* 0x000ee20000000800 */
[----:B0-----:R-:W-:Y:S01]  /*b720*/  FADD.FTZ R162, R168, R3 ;  /* 0x00000003a8a27221 */ /* 0x001fe20000010000 */
[C---:B-1----:R-:W-:Y:S01]  /*b730*/  FADD.FTZ R10, R159.reuse, R10 ;  /* 0x0000000a9f0a7221 */ /* 0x042fe20000010000 */
[----:B------:R-:W-:Y:S01]  /*b740*/  F2FP.BF16.F32.PACK_AB R155, R159, R183 ;  /* 0x000000b79f9b723e */ /* 0x000fe200000010ff */
[----:B------:R-:W-:Y:S01]  /*b750*/  BAR.SYNC.DEFER_BLOCKING 0xf, 0x100 ;  /* 0x03c4000000007b1d */ /* 0x000fe20000010000 */
[----:B------:R-:W-:Y:S01]  /*b760*/  FADD.FTZ R3, R169, R162 ;  /* 0x000000a2a9037221 */ /* 0x000fe20000010000 */
[----:B------:R-:W-:Y:S01]  /*b770*/  F2FP.BF16.F32.PACK_AB R162, R172, R169 ;  /* 0x000000a9aca2723e */ /* 0x000fe200000010ff */
[-C--:B------:R-:W-:Y:S01]  /*b780*/  FMUL.FTZ R90, R90, R21.reuse ;  /* 0x000000155a5a7220 */ /* 0x080fe20000410000 */
[-C--:B------:R-:W-:Y:S01]  /*b790*/  FMUL.FTZ R91, R91, R21.reuse ;  /* 0x000000155b5b7220 */ /* 0x080fe20000410000 */
[----:B------:R-:W-:Y:S01]  /*b7a0*/  FADD.FTZ R164, R172, R3 ;  /* 0x00000003aca47221 */ /* 0x000fe20000010000 */
[----:B------:R-:W0:Y:S01]  /*b7b0*/  MUFU.EX2 R224, R224 ;  /* 0x000000e000e07308 */ /* 0x000e220000000800 */
[----:B--2---:R-:W-:Y:S01]  /*b7c0*/  FADD.FTZ R10, R225, R10 ;  /* 0x0000000ae10a7221 */ /* 0x004fe20000010000 */
[----:B------:R-:W-:Y:S01]  /*b7d0*/  FMUL.FTZ R94, R94, R21 ;  /* 0x000000155e5e7220 */ /* 0x000fe20000410000 */
[----:B------:R-:W-:Y:S01]  /*b7e0*/  FADD.FTZ R3, R173, R164 ;  /* 0x000000a4ad037221 */ /* 0x000fe20000010000 */
[----:B------:R-:W-:Y:S01]  /*b7f0*/  F2FP.BF16.F32.PACK_AB R164, R176, R173 ;  /* 0x000000adb0a4723e */ /* 0x000fe200000010ff */
[-C--:B------:R-:W-:Y:S01]  /*b800*/  FMUL.FTZ R95, R95, R21.reuse ;  /* 0x000000155f5f7220 */ /* 0x080fe20000410000 */
[-C--:B------:R-:W-:Y:S01]  /*b810*/  FMUL.FTZ R98, R98, R21.reuse ;  /* 0x0000001562627220 */ /* 0x080fe20000410000 */
[----:B------:R-:W-:Y:S01]  /*b820*/  FADD.FTZ R168, R176, R3 ;  /* 0x00000003b0a87221 */ /* 0x000fe20000010000 */
[----:B------:R-:W1:Y:S01]  /*b830*/  MUFU.EX2 R167, R167 ;  /* 0x000000a700a77308 */ /* 0x000e620000000800 */
[----:B---3--:R-:W-:Y:S01]  /*b840*/  FADD.FTZ R157, R163, R10 ;  /* 0x0000000aa39d7221 */ /* 0x008fe20000010000 */
[-C--:B------:R-:W-:Y:S01]  /*b850*/  FMUL.FTZ R99, R99, R21.reuse ;  /* 0x0000001563637220 */ /* 0x080fe20000410000 */
[----:B------:R-:W-:Y:S01]  /*b860*/  FADD.FTZ R3, R177, R168 ;  /* 0x000000a8b1037221 */ /* 0x000fe20000010000 */
[-C--:B------:R-:W-:Y:S01]  /*b870*/  FMUL.FTZ R102, R102, R21.reuse ;  /* 0x0000001566667220 */ /* 0x080fe20000410000 */
[-C--:B------:R-:W-:Y:S01]  /*b880*/  FMUL.FTZ R103, R103, R21.reuse ;  /* 0x0000001567677220 */ /* 0x080fe20000410000 */
[----:B------:R-:W-:Y:S01]  /*b890*/  FMUL.FTZ R106, R106, R21 ;  /* 0x000000156a6a7220 */ /* 0x000fe20000410000 */
[----:B------:R-:W-:Y:S01]  /*b8a0*/  FADD.FTZ R3, R166, R3 ;  /* 0x00000003a6037221 */ /* 0x000fe20000010000 */
[----:B------:R-:W2:Y:S01]  /*b8b0*/  MUFU.EX2 R161, R170 ;  /* 0x000000aa00a17308 */ /* 0x000ea20000000800 */
[----:B0-----:R-:W-:Y:S01]  /*b8c0*/  FADD.FTZ R168, R224, R157 ;  /* 0x0000009de0a87221 */ /* 0x001fe20000010000 */
[----:B------:R-:W-:Y:S01]  /*b8d0*/  F2FP.BF16.F32.PACK_AB R157, R163, R225 ;  /* 0x000000e1a39d723e */ /* 0x000fe200000010ff */
[----:B------:R0:W-:Y:S01]  /*b8e0*/  STSM.16.M88.4 [R195+0x26800], R152 ;  /* 0x02680098c3007844 */ /* 0x0001e20000000200 */
[----:B------:R-:W-:Y:S01]  /*b8f0*/  F2FP.BF16.F32.PACK_AB R166, R166, R177 ;  /* 0x000000b1a6a6723e */ /* 0x000fe200000010ff */
        /* <DEDUP_REMOVED lines=20> */
[C---:B---3--:R-:W-:Y:S01]  /*ba40*/  FADD.FTZ R159, R171.reuse, R168 ;  /* 0x000000a8ab9f7221 */ /* 0x048fe20000010000 */
[----:B------:R-:W-:Y:S01]  /*ba50*/  F2FP.BF16.F32.PACK_AB R161, R171, R161 ;  /* 0x000000a1aba1723e */ /* 0x000fe200000010ff */
[-C--:B------:R-:W-:Y:S01]  /*ba60*/  FMUL.FTZ R138, R138, R21.reuse ;  /* 0x000000158a8a7220 */ /* 0x080fe20000410000 */
[-C--:B------:R-:W-:Y:S01]  /*ba70*/  FMUL.FTZ R139, R139, R21.reuse ;  /* 0x000000158b8b7220 */ /* 0x080fe20000410000 */
[-C--:B------:R-:W-:Y:S01]  /*ba80*/  FMUL.FTZ R142, R142, R21.reuse ;  /* 0x000000158e8e7220 */ /* 0x080fe20000410000 */
[-C--:B------:R-:W-:Y:S01]  /*ba90*/  FMUL.FTZ R143, R143, R21.reuse ;  /* 0x000000158f8f7220 */ /* 0x080fe20000410000 */
[-C--:B------:R-:W-:Y:S01]  /*baa0*/  FMUL.FTZ R146, R146, R21.reuse ;  /* 0x0000001592927220 */ /* 0x080fe20000410000 */
[----:B------:R-:W3:Y:S01]  /*bab0*/  MUFU.EX2 R165, R178 ;  /* 0x000000b200a57308 */ /* 0x000ee20000000800 */
[----:B-1----:R-:W-:Y:S01]  /*bac0*/  FADD.FTZ R168, R174, R159 ;  /* 0x0000009faea87221 */ /* 0x002fe20000010000 */
[----:B------:R-:W-:Y:S01]  /*bad0*/  F2FP.BF16.F32.PACK_AB R159, R167, R224 ;  /* 0x000000e0a79f723e */ /* 0x000fe200000010ff */
[-C--:B------:R-:W-:Y:S01]  /*bae0*/  FMUL.FTZ R147, R147, R21.reuse ;  /* 0x0000001593937220 */ /* 0x080fe20000410000 */
[-C--:B------:R-:W-:Y:S01]  /*baf0*/  FMUL.FTZ R150, R150, R21.reuse ;  /* 0x0000001596967220 */ /* 0x080fe20000410000 */
[----:B------:R-:W-:-:S02]  /*bb00*/  FMUL.FTZ R151, R151, R21 ;  /* 0x0000001597977220 */ /* 0x000fc40000410000 */
[----:B------:R0:W-:Y:S01]  /*bb10*/  STSM.16.M88.4 [R196], R156 ;  /* 0x0000009cc4007844 */ /* 0x0001e20000000200 */
[----:B------:R-:W1:Y:S01]  /*bb20*/  MUFU.EX2 R10, R179 ;  /* 0x000000b3000a7308 */ /* 0x000e620000000800 */
[----:B--2---:R-:W-:-:S07]  /*bb30*/  FADD.FTZ R168, R175, R168 ;  /* 0x000000a8afa87221 */ /* 0x004fce0000010000 */
[----:B------:R-:W2:Y:S01]  /*bb40*/  MUFU.EX2 R182, R182 ;  /* 0x000000b600b67308 */ /* 0x000ea20000000800 */
[----:B---3--:R-:W-:-:S07]  /*bb50*/  FADD.FTZ R163, R165, R168 ;  /* 0x000000a8a5a37221 */ /* 0x008fce0000010000 */
[----:B------:R-:W3:Y:S01]  /*bb60*/  MUFU.EX2 R181, R181 ;  /* 0x000000b500b57308 */ /* 0x000ee20000000800 */
[C---:B-1----:R-:W-:Y:S01]  /*bb70*/  FADD.FTZ R167, R10.reuse, R163 ;  /* 0x000000a30aa77221 */ /* 0x042fe20000010000 */
[----:B------:R-:W-:Y:S02]  /*bb80*/  F2FP.BF16.F32.PACK_AB R163, R175, R174 ;  /* 0x000000aeafa3723e */ /* 0x000fe400000010ff */
[----:B------:R-:W-:-:S03]  /*bb90*/  F2FP.BF16.F32.PACK_AB R165, R10, R165 ;  /* 0x000000a50aa5723e */ /* 0x000fc600000010ff */
[----:B------:R0:W-:Y:S01]  /*bba0*/  STSM.16.M88.4 [R198], R160 ;  /* 0x000000a0c6007844 */ /* 0x0001e20000000200 */
[----:B--2---:R-:W-:Y:S01]  /*bbb0*/  FADD.FTZ R168, R182, R167 ;  /* 0x000000a7b6a87221 */ /* 0x004fe20000010000 */
[----:B---3--:R-:W-:-:S03]  /*bbc0*/  F2FP.BF16.F32.PACK_AB R167, R181, R182 ;  /* 0x000000b6b5a7723e */ /* 0x008fc600000010ff */
[----:B------:R-:W-:Y:S02]  /*bbd0*/  FADD.FTZ R10, R181, R168 ;  /* 0x000000a8b50a7221 */ /* 0x000fe40000010000 */
[----:B------:R0:W-:Y:S01]  /*bbe0*/  STSM.16.M88.4 [R197], R164 ;  /* 0x000000a4c5007844 */ /* 0x0001e20000000200 */
[----:B------:R-:W-:Y:S05]  /*bbf0*/  @!P0 BRA `(.L_x_746) ;  /* 0x0000000000048947 */ /* 0x000fea0003800000 */
[----:B------:R-:W-:Y:S01]  /*bc00*/  BPT.TRAP 0x1 ;  /* 0x000000040000795c */ /* 0x000fe20000300000 */
.L_x_746:
[----:B------:R1:W2:Y:S01]  /*bc10*/  SYNCS.PHASECHK.TRANS64.TRYWAIT P3, [R216+URZ+0x28c50], R20 ;  /* 0x028c5014d80075a7 */ /* 0x0002a2000806017f */
[----:B------:R-:W-:Y:S05]  /*bc20*/  @!P0 BRA `(.L_x_747) ;  /* 0x0000000000048947 */ /* 0x000fea0003800000 */
[----:B------:R-:W-:Y:S01]  /*bc30*/  BPT.TRAP 0x1 ;  /* 0x000000040000795c */ /* 0x000fe20000300000 */
.L_x_747:
[----:B------:R-:W-:Y:S04]  /*bc40*/  BSSY B1, `(.L_x_748) ;  /* 0x0000004000017945 */ /* 0x000fe80003800000 */
[----:B--2---:R-:W-:Y:S05]  /*bc50*/  @P3 BRA `(.L_x_749) ;  /* 0x0000000000083947 */ /* 0x004fea0003800000 */
[----:B------:R-:W2:Y:S02]  /*bc60*/  SYNCS.PHASECHK.TRANS64.TRYWAIT P3, [R216+URZ+0x28c50], R20 ;  /* 0x028c5014d80075a7 */ /* 0x000ea4000806017f */
[----:B--2---:R-:W-:Y:S05]  /*bc70*/  @!P3 BRA `(.L_x_750) ;  /* 0x000000cc0024b947 */ /* 0x004fea0003800000 */
.L_x_749:
[----:B------:R-:W-:Y:S05]  /*bc80*/  BSYNC B1 ;  /* 0x0000000000017941 */ /* 0x000fea0003800000 */
.L_x_748:
[----:B-12---:R-:W-:Y:S01]  /*bc90*/  IMAD R20, R18, 0x1000, R11 ;  /* 0x0000100012147824 */ /* 0x006fe200078e020b */
[----:B------:R-:W-:Y:S01]  /*bca0*/  WARPGROUP.ARRIVE ;  /* 0x00000000000079c5 */ /* 0x000fe20000000000 */
[----:B------:R-:W-:Y:S02]  /*bcb0*/  IMAD.MOV.U32 R21, RZ, RZ, 0x40000040 ;  /* 0x40000040ff157424 */ /* 0x000fe400078e00ff */
[----:B------:R-:W-:Y:S01]  /*bcc0*/  @!P1 VIADD R216, R216, 0x28c60 ;  /* 0x00028c60d8d89836 */ /* 0x000fe20000000000 */
[----:B------:R-:W-:Y:S01]  /*bcd0*/  R2UR UR6, R20 ;  /* 0x00000000140672ca */ /* 0x000fe200000e0000 */
[----:B------:R-:W-:Y:S01]  /*bce0*/  IMAD.MOV.U32 R225, RZ, RZ, R12 ;  /* 0x000000ffffe17224 */ /* 0x000fe200078e000c */
[----:B------:R-:W-:Y:S01]  /*bcf0*/  R2UR UR7, R21 ;  /* 0x00000000150772ca */ /* 0x000fe200000e0000 */
[----:B------:R-:W-:Y:S01]  /*bd00*/  IMAD.MOV.U32 R21, RZ, RZ, 0x40000040 ;  /* 0x40000040ff157424 */ /* 0x000fe200078e00ff */
[----:B------:R-:W-:Y:S01]  /*bd10*/  @!P1 PRMT R216, RZ, 0x654, R216 ;  /* 0x00000654ffd89816 */ /* 0x000fe200000000d8 */
[----:B------:R-:W-:-:S10]  /*bd20*/  IMAD.MOV.U32 R224, RZ, RZ, R18 ;  /* 0x000000ffffe07224 */ /* 0x000fd400078e0012 */
[----:B------:R-:W-:Y:S03]  /*bd30*/  HGMMA.64x256x16.F32.BF16 R24, R152, gdesc[UR4].tnspB, R24, gsb0 ;  /* 0x43e0000498187df0 */ /* 0x000fe60008001818 */
[----:B------:R-:W-:Y:S02]  /*bd40*/  WARPGROUP.DEPBAR.LE gsb0, 0x0 ;  /* 0x00008000000079c5 */ /* 0x000fe40000010000 */
[----:B0-----:R-:W-:Y:S01]  /*bd50*/  VIADD R152, R20, 0x80 ;  /* 0x0000008014987836 */ /* 0x001fe20000000000 */
        /* <DEDUP_REMOVED lines=16> */
[----:B------:R-:W-:Y:S01]  /*be60*/  IMAD.MOV.U32 R21, RZ, RZ, R14 ;  /* 0x000000ffff157224 */ /* 0x000fe200078e000e */
[----:B------:R-:W-:Y:S02]  /*be70*/  WARPGROUP.DEPBAR.LE gsb0, 0x0 ;  /* 0x00008000000079c5 */ /* 0x000fe40000010000 */
[----:B------:R-:W-:-:S15]  /*be80*/  WARPGROUP.ARRIVE ;  /* 0x00000000000079c5 */ /* 0x000fde0000000000 */
[----:B------:R-:W-:-:S06]  /*be90*/  NOP ;  /* 0x0000000000007918 */ /* 0x000fcc0000000000 */
        /* <DEDUP_REMOVED lines=11> */
[----:B------:R-:W-:Y:S05]  /*bf50*/  @P2 BRA `(.L_x_751) ;  /* 0xffffffe0007c2947 */ /* 0x000fea000383ffff */
.L_x_740:
[----:B------:R-:W-:Y:S05]  /*bf60*/  BSYNC B0 ;  /* 0x0000000000007941 */ /* 0x000fea0003800000 */
.L_x_739:
[----:B------:R-:W3:Y:S01]  /*bf70*/  SHFL.BFLY PT, R0, R3, 0x2, 0x1f ;  /* 0x0c401f0003007f89 */ /* 0x000ee200000e0000 */
[----:B------:R-:W-:Y:S02]  /*bf80*/  IMAD.MOV R6, RZ, RZ, -R194 ;  /* 0x000000ffff067224 */ /* 0x000fe400078e0ac2 */
[----:B------:R-:W-:Y:S01]  /*bf90*/  IMAD.MOV.U32 R21, RZ, RZ, -0x800000 ;  /* 0xff800000ff157424 */ /* 0x000fe200078e00ff */
[----:B------:R-:W4:Y:S01]  /*bfa0*/  SHFL.BFLY PT, R7, R10, 0x2, 0x1f ;  /* 0x0c401f000a077f89 */ /* 0x000f2200000e0000 */
[----:B------:R-:W-:Y:S01]  /*bfb0*/  IMAD.MOV.U32 R20, RZ, RZ, -0x800000 ;  /* 0xff800000ff147424 */ /* 0x000fe200078e00ff */
[----:B------:R-:W-:Y:S08]  /*bfc0*/  BAR.ARV 0x8, 0x100 ;  /* 0x0204000000007b1d */ /* 0x000ff00000002000 */
[----:B------:R-:W-:Y:S01]  /*bfd0*/  BAR.SYNC.DEFER_BLOCKING 0xf, 0x100 ;  /* 0x03c4000000007b1d */ /* 0x000fe20000010000 */
[----:B------:R-:W-:Y:S01]  /*bfe0*/  ISETP.NE.AND P0, PT, R193, R6, PT ;  /* 0x00000006c100720c */ /* 0x000fe20003f05270 */
[----:B------:R-:W-:-:S02]  /*bff0*/  VIADD R208, R208, 0x1 ;  /* 0x00000001d0d07836 */ /* 0x000fc40000000000 */
[----:B---3--:R-:W-:Y:S01]  /*c000*/  FADD.FTZ R4, R0, R3 ;  /* 0x0000000300047221 */ /* 0x008fe20000010000 */
[----:B------:R-:W-:Y:S02]  /*c010*/  VIADD R3, R18, 0x1 ;  /* 0x0000000112037836 */ /* 0x000fe40000000000 */
[----:B----4-:R-:W-:Y:S02]  /*c020*/  FADD.FTZ R7, R7, R10 ;  /* 0x0000000a07077221 */ /* 0x010fe40000010000 */
[----:B------:R-:W3:Y:S01]  /*c030*/  SHFL.BFLY PT, R5, R4, 0x1, 0x1f ;  /* 0x0c201f0004057f89 */ /* 0x000ee200000e0000 */
[----:B------:R-:W-:-:S03]  /*c040*/  ISETP.NE.AND P1, PT, R3, 0x2, PT ;  /* 0x000000020300780c */ /* 0x000fc60003f25270 */
[----:B------:R-:W4:Y:S01]  /*c050*/  SHFL.BFLY PT, R0, R7, 0x1, 0x1f ;  /* 0x0c201f0007007f89 */ /* 0x000f2200000e0000 */
[----:B------:R-:W-:-:S04]  /*c060*/  SEL R6, RZ, 0x1, P1 ;  /* 0x00000001ff067807 */ /* 0x000fc80000800000 */
[----:B------:R-:W-:Y:S01]  /*c070*/  LOP3.LUT R23, R23, R6, RZ, 0x3c, !PT ;  /* 0x0000000617177212 */ /* 0x000fe200078e3cff */
[----:B---3--:R-:W-:Y:S01]  /*c080*/  FADD.FTZ R9, R4, R5 ;  /* 0x0000000504097221 */ /* 0x008fe20000010000 */
[----:B------:R-:W-:Y:S01]  /*c090*/  CS2R R4, SRZ ;  /* 0x0000000000047805 */ /* 0x000fe2000001ff00 */
[----:B----4-:R-:W-:-:S03]  /*c0a0*/  FADD.FTZ R0, R7, R0 ;  /* 0x0000000007007221 */ /* 0x010fc60000010000 */
[----:B------:R-:W-:Y:S01]  /*c0b0*/  FSETP.NE.FTZ.AND P2, PT, R9, RZ, PT ;  /* 0x000000ff0900720b */ /* 0x000fe20003f55000 */
[----:B------:R-:W-:Y:S01]  /*c0c0*/  @!P0 IMAD R7, R18, 0x40, R191 ;  /* 0x0000004012078824 */ /* 0x000fe200078e02bf */
[----:B------:R-:W-:-:S03]  /*c0d0*/  FSETP.NE.FTZ.AND P3, PT, R0, RZ, PT ;  /* 0x000000ff0000720b */ /* 0x000fc60003f75000 */
[----:B------:R-:W-:-:S08]  /*c0e0*/  @!P0 IMAD R7, R7, 0x4, R2 ;  /* 0x0000000407078824 */ /* 0x000fd000078e0202 */
[----:B------:R-:W3:Y:S01]  /*c0f0*/  @P2 MUFU.RCP R5, R9 ;  /* 0x0000000900052308 */ /* 0x000ee20000001000 */
[----:B------:R-:W-:-:S07]  /*c100*/  @P2 FMUL.FTZ R18, R13, 0.69314718246459960938 ;  /* 0x3f3172180d122820 */ /* 0x000fce0000410000 */
[----:B------:R-:W4:Y:S08]  /*c110*/  @P3 MUFU.RCP R4, R0 ;  /* 0x0000000000043308 */ /* 0x000f300000001000 */
[----:B------:R5:W1:Y:S01]  /*c120*/  @P2 MUFU.LG2 R2, R9 ;  /* 0x0000000900022308 */ /* 0x000a620000000c00 */
[-C--:B---3--:R-:W-:Y:S01]  /*c130*/  FMUL.FTZ R8, R25, R5.reuse ;  /* 0x0000000519087220 */ /* 0x088fe20000410000 */
[----:B------:R3:W-:Y:S01]  /*c140*/  @!P0 STS [R7+0x28800], R5 ;  /* 0x0288000507008388 */ /* 0x0007e20000000800 */
[-C--:B------:R-:W-:Y:S01]  /*c150*/  FMUL.FTZ R10, R24, R5.reuse ;  /* 0x00000005180a7220 */ /* 0x080fe20000410000 */
[----:B------:R-:W-:Y:S01]  /*c160*/  @P3 FMUL.FTZ R24, R13, 0.69314718246459960938 ;  /* 0x3f3172180d183820 */ /* 0x000fe20000410000 */
[-C--:B------:R-:W-:Y:S01]  /*c170*/  FMUL.FTZ R180, R32, R5.reuse ;  /* 0x0000000520b47220 */ /* 0x080fe20000410000 */
[-C--:B------:R-:W-:Y:S01]  /*c180*/  FMUL.FTZ R179, R36, R5.reuse ;  /* 0x0000000524b37220 */ /* 0x080fe20000410000 */
[-C--:B------:R-:W-:Y:S01]  /*c190*/  FMUL.FTZ R177, R40, R5.reuse ;  /* 0x0000000528b17220 */ /* 0x080fe20000410000 */
[----:B------:R2:W0:Y:S01]  /*c1a0*/  @P3 MUFU.LG2 R25, R0 ;  /* 0x0000000000193308 */ /* 0x0004220000000c00 */
[----:B----4-:R4:W-:Y:S01]  /*c1b0*/  @!P0 STS [R7+0x28820], R4 ;  /* 0x0288200407008388 */ /* 0x0109e20000000800 */
[-C--:B-----5:R-:W-:Y:S01]  /*c1c0*/  FMUL.FTZ R9, R58, R4.reuse ;  /* 0x000000043a097220 */ /* 0x0a0fe20000410000 */
[-C--:B------:R-:W-:Y:S01]  /*c1d0*/  FMUL.FTZ R13, R66, R4.reuse ;  /* 0x00000004420d7220 */ /* 0x080fe20000410000 */
[-C--:B------:R-:W-:Y:S01]  /*c1e0*/  FMUL.FTZ R28, R28, R5.reuse ;  /* 0x000000051c1c7220 */ /* 0x080fe20000410000 */
[-C--:B------:R-:W-:Y:S01]  /*c1f0*/  FMUL.FTZ R6, R29, R5.reuse ;  /* 0x000000051d067220 */ /* 0x080fe20000410000 */
[-C--:B------:R-:W-:Y:S01]  /*c200*/  FMUL.FTZ R178, R33, R5.reuse ;  /* 0x0000000521b27220 */ /* 0x080fe20000410000 */
[-C--:B------:R-:W-:Y:S01]  /*c210*/  FMUL.FTZ R176, R37, R5.reuse ;  /* 0x0000000525b07220 */ /* 0x080fe20000410000 */
[-C--:B------:R-:W-:Y:S01]  /*c220*/  FMUL.FTZ R32, R41, R5.reuse ;  /* 0x0000000529207220 */ /* 0x080fe20000410000 */
[-C--:B--2---:R-:W-:Y:S01]  /*c230*/  FMUL.FTZ R0, R27, R4.reuse ;  /* 0x000000041b007220 */ /* 0x084fe20000410000 */
[----:B-1----:R-:W-:Y:S01]  /*c240*/  @P2 FMUL.FTZ R27, R2, 0.69314718246459960938 ;  /* 0x3f317218021b2820 */ /* 0x002fe20000410000 */
        /* <DEDUP_REMOVED lines=57> */
[----:B------:R-:W-:Y:S01]  /*c5e0*/  FMUL.FTZ R66, R115, R4 ;  /* 0x0000000473427220 */ /* 0x000fe20000410000 */
[----:B------:R-:W-:Y:S01]  /*c5f0*/  @P2 FFMA.FTZ R21, R18, R12, R27 ;  /* 0x0000000c12152223 */ /* 0x000fe2000001001b */
[----:B------:R-:W-:Y:S01]  /*c600*/  PLOP3.LUT P0, PT, PT, PT, PT, 0x8, 0x0 ;  /* 0x000000000000781c */ /* 0x000fe20003f0e170 */
[-C--:B---3--:R-:W-:Y:S01]  /*c610*/  FMUL.FTZ R5, R26, R4.reuse ;  /* 0x000000041a057220 */ /* 0x088fe20000410000 */
[-C--:B----4-:R-:W-:Y:S01]  /*c620*/  FMUL.FTZ R7, R30, R4.reuse ;  /* 0x000000041e077220 */ /* 0x090fe20000410000 */
        /* <DEDUP_REMOVED lines=57> */
[----:B------:R-:W-:Y:S01]  /*c9c0*/  SEL R18, R3, RZ, P1 ;  /* 0x000000ff03127207 */ /* 0x000fe20000800000 */
[----:B------:R-:W-:Y:S06]  /*c9d0*/  BAR.ARV 0xe, 0x100 ;  /* 0x0384000000007b1d */ /* 0x000fec0000002000 */
.L_x_688:
[----:B------:R-:W-:Y:S05]  /*c9e0*/  BSYNC B7 ;  /* 0x0000000000077941 */ /* 0x000fea0003800000 */
.L_x_686:
[----:B------:R-:W0:Y:S08]  /*c9f0*/  S2UR UR5, SR_CgaCtaId ;  /* 0x00000000000579c3 */ /* 0x000e300000008800 */
[----:B------:R-:W-:Y:S06]  /*ca00*/  BAR.SYNC.DEFER_BLOCKING 0x5, 0x180 ;  /* 0x0146000000007b1d */ /* 0x000fec0000010000 */
[----:B------:R-:W-:Y:S01]  /*ca10*/  UMOV UR4, 0x400 ;  /* 0x0000040000047882 */ /* 0x000fe20000000000 */
[----:B------:R-:W-:Y:S01]  /*ca20*/  BSSY B0, `(.L_x_752) ;  /* 0x00002d8000007945 */ /* 0x000fe20003800000 */
[----:B0-----:R-:W-:-:S06]  /*ca30*/  ULEA UR4, UR5, UR4, 0x18 ;  /* 0x0000000405047291 */ /* 0x001fcc000f8ec03f */
[----:B------:R-:W-:-:S05]  /*ca40*/  IMAD.U32 R2, RZ, RZ, UR4 ;  /* 0x00000004ff027e24 */ /* 0x000fca000f8e00ff */
[----:B-----5:R0:W1:Y:S01]  /*ca50*/  LDS.128 R24, [R2+0x28cd0] ;  /* 0x028cd00002187984 */ /* 0x0200620000000c00 */
[----:B------:R-:W-:Y:S06]  /*ca60*/  BAR.ARV 0x4, 0x180 ;  /* 0x0106000000007b1d */ /* 0x000fec0000002000 */
[----:B------:R-:W-:Y:S05]  /*ca70*/  @P0 BRA `(.L_x_753) ;  /* 0x0000001c00f40947 */ /* 0x000fea0003800000 */
[----:B------:R-:W2:Y:S01]  /*ca80*/  S2R R3, SR_SWINHI ;  /* 0x0000000000037919 */ /* 0x000ea20000002f00 */
[----:B------:R-:W-:Y:S01]  /*ca90*/  F2FP.BF16.F32.PACK_AB R5, R0, R5 ;  /* 0x000000050005723e */ /* 0x000fe200000010ff */
[----:B------:R-:W-:Y:S01]  /*caa0*/  ULDC.64 UR4, c[0x0][0xc00] ;  /* 0x0003000000047ab9 */ /* 0x000fe20000000a00 */
[----:B------:R-:W-:Y:S02]  /*cab0*/  F2FP.BF16.F32.PACK_AB R4, R8, R10 ;  /* 0x0000000a0804723e */ /* 0x000fe400000010ff */
[----:B------:R-:W-:Y:S02]  /*cac0*/  F2FP.BF16.F32.PACK_AB R6, R6, R28 ;  /* 0x0000001c0606723e */ /* 0x000fe400000010ff */
        /* <DEDUP_REMOVED lines=13> */
[----:B------:R-:W-:Y:S02]  /*cba0*/  MOV R44, R2 ;  /* 0x00000002002c7202 */ /* 0x000fe40000000f00 */
[----:B--2---:R-:W-:-:S02]  /*cbb0*/  MOV R45, R3 ;  /* 0x00000003002d7202 */ /* 0x004fc40000000f00 */
[----:B------:R-:W-:Y:S02]  /*cbc0*/  F2FP.BF16.F32.PACK_AB R41, R99, R41 ;  /* 0x000000296329723e */ /* 0x000fe400000010ff */
[----:B------:R-:W-:Y:S01]  /*cbd0*/  F2FP.BF16.F32.PACK_AB R43, R103, R102 ;  /* 0x00000066672b723e */ /* 0x000fe200000010ff */
[----:B------:R-:W-:Y:S01]  /*cbe0*/  IMAD.WIDE R48, R223, 0x2, R44 ;  /* 0x00000002df307825 */ /* 0x000fe200078e022c */
[----:B------:R-:W-:Y:S02]  /*cbf0*/  F2FP.BF16.F32.PACK_AB R105, R58, R106 ;  /* 0x0000006a3a69723e */ /* 0x000fe400000010ff */
[----:B------:R-:W-:Y:S02]  /*cc00*/  F2FP.BF16.F32.PACK_AB R112, R113, R112 ;  /* 0x000000707170723e */ /* 0x000fe400000010ff */
[C---:B------:R-:W-:Y:S02]  /*cc10*/  LOP3.LUT R53, R48.reuse, 0x380, RZ, 0xc0, !PT ;  /* 0x0000038030357812 */ /* 0x040fe400078ec0ff */
[----:B------:R-:W-:-:S02]  /*cc20*/  IADD3 R0, P1, R48, 0x20, RZ ;  /* 0x0000002030007810 */ /* 0x000fc40007f3e0ff */
[----:B------:R-:W-:Y:S02]  /*cc30*/  SHF.R.U64 R53, R53, 0x3, RZ ;  /* 0x0000000335357819 */ /* 0x000fe400000012ff */
[C---:B------:R-:W-:Y:S02]  /*cc40*/  IADD3 R3, P0, R48.reuse, 0x40, RZ ;  /* 0x0000004030037810 */ /* 0x040fe40007f1e0ff */
[----:B------:R-:W-:Y:S01]  /*cc50*/  LOP3.LUT R52, R53, R48, RZ, 0x3c, !PT ;  /* 0x0000003035347212 */ /* 0x000fe200078e3cff */
[--C-:B------:R-:W-:Y:S01]  /*cc60*/  IMAD.MOV.U32 R53, RZ, RZ, R49.reuse ;  /* 0x000000ffff357224 */ /* 0x100fe200078e0031 */
[----:B------:R-:W-:Y:S01]  /*cc70*/  IADD3 R10, P4, R48, 0x60, RZ ;  /* 0x00000060300a7810 */ /* 0x000fe20007f9e0ff */
[----:B------:R-:W-:Y:S01]  /*cc80*/  IMAD.X R31, RZ, RZ, R49, P0 ;  /* 0x000000ffff1f7224 */ /* 0x000fe200000e0631 */
[----:B------:R-:W-:Y:S02]  /*cc90*/  LOP3.LUT R181, R0, 0x380, RZ, 0xc0, !PT ;  /* 0x0000038000b57812 */ /* 0x000fe400078ec0ff */
[----:B------:R-:W-:-:S02]  /*cca0*/  LOP3.LUT R30, R3, 0x380, RZ, 0xc0, !PT ;  /* 0x00000380031e7812 */ /* 0x000fc400078ec0ff */
[----:B------:R-:W-:Y:S01]  /*ccb0*/  MOV R12, R52 ;  /* 0x00000034000c7202 */ /* 0x000fe20000000f00 */
[----:B------:R-:W-:Y:S01]  /*ccc0*/  BAR.SYNC.DEFER_BLOCKING 0x1, 0x100 ;  /* 0x0044000000007b1d */ /* 0x000fe20000010000 */
[----:B------:R-:W-:Y:S01]  /*ccd0*/  LOP3.LUT R183, R10, 0x380, RZ, 0xc0, !PT ;  /* 0x000003800ab77812 */ /* 0x000fe200078ec0ff */
[--C-:B------:R-:W-:Y:S01]  /*cce0*/  IMAD.X R53, RZ, RZ, R49.reuse, P4 ;  /* 0x000000ffff357224 */ /* 0x100fe200020e0631 */
[----:B------:R-:W-:Y:S02]  /*ccf0*/  SHF.R.U64 R181, R181, 0x3, RZ ;  /* 0x00000003b5b57819 */ /* 0x000fe400000012ff */
[----:B------:R-:W-:Y:S02]  /*cd00*/  IADD3 R60, P6, R48, 0x2020, RZ ;  /* 0x00002020303c7810 */ /* 0x000fe40007fde0ff */
[----:B------:R-:W-:Y:S02]  /*cd10*/  SHF.R.U64 R30, R30, 0x3, RZ ;  /* 0x000000031e1e7819 */ /* 0x000fe400000012ff */
[----:B------:R-:W-:Y:S01]  /*cd20*/  IADD3 R56, P3, R48, 0x2000, RZ ;  /* 0x0000200030387810 */ /* 0x000fe20007f7e0ff */
[----:B------:R-:W-:Y:S01]  /*cd30*/  IMAD.X R61, RZ, RZ, R49, P6 ;  /* 0x000000ffff3d7224 */ /* 0x000fe200030e0631 */
[----:B------:R-:W-:-:S02]  /*cd40*/  SHF.R.U64 R183, R183, 0x3, RZ ;  /* 0x00000003b7b77819 */ /* 0x000fc400000012ff */
[----:B------:R-:W-:Y:S01]  /*cd50*/  IADD3 R8, P5, R48, 0x2040, RZ ;  /* 0x0000204030087810 */ /* 0x000fe20007fbe0ff */
[--C-:B------:R-:W-:Y:S01]  /*cd60*/  IMAD.X R57, RZ, RZ, R49.reuse, P3 ;  /* 0x000000ffff397224 */ /* 0x100fe200018e0631 */
[----:B------:R-:W-:Y:S02]  /*cd70*/  LOP3.LUT R30, R30, R3, RZ, 0x3c, !PT ;  /* 0x000000031e1e7212 */ /* 0x000fe400078e3cff */
[----:B------:R-:W-:Y:S01]  /*cd80*/  LOP3.LUT R52, R183, R10, RZ, 0x3c, !PT ;  /* 0x0000000ab7347212 */ /* 0x000fe200078e3cff */
[----:B------:R-:W-:Y:S01]  /*cd90*/  IMAD.X R65, RZ, RZ, R49, P5 ;  /* 0x000000ffff417224 */ /* 0x000fe200028e0631 */
[----:B------:R-:W-:Y:S02]  /*cda0*/  LOP3.LUT R3, R56, 0x380, RZ, 0xc0, !PT ;  /* 0x0000038038037812 */ /* 0x000fe400078ec0ff */
[----:B------:R-:W-:Y:S02]  /*cdb0*/  LOP3.LUT R183, R8, 0x380, RZ, 0xc0, !PT ;  /* 0x0000038008b77812 */ /* 0x000fe400078ec0ff */
[C---:B------:R-:W-:Y:S01]  /*cdc0*/  IADD3 R68, P2, R48.reuse, 0x2060, RZ ;  /* 0x0000206030447810 */ /* 0x040fe20007f5e0ff */
[----:B------:R2:W-:Y:S01]  /*cdd0*/  STSM.16.M88.4 [R12], R4 ;  /* 0x000000040c007844 */ /* 0x0005e20000000200 */
[----:B------:R-:W-:-:S02]  /*cde0*/  IADD3 R42, P0, R48, 0x4020, RZ ;  /* 0x00004020302a7810 */ /* 0x000fc40007f1e0ff */
[----:B------:R-:W-:Y:S01]  /*cdf0*/  SHF.R.U64 R3, R3, 0x3, RZ ;  /* 0x0000000303037819 */ /* 0x000fe200000012ff */
[--C-:B------:R-:W-:Y:S01]  /*ce00*/  IMAD.X R69, RZ, RZ, R49.reuse, P2 ;  /* 0x000000ffff457224 */ /* 0x100fe200010e0631 */
[----:B------:R-:W-:Y:S01]  /*ce10*/  SHF.R.U64 R183, R183, 0x3, RZ ;  /* 0x00000003b7b77819 */ /* 0x000fe200000012ff */
[--C-:B------:R-:W-:Y:S01]  /*ce20*/  IMAD.X R77, RZ, RZ, R49.reuse, P0 ;  /* 0x000000ffff4d7224 */ /* 0x100fe200000e0631 */
[----:B------:R-:W-:Y:S02]  /*ce30*/  IADD3 R70, P4, R48, 0x4040, RZ ;  /* 0x0000404030467810 */ /* 0x000fe40007f9e0ff */
[----:B------:R-:W-:Y:S02]  /*ce40*/  LOP3.LUT R225, R68, 0x380, RZ, 0xc0, !PT ;  /* 0x0000038044e17812 */ /* 0x000fe400078ec0ff */
[----:B------:R-:W-:Y:S01]  /*ce50*/  LOP3.LUT R56, R3, R56, RZ, 0x3c, !PT ;  /* 0x0000003803387212 */ /* 0x000fe200078e3cff */
[----:B------:R-:W-:Y:S01]  /*ce60*/  IMAD.X R81, RZ, RZ, R49, P4 ;  /* 0x000000ffff517224 */ /* 0x000fe200020e0631 */
[----:B------:R-:W-:-:S02]  /*ce70*/  LOP3.LUT R64, R183, R8, RZ, 0x3c, !PT ;  /* 0x00000008b7407212 */ /* 0x000fc400078e3cff */
[----:B------:R-:W-:Y:S01]  /*ce80*/  LOP3.LUT R183, R70, 0x380, RZ, 0xc0, !PT ;  /* 0x0000038046b77812 */ /* 0x000fe200078ec0ff */
[--C-:B--2---:R-:W-:Y:S01]  /*ce90*/  IMAD.X R7, RZ, RZ, R49.reuse, P1 ;  /* 0x000000ffff077224 */ /* 0x104fe200008e0631 */
[----:B------:R-:W-:Y:S02]  /*cea0*/  LOP3.LUT R6, R181, R0, RZ, 0x3c, !PT ;  /* 0x00000000b5067212 */ /* 0x000fe400078e3cff */
[----:B------:R-:W-:Y:S02]  /*ceb0*/  LOP3.LUT R181, R60, 0x380, RZ, 0xc0, !PT ;  /* 0x000003803cb57812 */ /* 0x000fe400078ec0ff */
[----:B------:R-:W-:Y:S02]  /*cec0*/  IADD3 R28, P1, R48, 0x4000, RZ ;  /* 0x00004000301c7810 */ /* 0x000fe40007f3e0ff */
[----:B------:R-:W-:Y:S02]  /*ced0*/  SHF.R.U64 R181, R181, 0x3, RZ ;  /* 0x00000003b5b57819 */ /* 0x000fe400000012ff */
[----:B------:R-:W-:Y:S01]  /*cee0*/  LOP3.LUT R3, R28, 0x380, RZ, 0xc0, !PT ;  /* 0x000003801c037812 */ /* 0x000fe200078ec0ff */
[----:B------:R-:W-:Y:S01]  /*cef0*/  IMAD.X R73, RZ, RZ, R49, P1 ;  /* 0x000000ffff497224 */ /* 0x000fe200008e0631 */
[----:B------:R-:W-:-:S02]  /*cf00*/  LOP3.LUT R60, R181, R60, RZ, 0x3c, !PT ;  /* 0x0000003cb53c7212 */ /* 0x000fc400078e3cff */
[----:B------:R-:W-:Y:S02]  /*cf10*/  LOP3.LUT R181, R42, 0x380, RZ, 0xc0, !PT ;  /* 0x000003802ab57812 */ /* 0x000fe400078ec0ff */
[----:B------:R-:W-:Y:S02]  /*cf20*/  SHF.R.U64 R225, R225, 0x3, RZ ;  /* 0x00000003e1e17819 */ /* 0x000fe400000012ff */
[C---:B------:R-:W-:Y:S02]  /*cf30*/  IADD3 R34, P3, R48.reuse, 0x4060, RZ ;  /* 0x0000406030227810 */ /* 0x040fe40007f7e0ff */
[----:B------:R-:W-:Y:S02]  /*cf40*/  SHF.R.U64 R181, R181, 0x3, RZ ;  /* 0x00000003b5b57819 */ /* 0x000fe400000012ff */
[----:B------:R-:W-:Y:S01]  /*cf50*/  IADD3 R14, P5, R48, 0x6020, RZ ;  /* 0x00006020300e7810 */ /* 0x000fe20007fbe0ff */
[----:B------:R-:W-:Y:S01]  /*cf60*/  IMAD.X R85, RZ, RZ, R49, P3 ;  /* 0x000000ffff557224 */ /* 0x000fe200018e0631 */
[----:B------:R-:W-:-:S02]  /*cf70*/  SHF.R.U64 R3, R3, 0x3, RZ ;  /* 0x0000000303037819 */ /* 0x000fc400000012ff */
[C---:B------:R-:W-:Y:S01]  /*cf80*/  IADD3 R4, P6, R48.reuse, 0x6000, RZ ;  /* 0x0000600030047810 */ /* 0x040fe20007fde0ff */
[--C-:B------:R-:W-:Y:S01]  /*cf90*/  IMAD.X R111, RZ, RZ, R49.reuse, P5 ;  /* 0x000000ffff6f7224 */ /* 0x100fe200028e0631 */
[----:B------:R-:W-:Y:S02]  /*cfa0*/  SHF.R.U64 R183, R183, 0x3, RZ ;  /* 0x00000003b7b77819 */ /* 0x000fe400000012ff */
[----:B-1----:R-:W-:Y:S01]  /*cfb0*/  IADD3 R24, P2, R48, 0x6040, RZ ;  /* 0x0000604030187810 */ /* 0x002fe20007f5e0ff */
[--C-:B------:R-:W-:Y:S01]  /*cfc0*/  IMAD.X R89, RZ, RZ, R49.reuse, P6 ;  /* 0x000000ffff597224 */ /* 0x100fe200030e0631 */
[----:B------:R-:W-:Y:S02]  /*cfd0*/  LOP3.LUT R68, R225, R68, RZ, 0x3c, !PT ;  /* 0x00000044e1447212 */ /* 0x000fe400078e3cff */
[----:B------:R-:W-:Y:S01]  /*cfe0*/  LOP3.LUT R225, R34, 0x380, RZ, 0xc0, !PT ;  /* 0x0000038022e17812 */ /* 0x000fe200078ec0ff */
[----:B------:R-:W-:Y:S01]  /*cff0*/  IMAD.X R5, RZ, RZ, R49, P2 ;  /* 0x000000ffff057224 */ /* 0x000fe200010e0631 */
[----:B------:R-:W-:-:S02]  /*d000*/  LOP3.LUT R76, R181, R42, RZ, 0x3c, !PT ;  /* 0x0000002ab54c7212 */ /* 0x000fc400078e3cff */
[----:B------:R-:W-:Y:S02]  /*d010*/  LOP3.LUT R72, R3, R28, RZ, 0x3c, !PT ;  /* 0x0000001c03487212 */ /* 0x000fe400078e3cff */
[----:B------:R-:W-:Y:S02]  /*d020*/  LOP3.LUT R181, R14, 0x380, RZ, 0xc0, !PT ;  /* 0x000003800eb57812 */ /* 0x000fe400078ec0ff */
[----:B------:R-:W-:Y:S02]  /*d030*/  LOP3.LUT R80, R183, R70, RZ, 0x3c, !PT ;  /* 0x00000046b7507212 */ /* 0x000fe400078e3cff */
[----:B------:R-:W-:Y:S02]  /*d040*/  LOP3.LUT R3, R4, 0x380, RZ, 0xc0, !PT ;  /* 0x0000038004037812 */ /* 0x000fe400078ec0ff */
[----:B------:R-:W-:Y:S02]  /*d050*/  LOP3.LUT R183, R24, 0x380, RZ, 0xc0, !PT ;  /* 0x0000038018b77812 */ /* 0x000fe400078ec0ff */
[----:B------:R-:W-:-:S02]  /*d060*/  SHF.R.U64 R225, R225, 0x3, RZ ;  /* 0x00000003e1e17819 */ /* 0x000fc400000012ff */
[----:B------:R-:W-:Y:S02]  /*d070*/  IADD3 R12, P1, R48, 0x6060, RZ ;  /* 0x00006060300c7810 */ /* 0x000fe40007f3e0ff */
[----:B------:R-:W-:Y:S02]  /*d080*/  SHF.R.U64 R181, R181, 0x3, RZ ;  /* 0x00000003b5b57819 */ /* 0x000fe400000012ff */
[----:B------:R-:W-:Y:S01]  /*d090*/  SHF.R.U64 R3, R3, 0x3, RZ ;  /* 0x0000000303037819 */ /* 0x000fe200000012ff */
[----:B------:R-:W-:Y:S01]  /*d0a0*/  IMAD.X R49, RZ, RZ, R49, P1 ;  /* 0x000000ffff317224 */ /* 0x000fe200008e0631 */
[----:B------:R-:W-:Y:S02]  /*d0b0*/  SHF.R.U64 R183, R183, 0x3, RZ ;  /* 0x00000003b7b77819 */ /* 0x000fe400000012ff */
[----:B------:R-:W-:Y:S02]  /*d0c0*/  LOP3.LUT R84, R225, R34, RZ, 0x3c, !PT ;  /* 0x00000022e1547212 */ /* 0x000fe400078e3cff */
[----:B------:R-:W-:-:S02]  /*d0d0*/  LOP3.LUT R225, R12, 0x380, RZ, 0xc0, !PT ;  /* 0x000003800ce17812 */ /* 0x000fc400078ec0ff */
[----:B------:R-:W-:Y:S02]  /*d0e0*/  LOP3.LUT R110, R181, R14, RZ, 0x3c, !PT ;  /* 0x0000000eb56e7212 */ /* 0x000fe400078e3cff */
[----:B------:R-:W-:Y:S02]  /*d0f0*/  LOP3.LUT R88, R3, R4, RZ, 0x3c, !PT ;  /* 0x0000000403587212 */ /* 0x000fe400078e3cff */
[----:B------:R-:W-:Y:S02]  /*d100*/  MOV R14, R30 ;  /* 0x0000001e000e7202 */ /* 0x000fe40000000f00 */
[----:B------:R-:W-:Y:S01]  /*d110*/  LOP3.LUT R4, R183, R24, RZ, 0x3c, !PT ;  /* 0x00000018b7047212 */ /* 0x000fe200078e3cff */
[----:B------:R-:W-:Y:S01]  /*d120*/  IMAD.MOV.U32 R24, RZ, RZ, RZ ;  /* 0x000000ffff187224 */ /* 0x000fe200078e00ff */
[----:B------:R-:W-:Y:S02]  /*d130*/  MOV R3, R6 ;  /* 0x0000000600037202 */ /* 0x000fe40000000f00 */
[----:B------:R-:W-:-:S02]  /*d140*/  F2FP.BF16.F32.PACK_AB R28, R178, R180 ;  /* 0x000000b4b21c723e */ /* 0x000fc400000010ff */
[----:B------:R-:W-:Y:S02]  /*d150*/  F2FP.BF16.F32.PACK_AB R30, R176, R179 ;  /* 0x000000b3b01e723e */ /* 0x000fe400000010ff */
[----:B------:R-:W-:Y:S02]  /*d160*/  F2FP.BF16.F32.PACK_AB R31, R39, R38 ;  /* 0x00000026271f723e */ /* 0x000fe400000010ff */
[----:B------:R-:W-:Y:S02]  /*d170*/  F2FP.BF16.F32.PACK_AB R34, R173, R175 ;  /* 0x000000afad22723e */ /* 0x000fe400000010ff */
[----:B------:R-:W-:Y:S01]  /*d180*/  SHF.R.U64 R225, R225, 0x3, RZ ;  /* 0x00000003e1e17819 */ /* 0x000fe200000012ff */
[----:B------:R-:W-:Y:S01]  /*d190*/  STSM.16.M88.4 [R3], R28 ;  /* 0x0000001c03007844 */ /* 0x000fe20000000200 */
[----:B------:R-:W-:Y:S02]  /*d1a0*/  MOV R0, R4 ;  /* 0x0000000400007202 */ /* 0x000fe40000000f00 */
[----:B------:R-:W-:Y:S01]  /*d1b0*/  MOV R52, R52 ;  /* 0x0000003400347202 */ /* 0x000fe20000000f00 */
[----:B------:R1:W-:Y:S01]  /*d1c0*/  STSM.16.M88.4 [R14], R32 ;  /* 0x000000200e007844 */ /* 0x0003e20000000200 */
[----:B------:R-:W-:-:S02]  /*d1d0*/  F2FP.BF16.F32.PACK_AB R4, R171, R174 ;  /* 0x000000aeab04723e */ /* 0x000fc400000010ff */
[----:B------:R-:W-:Y:S02]  /*d1e0*/  F2FP.BF16.F32.PACK_AB R5, R51, R50 ;  /* 0x000000323305723e */ /* 0x000fe400000010ff */
[----:B------:R-:W-:Y:S02]  /*d1f0*/  F2FP.BF16.F32.PACK_AB R6, R169, R172 ;  /* 0x000000aca906723e */ /* 0x000fe400000010ff */
[----:B------:R-:W-:Y:S02]  /*d200*/  F2FP.BF16.F32.PACK_AB R7, R55, R54 ;  /* 0x000000363707723e */ /* 0x000fe400000010ff */
[----:B------:R-:W-:Y:S02]  /*d210*/  LOP3.LUT R48, R225, R12, RZ, 0x3c, !PT ;  /* 0x0000000ce1307212 */ /* 0x000fe400078e3cff */
[----:B------:R-:W-:Y:S01]  /*d220*/  MOV R56, R56 ;  /* 0x0000003800387202 */ /* 0x000fe20000000f00 */
[----:B------:R2:W-:Y:S01]  /*d230*/  STSM.16.M88.4 [R52], R4 ;  /* 0x0000000434007844 */ /* 0x0005e20000000200 */
[----:B------:R-:W-:-:S02]  /*d240*/  F2FP.BF16.F32.PACK_AB R8, R166, R170 ;  /* 0x000000aaa608723e */ /* 0x000fc400000010ff */
[----:B------:R-:W-:Y:S02]  /*d250*/  F2FP.BF16.F32.PACK_AB R10, R164, R167 ;  /* 0x000000a7a40a723e */ /* 0x000fe400000010ff */
[----:B------:R-:W-:Y:S02]  /*d260*/  MOV R60, R60 ;  /* 0x0000003c003c7202 */ /* 0x000fe40000000f00 */
[----:B------:R-:W-:Y:S01]  /*d270*/  F2FP.BF16.F32.PACK_AB R12, R162, R165 ;  /* 0x000000a5a20c723e */ /* 0x000fe200000010ff */
[----:B------:R-:W-:Y:S01]  /*d280*/  STSM.16.M88.4 [R56], R8 ;  /* 0x0000000838007844 */ /* 0x000fe20000000200 */
[----:B-1----:R-:W-:Y:S02]  /*d290*/  F2FP.BF16.F32.PACK_AB R14, R160, R163 ;  /* 0x000000a3a00e723e */ /* 0x002fe400000010ff */
[----:B------:R-:W-:Y:S02]  /*d2a0*/  MOV R64, R64 ;  /* 0x0000004000407202 */ /* 0x000fe40000000f00 */
[----:B------:R-:W-:Y:S01]  /*d2b0*/  F2FP.BF16.F32.PACK_AB R28, R158, R161 ;  /* 0x000000a19e1c723e */ /* 0x000fe200000010ff */
[----:B------:R-:W-:Y:S01]  /*d2c0*/  STSM.16.M88.4 [R60], R12 ;  /* 0x0000000c3c007844 */ /* 0x000fe20000000200 */
[----:B------:R-:W-:-:S02]  /*d2d0*/  F2FP.BF16.F32.PACK_AB R29, R75, R74 ;  /* 0x0000004a4b1d723e */ /* 0x000fc400000010ff */
[----:B------:R-:W-:Y:S02]  /*d2e0*/  F2FP.BF16.F32.PACK_AB R30, R156, R159 ;  /* 0x0000009f9c1e723e */ /* 0x000fe400000010ff */
[----:B------:R-:W-:Y:S02]  /*d2f0*/  F2FP.BF16.F32.PACK_AB R31, R79, R78 ;  /* 0x0000004e4f1f723e */ /* 0x000fe400000010ff */
[----:B------:R-:W-:Y:S02]  /*d300*/  MOV R68, R68 ;  /* 0x0000004400447202 */ /* 0x000fe40000000f00 */
[----:B------:R-:W-:Y:S01]  /*d310*/  F2FP.BF16.F32.PACK_AB R32, R154, R157 ;  /* 0x0000009d9a20723e */ /* 0x000fe200000010ff */
[----:B------:R-:W-:Y:S01]  /*d320*/  STSM.16.M88.4 [R64], R28 ;  /* 0x0000001c40007844 */ /* 0x000fe20000000200 */
[----:B------:R-:W-:Y:S02]  /*d330*/  F2FP.BF16.F32.PACK_AB R33, R83, R82 ;  /* 0x000000525321723e */ /* 0x000fe400000010ff */
[----:B------:R-:W-:-:S02]  /*d340*/  F2FP.BF16.F32.PACK_AB R34, R152, R155 ;  /* 0x0000009b9822723e */ /* 0x000fc400000010ff */
[----:B------:R-:W-:Y:S02]  /*d350*/  F2FP.BF16.F32.PACK_AB R35, R87, R86 ;  /* 0x000000565723723e */ /* 0x000fe400000010ff */
[----:B------:R-:W-:Y:S02]  /*d360*/  MOV R72, R72 ;  /* 0x0000004800487202 */ /* 0x000fe40000000f00 */
[----:B------:R-:W-:Y:S01]  /*d370*/  F2FP.BF16.F32.PACK_AB R38, R93, R92 ;  /* 0x0000005c5d26723e */ /* 0x000fe200000010ff */
[----:B------:R-:W-:Y:S01]  /*d380*/  STSM.16.M88.4 [R68], R32 ;  /* 0x0000002044007844 */ /* 0x000fe20000000200 */
[----:B------:R-:W-:Y:S02]  /*d390*/  F2FP.BF16.F32.PACK_AB R39, R95, R94 ;  /* 0x0000005e5f27723e */ /* 0x000fe400000010ff */
[----:B------:R-:W-:Y:S02]  /*d3a0*/  MOV R76, R76 ;  /* 0x0000004c004c7202 */ /* 0x000fe40000000f00 */
[----:B------:R-:W-:Y:S01]  /*d3b0*/  F2FP.BF16.F32.PACK_AB R42, R101, R100 ;  /* 0x00000064652a723e */ /* 0x000fe200000010ff */
[----:B------:R-:W-:Y:S01]  /*d3c0*/  STSM.16.M88.4 [R72], R36 ;  /* 0x0000002448007844 */ /* 0x000fe20000000200 */
[----:B------:R-:W-:-:S02]  /*d3d0*/  MOV R80, R80 ;  /* 0x0000005000507202 */ /* 0x000fc40000000f00 */
[----:B------:R-:W-:Y:S01]  /*d3e0*/  F2FP.BF16.F32.PACK_AB R106, R109, R108 ;  /* 0x0000006c6d6a723e */ /* 0x000fe200000010ff */
[----:B------:R-:W-:Y:S01]  /*d3f0*/  STSM.16.M88.4 [R76], R40 ;  /* 0x000000284c007844 */ /* 0x000fe20000000200 */
[----:B------:R-:W-:Y:S02]  /*d400*/  F2FP.BF16.F32.PACK_AB R107, R62, R107 ;  /* 0x0000006b3e6b723e */ /* 0x000fe400000010ff */
[----:B------:R-:W-:Y:S02]  /*d410*/  F2FP.BF16.F32.PACK_AB R113, R66, R114 ;  /* 0x000000724271723e */ /* 0x000fe400000010ff */
[----:B------:R-:W-:Y:S01]  /*d420*/  F2FP.BF16.F32.PACK_AB R120, R121, R120 ;  /* 0x000000787978723e */ /* 0x000fe200000010ff */
[----:B------:R-:W-:Y:S01]  /*d430*/  STSM.16.M88.4 [R80], R104 ;  /* 0x0000006850007844 */ /* 0x000fe20000000200 */
[----:B------:R-:W-:Y:S02]  /*d440*/  MOV R84, R84 ;  /* 0x0000005400547202 */ /* 0x000fe40000000f00 */
[----:B------:R-:W-:-:S02]  /*d450*/  F2FP.BF16.F32.PACK_AB R114, R117, R116 ;  /* 0x000000747572723e */ /* 0x000fc400000010ff */
[----:B------:R-:W-:Y:S02]  /*d460*/  F2FP.BF16.F32.PACK_AB R115, R119, R115 ;  /* 0x000000737773723e */ /* 0x000fe400000010ff */
[----:B------:R-:W-:Y:S02]  /*d470*/  F2FP.BF16.F32.PACK_AB R121, R123, R122 ;  /* 0x0000007a7b79723e */ /* 0x000fe400000010ff */
[----:B------:R-:W-:Y:S01]  /*d480*/  F2FP.BF16.F32.PACK_AB R128, R129, R128 ;  /* 0x000000808180723e */ /* 0x000fe200000010ff */
[----:B------:R-:W-:Y:S01]  /*d490*/  STSM.16.M88.4 [R84], R112 ;  /* 0x0000007054007844 */ /* 0x000fe20000000200 */
[----:B------:R-:W-:Y:S02]  /*d4a0*/  MOV R88, R88 ;  /* 0x0000005800587202 */ /* 0x000fe40000000f00 */
[----:B------:R-:W-:Y:S02]  /*d4b0*/  F2FP.BF16.F32.PACK_AB R122, R125, R124 ;  /* 0x0000007c7d7a723e */ /* 0x000fe400000010ff */
[----:B------:R-:W-:-:S02]  /*d4c0*/  F2FP.BF16.F32.PACK_AB R123, R127, R126 ;  /* 0x0000007e7f7b723e */ /* 0x000fc400000010ff */
[----:B------:R-:W-:Y:S02]  /*d4d0*/  F2FP.BF16.F32.PACK_AB R129, R131, R130 ;  /* 0x000000828381723e */ /* 0x000fe400000010ff */
[----:B------:R-:W-:Y:S01]  /*d4e0*/  F2FP.BF16.F32.PACK_AB R136, R137, R136 ;  /* 0x000000888988723e */ /* 0x000fe200000010ff */
[----:B------:R-:W-:Y:S01]  /*d4f0*/  STSM.16.M88.4 [R88], R120 ;  /* 0x0000007858007844 */ /* 0x000fe20000000200 */
[----:B------:R-:W-:Y:S02]  /*d500*/  ISETP.NE.U32.AND P0, PT, RZ, UR4, PT ;  /* 0x00000004ff007c0c */ /* 0x000fe4000bf05070 */
[----:B--2---:R-:W-:Y:S02]  /*d510*/  IADD3 R6, P1, R200, UR4, RZ ;  /* 0x00000004c8067c10 */ /* 0x004fe4000ff3e0ff */
[----:B------:R-:W-:Y:S02]  /*d520*/  MOV R110, R110 ;  /* 0x0000006e006e7202 */ /* 0x000fe40000000f00 */
[----:B------:R-:W-:-:S02]  /*d530*/  F2FP.BF16.F32.PACK_AB R130, R133, R132 ;  /* 0x000000848582723e */ /* 0x000fc400000010ff */
[----:B------:R-:W-:Y:S02]  /*d540*/  F2FP.BF16.F32.PACK_AB R131, R135, R134 ;  /* 0x000000868783723e */ /* 0x000fe400000010ff */
[----:B------:R-:W-:Y:S02]  /*d550*/  F2FP.BF16.F32.PACK_AB R137, R139, R138 ;  /* 0x0000008a8b89723e */ /* 0x000fe400000010ff */
[----:B------:R-:W-:Y:S01]  /*d560*/  F2FP.BF16.F32.PACK_AB R144, R145, R144 ;  /* 0x000000909190723e */ /* 0x000fe200000010ff */
[----:B------:R-:W-:Y:S01]  /*d570*/  STSM.16.M88.4 [R110], R128 ;  /* 0x000000806e007844 */ /* 0x000fe20000000200 */
[----:B------:R-:W-:Y:S02]  /*d580*/  F2FP.BF16.F32.PACK_AB R138, R141, R140 ;  /* 0x0000008c8d8a723e */ /* 0x000fe400000010ff */
[----:B------:R-:W-:Y:S02]  /*d590*/  F2FP.BF16.F32.PACK_AB R139, R143, R142 ;  /* 0x0000008e8f8b723e */ /* 0x000fe400000010ff */
[----:B------:R-:W-:-:S02]  /*d5a0*/  F2FP.BF16.F32.PACK_AB R145, R147, R146 ;  /* 0x000000929391723e */ /* 0x000fc400000010ff */
[----:B------:R-:W-:Y:S01]  /*d5b0*/  MOV R48, R48 ;  /* 0x0000003000307202 */ /* 0x000fe20000000f00 */
[----:B------:R1:W-:Y:S01]  /*d5c0*/  STSM.16.M88.4 [R0], R136 ;  /* 0x0000008800007844 */ /* 0x0003e20000000200 */
[----:B------:R-:W-:Y:S02]  /*d5d0*/  F2FP.BF16.F32.PACK_AB R146, R149, R148 ;  /* 0x000000949592723e */ /* 0x000fe400000010ff */
[----:B------:R-:W-:Y:S02]  /*d5e0*/  F2FP.BF16.F32.PACK_AB R147, R151, R150 ;  /* 0x000000969793723e */ /* 0x000fe400000010ff */
[----:B------:R-:W-:Y:S02]  /*d5f0*/  ISETP.NE.AND.EX P0, PT, RZ, UR5, PT, P0 ;  /* 0x00000005ff007c0c */ /* 0x000fe4000bf05300 */
[----:B------:R-:W-:Y:S01]  /*d600*/  IADD3.X R7, R201, UR5, RZ, P1, !PT ;  /* 0x00000005c9077c10 */ /* 0x000fe20008ffe4ff */
[----:B------:R-:W-:Y:S01]  /*d610*/  ULDC.64 UR4, c[0x0][0xc08] ;  /* 0x0003020000047ab9 */ /* 0x000fe20000000a00 */
[----:B------:R2:W-:Y:S01]  /*d620*/  STSM.16.M88.4 [R48], R144 ;  /* 0x0000009030007844 */ /* 0x0005e20000000200 */
[----:B------:R-:W-:Y:S01]  /*d630*/  BAR.SYNC.DEFER_BLOCKING 0x1, 0x100 ;  /* 0x0044000000007b1d */ /* 0x000fe20000010000 */
[----:B------:R-:W-:-:S04]  /*d640*/  ISETP.NE.U32.AND P6, PT, RZ, UR4, PT ;  /* 0x00000004ff007c0c */ /* 0x000fc8000bfc5070 */
[----:B------:R-:W-:-:S13]  /*d650*/  ISETP.NE.AND.EX P6, PT, RZ, UR5, PT, P6 ;  /* 0x00000005ff007c0c */ /* 0x000fda000bfc5360 */
[----:B------:R-:W-:Y:S01]  /*d660*/  @P6 IADD3 R200, P4, R200, UR4, RZ ;  /* 0x00000004c8c86c10 */ /* 0x000fe2000ff9e0ff */
[----:B------:R-:W-:Y:S02]  /*d670*/  ULDC UR4, c[0x0][0xa88] ;  /* 0x0002a20000047ab9 */ /* 0x000fe40000000800 */
[----:B-1----:R-:W-:Y:S01]  /*d680*/  IMAD.U32 R0, RZ, RZ, UR4 ;  /* 0x00000004ff007e24 */ /* 0x002fe2000f8e00ff */
[----:B------:R-:W-:Y:S01]  /*d690*/  @P6 IADD3.X R201, R201, UR5, RZ, P4, !PT ;  /* 0x00000005c9c96c10 */ /* 0x000fe2000a7fe4ff */
[----:B------:R1:W5:Y:S01]  /*d6a0*/  @P0 LDG.E R24, desc[UR40][R6.64] ;  /* 0x0000002806180981 */ /* 0x000362000c1e1900 */
[----:B------:R-:W-:-:S03]  /*d6b0*/  IMAD R5, R211, 0x40, R189 ;  /* 0x00000040d3057824 */ /* 0x000fc600078e02bd */
[----:B------:R1:W5:Y:S01]  /*d6c0*/  @P6 LDG.E R0, desc[UR40][R200.64] ;  /* 0x00000028c8006981 */ /* 0x000362000c1e1900 */
[----:B------:R-:W-:-:S03]  /*d6d0*/  IMAD.WIDE R4, R5, 0x2, R44 ;  /* 0x0000000205047825 */ /* 0x000fc600078e022c */
[C---:B------:R-:W-:Y:S02]  /*d6e0*/  IADD3 R9, P1, R4.reuse, 0x1000, RZ ;  /* 0x0000100004097810 */ /* 0x040fe40007f3e0ff */
[C---:B------:R-:W-:Y:S02]  /*d6f0*/  IADD3 R13, P2, R4.reuse, 0x2000, RZ ;  /* 0x00002000040d7810 */ /* 0x040fe40007f5e0ff */
[C---:B------:R-:W-:Y:S02]  /*d700*/  IADD3 R29, P3, R4.reuse, 0x3000, RZ ;  /* 0x00003000041d7810 */ /* 0x040fe40007f7e0ff */
[----:B------:R-:W-:Y:S02]  /*d710*/  IADD3 R33, P4, R4, 0x4000, RZ ;  /* 0x0000400004217810 */ /* 0x000fe40007f9e0ff */
        /* <DEDUP_REMOVED lines=8> */
[----:B------:R-:W-:Y:S02]  /*d7a0*/  IADD3 R37, P5, R4, 0x5000, RZ ;  /* 0x0000500004257810 */ /* 0x000fe40007fbe0ff */
        /* <DEDUP_REMOVED lines=8> */
[----:B------:R-:W-:-:S02]  /*d830*/  P2R R10, PR, RZ, 0x20 ;  /* 0x00000020ff0a7803 */ /* 0x000fc40000000000 */
[C---:B------:R-:W-:Y:S02]  /*d840*/  IADD3 R41, P1, R4.reuse, 0x6000, RZ ;  /* 0x0000600004297810 */ /* 0x040fe40007f3e0ff */
[C---:B------:R-:W-:Y:S02]  /*d850*/  IADD3 R45, P2, R4.reuse, 0x7000, RZ ;  /* 0x00007000042d7810 */ /* 0x040fe40007f5e0ff */
[C---:B------:R-:W-:Y:S02]  /*d860*/  IADD3 R49, P3, R4.reuse, 0x8000, RZ ;  /* 0x0000800004317810 */ /* 0x040fe40007f7e0ff */
[C---:B------:R-:W-:Y:S02]  /*d870*/  IADD3 R53, P4, R4.reuse, 0x9000, RZ ;  /* 0x0000900004357810 */ /* 0x040fe40007f9e0ff */
[----:B------:R-:W-:Y:S02]  /*d880*/  IADD3 R57, P5, R4, 0xa000, RZ ;  /* 0x0000a00004397810 */ /* 0x000fe40007fbe0ff */
[----:B------:R-:W-:-:S02]  /*d890*/  LOP3.LUT R36, R37, 0x380, RZ, 0xc0, !PT ;  /* 0x0000038025247812 */ /* 0x000fc400078ec0ff */
[----:B------:R-:W-:Y:S02]  /*d8a0*/  LOP3.LUT R40, R41, 0x380, RZ, 0xc0, !PT ;  /* 0x0000038029287812 */ /* 0x000fe400078ec0ff */
[----:B------:R-:W-:Y:S02]  /*d8b0*/  LOP3.LUT R44, R45, 0x380, RZ, 0xc0, !PT ;  /* 0x000003802d2c7812 */ /* 0x000fe400078ec0ff */
[----:B--2---:R-:W-:Y:S02]  /*d8c0*/  LOP3.LUT R48, R49, 0x380, RZ, 0xc0, !PT ;  /* 0x0000038031307812 */ /* 0x004fe400078ec0ff */
[----:B------:R-:W-:Y:S02]  /*d8d0*/  LOP3.LUT R52, R53, 0x380, RZ, 0xc0, !PT ;  /* 0x0000038035347812 */ /* 0x000fe400078ec0ff */
[----:B------:R-:W-:Y:S02]  /*d8e0*/  LOP3.LUT R56, R57, 0x380, RZ, 0xc0, !PT ;  /* 0x0000038039387812 */ /* 0x000fe400078ec0ff */
[----:B------:R-:W-:-:S02]  /*d8f0*/  SHF.R.U64 R36, R36, 0x3, RZ ;  /* 0x0000000324247819 */ /* 0x000fc400000012ff */
[----:B------:R-:W-:Y:S02]  /*d900*/  SHF.R.U64 R40, R40, 0x3, RZ ;  /* 0x0000000328287819 */ /* 0x000fe400000012ff */
[----:B------:R-:W-:Y:S02]  /*d910*/  SHF.R.U64 R44, R44, 0x3, RZ ;  /* 0x000000032c2c7819 */ /* 0x000fe400000012ff */
[----:B------:R-:W-:Y:S02]  /*d920*/  SHF.R.U64 R48, R48, 0x3, RZ ;  /* 0x0000000330307819 */ /* 0x000fe400000012ff */
[----:B------:R-:W-:Y:S02]  /*d930*/  SHF.R.U64 R52, R52, 0x3, RZ ;  /* 0x0000000334347819 */ /* 0x000fe400000012ff */
[----:B------:R-:W-:Y:S02]  /*d940*/  SHF.R.U64 R56, R56, 0x3, RZ ;  /* 0x0000000338387819 */ /* 0x000fe400000012ff */
[----:B------:R-:W-:-:S02]  /*d950*/  LOP3.LUT R36, R36, R37, RZ, 0x3c, !PT ;  /* 0x0000002524247212 */ /* 0x000fc400078e3cff */
[----:B------:R-:W-:Y:S02]  /*d960*/  LOP3.LUT R40, R40, R41, RZ, 0x3c, !PT ;  /* 0x0000002928287212 */ /* 0x000fe400078e3cff */
[----:B------:R-:W-:Y:S02]  /*d970*/  LOP3.LUT R44, R44, R45, RZ, 0x3c, !PT ;  /* 0x0000002d2c2c7212 */ /* 0x000fe400078e3cff */
[----:B------:R-:W-:Y:S02]  /*d980*/  LOP3.LUT R48, R48, R49, RZ, 0x3c, !PT ;  /* 0x0000003130307212 */ /* 0x000fe400078e3cff */
[----:B------:R-:W-:Y:S02]  /*d990*/  LOP3.LUT R52, R52, R53, RZ, 0x3c, !PT ;  /* 0x0000003534347212 */ /* 0x000fe400078e3cff */
[----:B------:R-:W-:Y:S01]  /*d9a0*/  LOP3.LUT R56, R56, R57, RZ, 0x3c, !PT ;  /* 0x0000003938387212 */ /* 0x000fe200078e3cff */
[----:B-1----:R-:W-:Y:S06]  /*d9b0*/  @P6 BRA `(.L_x_754) ;  /* 0x0000000000106947 */ /* 0x002fec0003800000 */
[----:B------:R-:W-:Y:S05]  /*d9c0*/  @!P0 BRA `(.L_x_754) ;  /* 0x00000000000c8947 */ /* 0x000fea0003800000 */
[----:B------:R-:W2:Y:S04]  /*d9d0*/  LDG.E R3, desc[UR40][R6.64] ;  /* 0x0000002806037981 */ /* 0x000ea8000c1e1900 */
[----:B-----5:R-:W2:Y:S02]  /*d9e0*/  LDG.E R0, desc[UR40][R6.64+0x4] ;  /* 0x0000042806007981 */ /* 0x020ea4000c1e1900 */
[----:B--2---:R-:W-:-:S07]  /*d9f0*/  IMAD.IADD R0, R0, 0x1, -R3 ;  /* 0x0000000100007824 */ /* 0x004fce00078e0a03 */
.L_x_754:
[----:B------:R-:W1:Y:S01]  /*da00*/  SHFL.IDX PT, R3, R213, RZ, 0x1f ;  /* 0x00001fffd5037589 */ /* 0x000e6200000e0000 */
[----:B------:R-:W-:Y:S01]  /*da10*/  ISETP.NE.AND P6, PT, R10, RZ, PT ;  /* 0x000000ff0a00720c */ /* 0x000fe20003fc5270 */
[--C-:B------:R-:W-:Y:S01]  /*da20*/  IMAD.X R57, RZ, RZ, R5.reuse, P5 ;  /* 0x000000ffff397224 */ /* 0x100fe200028e0605 */
[C---:B------:R-:W-:Y:S01]  /*da30*/  LOP3.LUT R7, R4.reuse, 0x380, RZ, 0xc0, !PT ;  /* 0x0000038004077812 */ /* 0x040fe200078ec0ff */
[--C-:B------:R-:W-:Y:S01]  /*da40*/  IMAD.X R41, RZ, RZ, R5.reuse, P1 ;  /* 0x000000ffff297224 */ /* 0x100fe200008e0605 */
[C---:B------:R-:W-:Y:S01]  /*da50*/  IADD3 R65, P1, R4.reuse, 0xc000, RZ ;  /* 0x0000c00004417810 */ /* 0x040fe20007f3e0ff */
[--C-:B------:R-:W-:Y:S01]  /*da60*/  IMAD.X R37, RZ, RZ, R5.reuse, P6 ;  /* 0x000000ffff257224 */ /* 0x100fe200030e0605 */
[C---:B------:R-:W-:Y:S01]  /*da70*/  IADD3 R61, P6, R4.reuse, 0xb000, RZ ;  /* 0x0000b000043d7810 */ /* 0x040fe20007fde0ff */
[--C-:B------:R-:W-:Y:S01]  /*da80*/  IMAD.X R45, RZ, RZ, R5.reuse, P2 ;  /* 0x000000ffff2d7224 */ /* 0x100fe200010e0605 */
[C---:B------:R-:W-:Y:S01]  /*da90*/  IADD3 R69, P2, R4.reuse, 0xd000, RZ ;  /* 0x0000d00004457810 */ /* 0x040fe20007f5e0ff */
[--C-:B------:R-:W-:Y:S01]  /*daa0*/  IMAD.X R49, RZ, RZ, R5.reuse, P3 ;  /* 0x000000ffff317224 */ /* 0x100fe200018e0605 */
[C---:B------:R-:W-:Y:S01]  /*dab0*/  IADD3 R73, P3, R4.reuse, 0xe000, RZ ;  /* 0x0000e00004497810 */ /* 0x040fe20007f7e0ff */
[----:B------:R-:W-:Y:S01]  /*dac0*/  IMAD.X R53, RZ, RZ, R5, P4 ;  /* 0x000000ffff357224 */ /* 0x000fe200020e0605 */
[----:B------:R-:W-:-:S02]  /*dad0*/  IADD3 R10, P4, R4, 0xf000, RZ ;  /* 0x0000f000040a7810 */ /* 0x000fc40007f9e0ff */
[----:B------:R-:W-:Y:S02]  /*dae0*/  LOP3.LUT R60, R61, 0x380, RZ, 0xc0, !PT ;  /* 0x000003803d3c7812 */ /* 0x000fe400078ec0ff */
[----:B------:R-:W-:Y:S01]  /*daf0*/  LOP3.LUT R64, R65, 0x380, RZ, 0xc0, !PT ;  /* 0x0000038041407812 */ /* 0x000fe200078ec0ff */
[----:B------:R-:W-:Y:S01]  /*db00*/  IMAD.X R77, RZ, RZ, R5, P4 ;  /* 0x000000ffff4d7224 */ /* 0x000fe200020e0605 */
[----:B------:R-:W-:Y:S02]  /*db10*/  LOP3.LUT R68, R69, 0x380, RZ, 0xc0, !PT ;  /* 0x0000038045447812 */ /* 0x000fe400078ec0ff */
[----:B------:R-:W-:Y:S02]  /*db20*/  LOP3.LUT R72, R73, 0x380, RZ, 0xc0, !PT ;  /* 0x0000038049487812 */ /* 0x000fe400078ec0ff */
[----:B------:R-:W-:Y:S02]  /*db30*/  SHF.R.U64 R60, R60, 0x3, RZ ;  /* 0x000000033c3c7819 */ /* 0x000fe400000012ff */
[----:B-1----:R-:W-:-:S02]  /*db40*/  ISETP.NE.AND P5, PT, R3, RZ, PT ;  /* 0x000000ff0300720c */ /* 0x002fc40003fa5270 */
[----:B------:R-:W-:Y:S02]  /*db50*/  LOP3.LUT R3, R10, 0x380, RZ, 0xc0, !PT ;  /* 0x000003800a037812 */ /* 0x000fe400078ec0ff */
[----:B------:R-:W-:Y:S02]  /*db60*/  SHF.R.U64 R64, R64, 0x3, RZ ;  /* 0x0000000340407819 */ /* 0x000fe400000012ff */
[----:B------:R-:W-:Y:S02]  /*db70*/  SHF.R.U64 R68, R68, 0x3, RZ ;  /* 0x0000000344447819 */ /* 0x000fe400000012ff */
[----:B------:R-:W-:Y:S02]  /*db80*/  SHF.R.U64 R72, R72, 0x3, RZ ;  /* 0x0000000348487819 */ /* 0x000fe400000012ff */
[----:B------:R-:W-:Y:S02]  /*db90*/  SHF.R.U64 R7, R7, 0x3, RZ ;  /* 0x0000000307077819 */ /* 0x000fe400000012ff */
[----:B------:R-:W-:-:S02]  /*dba0*/  SHF.R.U64 R3, R3, 0x3, RZ ;  /* 0x0000000303037819 */ /* 0x000fc400000012ff */
        /* <DEDUP_REMOVED lines=9> */
[----:B------:R-:W-:Y:S01]  /*dc40*/  IMAD.MOV.U32 R7, RZ, RZ, R5 ;  /* 0x000000ffff077224 */ /* 0x000fe200078e0005 */
[----:B------:R-:W-:-:S02]  /*dc50*/  LOP3.LUT R76, R3, R10, RZ, 0x3c, !PT ;  /* 0x0000000a034c7212 */ /* 0x000fc400078e3cff */
[----:B------:R-:W-:Y:S02]  /*dc60*/  SHF.R.S32.HI R80, RZ, 0x1f, R199 ;  /* 0x0000001fff507819 */ /* 0x000fe400000114c7 */
[----:B------:R-:W-:Y:S02]  /*dc70*/  SEL R83, R202, RZ, !P0 ;  /* 0x000000ffca537207 */ /* 0x000fe40004000000 */
[----:B------:R-:W-:Y:S02]  /*dc80*/  SEL R212, R212, RZ, !P0 ;  /* 0x000000ffd4d47207 */ /* 0x000fe40004000000 */
[----:B-----5:R-:W-:Y:S01]  /*dc90*/  SHF.R.S32.HI R81, RZ, 0x1f, R24 ;  /* 0x0000001fff517819 */ /* 0x020fe20000011418 */
[----:B------:R-:W-:Y:S06]  /*dca0*/  @P5 BRA `(.L_x_755) ;  /* 0x0000000000b85947 */ /* 0x000fec0003800000 */
[----:B------:R-:W1:Y:S01]  /*dcb0*/  LDC R31, c[0x0][0xbe8] ;  /* 0x0002fa00ff1f7b82 */ /* 0x000e620000000800 */
[----:B------:R-:W-:Y:S01]  /*dcc0*/  ULDC.64 UR4, c[0x0][0xb90] ;  /* 0x0002e40000047ab9 */ /* 0x000fe20000000a00 */
[----:B------:R-:W-:Y:S02]  /*dcd0*/  IMAD R30, R209, 0x40, R222 ;  /* 0x00000040d11e7824 */ /* 0x000fe400078e02de */
[----:B------:R-:W-:Y:S02]  /*dce0*/  IMAD R10, R80, UR4, RZ ;  /* 0x00000004500a7c24 */ /* 0x000fe4000f8e02ff */
[----:B------:R-:W-:Y:S02]  /*dcf0*/  IMAD.MOV.U32 R4, RZ, RZ, R24 ;  /* 0x000000ffff047224 */ /* 0x000fe400078e0018 */
[----:B------:R-:W-:Y:S02]  /*dd00*/  IMAD R11, R199, UR5, R10 ;  /* 0x00000005c70b7c24 */ /* 0x000fe4000f8e020a */
[----:B------:R-:W-:-:S02]  /*dd10*/  IMAD.MOV.U32 R5, RZ, RZ, R81 ;  /* 0x000000ffff057224 */ /* 0x000fc400078e0051 */
[----:B------:R-:W-:Y:S02]  /*dd20*/  IMAD.MOV R34, RZ, RZ, -R194 ;  /* 0x000000ffff227224 */ /* 0x000fe400078e0ac2 */
[----:B------:R-:W-:Y:S01]  /*dd30*/  IMAD.WIDE.U32 R4, R199, UR4, R4 ;  /* 0x00000004c7047c25 */ /* 0x000fe2000f8e0004 */
[----:B------:R-:W-:-:S03]  /*dd40*/  ULDC.64 UR4, c[0x0][0xb98] ;  /* 0x0002e60000047ab9 */ /* 0x000fc60000000a00 */
[----:B------:R-:W-:Y:S02]  /*dd50*/  IMAD.IADD R5, R5, 0x1, R11 ;  /* 0x0000000105057824 */ /* 0x000fe400078e020b */
[----:B------:R-:W-:Y:S02]  /*dd60*/  IMAD R35, R209, 0x40, R191 ;  /* 0x00000040d1237824 */ /* 0x000fe400078e02bf */
[----:B------:R-:W-:Y:S01]  /*dd70*/  IMAD.WIDE.U32 R4, R83, UR4, R4 ;  /* 0x0000000453047c25 */ /* 0x000fe2000f8e0004 */
[----:B-1----:R-:W-:-:S13]  /*dd80*/  ISETP.NE.AND P0, PT, R31, 0x1, PT ;  /* 0x000000011f00780c */ /* 0x002fda0003f05270 */
[----:B------:R-:W1:Y:S08]  /*dd90*/  @P0 LDC R3, c[0x0][0xbec] ;  /* 0x0002fb00ff030b82 */ /* 0x000e700000000800 */
[----:B------:R-:W2:Y:S01]  /*dda0*/  @P0 LDC R15, c[0x0][0xbf0] ;  /* 0x0002fc00ff0f0b82 */ /* 0x000ea20000000800 */
[----:B-1----:R-:W-:-:S04]  /*ddb0*/  @P0 IMAD.HI.U32 R10, R30, R3, RZ ;  /* 0x000000031e0a0227 */ /* 0x002fc800078e00ff */
[----:B------:R-:W-:Y:S01]  /*ddc0*/  IMAD.MOV.U32 R3, RZ, RZ, R30 ;  /* 0x000000ffff037224 */ /* 0x000fe200078e001e */
[----:B--2---:R-:W-:Y:S01]  /*ddd0*/  @P0 SHF.R.U32.HI R3, RZ, R15, R10 ;  /* 0x0000000fff030219 */ /* 0x004fe2000001160a */
[----:B------:R-:W-:-:S03]  /*dde0*/  IMAD R10, R212, UR4, RZ ;  /* 0x00000004d40a7c24 */ /* 0x000fc6000f8e02ff */
[--C-:B------:R-:W-:Y:S01]  /*ddf0*/  SHF.R.S32.HI R15, RZ, 0x1f, R3.reuse ;  /* 0x0000001fff0f7819 */ /* 0x100fe20000011403 */
[----:B------:R-:W-:Y:S01]  /*de00*/  IMAD.MOV R14, RZ, RZ, -R3 ;  /* 0x000000ffff0e7224 */ /* 0x000fe200078e0a03 */
[----:B------:R-:W-:Y:S01]  /*de10*/  IADD3 R4, P0, R3, R4, RZ ;  /* 0x0000000403047210 */ /* 0x000fe20007f1e0ff */
[----:B------:R-:W-:Y:S01]  /*de20*/  IMAD R10, R83, UR5, R10 ;  /* 0x00000005530a7c24 */ /* 0x000fe2000f8e020a */
[----:B------:R-:W-:Y:S01]  /*de30*/  ULDC.64 UR4, c[0x0][0xb88] ;  /* 0x0002e20000047ab9 */ /* 0x000fe20000000a00 */
[----:B------:R-:W-:Y:S02]  /*de40*/  IMAD R11, R31, R14, R30 ;  /* 0x0000000e1f0b7224 */ /* 0x000fe400078e021e */
[----:B------:R-:W-:Y:S01]  /*de50*/  IMAD R30, R0, R31, RZ ;  /* 0x0000001f001e7224 */ /* 0x000fe200078e02ff */
[----:B------:R-:W-:Y:S02]  /*de60*/  IADD3.X R5, R15, R5, R10, P0, !PT ;  /* 0x000000050f057210 */ /* 0x000fe400007fe40a */
[----:B------:R-:W-:Y:S01]  /*de70*/  SHF.R.S32.HI R3, RZ, 0x1f, R11 ;  /* 0x0000001fff037819 */ /* 0x000fe2000001140b */
[----:B------:R-:W-:-:S04]  /*de80*/  IMAD.WIDE.U32 R4, R11, UR4, R4 ;  /* 0x000000040b047c25 */ /* 0x000fc8000f8e0004 */
[----:B------:R-:W-:-:S04]  /*de90*/  IMAD R10, R3, UR4, RZ ;  /* 0x00000004030a7c24 */ /* 0x000fc8000f8e02ff */
[----:B------:R-:W-:Y:S01]  /*dea0*/  IMAD R3, R11, UR5, R10 ;  /* 0x000000050b037c24 */ /* 0x000fe2000f8e020a */
[----:B------:R-:W-:Y:S02]  /*deb0*/  ULDC.64 UR4, c[0x0][0xb50] ;  /* 0x0002d40000047ab9 */ /* 0x000fe40000000a00 */
[----:B------:R-:W-:Y:S01]  /*dec0*/  LEA R14, P0, R4, UR4, 0x2 ;  /* 0x00000004040e7c11 */ /* 0x000fe2000f8010ff */
[----:B------:R-:W-:-:S04]  /*ded0*/  IMAD.IADD R3, R5, 0x1, R3 ;  /* 0x0000000105037824 */ /* 0x000fc800078e0203 */
[----:B------:R-:W-:Y:S01]  /*dee0*/  SHFL.IDX PT, R10, R14, 0x1, 0x1c1f ;  /* 0x003c1f000e0a7f89 */ /* 0x000fe200000e0000 */
[----:B------:R-:W-:Y:S01]  /*def0*/  LEA.HI.X R15, R4, UR5, R3, 0x2, P0 ;  /* 0x00000005040f7c11 */ /* 0x000fe200080f1403 */
[----:B------:R-:W-:Y:S01]  /*df00*/  VIADD R3, R35, 0x8 ;  /* 0x0000000823037836 */ /* 0x000fe20000000000 */
[----:B------:R-:W-:Y:S01]  /*df10*/  ISETP.NE.AND P0, PT, R193, R34, PT ;  /* 0x00000022c100720c */ /* 0x000fe20003f05270 */
[----:B------:R-:W-:Y:S03]  /*df20*/  SHFL.IDX PT, R4, R14, RZ, 0x1c1f ;  /* 0x001c1fff0e047589 */ /* 0x000fe600000e0000 */
[-C--:B------:R-:W-:Y:S01]  /*df30*/  ISETP.GE.OR P1, PT, R35, R30.reuse, P0 ;  /* 0x0000001e2300720c */ /* 0x080fe20000726670 */
[----:B------:R-:W1:Y:S01]  /*df40*/  SHFL.IDX PT, R5, R15, RZ, 0x1c1f ;  /* 0x001c1fff0f057589 */ /* 0x000e6200000e0000 */
[----:B------:R-:W-:-:S03]  /*df50*/  ISETP.GE.OR P0, PT, R3, R30, P0 ;  /* 0x0000001e0300720c */ /* 0x000fc60000706670 */
[----:B------:R-:W2:Y:S08]  /*df60*/  SHFL.IDX PT, R11, R15, 0x1, 0x1c1f ;  /* 0x003c1f000f0b7f89 */ /* 0x000eb000000e0000 */
[----:B-1----:R1:W-:Y:S04]  /*df70*/  @!P1 ST.E desc[UR40][R4.64], R21 ;  /* 0x0000001504009985 */ /* 0x0023e8000c101928 */
[----:B--2---:R1:W-:Y:S02]  /*df80*/  @!P0 ST.E desc[UR40][R10.64], R20 ;  /* 0x000000140a008985 */ /* 0x0043e4000c101928 */
.L_x_755:
[----:B------:R-:W2:Y:S01]  /*df90*/  LDC R85, c[0x0][0xbe8] ;  /* 0x0002fa00ff557b82 */ /* 0x000ea20000000800 */
[----:B------:R-:W-:Y:S01]  /*dfa0*/  ULDC.64 UR4, c[0x0][0xaa0] ;  /* 0x0002a80000047ab9 */ /* 0x000fe20000000a00 */
[----:B-1----:R-:W5:Y:S01]  /*dfb0*/  LD.E.128 R4, desc[UR40][R6.64] ;  /* 0x0000002806047980 */ /* 0x002f62000c101d00 */
[----:B------:R-:W-:-:S03]  /*dfc0*/  IMAD R3, R81, UR4, RZ ;  /* 0x0000000451037c24 */ /* 0x000fc6000f8e02ff */
[----:B------:R-:W5:Y:S02]  /*dfd0*/  LD.E.128 R8, desc[UR40][R8.64] ;  /* 0x0000002808087980 */ /* 0x000f64000c101d00 */
[----:B------:R-:W1:Y:S02]  /*dfe0*/  LDC R88, c[0x0][0xac8] ;  /* 0x0002b200ff587b82 */ /* 0x000e640000000800 */
[----:B------:R-:W5:Y:S04]  /*dff0*/  LD.E.128 R12, desc[UR40][R12.64] ;  /* 0x000000280c0c7980 */ /* 0x000f68000c101d00 */
[----:B------:R-:W5:Y:S04]  /*e000*/  LD.E.128 R28, desc[UR40][R28.64] ;  /* 0x000000281c1c7980 */ /* 0x000f68000c101d00 */
[----:B------:R-:W5:Y:S04]  /*e010*/  LD.E.128 R32, desc[UR40][R32.64] ;  /* 0x0000002820207980 */ /* 0x000f68000c101d00 */
[----:B------:R-:W5:Y:S01]  /*e020*/  LD.E.128 R36, desc[UR40][R36.64] ;  /* 0x0000002824247980 */ /* 0x000f62000c101d00 */
[----:B--2---:R-:W-:Y:S01]  /*e030*/  ISETP.NE.AND P1, PT, R85, 0x1, PT ;  /* 0x000000015500780c */ /* 0x004fe20003f25270 */
[----:B------:R-:W-:-:S02]  /*e040*/  IMAD R3, R24, UR5, R3 ;  /* 0x0000000518037c24 */ /* 0x000fc4000f8e0203 */
[----:B------:R-:W5:Y:S01]  /*e050*/  LD.E.128 R40, desc[UR40][R40.64] ;  /* 0x0000002828287980 */ /* 0x000f62000c101d00 */
[----:B------:R-:W-:Y:S01]  /*e060*/  IMAD.WIDE.U32 R20, R24, UR4, RZ ;  /* 0x0000000418147c25 */ /* 0x000fe2000f8e00ff */
[----:B------:R-:W-:Y:S02]  /*e070*/  ULDC.64 UR4, c[0x0][0xae8] ;  /* 0x0002ba0000047ab9 */ /* 0x000fe40000000a00 */
[----:B------:R-:W5:Y:S04]  /*e080*/  LD.E.128 R44, desc[UR40][R44.64] ;  /* 0x000000282c2c7980 */ /* 0x000f68000c101d00 */
[----:B------:R-:W5:Y:S02]  /*e090*/  LD.E.128 R48, desc[UR40][R48.64] ;  /* 0x0000002830307980 */ /* 0x000f64000c101d00 */
[----:B------:R-:W2:Y:S01]  /*e0a0*/  @P1 LDC R81, c[0x0][0xbec] ;  /* 0x0002fb00ff511b82 */ /* 0x000ea20000000800 */
[----:B------:R-:W-:Y:S01]  /*e0b0*/  IMAD.IADD R21, R21, 0x1, R3 ;  /* 0x0000000115157824 */ /* 0x000fe200078e0203 */
[----:B------:R-:W5:Y:S01]  /*e0c0*/  LD.E.128 R52, desc[UR40][R52.64] ;  /* 0x0000002834347980 */ /* 0x000f62000c101d00 */
[----:B------:R-:W-:-:S03]  /*e0d0*/  IMAD R24, R80, UR4, RZ ;  /* 0x0000000450187c24 */ /* 0x000fc6000f8e02ff */
[----:B------:R-:W5:Y:S02]  /*e0e0*/  LD.E.128 R56, desc[UR40][R56.64] ;  /* 0x0000002838387980 */ /* 0x000f64000c101d00 */
[----:B------:R-:W3:Y:S01]  /*e0f0*/  @P1 LDC R87, c[0x0][0xbf0] ;  /* 0x0002fc00ff571b82 */ /* 0x000ee20000000800 */
[C---:B------:R-:W-:Y:S01]  /*e100*/  IMAD R3, R199.reuse, UR5, R24 ;  /* 0x00000005c7037c24 */ /* 0x040fe2000f8e0218 */
[----:B------:R-:W5:Y:S01]  /*e110*/  LD.E.128 R60, desc[UR40][R60.64] ;  /* 0x000000283c3c7980 */ /* 0x000f62000c101d00 */
[----:B------:R-:W-:Y:S01]  /*e120*/  IMAD.WIDE.U32 R20, R199, UR4, R20 ;  /* 0x00000004c7147c25 */ /* 0x000fe2000f8e0014 */
[----:B------:R-:W-:Y:S02]  /*e130*/  ULDC.64 UR4, c[0x0][0xaf0] ;  /* 0x0002bc0000047ab9 */ /* 0x000fe40000000a00 */
[----:B------:R-:W5:Y:S01]  /*e140*/  LD.E.128 R64, desc[UR40][R64.64] ;  /* 0x0000002840407980 */ /* 0x000f62000c101d00 */
[----:B------:R-:W-:Y:S02]  /*e150*/  IMAD R24, R210, 0x20, R211 ;  /* 0x00000020d2187824 */ /* 0x000fe400078e02d3 */
[----:B------:R-:W-:Y:S01]  /*e160*/  IMAD.IADD R21, R21, 0x1, R3 ;  /* 0x0000000115157824 */ /* 0x000fe200078e0203 */
[----:B------:R-:W5:Y:S01]  /*e170*/  LD.E.128 R68, desc[UR40][R68.64] ;  /* 0x0000002844447980 */ /* 0x000f62000c101d00 */
[----:B------:R-:W-:-:S02]  /*e180*/  IMAD R3, R212, UR4, RZ ;  /* 0x00000004d4037c24 */ /* 0x000fc4000f8e02ff */
[----:B------:R-:W-:Y:S01]  /*e190*/  IMAD R82, R209, 0x40, R24 ;  /* 0x00000040d1527824 */ /* 0x000fe200078e0218 */
[----:B-1----:R-:W-:Y:S01]  /*e1a0*/  ISETP.GE.AND P0, PT, R207, R88, PT ;  /* 0x00000058cf00720c */ /* 0x002fe20003f06270 */
[C---:B------:R-:W-:Y:S01]  /*e1b0*/  IMAD R3, R83.reuse, UR5, R3 ;  /* 0x0000000553037c24 */ /* 0x040fe2000f8e0203 */
[----:B------:R-:W5:Y:S01]  /*e1c0*/  LD.E.128 R72, desc[UR40][R72.64] ;  /* 0x0000002848487980 */ /* 0x000f62000c101d00 */
[----:B------:R-:W-:-:S03]  /*e1d0*/  IMAD.WIDE.U32 R20, R83, UR4, R20 ;  /* 0x0000000453147c25 */ /* 0x000fc6000f8e0014 */
[----:B------:R-:W5:Y:S01]  /*e1e0*/  LD.E.128 R76, desc[UR40][R76.64] ;  /* 0x000000284c4c7980 */ /* 0x000f62000c101d00 */
[----:B--2---:R-:W-:Y:S01]  /*e1f0*/  @P1 IMAD.HI.U32 R24, R82, R81, RZ ;  /* 0x0000005152181227 */ /* 0x004fe200078e00ff */
[----:B------:R-:W-:Y:S01]  /*e200*/  SEL R80, RZ, 0xffffffff, P0 ;  /* 0xffffffffff507807 */ /* 0x000fe20000000000 */
[----:B------:R-:W-:Y:S01]  /*e210*/  ULDC.64 UR4, c[0x0][0xae0] ;  /* 0x0002b80000047ab9 */ /* 0x000fe20000000a00 */
[-C--:B------:R-:W-:Y:S01]  /*e220*/  ISETP.GE.AND P0, PT, R206, R88.reuse, PT ;  /* 0x00000058ce00720c */ /* 0x080fe20003f06270 */
[----:B------:R-:W-:Y:S01]  /*e230*/  IMAD.IADD R21, R21, 0x1, R3 ;  /* 0x0000000115157824 */ /* 0x000fe200078e0203 */
[----:B------:R-:W-:Y:S01]  /*e240*/  @!PT LDS RZ, [RZ] ;  /* 0x00000000fffff984 */ /* 0x000fe20000000800 */
[----:B------:R-:W-:Y:S01]  /*e250*/  @!PT LDS RZ, [RZ] ;  /* 0x00000000fffff984 */ /* 0x000fe20000000800 */
[----:B------:R-:W-:Y:S01]  /*e260*/  @!PT LDS RZ, [RZ] ;  /* 0x00000000fffff984 */ /* 0x000fe20000000800 */
[----:B------:R-:W-:Y:S01]  /*e270*/  @!PT LDS RZ, [RZ] ;  /* 0x00000000fffff984 */ /* 0x000fe20000000800 */
[----:B------:R1:W-:Y:S06]  /*e280*/  MEMBAR.ALL.CTA ;  /* 0x0000000000007992 */ /* 0x0003ec0000008000 */
[----:B-1----:R-:W1:Y:S01]  /*e290*/  FENCE.VIEW.ASYNC.S ;  /* 0x00000000000073c6 */ /* 0x002e620000000000 */
[----:B------:R-:W-:Y:S01]  /*e2a0*/  IMAD.MOV.U32 R3, RZ, RZ, R82 ;  /* 0x000000ffff037224 */ /* 0x000fe200078e0052 */
[----:B---3--:R-:W-:Y:S01]  /*e2b0*/  @P1 SHF.R.U32.HI R3, RZ, R87, R24 ;  /* 0x00000057ff031219 */ /* 0x008fe20000011618 */
[----:B------:R-:W-:Y:S01]  /*e2c0*/  IMAD.SHL.U32 R83, R80, 0x2, RZ ;  /* 0x0000000250537824 */ /* 0x000fe200078e00ff */
[-C--:B------:R-:W-:Y:S01]  /*e2d0*/  ISETP.GE.AND P1, PT, R189, R88.reuse, PT ;  /* 0x00000058bd00720c */ /* 0x080fe20003f26270 */
[----:B------:R-:W-:Y:S01]  /*e2e0*/  IMAD R92, R0, R85, RZ ;  /* 0x00000055005c7224 */ /* 0x000fe200078e02ff */
[----:B------:R-:W-:Y:S01]  /*e2f0*/  SEL R80, RZ, 0xffffffff, P0 ;  /* 0xffffffffff507807 */ /* 0x000fe20000000000 */
[----:B------:R-:W-:Y:S01]  /*e300*/  IMAD.MOV R81, RZ, RZ, -R3 ;  /* 0x000000ffff517224 */ /* 0x000fe200078e0a03 */
[----:B------:R-:W-:Y:S01]  /*e310*/  SEL R24, RZ, 0x1, P1 ;  /* 0x00000001ff187807 */ /* 0x000fe20000800000 */
[----:B------:R-:W-:Y:S01]  /*e320*/  IMAD.WIDE.U32 R20, R3, UR4, R20 ;  /* 0x0000000403147c25 */ /* 0x000fe2000f8e0014 */
[-C--:B------:R-:W-:Y:S01]  /*e330*/  ISETP.GE.AND P0, PT, R205, R88.reuse, PT ;  /* 0x00000058cd00720c */ /* 0x080fe20003f06270 */
[----:B------:R-:W-:Y:S01]  /*e340*/  BSSY B1, `(.L_x_756) ;  /* 0x000004a000017945 */ /* 0x000fe20003800000 */
[----:B------:R-:W-:Y:S01]  /*e350*/  LOP3.LUT R24, R83, 0x2, R24, 0xe2, !PT ;  /* 0x0000000253187812 */ /* 0x000fe200078ee218 */
[----:B------:R-:W-:Y:S01]  /*e360*/  IMAD.SHL.U32 R83, R80, 0x4, RZ ;  /* 0x0000000450537824 */ /* 0x000fe200078e00ff */
[----:B------:R-:W-:Y:S01]  /*e370*/  SEL R80, RZ, 0xffffffff, P0 ;  /* 0xffffffffff507807 */ /* 0x000fe20000000000 */
[----:B------:R-:W-:Y:S01]  /*e380*/  IMAD R81, R85, R81, R82 ;  /* 0x0000005155517224 */ /* 0x000fe200078e0252 */
[-C--:B------:R-:W-:Y:S01]  /*e390*/  ISETP.GE.AND P0, PT, R204, R88.reuse, PT ;  /* 0x00000058cc00720c */ /* 0x080fe20003f06270 */
[----:B------:R-:W-:Y:S01]  /*e3a0*/  IMAD R91, R209, 0x40, R211 ;  /* 0x00000040d15b7824 */ /* 0x000fe200078e02d3 */
[----:B------:R-:W-:Y:S01]  /*e3b0*/  SHF.R.S32.HI R82, RZ, 0x1f, R3 ;  /* 0x0000001fff527819 */ /* 0x000fe20000011403 */
[----:B------:R-:W-:Y:S01]  /*e3c0*/  VIADD R0, R2, 0x28c20 ;  /* 0x00028c2002007836 */ /* 0x000fe20000000000 */
[----:B------:R-:W-:Y:S01]  /*e3d0*/  LOP3.LUT R24, R83, 0x4, R24, 0xe2, !PT ;  /* 0x0000000453187812 */ /* 0x000fe200078ee218 */
[----:B------:R-:W-:Y:S01]  /*e3e0*/  IMAD.SHL.U32 R83, R80, 0x8, RZ ;  /* 0x0000000850537824 */ /* 0x000fe200078e00ff */
[----:B------:R-:W-:Y:S01]  /*e3f0*/  SEL R80, RZ, 0xffffffff, P0 ;  /* 0xffffffffff507807 */ /* 0x000fe20000000000 */
[----:B------:R-:W-:Y:S01]  /*e400*/  IMAD R82, R82, UR4, RZ ;  /* 0x0000000452527c24 */ /* 0x000fe2000f8e02ff */
[----:B------:R-:W-:-:S02]  /*e410*/  ISETP.GE.AND P0, PT, R203, R88, PT ;  /* 0x00000058cb00720c */ /* 0x000fc40003f06270 */
[----:B------:R-:W-:Y:S01]  /*e420*/  LOP3.LUT R24, R83, 0x8, R24, 0xe2, !PT ;  /* 0x0000000853187812 */ /* 0x000fe200078ee218 */
[----:B------:R-:W-:Y:S01]  /*e430*/  IMAD.SHL.U32 R87, R80, 0x10, RZ ;  /* 0x0000001050577824 */ /* 0x000fe200078e00ff */
[----:B------:R-:W-:Y:S01]  /*e440*/  SHF.R.S32.HI R80, RZ, 0x1f, R81 ;  /* 0x0000001fff507819 */ /* 0x000fe20000011451 */
[----:B------:R-:W-:Y:S01]  /*e450*/  IMAD R83, R3, UR5, R82 ;  /* 0x0000000503537c24 */ /* 0x000fe2000f8e0252 */
[----:B------:R-:W-:Y:S01]  /*e460*/  ULDC.64 UR4, c[0x0][0xad8] ;  /* 0x0002b60000047ab9 */ /* 0x000fe20000000a00 */
[----:B------:R-:W-:Y:S02]  /*e470*/  SEL R3, RZ, 0xffffffff, P0 ;  /* 0xffffffffff037807 */ /* 0x000fe40000000000 */
[----:B------:R-:W-:Y:S01]  /*e480*/  IMAD.IADD R21, R21, 0x1, R83 ;  /* 0x0000000115157824 */ /* 0x000fe200078e0253 */
[----:B------:R-:W-:Y:S01]  /*e490*/  ISETP.GE.AND P1, PT, R91, R92, PT ;  /* 0x0000005c5b00720c */ /* 0x000fe20003f26270 */
[----:B------:R-:W-:Y:S01]  /*e4a0*/  IMAD R80, R80, UR4, RZ ;  /* 0x0000000450507c24 */ /* 0x000fe2000f8e02ff */
[----:B------:R-:W-:Y:S01]  /*e4b0*/  LOP3.LUT R24, R87, 0x10, R24, 0xe2, !PT ;  /* 0x0000001057187812 */ /* 0x000fe200078ee218 */
[----:B------:R-:W-:Y:S01]  /*e4c0*/  IMAD.WIDE.U32 R20, R81, UR4, R20 ;  /* 0x0000000451147c25 */ /* 0x000fe2000f8e0014 */
[----:B------:R-:W-:-:S02]  /*e4d0*/  ISETP.GE.AND P0, PT, R215, R88, PT ;  /* 0x00000058d700720c */ /* 0x000fc40003f06270 */
[----:B------:R-:W-:Y:S01]  /*e4e0*/  PRMT R0, RZ, 0x654, R0 ;  /* 0x00000654ff007816 */ /* 0x000fe20000000000 */
[----:B------:R-:W-:Y:S01]  /*e4f0*/  IMAD R83, R81, UR5, R80 ;  /* 0x0000000551537c24 */ /* 0x000fe2000f8e0250 */
[----:B------:R-:W-:Y:S01]  /*e500*/  ULDC.64 UR4, c[0x0][0xa80] ;  /* 0x0002a00000047ab9 */ /* 0x000fe20000000a00 */
[----:B------:R-:W-:Y:S01]  /*e510*/  IMAD.SHL.U32 R3, R3, 0x20, RZ ;  /* 0x0000002003037824 */ /* 0x000fe200078e00ff */
[----:B------:R-:W-:Y:S01]  /*e520*/  LEA R89, P2, R20, UR4, 0x1 ;  /* 0x0000000414597c11 */ /* 0x000fe2000f8408ff */
[----:B------:R-:W-:Y:S01]  /*e530*/  IMAD.IADD R21, R21, 0x1, R83 ;  /* 0x0000000115157824 */ /* 0x000fe200078e0253 */
[----:B-1----:R1:W-:Y:S02]  /*e540*/  SYNCS.ARRIVE.TRANS64.RED.A1T0 RZ, [R0+URZ], RZ ;  /* 0x000000ff00ff79a7 */ /* 0x0023e4000810043f */
[----:B------:R-:W-:Y:S01]  /*e550*/  LOP3.LUT R24, R3, 0x20, R24, 0xe2, !PT ;  /* 0x0000002003187812 */ /* 0x000fe200078ee218 */
[----:B------:R1:W2:Y:S01]  /*e560*/  SHFL.IDX PT, R80, R89, RZ, 0x181f ;  /* 0x00181fff59507589 */ /* 0x0002a200000e0000 */
[----:B------:R-:W-:-:S02]  /*e570*/  SEL R3, RZ, 0x40, P0 ;  /* 0x00000040ff037807 */ /* 0x000fc40000000000 */
[----:B------:R-:W-:Y:S02]  /*e580*/  ISETP.GE.AND P0, PT, R214, R88, PT ;  /* 0x00000058d600720c */ /* 0x000fe40003f06270 */
[----:B------:R-:W-:Y:S02]  /*e590*/  LEA.HI.X R90, R20, UR5, R21, 0x1, P2 ;  /* 0x00000005145a7c11 */ /* 0x000fe400090f0c15 */
[----:B------:R-:W-:Y:S02]  /*e5a0*/  LOP3.LUT R3, R24, R3, RZ, 0xfc, !PT ;  /* 0x0000000318037212 */ /* 0x000fe400078efcff */
[----:B------:R-:W-:Y:S01]  /*e5b0*/  SEL R24, RZ, 0x80, P0 ;  /* 0x00000080ff187807 */ /* 0x000fe20000000000 */
[----:B------:R1:W3:Y:S03]  /*e5c0*/  SHFL.IDX PT, R81, R90, RZ, 0x181f ;  /* 0x00181fff5a517589 */ /* 0x0002e600000e0000 */
[----:B------:R-:W-:Y:S01]  /*e5d0*/  LOP3.LUT R24, R3, R24, RZ, 0xfc, !PT ;  /* 0x0000001803187212 */ /* 0x000fe200078efcff */
[----:B------:R-:W-:Y:S06]  /*e5e0*/  @P1 BRA `(.L_x_757) ;  /* 0x00000000007c1947 */ /* 0x000fec0003800000 */
[-C--:B------:R-:W-:Y:S02]  /*e5f0*/  ISETP.GE.AND P1, PT, R207, R88.reuse, PT ;  /* 0x00000058cf00720c */ /* 0x080fe40003f26270 */
[-C--:B------:R-:W-:Y:S02]  /*e600*/  ISETP.GE.AND P0, PT, R189, R88.reuse, PT ;  /* 0x00000058bd00720c */ /* 0x080fe40003f06270 */
[-C--:B------:R-:W-:Y:S02]  /*e610*/  ISETP.GE.AND P5, PT, R206, R88.reuse, PT ;  /* 0x00000058ce00720c */ /* 0x080fe40003fa6270 */
[----:B------:R-:W-:-:S07]  /*e620*/  ISETP.GE.AND P3, PT, R205, R88, PT ;  /* 0x00000058cd00720c */ /* 0x000fce0003f66270 */
[----:B--2---:R-:W-:Y:S02]  /*e630*/  @!P1 LEA R82, P2, R207, R80, 0x1 ;  /* 0x00000050cf529211 */ /* 0x004fe400078408ff */
[----:B---3--:R-:W-:Y:S02]  /*e640*/  @!P0 IMAD.WIDE R20, R189, 0x2, R80 ;  /* 0x00000002bd148825 */ /* 0x008fe400078e0250 */
[----:B------:R-:W-:Y:S02]  /*e650*/  @!P1 LEA.HI.X R83, R207, R81, R233, 0x1, P2 ;  /* 0x00000051cf539211 */ /* 0x000fe400010f0ce9 */
[----:B------:R-:W-:Y:S01]  /*e660*/  ISETP.GE.AND P2, PT, R204, R88, PT ;  /* 0x00000058cc00720c */ /* 0x000fe20003f46270 */
[----:B-----5:R2:W-:Y:S01]  /*e670*/  @!P0 ST.E.128 desc[UR40][R20.64], R4 ;  /* 0x0000000414008985 */ /* 0x0205e2000c101d28 */
[----:B------:R-:W-:Y:S02]  /*e680*/  @!P5 LEA R84, P4, R206, R80, 0x1 ;  /* 0x00000050ce54d211 */ /* 0x000fe400078808ff */
[----:B------:R-:W-:Y:S01]  /*e690*/  LOP3.LUT P0, RZ, R3, 0x40, RZ, 0xc0, !PT ;  /* 0x0000004003ff7812 */ /* 0x000fe2000780c0ff */
[----:B------:R3:W-:Y:S01]  /*e6a0*/  @!P1 ST.E.128 desc[UR40][R82.64], R12 ;  /* 0x0000000c52009985 */ /* 0x0007e2000c101d28 */
[----:B------:R-:W-:-:S02]  /*e6b0*/  ISETP.GE.AND P1, PT, R203, R88, PT ;  /* 0x00000058cb00720c */ /* 0x000fc40003f26270 */
[-C--:B------:R-:W-:Y:S02]  /*e6c0*/  @!P5 LEA.HI.X R85, R206, R81.reuse, R232, 0x1, P4 ;  /* 0x00000051ce55d211 */ /* 0x080fe400020f0ce8 */
[----:B------:R-:W-:Y:S02]  /*e6d0*/  LOP3.LUT P4, RZ, R24, 0x80, RZ, 0xc0, !PT ;  /* 0x0000008018ff7812 */ /* 0x000fe4000788c0ff */
[CC--:B------:R-:W-:Y:S01]  /*e6e0*/  @!P3 LEA R86, P6, R205.reuse, R80.reuse, 0x1 ;  /* 0x00000050cd56b211 */ /* 0x0c0fe200078c08ff */
[----:B------:R4:W-:Y:S03]  /*e6f0*/  @!P5 ST.E.128 desc[UR40][R84.64], R32 ;  /* 0x000000205400d985 */ /* 0x0009e6000c101d28 */
[----:B------:R-:W-:Y:S02]  /*e700*/  @!P3 LEA.HI.X R87, R205, R81, R231, 0x1, P6 ;  /* 0x00000051cd57b211 */ /* 0x000fe400030f0ce7 */
[----:B--2---:R-:W-:-:S03]  /*e710*/  @!P2 LEA R4, P5, R204, R80, 0x1 ;  /* 0x00000050cc04a211 */ /* 0x004fc600078a08ff */
[----:B------:R4:W-:Y:S01]  /*e720*/  @!P3 ST.E.128 desc[UR40][R86.64], R40 ;  /* 0x000000285600b985 */ /* 0x0009e2000c101d28 */
[-C--:B------:R-:W-:Y:S02]  /*e730*/  @!P1 LEA R6, P6, R203, R80.reuse, 0x1 ;  /* 0x00000050cb069211 */ /* 0x080fe400078c08ff */
[-C--:B---3--:R-:W-:Y:S02]  /*e740*/  @P0 LEA R12, P3, R215, R80.reuse, 0x1 ;  /* 0x00000050d70c0211 */ /* 0x088fe400078608ff */
        /* <DEDUP_REMOVED lines=9> */
.L_x_757:
[----:B------:R-:W-:Y:S05]  /*e7e0*/  BSYNC B1 ;  /* 0x0000000000017941 */ /* 0x000fea0003800000 */
.L_x_756:
[----:B-1----:R-:W-:Y:S01]  /*e7f0*/  VIADD R0, R91, 0x20 ;  /* 0x000000205b007836 */ /* 0x002fe20000000000 */
[----:B----45:R1:W4:Y:S04]  /*e800*/  SHFL.IDX PT, R7, R90, 0x1, 0x181f ;  /* 0x00381f005a077f89 */ /* 0x03032800000e0000 */
[----:B------:R-:W-:Y:S01]  /*e810*/  ISETP.GE.AND P0, PT, R0, R92, PT ;  /* 0x0000005c0000720c */ /* 0x000fe20003f06270 */
[----:B------:R1:W0:-:S12]  /*e820*/  SHFL.IDX PT, R6, R89, 0x1, 0x181f ;  /* 0x00381f0059067f89 */ /* 0x00021800000e0000 */
[----:B-1----:R-:W-:Y:S05]  /*e830*/  @P0 BRA `(.L_x_758) ;  /* 0x0000000c00d80947 */ /* 0x002fea0003800000 */
[-C--:B------:R-:W-:Y:S02]  /*e840*/  ISETP.GE.AND P5, PT, R207, R88.reuse, PT ;  /* 0x00000058cf00720c */ /* 0x080fe40003fa6270 */
[-C--:B------:R-:W-:Y:S02]  /*e850*/  ISETP.GE.AND P6, PT, R189, R88.reuse, PT ;  /* 0x00000058bd00720c */ /* 0x080fe40003fc6270 */
[-C--:B------:R-:W-:Y:S02]  /*e860*/  ISETP.GE.AND P3, PT, R206, R88.reuse, PT ;  /* 0x00000058ce00720c */ /* 0x080fe40003f66270 */
[-C--:B------:R-:W-:Y:S02]  /*e870*/  ISETP.GE.AND P2, PT, R205, R88.reuse, PT ;  /* 0x00000058cd00720c */ /* 0x080fe40003f46270 */
[-C--:B------:R-:W-:Y:S02]  /*e880*/  ISETP.GE.AND P1, PT, R204, R88.reuse, PT ;  /* 0x00000058cc00720c */ /* 0x080fe40003f26270 */
[----:B------:R-:W-:-:S03]  /*e890*/  ISETP.GE.AND P0, PT, R203, R88, PT ;  /* 0x00000058cb00720c */ /* 0x000fc60003f06270 */
[-C--:B0-----:R-:W-:Y:S02]  /*e8a0*/  @!P5 LEA R12, P4, R207, R6.reuse, 0x1 ;  /* 0x00000006cf0cd211 */ /* 0x081fe400078808ff */
[----:B----4-:R-:W-:Y:S02]  /*e8b0*/  @!P6 IMAD.WIDE R4, R189, 0x2, R6 ;  /* 0x00000002bd04e825 */ /* 0x010fe400078e0206 */
[----:B------:R-:W-:Y:S02]  /*e8c0*/  @!P5 LEA.HI.X R13, R207, R7, R233, 0x1, P4 ;  /* 0x00000007cf0dd211 */ /* 0x000fe400020f0ce9 */
[----:B------:R-:W-:Y:S01]  /*e8d0*/  LOP3.LUT P4, RZ, R3, 0x40, RZ, 0xc0, !PT ;  /* 0x0000004003ff7812 */ /* 0x000fe2000788c0ff */
[----:B------:R0:W-:Y:S01]  /*e8e0*/  @!P6 ST.E.128 desc[UR40][R4.64], R8 ;  /* 0x000000080400e985 */ /* 0x0001e2000c101d28 */
[----:B------:R-:W-:-:S03]  /*e8f0*/  @!P3 LEA R14, P6, R206, R6, 0x1 ;  /* 0x00000006ce0eb211 */ /* 0x000fc600078c08ff */
[----:B------:R1:W-:Y:S01]  /*e900*/  @!P5 ST.E.128 desc[UR40][R12.64], R28 ;  /* 0x0000001c0c00d985 */ /* 0x0003e2000c101d28 */
[-C--:B------:R-:W-:Y:S02]  /*e910*/  @!P3 LEA.HI.X R15, R206, R7.reuse, R232, 0x1, P6 ;  /* 0x00000007ce0fb211 */ /* 0x080fe400030f0ce8 */
[-C--:B------:R-:W-:Y:S02]  /*e920*/  @!P2 LEA R20, P5, R205, R6.reuse, 0x1 ;  /* 0x00000006cd14a211 */ /* 0x080fe400078a08ff */
[CC--:B------:R-:W-:Y:S01]  /*e930*/  @!P1 LEA R32, P6, R204.reuse, R6.reuse, 0x1 ;  /* 0x00000006cc209211 */ /* 0x0c0fe200078c08ff */
[----:B------:R1:W-:Y:S01]  /*e940*/  @!P3 ST.E.128 desc[UR40][R14.64], R36 ;  /* 0x000000240e00b985 */ /* 0x0003e2000c101d28 */
[----:B------:R-:W-:Y:S02]  /*e950*/  @!P0 LEA R34, P3, R203, R6, 0x1 ;  /* 0x00000006cb228211 */ /* 0x000fe400078608ff */
[-C--:B------:R-:W-:Y:S02]  /*e960*/  @!P2 LEA.HI.X R21, R205, R7.reuse, R231, 0x1, P5 ;  /* 0x00000007cd15a211 */ /* 0x080fe400028f0ce7 */
[----:B------:R-:W-:-:S02]  /*e970*/  @!P1 LEA.HI.X R33, R204, R7, R230, 0x1, P6 ;  /* 0x00000007cc219211 */ /* 0x000fc400030f0ce6 */
[----:B------:R-:W-:Y:S01]  /*e980*/  @!P0 LEA.HI.X R35, R203, R7, R229, 0x1, P3 ;  /* 0x00000007cb238211 */ /* 0x000fe200018f0ce5 */
[----:B------:R1:W-:Y:S01]  /*e990*/  @!P2 ST.E.128 desc[UR40][R20.64], R44 ;  /* 0x0000002c1400a985 */ /* 0x0003e2000c101d28 */
[----:B0-----:R-:W-:-:S03]  /*e9a0*/  @P4 LEA R4, P5, R215, R6, 0x1 ;  /* 0x00000006d7044211 */ /* 0x001fc600078a08ff */
[----:B------:R1:W-:Y:S01]  /*e9b0*/  @!P1 ST.E.128 desc[UR40][R32.64], R52 ;  /* 0x0000003420009985 */ /* 0x0003e2000c101d28 */
[----:B------:R-:W-:-:S03]  /*e9c0*/  @P4 LEA.HI.X R5, R215, R7, R228, 0x1, P5 ;  /* 0x00000007d7054211 */ /* 0x000fc600028f0ce4 */
[----:B------:R1:W-:Y:S01]  /*e9d0*/  @!P0 ST.E.128 desc[UR40][R34.64], R60 ;  /* 0x0000003c22008985 */ /* 0x0003e2000c101d28 */
[----:B------:R-:W-:-:S03]  /*e9e0*/  LOP3.LUT P0, RZ, R24, 0x80, RZ, 0xc0, !PT ;  /* 0x0000008018ff7812 */ /* 0x000fc6000780c0ff */
[----:B------:R1:W-:Y:S10]  /*e9f0*/  @P4 ST.E.128 desc[UR40][R4.64], R68 ;  /* 0x0000004404004985 */ /* 0x0003f4000c101d28 */
[----:B------:R-:W-:Y:S05]  /*ea00*/  @!P0 BRA `(.L_x_758) ;  /* 0x0000000c00648947 */ /* 0x000fea0003800000 */
[----:B-1----:R-:W-:-:S04]  /*ea10*/  LEA R4, P0, R214, R6, 0x1 ;  /* 0x00000006d6047211 */ /* 0x002fc800078008ff */
[----:B------:R-:W-:-:S05]  /*ea20*/  LEA.HI.X R5, R214, R7, R227, 0x1, P0 ;  /* 0x00000007d6057211 */ /* 0x000fca00000f0ce3 */
[----:B------:R0:W-:Y:S01]  /*ea30*/  ST.E.128 desc[UR40][R4.64], R76 ;  /* 0x0000004c04007985 */ /* 0x0001e2000c101d28 */
[----:B------:R-:W-:Y:S05]  /*ea40*/  BRA `(.L_x_758) ;  /* 0x0000000c00547947 */ /* 0x000fea0003800000 */
.L_x_753:
[----:B------:R-:W-:Y:S01]  /*ea50*/  ULDC.64 UR4, c[0x0][0xc00] ;  /* 0x0003000000047ab9 */ /* 0x000fe20000000a00 */
[----:B------:R-:W-:Y:S01]  /*ea60*/  IMAD.MOV.U32 R3, RZ, RZ, RZ ;  /* 0x000000ffff037224 */ /* 0x000fe200078e00ff */
[----:B------:R-:W-:Y:S01]  /*ea70*/  ISETP.NE.U32.AND P0, PT, RZ, UR4, PT ;  /* 0x00000004ff007c0c */ /* 0x000fe2000bf05070 */
[----:B------:R-:W2:Y:S01]  /*ea80*/  LDC R29, c[0x0][0xbe8] ;  /* 0x0002fa00ff1d7b82 */ /* 0x000ea20000000800 */
[----:B------:R-:W-:Y:S02]  /*ea90*/  IADD3 R4, P1, R200, UR4, RZ ;  /* 0x00000004c8047c10 */ /* 0x000fe4000ff3e0ff */
[----:B------:R-:W-:Y:S02]  /*eaa0*/  ISETP.NE.AND.EX P0, PT, RZ, UR5, PT, P0 ;  /* 0x00000005ff007c0c */ /* 0x000fe4000bf05300 */
[----:B------:R-:W-:Y:S01]  /*eab0*/  IADD3.X R5, R201, UR5, RZ, P1, !PT ;  /* 0x00000005c9057c10 */ /* 0x000fe20008ffe4ff */
[----:B------:R-:W-:Y:S02]  /*eac0*/  ULDC.64 UR4, c[0x0][0xc08] ;  /* 0x0003020000047ab9 */ /* 0x000fe40000000a00 */
[----:B------:R-:W-:-:S04]  /*ead0*/  ISETP.NE.U32.AND P1, PT, RZ, UR4, PT ;  /* 0x00000004ff007c0c */ /* 0x000fc8000bf25070 */
[----:B------:R-:W-:-:S04]  /*eae0*/  ISETP.NE.AND.EX P1, PT, RZ, UR5, PT, P1 ;  /* 0x00000005ff007c0c */ /* 0x000fc8000bf25310 */
[----:B------:R3:W5:Y:S09]  /*eaf0*/  @P0 LDG.E R3, desc[UR40][R4.64] ;  /* 0x0000002804030981 */ /* 0x000772000c1e1900 */
[----:B------:R-:W-:Y:S01]  /*eb00*/  @P1 IADD3 R200, P2, R200, UR4, RZ ;  /* 0x00000004c8c81c10 */ /* 0x000fe2000ff5e0ff */
[----:B------:R-:W-:-:S02]  /*eb10*/  ULDC UR4, c[0x0][0xa88] ;  /* 0x0002a20000047ab9 */ /* 0x000fc40000000800 */
[----:B------:R-:W-:Y:S01]  /*eb20*/  IMAD.U32 R0, RZ, RZ, UR4 ;  /* 0x00000004ff007e24 */ /* 0x000fe2000f8e00ff */
[----:B------:R-:W-:-:S05]  /*eb30*/  @P1 IADD3.X R201, R201, UR5, RZ, P2, !PT ;  /* 0x00000005c9c91c10 */ /* 0x000fca00097fe4ff */
[----:B------:R3:W5:Y:S01]  /*eb40*/  @P1 LDG.E R0, desc[UR40][R200.64] ;  /* 0x00000028c8001981 */ /* 0x000762000c1e1900 */
[----:B------:R-:W-:Y:S01]  /*eb50*/  ISETP.GE.AND P2, PT, R234, 0x40, PT ;  /* 0x00000040ea00780c */ /* 0x000fe20003f46270 */
[----:B------:R-:W-:-:S12]  /*eb60*/  @P1 BRA `(.L_x_759) ;  /* 0x0000000000101947 */ /* 0x000fd80003800000 */
[----:B------:R-:W-:Y:S05]  /*eb70*/  @!P0 BRA `(.L_x_759) ;  /* 0x00000000000c8947 */ /* 0x000fea0003800000 */
[----:B------:R-:W4:Y:S04]  /*eb80*/  LDG.E R7, desc[UR40][R4.64] ;  /* 0x0000002804077981 */ /* 0x000f28000c1e1900 */
[----:B-----5:R-:W4:Y:S02]  /*eb90*/  LDG.E R0, desc[UR40][R4.64+0x4] ;  /* 0x0000042804007981 */ /* 0x020f24000c1e1900 */
[----:B----4-:R-:W-:-:S07]  /*eba0*/  IMAD.IADD R0, R0, 0x1, -R7 ;  /* 0x0000000100007824 */ /* 0x010fce00078e0a07 */
.L_x_759:
[----:B------:R-:W-:Y:S01]  /*ebb0*/  BSSY B1, `(.L_x_760) ;  /* 0x000002e000017945 */ /* 0x000fe20003800000 */
[----:B------:R-:W-:Y:S02]  /*ebc0*/  SHF.R.S32.HI R13, RZ, 0x1f, R199 ;  /* 0x0000001fff0d7819 */ /* 0x000fe400000114c7 */
[----:B------:R-:W-:Y:S02]  /*ebd0*/  SEL R15, R202, RZ, !P0 ;  /* 0x000000ffca0f7207 */ /* 0x000fe40004000000 */
[----:B------:R-:W-:Y:S02]  /*ebe0*/  SEL R212, R212, RZ, !P0 ;  /* 0x000000ffd4d47207 */ /* 0x000fe40004000000 */
[----:B-----5:R-:W-:Y:S01]  /*ebf0*/  SHF.R.S32.HI R10, RZ, 0x1f, R3 ;  /* 0x0000001fff0a7819 */ /* 0x020fe20000011403 */
[----:B------:R-:W-:Y:S06]  /*ec00*/  @P2 BRA `(.L_x_761) ;  /* 0x0000000000a02947 */ /* 0x000fec0003800000 */
[----:B---3--:R-:W3:Y:S01]  /*ec10*/  S2R R4, SR_TID.X ;  /* 0x0000000000047919 */ /* 0x008ee20000002100 */
[----:B------:R-:W4:Y:S02]  /*ec20*/  LDC R11, c[0x0][0xbe8] ;  /* 0x0002fa00ff0b7b82 */ /* 0x000f240000000800 */
[----:B----4-:R-:W-:Y:S02]  /*ec30*/  IMAD R5, R0, R11, RZ ;  /* 0x0000000b00057224 */ /* 0x010fe400078e02ff */
[----:B---3--:R-:W-:-:S04]  /*ec40*/  IMAD R4, R209, 0x40, R4 ;  /* 0x00000040d1047824 */ /* 0x008fc800078e0204 */
[----:B------:R-:W-:-:S05]  /*ec50*/  VIADD R12, R4, 0xffffff80 ;  /* 0xffffff80040c7836 */ /* 0x000fca0000000000 */
[----:B------:R-:W-:-:S13]  /*ec60*/  ISETP.GE.AND P0, PT, R12, R5, PT ;  /* 0x000000050c00720c */ /* 0x000fda0003f06270 */
[----:B------:R-:W-:Y:S05]  /*ec70*/  @P0 BRA `(.L_x_761) ;  /* 0x0000000000840947 */ /* 0x000fea0003800000 */
[----:B------:R-:W-:Y:S01]  /*ec80*/  ISETP.NE.AND P0, PT, R11, 0x1, PT ;  /* 0x000000010b00780c */ /* 0x000fe20003f05270 */
[----:B------:R-:W-:Y:S01]  /*ec90*/  ULDC.64 UR4, c[0x0][0xb90] ;  /* 0x0002e40000047ab9 */ /* 0x000fe20000000a00 */
[----:B------:R-:W-:Y:S02]  /*eca0*/  IMAD.MOV.U32 R4, RZ, RZ, R3 ;  /* 0x000000ffff047224 */ /* 0x000fe400078e0003 */
[----:B------:R-:W-:Y:S02]  /*ecb0*/  IMAD R8, R13, UR4, RZ ;  /* 0x000000040d087c24 */ /* 0x000fe4000f8e02ff */
[----:B------:R-:W-:Y:S02]  /*ecc0*/  IMAD.MOV.U32 R5, RZ, RZ, R10 ;  /* 0x000000ffff057224 */ /* 0x000fe400078e000a */
[----:B------:R-:W-:Y:S02]  /*ecd0*/  IMAD.MOV.U32 R7, RZ, RZ, R12 ;  /* 0x000000ffff077224 */ /* 0x000fe400078e000c */
[----:B------:R-:W-:-:S03]  /*ece0*/  IMAD.WIDE.U32 R4, R199, UR4, R4 ;  /* 0x00000004c7047c25 */ /* 0x000fc6000f8e0004 */
[----:B------:R-:W3:Y:S08]  /*ecf0*/  @P0 LDC R9, c[0x0][0xbec] ;  /* 0x0002fb00ff090b82 */ /* 0x000ef00000000800 */
[----:B------:R-:W4:Y:S01]  /*ed00*/  @P0 LDC R21, c[0x0][0xbf0] ;  /* 0x0002fc00ff150b82 */ /* 0x000f220000000800 */
[----:B---3--:R-:W-:-:S04]  /*ed10*/  @P0 IMAD.HI.U32 R6, R12, R9, RZ ;  /* 0x000000090c060227 */ /* 0x008fc800078e00ff */
[----:B------:R-:W-:Y:S01]  /*ed20*/  IMAD R9, R199, UR5, R8 ;  /* 0x00000005c7097c24 */ /* 0x000fe2000f8e0208 */
[----:B------:R-:W-:Y:S01]  /*ed30*/  ULDC.64 UR4, c[0x0][0xb98] ;  /* 0x0002e60000047ab9 */ /* 0x000fe20000000a00 */
[----:B----4-:R-:W-:Y:S02]  /*ed40*/  @P0 SHF.R.U32.HI R7, RZ, R21, R6 ;  /* 0x00000015ff070219 */ /* 0x010fe40000011606 */
[----:B------:R-:W-:Y:S02]  /*ed50*/  IMAD.IADD R5, R5, 0x1, R9 ;  /* 0x0000000105057824 */ /* 0x000fe400078e0209 */
[----:B------:R-:W-:Y:S02]  /*ed60*/  IMAD R6, R212, UR4, RZ ;  /* 0x00000004d4067c24 */ /* 0x000fe4000f8e02ff */
[----:B------:R-:W-:Y:S02]  /*ed70*/  IMAD.MOV R9, RZ, RZ, -R7 ;  /* 0x000000ffff097224 */ /* 0x000fe400078e0a07 */
[----:B------:R-:W-:-:S04]  /*ed80*/  IMAD.WIDE.U32 R4, R15, UR4, R4 ;  /* 0x000000040f047c25 */ /* 0x000fc8000f8e0004 */
[----:B------:R-:W-:Y:S01]  /*ed90*/  IMAD R9, R11, R9, R12 ;  /* 0x000000090b097224 */ /* 0x000fe200078e020c */
[----:B------:R-:W-:Y:S01]  /*eda0*/  SHF.R.S32.HI R11, RZ, 0x1f, R7 ;  /* 0x0000001fff0b7819 */ /* 0x000fe20000011407 */
[----:B------:R-:W-:Y:S01]  /*edb0*/  IMAD R8, R15, UR5, R6 ;  /* 0x000000050f087c24 */ /* 0x000fe2000f8e0206 */
[----:B------:R-:W-:Y:S01]  /*edc0*/  IADD3 R4, P0, R7, R4, RZ ;  /* 0x0000000407047210 */ /* 0x000fe20007f1e0ff */
[----:B------:R-:W-:Y:S01]  /*edd0*/  ULDC.64 UR4, c[0x0][0xb88] ;  /* 0x0002e20000047ab9 */ /* 0x000fe20000000a00 */
[----:B------:R-:W-:Y:S02]  /*ede0*/  SHF.R.S32.HI R6, RZ, 0x1f, R9 ;  /* 0x0000001fff067819 */ /* 0x000fe40000011409 */
[----:B------:R-:W-:-:S03]  /*edf0*/  IADD3.X R5, R11, R5, R8, P0, !PT ;  /* 0x000000050b057210 */ /* 0x000fc600007fe408 */
[----:B------:R-:W-:Y:S02]  /*ee00*/  IMAD R6, R6, UR4, RZ ;  /* 0x0000000406067c24 */ /* 0x000fe4000f8e02ff */
[----:B------:R-:W-:-:S04]  /*ee10*/  IMAD.WIDE.U32 R4, R9, UR4, R4 ;  /* 0x0000000409047c25 */ /* 0x000fc8000f8e0004 */
[----:B------:R-:W-:Y:S01]  /*ee20*/  IMAD R7, R9, UR5, R6 ;  /* 0x0000000509077c24 */ /* 0x000fe2000f8e0206 */
[----:B------:R-:W-:Y:S02]  /*ee30*/  ULDC.64 UR4, c[0x0][0xb50] ;  /* 0x0002d40000047ab9 */ /* 0x000fe40000000a00 */
[----:B------:R-:W-:Y:S01]  /*ee40*/  LEA R6, P0, R4, UR4, 0x2 ;  /* 0x0000000404067c11 */ /* 0x000fe2000f8010ff */
[----:B------:R-:W-:-:S05]  /*ee50*/  IMAD.IADD R5, R5, 0x1, R7 ;  /* 0x0000000105057824 */ /* 0x000fca00078e0207 */
[----:B------:R-:W-:Y:S01]  /*ee60*/  LEA.HI.X R7, R4, UR5, R5, 0x2, P0 ;  /* 0x0000000504077c11 */ /* 0x000fe200080f1405 */
[----:B------:R-:W-:-:S05]  /*ee70*/  IMAD.MOV.U32 R5, RZ, RZ, -0x800000 ;  /* 0xff800000ff057424 */ /* 0x000fca00078e00ff */
[----:B------:R4:W-:Y:S02]  /*ee80*/  STG.E desc[UR40][R6.64], R5 ;  /* 0x0000000506007986 */ /* 0x0009e4000c101928 */
.L_x_761:
[----:B------:R-:W-:Y:S05]  /*ee90*/  BSYNC B1 ;  /* 0x0000000000017941 */ /* 0x000fea0003800000 */
.L_x_760:
[----:B--2---:R-:W-:Y:S01]  /*eea0*/  ISETP.NE.AND P0, PT, R29, 0x1, PT ;  /* 0x000000011d00780c */ /* 0x004fe20003f05270 */
[----:B-1----:R-:W1:Y:S01]  /*eeb0*/  LDC R24, c[0x0][0xac8] ;  /* 0x0002b200ff187b82 */ /* 0x002e620000000800 */
[----:B------:R-:W-:Y:S01]  /*eec0*/  ULDC.64 UR4, c[0x0][0xaa0] ;  /* 0x0002a80000047ab9 */ /* 0x000fe20000000a00 */
[----:B------:R-:W-:Y:S01]  /*eed0*/  IMAD R31, R0, R29, RZ ;  /* 0x0000001d001f7224 */ /* 0x000fe200078e02ff */
[----:B------:R-:W-:Y:S01]  /*eee0*/  BSSY B1, `(.L_x_762) ;  /* 0x0000067000017945 */ /* 0x000fe20003800000 */
[----:B----4-:R-:W-:Y:S02]  /*eef0*/  IMAD R6, R10, UR4, RZ ;  /* 0x000000040a067c24 */ /* 0x010fe4000f8e02ff */
[----:B---3--:R-:W-:-:S04]  /*ef00*/  IMAD.WIDE.U32 R4, R3, UR4, RZ ;  /* 0x0000000403047c25 */ /* 0x008fc8000f8e00ff */
[----:B------:R-:W-:Y:S01]  /*ef10*/  IMAD R3, R3, UR5, R6 ;  /* 0x0000000503037c24 */ /* 0x000fe2000f8e0206 */
[----:B------:R-:W-:Y:S01]  /*ef20*/  ULDC.64 UR4, c[0x0][0xae8] ;  /* 0x0002ba0000047ab9 */ /* 0x000fe20000000a00 */
[----:B------:R-:W2:Y:S01]  /*ef30*/  @P0 LDC R7, c[0x0][0xbec] ;  /* 0x0002fb00ff070b82 */ /* 0x000ea20000000800 */
[----:B------:R-:W-:Y:S02]  /*ef40*/  IMAD R6, R13, UR4, RZ ;  /* 0x000000040d067c24 */ /* 0x000fe4000f8e02ff */
[----:B------:R-:W-:Y:S02]  /*ef50*/  IMAD.IADD R5, R5, 0x1, R3 ;  /* 0x0000000105057824 */ /* 0x000fe400078e0203 */
[C---:B------:R-:W-:Y:S02]  /*ef60*/  IMAD R3, R199.reuse, UR5, R6 ;  /* 0x00000005c7037c24 */ /* 0x040fe4000f8e0206 */
[----:B------:R-:W-:Y:S01]  /*ef70*/  IMAD.WIDE.U32 R4, R199, UR4, R4 ;  /* 0x00000004c7047c25 */ /* 0x000fe2000f8e0004 */
[----:B------:R-:W3:Y:S01]  /*ef80*/  @P0 LDC R9, c[0x0][0xbf0] ;  /* 0x0002fc00ff090b82 */ /* 0x000ee20000000800 */
[----:B------:R-:W-:-:S02]  /*ef90*/  ULDC.64 UR4, c[0x0][0xaf0] ;  /* 0x0002bc0000047ab9 */ /* 0x000fc40000000a00 */
[----:B------:R-:W-:Y:S01]  /*efa0*/  IMAD R6, R210, 0x20, R211 ;  /* 0x00000020d2067824 */ /* 0x000fe200078e02d3 */
[-C--:B-1----:R-:W-:Y:S01]  /*efb0*/  ISETP.GE.AND P1, PT, R207, R24.reuse, PT ;  /* 0x00000018cf00720c */ /* 0x082fe20003f26270 */
[----:B------:R-:W-:Y:S01]  /*efc0*/  IMAD.IADD R5, R5, 0x1, R3 ;  /* 0x0000000105057824 */ /* 0x000fe200078e0203 */
[-C--:B------:R-:W-:Y:S01]  /*efd0*/  ISETP.GE.AND P2, PT, R189, R24.reuse, PT ;  /* 0x00000018bd00720c */ /* 0x080fe20003f46270 */
[----:B------:R-:W-:Y:S01]  /*efe0*/  IMAD R3, R212, UR4, RZ ;  /* 0x00000004d4037c24 */ /* 0x000fe2000f8e02ff */
[----:B------:R-:W-:Y:S01]  /*eff0*/  SEL R10, RZ, 0xffffffff, P1 ;  /* 0xffffffffff0a7807 */ /* 0x000fe20000800000 */
[----:B------:R-:W-:Y:S01]  /*f000*/  IMAD R8, R209, 0x40, R6 ;  /* 0x00000040d1087824 */ /* 0x000fe200078e0206 */
[----:B------:R-:W-:Y:S01]  /*f010*/  ISETP.GE.AND P1, PT, R205, R24, PT ;  /* 0x00000018cd00720c */ /* 0x000fe20003f26270 */
[C---:B------:R-:W-:Y:S02]  /*f020*/  IMAD R3, R15.reuse, UR5, R3 ;  /* 0x000000050f037c24 */ /* 0x040fe4000f8e0203 */
[----:B------:R-:W-:Y:S01]  /*f030*/  IMAD.WIDE.U32 R4, R15, UR4, R4 ;  /* 0x000000040f047c25 */ /* 0x000fe2000f8e0004 */
[----:B------:R-:W-:Y:S01]  /*f040*/  SEL R11, RZ, 0xffffffff, P1 ;  /* 0xffffffffff0b7807 */ /* 0x000fe20000800000 */
[----:B------:R-:W-:-:S02]  /*f050*/  ULDC.64 UR4, c[0x0][0xae0] ;  /* 0x0002b80000047ab9 */ /* 0x000fc40000000a00 */
[----:B--2---:R-:W-:Y:S01]  /*f060*/  @P0 IMAD.HI.U32 R6, R8, R7, RZ ;  /* 0x0000000708060227 */ /* 0x004fe200078e00ff */
[----:B------:R-:W-:Y:S02]  /*f070*/  SEL R7, RZ, 0x1, P2 ;  /* 0x00000001ff077807 */ /* 0x000fe40001000000 */
[-C--:B------:R-:W-:Y:S01]  /*f080*/  ISETP.GE.AND P2, PT, R206, R24.reuse, PT ;  /* 0x00000018ce00720c */ /* 0x080fe20003f46270 */
[----:B------:R-:W-:Y:S02]  /*f090*/  IMAD.SHL.U32 R10, R10, 0x2, RZ ;  /* 0x000000020a0a7824 */ /* 0x000fe400078e00ff */
[----:B------:R-:W-:Y:S02]  /*f0a0*/  IMAD.IADD R5, R5, 0x1, R3 ;  /* 0x0000000105057824 */ /* 0x000fe400078e0203 */
[----:B------:R-:W-:Y:S01]  /*f0b0*/  IMAD.MOV.U32 R3, RZ, RZ, R8 ;  /* 0x000000ffff037224 */ /* 0x000fe200078e0008 */
[----:B---3--:R-:W-:Y:S01]  /*f0c0*/  @P0 SHF.R.U32.HI R3, RZ, R9, R6 ;  /* 0x00000009ff030219 */ /* 0x008fe20000011606 */
[----:B------:R-:W-:Y:S01]  /*f0d0*/  IMAD.SHL.U32 R11, R11, 0x8, RZ ;  /* 0x000000080b0b7824 */ /* 0x000fe200078e00ff */
[----:B------:R-:W-:Y:S01]  /*f0e0*/  LOP3.LUT R9, R10, 0x2, R7, 0xe2, !PT ;  /* 0x000000020a097812 */ /* 0x000fe200078ee207 */
[----:B------:R-:W-:Y:S01]  /*f0f0*/  IMAD R30, R209, 0x40, R211 ;  /* 0x00000040d11e7824 */ /* 0x000fe200078e02d3 */
[----:B------:R-:W-:Y:S01]  /*f100*/  SEL R10, RZ, 0xffffffff, P2 ;  /* 0xffffffffff0a7807 */ /* 0x000fe20001000000 */
[--C-:B------:R-:W-:Y:S01]  /*f110*/  IMAD.MOV R7, RZ, RZ, -R3.reuse ;  /* 0x000000ffff077224 */ /* 0x100fe200078e0a03 */
[----:B------:R-:W-:Y:S01]  /*f120*/  SHF.R.S32.HI R6, RZ, 0x1f, R3 ;  /* 0x0000001fff067819 */ /* 0x000fe20000011403 */
[----:B------:R-:W-:Y:S01]  /*f130*/  IMAD.WIDE.U32 R4, R3, UR4, R4 ;  /* 0x0000000403047c25 */ /* 0x000fe2000f8e0004 */
[----:B------:R-:W-:-:S02]  /*f140*/  ISETP.GE.AND P0, PT, R204, R24, PT ;  /* 0x00000018cc00720c */ /* 0x000fc40003f06270 */
[-C--:B------:R-:W-:Y:S01]  /*f150*/  ISETP.GE.AND P2, PT, R214, R24.reuse, PT ;  /* 0x00000018d600720c */ /* 0x080fe20003f46270 */
[----:B------:R-:W-:Y:S02]  /*f160*/  IMAD.SHL.U32 R10, R10, 0x4, RZ ;  /* 0x000000040a0a7824 */ /* 0x000fe400078e00ff */
[----:B------:R-:W-:Y:S02]  /*f170*/  IMAD R6, R6, UR4, RZ ;  /* 0x0000000406067c24 */ /* 0x000fe4000f8e02ff */
[----:B------:R-:W-:Y:S01]  /*f180*/  IMAD R7, R29, R7, R8 ;  /* 0x000000071d077224 */ /* 0x000fe200078e0208 */
[----:B------:R-:W-:Y:S01]  /*f190*/  LOP3.LUT R0, R10, 0x4, R9, 0xe2, !PT ;  /* 0x000000040a007812 */ /* 0x000fe200078ee209 */
[----:B------:R-:W-:Y:S01]  /*f1a0*/  IMAD R9, R3, UR5, R6 ;  /* 0x0000000503097c24 */ /* 0x000fe2000f8e0206 */
[----:B------:R-:W-:Y:S01]  /*f1b0*/  SEL R6, RZ, 0xffffffff, P0 ;  /* 0xffffffffff067807 */ /* 0x000fe20000000000 */
[----:B------:R-:W-:Y:S01]  /*f1c0*/  ULDC.64 UR4, c[0x0][0xad8] ;  /* 0x0002b60000047ab9 */ /* 0x000fe20000000a00 */
[----:B------:R-:W-:Y:S01]  /*f1d0*/  LOP3.LUT R3, R11, 0x8, R0, 0xe2, !PT ;  /* 0x000000080b037812 */ /* 0x000fe200078ee200 */
[----:B------:R-:W-:Y:S01]  /*f1e0*/  IMAD.IADD R5, R5, 0x1, R9 ;  /* 0x0000000105057824 */ /* 0x000fe200078e0209 */
[----:B------:R-:W-:Y:S01]  /*f1f0*/  SHF.R.S32.HI R0, RZ, 0x1f, R7 ;  /* 0x0000001fff007819 */ /* 0x000fe20000011407 */
[----:B------:R-:W-:Y:S01]  /*f200*/  IMAD.SHL.U32 R6, R6, 0x10, RZ ;  /* 0x0000001006067824 */ /* 0x000fe200078e00ff */
[----:B------:R-:W-:Y:S01]  /*f210*/  ISETP.GE.AND P0, PT, R203, R24, PT ;  /* 0x00000018cb00720c */ /* 0x000fe20003f06270 */
[----:B------:R-:W-:-:S03]  /*f220*/  IMAD.WIDE.U32 R4, R7, UR4, R4 ;  /* 0x0000000407047c25 */ /* 0x000fc6000f8e0004 */
[----:B------:R-:W-:Y:S01]  /*f230*/  SEL R8, RZ, 0xffffffff, P0 ;  /* 0xffffffffff087807 */ /* 0x000fe20000000000 */
[----:B------:R-:W-:Y:S01]  /*f240*/  IMAD R0, R0, UR4, RZ ;  /* 0x0000000400007c24 */ /* 0x000fe2000f8e02ff */
[----:B------:R-:W-:Y:S02]  /*f250*/  ISETP.GE.AND P0, PT, R215, R24, PT ;  /* 0x00000018d700720c */ /* 0x000fe40003f06270 */
[----:B------:R-:W-:Y:S01]  /*f260*/  LOP3.LUT R6, R6, 0x10, R3, 0xe2, !PT ;  /* 0x0000001006067812 */ /* 0x000fe200078ee203 */
[----:B------:R-:W-:Y:S01]  /*f270*/  IMAD R3, R7, UR5, R0 ;  /* 0x0000000507037c24 */ /* 0x000fe2000f8e0200 */
[----:B------:R-:W-:Y:S01]  /*f280*/  SEL R7, RZ, 0x40, P0 ;  /* 0x00000040ff077807 */ /* 0x000fe20000000000 */
[----:B------:R-:W-:Y:S01]  /*f290*/  IMAD.SHL.U32 R9, R8, 0x20, RZ ;  /* 0x0000002008097824 */ /* 0x000fe200078e00ff */
[----:B------:R-:W-:Y:S01]  /*f2a0*/  ISETP.GE.AND P0, PT, R30, R31, PT ;  /* 0x0000001f1e00720c */ /* 0x000fe20003f06270 */
[----:B------:R-:W-:Y:S01]  /*f2b0*/  ULDC.64 UR4, c[0x0][0xa80] ;  /* 0x0002a00000047ab9 */ /* 0x000fe20000000a00 */
[----:B------:R-:W-:Y:S01]  /*f2c0*/  IMAD.IADD R3, R5, 0x1, R3 ;  /* 0x0000000105037824 */ /* 0x000fe200078e0203 */
[----:B------:R-:W-:-:S02]  /*f2d0*/  LEA R20, P1, R4, UR4, 0x1 ;  /* 0x0000000404147c11 */ /* 0x000fc4000f8208ff */
[----:B------:R-:W-:Y:S02]  /*f2e0*/  LOP3.LUT R6, R9, 0x20, R6, 0xe2, !PT ;  /* 0x0000002009067812 */ /* 0x000fe400078ee206 */
[----:B------:R-:W-:Y:S02]  /*f2f0*/  LEA.HI.X R3, R4, UR5, R3, 0x1, P1 ;  /* 0x0000000504037c11 */ /* 0x000fe400088f0c03 */
[----:B------:R-:W-:Y:S02]  /*f300*/  LOP3.LUT R21, R6, R7, RZ, 0xfc, !PT ;  /* 0x0000000706157212 */ /* 0x000fe400078efcff */
[----:B------:R-:W-:Y:S01]  /*f310*/  SEL R0, RZ, 0x80, P2 ;  /* 0x00000080ff007807 */ /* 0x000fe20001000000 */
[----:B------:R1:W2:Y:S03]  /*f320*/  SHFL.IDX PT, R6, R20, RZ, 0x181f ;  /* 0x00181fff14067589 */ /* 0x0002a600000e0000 */
[----:B------:R-:W-:Y:S01]  /*f330*/  LOP3.LUT R28, R21, R0, RZ, 0xfc, !PT ;  /* 0x00000000151c7212 */ /* 0x000fe200078efcff */
[----:B------:R1:W3:Y:S01]  /*f340*/  SHFL.IDX PT, R7, R3, RZ, 0x181f ;  /* 0x00181fff03077589 */ /* 0x0002e200000e0000 */
[----:B------:R-:W-:Y:S05]  /*f350*/  @P0 BRA `(.L_x_763) ;  /* 0x00000000007c0947 */ /* 0x000fea0003800000 */
[-C--:B------:R-:W-:Y:S02]  /*f360*/  ISETP.GE.AND P2, PT, R207, R24.reuse, PT ;  /* 0x00000018cf00720c */ /* 0x080fe40003f46270 */
[-C--:B------:R-:W-:Y:S02]  /*f370*/  ISETP.GE.AND P1, PT, R189, R24.reuse, PT ;  /* 0x00000018bd00720c */ /* 0x080fe40003f26270 */
[-C--:B------:R-:W-:Y:S02]  /*f380*/  ISETP.GE.AND P5, PT, R206, R24.reuse, PT ;  /* 0x00000018ce00720c */ /* 0x080fe40003fa6270 */
[----:B------:R-:W-:-:S07]  /*f390*/  ISETP.GE.AND P3, PT, R205, R24, PT ;  /* 0x00000018cd00720c */ /* 0x000fce0003f66270 */
[-C--:B--2---:R-:W-:Y:S02]  /*f3a0*/  @!P2 LEA R8, P0, R207, R6.reuse, 0x1 ;  /* 0x00000006cf08a211 */ /* 0x084fe400078008ff */
[----:B---3--:R-:W-:Y:S02]  /*f3b0*/  @!P1 IMAD.WIDE R4, R189, 0x2, R6 ;  /* 0x00000002bd049825 */ /* 0x008fe400078e0206 */
[----:B------:R-:W-:Y:S02]  /*f3c0*/  @!P2 LEA.HI.X R9, R207, R7, R233, 0x1, P0 ;  /* 0x00000007cf09a211 */ /* 0x000fe400000f0ce9 */
[----:B------:R-:W-:Y:S01]  /*f3d0*/  @!P5 LEA R10, P4, R206, R6, 0x1 ;  /* 0x00000006ce0ad211 */ /* 0x000fe200078808ff */
[----:B------:R-:W-:Y:S01]  /*f3e0*/  @!P1 ST.E.128 desc[UR40][R4.64], RZ ;  /* 0x000000ff04009985 */ /* 0x000fe2000c101d28 */
[-C--:B------:R-:W-:Y:S02]  /*f3f0*/  ISETP.GE.AND P1, PT, R203, R24.reuse, PT ;  /* 0x00000018cb00720c */ /* 0x080fe40003f26270 */
[----:B------:R-:W-:Y:S01]  /*f400*/  LOP3.LUT P0, RZ, R21, 0x40, RZ, 0xc0, !PT ;  /* 0x0000004015ff7812 */ /* 0x000fe2000780c0ff */
[----:B------:R2:W-:Y:S01]  /*f410*/  @!P2 ST.E.128 desc[UR40][R8.64], RZ ;  /* 0x000000ff0800a985 */ /* 0x0005e2000c101d28 */
[----:B------:R-:W-:-:S02]  /*f420*/  ISETP.GE.AND P2, PT, R204, R24, PT ;  /* 0x00000018cc00720c */ /* 0x000fc40003f46270 */
[-C--:B------:R-:W-:Y:S02]  /*f430*/  @!P5 LEA.HI.X R11, R206, R7.reuse, R232, 0x1, P4 ;  /* 0x00000007ce0bd211 */ /* 0x080fe400020f0ce8 */
[----:B------:R-:W-:Y:S02]  /*f440*/  LOP3.LUT P4, RZ, R28, 0x80, RZ, 0xc0, !PT ;  /* 0x000000801cff7812 */ /* 0x000fe4000788c0ff */
[CC--:B------:R-:W-:Y:S01]  /*f450*/  @!P3 LEA R12, P6, R205.reuse, R6.reuse, 0x1 ;  /* 0x00000006cd0cb211 */ /* 0x0c0fe200078c08ff */
[----:B------:R4:W-:Y:S03]  /*f460*/  @!P5 ST.E.128 desc[UR40][R10.64], RZ ;  /* 0x000000ff0a00d985 */ /* 0x0009e6000c101d28 */
[----:B------:R-:W-:Y:S02]  /*f470*/  @!P3 LEA.HI.X R13, R205, R7, R231, 0x1, P6 ;  /* 0x00000007cd0db211 */ /* 0x000fe400030f0ce7 */
[----:B--2---:R-:W-:-:S02]  /*f480*/  @!P1 LEA R8, P6, R203, R6, 0x1 ;  /* 0x00000006cb089211 */ /* 0x004fc400078c08ff */
[CC--:B------:R-:W-:Y:S01]  /*f490*/  @!P2 LEA R4, P5, R204.reuse, R6.reuse, 0x1 ;  /* 0x00000006cc04a211 */ /* 0x0c0fe200078a08ff */
        /* <DEDUP_REMOVED lines=11> */
.L_x_763:
[----:B------:R-:W-:Y:S05]  /*f550*/  BSYNC B1 ;  /* 0x0000000000017941 */ /* 0x000fea0003800000 */
.L_x_762:
[----:B------:R-:W-:Y:S01]  /*f560*/  VIADD R0, R30, 0x20 ;  /* 0x000000201e007836 */ /* 0x000fe20000000000 */
[----:B---34-:R3:W4:Y:S04]  /*f570*/  SHFL.IDX PT, R7, R3, 0x1, 0x181f ;  /* 0x00381f0003077f89 */ /* 0x01872800000e0000 */
[----:B------:R-:W-:Y:S01]  /*f580*/  ISETP.GE.AND P0, PT, R0, R31, PT ;  /* 0x0000001f0000720c */ /* 0x000fe20003f06270 */
[----:B--2---:R3:W2:-:S12]  /*f590*/  SHFL.IDX PT, R6, R20, 0x1, 0x181f ;  /* 0x00381f0014067f89 */ /* 0x00469800000e0000 */
[----:B---3--:R-:W-:Y:S05]  /*f5a0*/  @P0 BRA `(.L_x_758) ;  /* 0x00000000007c0947 */ /* 0x008fea0003800000 */
[-C--:B------:R-:W-:Y:S02]  /*f5b0*/  ISETP.GE.AND P6, PT, R189, R24.reuse, PT ;  /* 0x00000018bd00720c */ /* 0x080fe40003fc6270 */
[-C--:B------:R-:W-:Y:S02]  /*f5c0*/  ISETP.GE.AND P5, PT, R207, R24.reuse, PT ;  /* 0x00000018cf00720c */ /* 0x080fe40003fa6270 */
[-C--:B------:R-:W-:Y:S02]  /*f5d0*/  ISETP.GE.AND P4, PT, R206, R24.reuse, PT ;  /* 0x00000018ce00720c */ /* 0x080fe40003f86270 */
[-C--:B------:R-:W-:Y:S02]  /*f5e0*/  ISETP.GE.AND P3, PT, R205, R24.reuse, PT ;  /* 0x00000018cd00720c */ /* 0x080fe40003f66270 */
[-C--:B------:R-:W-:Y:S02]  /*f5f0*/  ISETP.GE.AND P2, PT, R204, R24.reuse, PT ;  /* 0x00000018cc00720c */ /* 0x080fe40003f46270 */
[----:B------:R-:W-:-:S03]  /*f600*/  ISETP.GE.AND P1, PT, R203, R24, PT ;  /* 0x00000018cb00720c */ /* 0x000fc60003f26270 */
[----:B--2-4-:R-:W-:Y:S02]  /*f610*/  @!P6 IMAD.WIDE R4, R189, 0x2, R6 ;  /* 0x00000002bd04e825 */ /* 0x014fe400078e0206 */
[----:B------:R-:W-:-:S03]  /*f620*/  @!P5 LEA R8, P0, R207, R6, 0x1 ;  /* 0x00000006cf08d211 */ /* 0x000fc600078008ff */
[----:B------:R2:W-:Y:S01]  /*f630*/  @!P6 ST.E.128 desc[UR40][R4.64], RZ ;  /* 0x000000ff0400e985 */ /* 0x0005e2000c101d28 */
[CC--:B------:R-:W-:Y:S02]  /*f640*/  @!P4 LEA R10, P6, R206.reuse, R6.reuse, 0x1 ;  /* 0x00000006ce0ac211 */ /* 0x0c0fe400078c08ff */
[-C--:B------:R-:W-:Y:S02]  /*f650*/  @!P5 LEA.HI.X R9, R207, R7.reuse, R233, 0x1, P0 ;  /* 0x00000007cf09d211 */ /* 0x080fe400000f0ce9 */
[----:B------:R-:W-:Y:S02]  /*f660*/  LOP3.LUT P0, RZ, R21, 0x40, RZ, 0xc0, !PT ;  /* 0x0000004015ff7812 */ /* 0x000fe4000780c0ff */
[----:B------:R-:W-:Y:S01]  /*f670*/  @!P4 LEA.HI.X R11, R206, R7, R232, 0x1, P6 ;  /* 0x00000007ce0bc211 */ /* 0x000fe200030f0ce8 */
[----:B------:R3:W-:Y:S01]  /*f680*/  @!P5 ST.E.128 desc[UR40][R8.64], RZ ;  /* 0x000000ff0800d985 */ /* 0x0007e2000c101d28 */
[----:B------:R-:W-:Y:S02]  /*f690*/  LOP3.LUT P6, RZ, R28, 0x80, RZ, 0xc0, !PT ;  /* 0x000000801cff7812 */ /* 0x000fe400078cc0ff */
[-C--:B------:R-:W-:Y:S01]  /*f6a0*/  @!P3 LEA R12, P5, R205, R6.reuse, 0x1 ;  /* 0x00000006cd0cb211 */ /* 0x080fe200078a08ff */
[----:B------:R3:W-:Y:S01]  /*f6b0*/  @!P4 ST.E.128 desc[UR40][R10.64], RZ ;  /* 0x000000ff0a00c985 */ /* 0x0007e2000c101d28 */
[----:B------:R-:W-:-:S02]  /*f6c0*/  @!P2 LEA R14, P4, R204, R6, 0x1 ;  /* 0x00000006cc0ea211 */ /* 0x000fc400078808ff */
[-C--:B------:R-:W-:Y:S02]  /*f6d0*/  @!P3 LEA.HI.X R13, R205, R7.reuse, R231, 0x1, P5 ;  /* 0x00000007cd0db211 */ /* 0x080fe400028f0ce7 */
[-C--:B--2---:R-:W-:Y:S02]  /*f6e0*/  @!P1 LEA R4, P5, R203, R6.reuse, 0x1 ;  /* 0x00000006cb049211 */ /* 0x084fe400078a08ff */
[-C--:B------:R-:W-:Y:S01]  /*f6f0*/  @!P2 LEA.HI.X R15, R204, R7.reuse, R230, 0x1, P4 ;  /* 0x00000007cc0fa211 */ /* 0x080fe200020f0ce6 */
[----:B------:R3:W-:Y:S01]  /*f700*/  @!P3 ST.E.128 desc[UR40][R12.64], RZ ;  /* 0x000000ff0c00b985 */ /* 0x0007e2000c101d28 */
[-C--:B-1----:R-:W-:Y:S02]  /*f710*/  @P0 LEA R20, P3, R215, R6.reuse, 0x1 ;  /* 0x00000006d7140211 */ /* 0x082fe400078608ff */
[----:B------:R-:W-:Y:S01]  /*f720*/  @P6 LEA R6, P4, R214, R6, 0x1 ;  /* 0x00000006d6066211 */ /* 0x000fe200078808ff */
[----:B------:R3:W-:Y:S01]  /*f730*/  @!P2 ST.E.128 desc[UR40][R14.64], RZ ;  /* 0x000000ff0e00a985 */ /* 0x0007e2000c101d28 */
[----:B------:R-:W-:-:S02]  /*f740*/  @!P1 LEA.HI.X R5, R203, R7, R229, 0x1, P5 ;  /* 0x00000007cb059211 */ /* 0x000fc400028f0ce5 */
[-C--:B------:R-:W-:Y:S02]  /*f750*/  @P0 LEA.HI.X R21, R215, R7.reuse, R228, 0x1, P3 ;  /* 0x00000007d7150211 */ /* 0x080fe400018f0ce4 */
[----:B------:R-:W-:Y:S01]  /*f760*/  @P6 LEA.HI.X R7, R214, R7, R227, 0x1, P4 ;  /* 0x00000007d6076211 */ /* 0x000fe200020f0ce3 */
[----:B------:R3:W-:Y:S04]  /*f770*/  @!P1 ST.E.128 desc[UR40][R4.64], RZ ;  /* 0x000000ff04009985 */ /* 0x0007e8000c101d28 */
[----:B------:R3:W-:Y:S04]  /*f780*/  @P0 ST.E.128 desc[UR40][R20.64], RZ ;  /* 0x000000ff14000985 */ /* 0x0007e8000c101d28 */
[----:B------:R3:W-:Y:S02]  /*f790*/  @P6 ST.E.128 desc[UR40][R6.64], RZ ;  /* 0x000000ff06006985 */ /* 0x0007e4000c101d28 */
.L_x_758:
[----:B------:R-:W-:Y:S05]  /*f7a0*/  BSYNC B0 ;  /* 0x0000000000007941 */ /* 0x000fea0003800000 */
.L_x_752:
[----:B------:R-:W-:Y:S02]  /*f7b0*/  ULDC UR4, c[0x0][0xc3c] ;  /* 0x00030f0000047ab9 */ /* 0x000fe40000000800 */
[----:B------:R-:W-:-:S13]  /*f7c0*/  ISETP.GE.AND P0, PT, R27, UR4, PT ;  /* 0x000000041b007c0c */ /* 0x000fda000bf06270 */
[----:B------:R-:W-:Y:S05]  /*f7d0*/  @!P0 BRA `(.L_x_764) ;  /* 0xffffff1800948947 */ /* 0x000fea000383ffff */
[----:B------:R-:W-:Y:S05]  /*f7e0*/  BRA `(.L_x_645) ;  /* 0x00000088007c7947 */ /* 0x000fea0003800000 */
.L_x_643:
[----:B------:R-:W-:-:S08]  /*f7f0*/  NOP ;  /* 0x0000000000007918 */ /* 0x000fd00000000000 */
[----:B------:R-:W0:-:S00]  /*f800*/  USETMAXREG.DEALLOC.CTAPOOL 0x18 ;  /* 0x00000018000079c8 */ /* 0x000e0000080e0500 */
[----:B0-----:R-:W2:Y:S01]  /*f810*/  LDL.LU R2, [R1+0x1c] ;  /* 0x00001c0001027983 */ /* 0x001ea20000300800 */
[----:B------:R-:W-:-:S06]  /*f820*/  LOP3.LUT R0, R0, 0x3, RZ, 0xc0, !PT ;  /* 0x0000000300007812 */ /* 0x000fcc00078ec0ff */
[----:B------:R-:W0:Y:S02]  /*f830*/  SHFL.IDX PT, R0, R0, RZ, 0x1f ;  /* 0x00001fff00007589 */ /* 0x000e2400000e0000 */
[----:B0-----:R-:W-:Y:S01]  /*f840*/  ISETP.NE.AND P0, PT, R0, RZ, PT ;  /* 0x000000ff0000720c */ /* 0x001fe20003f05270 */
[----:B------:R-:W-:Y:S01]  /*f850*/  IMAD.MOV.U32 R0, RZ, RZ, RZ ;  /* 0x000000ffff007224 */ /* 0x000fe200078e00ff */
[----:B--2---:R-:W-:-:S11]  /*f860*/  LOP3.LUT R2, R2, 0xfffffffd, RZ, 0xc0, !PT ;  /* 0xfffffffd02027812 */ /* 0x004fd600078ec0ff */
[----:B------:R-:W-:-:S05]  /*f870*/  @P0 LOP3.LUT R2, R2, 0x2, RZ, 0xfc, !PT ;  /* 0x0000000202020812 */ /* 0x000fca00078efcff */
[----:B------:R0:W-:Y:S01]  /*f880*/  STL [R1+0x1c], R2 ;  /* 0x00001c0201007387 */ /* 0x0001e20000100800 */
        /* <DEDUP_REMOVED lines=8> */
.L_x_765:
        /* <DEDUP_REMOVED lines=42> */
.L_x_771:
        /* <DEDUP_REMOVED lines=12> */
.L_x_770:
[----:B------:R-:W-:Y:S05]  /*fc70*/  BSYNC B0 ;  /* 0x0000000000007941 */ /* 0x000fea0003800000 */
.L_x_769:
        /* <DEDUP_REMOVED lines=22> */
.L_x_767:
        /* <DEDUP_REMOVED lines=16> */
.L_x_772:
[----:B-1----:R-:W-:Y:S01]  /*fee0*/  IMAD R16, R16, UR5, R7 ;  /* 0x0000000510107c24 */ /* 0x002fe2000f8e0207 */
[----:B------:R-:W-:Y:S01]  /*fef0*/  IABS R6, R0 ;  /* 0x0000000000067213 */ /* 0x000fe20000000000 */
[----:B------:R-:W-:Y:S02]  /*ff00*/  IMAD R7, R11, R4, RZ ;  /* 0x000000040b077224 */ /* 0x000fe400078e02ff */
[----:B0-----:R-:W-:Y:S01]  /*ff10*/  IMAD.MOV.U32 R2, RZ, RZ, RZ ;  /* 0x000000ffff027224 */ /* 0x001fe200078e00ff */
[----:B------:R-:W-:Y:S01]  /*ff20*/  IADD3 R17, -R16, UR6, RZ ;  /* 0x0000000610117c10 */ /* 0x000fe2000fffe1ff */
[----:B------:R-:W-:Y:S02]  /*ff30*/  IMAD.MOV R6, RZ, RZ, -R6 ;  /* 0x000000ffff067224 */ /* 0x000fe400078e0a06 */
[----:B------:R-:W-:Y:S01]  /*ff40*/  IMAD.HI.U32 R2, R3, R7, R2 ;  /* 0x0000000703027227 */ /* 0x000fe200078e0002 */
[----:B------:R-:W-:-:S03]  /*ff50*/  IABS R3, R17 ;  /* 0x0000001100037213 */ /* 0x000fc60000000000 */
[----:B------:R-:W-:Y:S02]  /*ff60*/  VIADD R19, R19, UR4 ;  /* 0x0000000413137c36 */ /* 0x000fe40008000000 */
        /* <DEDUP_REMOVED lines=16> */
.L_x_768:
[----:B------:R-:W-:Y:S02]  /*10070*/  IMAD.MOV.U32 R17, RZ, RZ, RZ ;  /* 0x000000ffff117224 */ /* 0x000fe400078e00ff */
[----:B------:R-:W-:Y:S02]  /*10080*/  IMAD.U32 R16, RZ, RZ, UR6 ;  /* 0x00000006ff107e24 */ /* 0x000fe4000f8e00ff */
[----:B------:R-:W-:-:S07]  /*10090*/  IMAD.MOV.U32 R18, RZ, RZ, RZ ;  /* 0x000000ffff127224 */ /* 0x000fce00078e00ff */
.L_x_773:
[----:B------:R-:W-:-:S13]  /*100a0*/  ISETP.NE.AND P0, PT, R5, RZ, PT ;  /* 0x000000ff0500720c */ /* 0x000fda0003f05270 */
[----:B------:R-:W0:Y:S01]  /*100b0*/  @!P0 S2R R3, SR_CgaCtaId ;  /* 0x0000000000038919 */ /* 0x000e220000008800 */
[----:B------:R-:W-:-:S04]  /*100c0*/  @!P0 MOV R0, 0x400 ;  /* 0x0000040000008802 */ /* 0x000fc80000000f00 */
[----:B0-----:R-:W-:-:S05]  /*100d0*/  @!P0 LEA R0, R3, R0, 0x18 ;  /* 0x0000000003008211 */ /* 0x001fca00078ec0ff */
[----:B------:R2:W-:Y:S01]  /*100e0*/  @!P0 STS.128 [R0+0x28cd0], R16 ;  /* 0x028cd01000008388 */ /* 0x0005e20000000c00 */
[----:B------:R-:W-:Y:S06]  /*100f0*/  BAR.ARV 0x5, 0x180 ;  /* 0x0146000000007b1d */ /* 0x000fec0000002000 */
.L_x_766:
[----:B--2---:R-:W-:Y:S01]  /*10100*/  IMAD.MOV.U32 R0, RZ, RZ, 0x1 ;  /* 0x00000001ff007424 */ /* 0x004fe200078e00ff */
[----:B------:R2:W-:Y:S01]  /*10110*/  STL [R1+0x38], RZ ;  /* 0x000038ff01007387 */ /* 0x0005e20000100800 */
[----:B------:R-:W-:Y:S02]  /*10120*/  ULDC UR4, c[0x0][0xc3c] ;  /* 0x00030f0000047ab9 */ /* 0x000fe40000000800 */
[----:B-1----:R-:W-:Y:S01]  /*10130*/  ISETP.GE.AND P0, PT, R19, UR4, PT ;  /* 0x0000000413007c0c */ /* 0x002fe2000bf06270 */
[----:B------:R2:W-:Y:S04]  /*10140*/  STL [R1+0x14], R0 ;  /* 0x0000140001007387 */ /* 0x0005e80000100800 */
[----:B------:R2:W-:Y:S08]  /*10150*/  STL [R1+0x8], RZ ;  /* 0x000008ff01007387 */ /* 0x0005f00000100800 */
[----:B--2---:R-:W-:Y:S05]  /*10160*/  @P0 BRA `(.L_x_774) ;  /* 0x0000007c00340947 */ /* 0x004fea0003800000 */
[----:B------:R-:W1:Y:S01]  /*10170*/  S2R R5, SR_TID.X ;  /* 0x0000000000057919 */ /* 0x000e620000002100 */
[----:B------:R-:W2:Y:S01]  /*10180*/  S2UR UR5, SR_CgaCtaId ;  /* 0x00000000000579c3 */ /* 0x000ea20000008800 */
[----:B------:R-:W-:Y:S01]  /*10190*/  UMOV UR4, 0x400 ;  /* 0x0000040000047882 */ /* 0x000fe20000000000 */
[----:B------:R-:W-:Y:S01]  /*101a0*/  BSSY B8, `(.L_x_774) ;  /* 0x00007c9000087945 */ /* 0x000fe20003800000 */
[----:B------:R-:W-:Y:S01]  /*101b0*/  ULDC.64 UR38, c[0x0][0x198] ;  /* 0x0000660000267ab9 */ /* 0x000fe20000000a00 */
[----:B------:R-:W-:Y:S01]  /*101c0*/  ULDC UR36, c[0x0][0xc] ;  /* 0x0000030000247ab9 */ /* 0x000fe20000000800 */
[----:B--2---:R-:W-:Y:S01]  /*101d0*/  ULEA UR4, UR5, UR4, 0x18 ;  /* 0x0000000405047291 */ /* 0x004fe2000f8ec03f */
[C---:B-1----:R-:W-:Y:S01]  /*101e0*/  IMAD.SHL.U32 R0, R5.reuse, 0x8, RZ ;  /* 0x0000000805007824 */ /* 0x042fe200078e00ff */
[----:B------:R-:W-:-:S04]  /*101f0*/  LOP3.LUT R4, R5, 0x7f, RZ, 0xc0, !PT ;  /* 0x0000007f05047812 */ /* 0x000fc800078ec0ff */
[----:B0-----:R-:W-:-:S04]  /*10200*/  LOP3.LUT R2, R0, 0x1f8, RZ, 0xc0, !PT ;  /* 0x000001f800027812 */ /* 0x001fc800078ec0ff */
        /* <DEDUP_REMOVED lines=13> */
[----:B------:R0:W-:Y:S04]  /*102e0*/  STL [R1+0xc], RZ ;  /* 0x00000cff01007387 */ /* 0x0001e80000100800 */
[----:B------:R0:W-:Y:S04]  /*102f0*/  STL [R1+0x18], R0 ;  /* 0x0000180001007387 */ /* 0x0001e80000100800 */
[----:B------:R0:W-:Y:S02]  /*10300*/  STL [R1+0x38], RZ ;  /* 0x000038ff01007387 */ /* 0x0001e40000100800 */
.L_x_938:
[----:B01----:R-:W0:Y:S02]  /*10310*/  LDC.64 R2, c[0x0][0xc88] ;  /* 0x00032200ff027b82 */ /* 0x003e240000000a00 */
[----:B0-----:R-:W-:-:S05]  /*10320*/  IMAD.WIDE R2, R19, 0x4, R2 ;  /* 0x0000000413027825 */ /* 0x001fca00078e0202 */
[----:B--2---:R-:W2:Y:S01]  /*10330*/  LDG.E R13, desc[UR40][R2.64] ;  /* 0x00000028020d7981 */ /* 0x004ea2000c1e1900 */
[----:B------:R-:W-:Y:S05]  /*10340*/  YIELD ;  /* 0x0000000000007946 */ /* 0x000fea0003800000 */
[----:B------:R-:W-:Y:S01]  /*10350*/  ULDC.64 UR4, c[0x0][0xa28] ;  /* 0x00028a0000047ab9 */ /* 0x000fe20000000a00 */
[----:B------:R-:W-:Y:S01]  /*10360*/  IMAD.MOV.U32 R0, RZ, RZ, RZ ;  /* 0x000000ffff007224 */ /* 0x000fe200078e00ff */
[----:B------:R-:W-:Y:S01]  /*10370*/  ISETP.NE.U32.AND P0, PT, RZ, UR4, PT ;  /* 0x00000004ff007c0c */ /* 0x000fe2000bf05070 */
[----:B------:R-:W-:Y:S01]  /*10380*/  ULDC.64 UR10, c[0x0][0xa18] ;  /* 0x00028600000a7ab9 */ /* 0x000fe20000000a00 */
        /* <DEDUP_REMOVED lines=9> */
[----:B------:R0:W-:Y:S01]  /*10420*/  STL [R1+0x48], R4 ;  /* 0x0000480401007387 */ /* 0x0001e20000100800 */
[----:B------:R-:W-:Y:S02]  /*10430*/  ISETP.NE.U32.AND P2, PT, RZ, UR4, PT ;  /* 0x00000004ff007c0c */ /* 0x000fe4000bf45070 */
[----:B------:R-:W-:Y:S01]  /*10440*/  SHF.L.U64.HI R14, R13, 0x2, R4 ;  /* 0x000000020d0e7819 */ /* 0x000fe20000010204 */
[----:B-----5:R1:W5:Y:S01]  /*10450*/  @P0 LDG.E R0, desc[UR40][R2.64] ;  /* 0x0000002802000981 */ /* 0x020362000c1e1900 */
[----:B------:R-:W-:Y:S01]  /*10460*/  ISETP.NE.AND.EX P2, PT, RZ, UR5, PT, P2 ;  /* 0x00000005ff007c0c */ /* 0x000fe2000bf45320 */
[----:B------:R-:W-:Y:S01]  /*10470*/  IMAD.MOV.U32 R12, RZ, RZ, RZ ;  /* 0x000000ffff0c7224 */ /* 0x000fe200078e00ff */
[----:B------:R-:W-:Y:S01]  /*10480*/  ISETP.NE.U32.AND P3, PT, RZ, UR10, PT ;  /* 0x0000000aff007c0c */ /* 0x000fe2000bf65070 */
[----:B------:R-:W-:Y:S01]  /*10490*/  STL [R1], R15 ;  /* 0x0000000f01007387 */ /* 0x000fe20000100800 */
[----:B------:R-:W-:-:S02]  /*104a0*/  ISETP.NE.U32.AND P0, PT, RZ, UR6, PT ;  /* 0x00000006ff007c0c */ /* 0x000fc4000bf05070 */
[C---:B0-----:R-:W-:Y:S01]  /*104b0*/  IADD3 R4, P4, R15.reuse, UR4, RZ ;  /* 0x000000040f047c10 */ /* 0x041fe2000ff9e0ff */
[----:B------:R-:W-:Y:S01]  /*104c0*/  STL [R1+0x20], R14 ;  /* 0x0000200e01007387 */ /* 0x000fe20000100800 */
[----:B------:R-:W-:Y:S02]  /*104d0*/  ISETP.NE.AND.EX P3, PT, RZ, UR11, PT, P3 ;  /* 0x0000000bff007c0c */ /* 0x000fe4000bf65330 */
[----:B-1----:R-:W-:Y:S02]  /*104e0*/  CS2R R2, SRZ ;  /* 0x0000000000027805 */ /* 0x002fe4000001ff00 */
[C---:B------:R-:W-:Y:S02]  /*104f0*/  IADD3.X R5, R14.reuse, UR5, RZ, P4, !PT ;  /* 0x000000050e057c10 */ /* 0x040fe4000a7fe4ff */
[----:B------:R-:W-:Y:S02]  /*10500*/  IADD3 R6, P4, R15, UR8, RZ ;  /* 0x000000080f067c10 */ /* 0x000fe4000ff9e0ff */
[----:B------:R-:W-:Y:S01]  /*10510*/  ISETP.NE.U32.AND P1, PT, RZ, UR8, PT ;  /* 0x00000008ff007c0c */ /* 0x000fe2000bf25070 */
[----:B------:R-:W2:Y:S01]  /*10520*/  @P2 LDG.E R2, desc[UR40][R4.64] ;  /* 0x0000002804022981 */ /* 0x000ea2000c1e1900 */
[----:B------:R-:W-:Y:S01]  /*10530*/  IADD3.X R7, R14, UR9, RZ, P4, !PT ;  /* 0x000000090e077c10 */ /* 0x000fe2000a7fe4ff */
[----:B------:R-:W-:Y:S01]  /*10540*/  ULDC UR4, c[0x0][0x288] ;  /* 0x0000a20000047ab9 */ /* 0x000fe20000000800 */
[----:B------:R-:W-:-:S02]  /*10550*/  ISETP.NE.AND.EX P0, PT, RZ, UR7, PT, P0 ;  /* 0x00000007ff007c0c */ /* 0x000fc4000bf05300 */
[----:B------:R-:W-:Y:S02]  /*10560*/  ISETP.NE.AND.EX P1, PT, RZ, UR9, PT, P1 ;  /* 0x00000009ff007c0c */ /* 0x000fe4000bf25310 */
[C---:B------:R-:W-:Y:S02]  /*10570*/  @P3 IADD3 R10, P4, R15.reuse, UR10, RZ ;  /* 0x0000000a0f0a3c10 */ /* 0x040fe4000ff9e0ff */
[----:B------:R-:W-:Y:S02]  /*10580*/  IADD3 R8, P5, R15, UR6, RZ ;  /* 0x000000060f087c10 */ /* 0x000fe4000ffbe0ff */
[C---:B------:R-:W-:Y:S02]  /*10590*/  @P3 IADD3.X R11, R14.reuse, UR11, RZ, P4, !PT ;  /* 0x0000000b0e0b3c10 */ /* 0x040fe4000a7fe4ff */
[----:B------:R-:W-:-:S05]  /*105a0*/  IADD3.X R9, R14, UR7, RZ, P5, !PT ;  /* 0x000000070e097c10 */ /* 0x000fca000affe4ff */
[----:B------:R-:W5:Y:S04]  /*105b0*/  @P0 LDG.E R12, desc[UR40][R8.64] ;  /* 0x00000028080c0981 */ /* 0x000f68000c1e1900 */
[----:B------:R-:W5:Y:S04]  /*105c0*/  @P1 LDG.E R3, desc[UR40][R6.64] ;  /* 0x0000002806031981 */ /* 0x000f68000c1e1900 */
[----:B--2---:R0:W-:Y:S02]  /*105d0*/  STL [R1+0x34], R2 ;  /* 0x0000340201007387 */ /* 0x0041e40000100800 */
[----:B0-----:R-:W-:Y:S01]  /*105e0*/  IMAD.U32 R2, RZ, RZ, UR4 ;  /* 0x00000004ff027e24 */ /* 0x001fe2000f8e00ff */
[----:B------:R-:W-:-:S05]  /*105f0*/  ULDC.64 UR4, c[0x0][0x418] ;  /* 0x0001060000047ab9 */ /* 0x000fca0000000a00 */
[----:B------:R0:W2:Y:S01]  /*10600*/  @P3 LDG.E R2, desc[UR40][R10.64] ;  /* 0x000000280a023981 */ /* 0x0000a2000c1e1900 */
[----:B------:R-:W-:-:S03]  /*10610*/  UISETP.NE.U32.AND UP0, UPT, UR4, URZ, UPT ;  /* 0x0000003f0400728c */ /* 0x000fc6000bf05070 */
[----:B------:R-:W-:Y:S01]  /*10620*/  ULDC UR4, c[0x0][0x424] ;  /* 0x0001090000047ab9 */ /* 0x000fe20000000800 */
[----:B------:R-:W-:-:S03]  /*10630*/  UISETP.NE.AND.EX UP0, UPT, UR5, URZ, UPT, UP0 ;  /* 0x0000003f0500728c */ /* 0x000fc6000bf05300 */
[----:B------:R-:W-:Y:S01]  /*10640*/  ULDC UR5, c[0x0][0x2f0] ;  /* 0x0000bc0000057ab9 */ /* 0x000fe20000000800 */
[----:B------:R-:W-:-:S04]  /*10650*/  USEL UR4, UR4, 0x1, UP0 ;  /* 0x0000000104047887 */ /* 0x000fc80008000000 */
[----:B------:R-:W-:-:S03]  /*10660*/  UIMAD UR4, UR4, UR5, URZ ;  /* 0x00000005040472a4 */ /* 0x000fc6000f8e023f */
[----:B------:R-:W-:-:S03]  /*10670*/  ULDC UR5, c[0x0][0x348] ;  /* 0x0000d20000057ab9 */ /* 0x000fc60000000800 */
[----:B0-----:R-:W-:Y:S01]  /*10680*/  IMAD.U32 R10, RZ, RZ, UR4 ;  /* 0x00000004ff0a7e24 */ /* 0x001fe2000f8e00ff */
[----:B--2---:R0:W-:Y:S02]  /*10690*/  STL [R1+0x50], R2 ;  /* 0x0000500201007387 */ /* 0x0041e40000100800 */
[----:B0-----:R-:W-:Y:S01]  /*106a0*/  IMAD.U32 R2, RZ, RZ, UR5 ;  /* 0x00000005ff027e24 */ /* 0x001fe2000f8e00ff */
[----:B------:R-:W-:Y:S06]  /*106b0*/  @P3 BRA `(.L_x_775) ;  /* 0x0000000000143947 */ /* 0x000fec0003800000 */
[----:B------:R-:W-:Y:S05]  /*106c0*/  @!P2 BRA `(.L_x_775) ;  /* 0x000000000010a947 */ /* 0x000fea0003800000 */
[----:B------:R-:W2:Y:S04]  /*106d0*/  LDG.E R11, desc[UR40][R4.64] ;  /* 0x00000028040b7981 */ /* 0x000ea8000c1e1900 */
[----:B------:R-:W2:Y:S02]  /*106e0*/  LDG.E R4, desc[UR40][R4.64+0x4] ;  /* 0x0000042804047981 */ /* 0x000ea4000c1e1900 */
[----:B--2---:R-:W-:-:S05]  /*106f0*/  IMAD.IADD R4, R4, 0x1, -R11 ;  /* 0x0000000104047824 */ /* 0x004fca00078e0a0b */
[----:B------:R0:W-:Y:S02]  /*10700*/  STL [R1+0x50], R4 ;  /* 0x0000500401007387 */ /* 0x0001e40000100800 */
.L_x_775:
[----:B0----5:R-:W-:Y:S01]  /*10710*/  IMAD.IADD R4, R12, 0x1, R0 ;  /* 0x000000010c047824 */ /* 0x021fe200078e0200 */
[----:B------:R-:W-:Y:S01]  /*10720*/  ULDC.64 UR4, c[0x0][0xa20] ;  /* 0x0002880000047ab9 */ /* 0x000fe20000000a00 */
[----:B------:R0:W-:Y:S01]  /*10730*/  STL [R1+0x10], R13 ;  /* 0x0000100d01007387 */ /* 0x0001e20000100800 */
[----:B------:R-:W-:-:S03]  /*10740*/  ISETP.NE.U32.AND P2, PT, RZ, UR4, PT ;  /* 0x00000004ff007c0c */ /* 0x000fc6000bf45070 */
[----:B------:R0:W-:Y:S01]  /*10750*/  STL [R1+0x24], R4 ;  /* 0x0000240401007387 */ /* 0x0001e20000100800 */
[----:B------:R-:W-:-:S13]  /*10760*/  ISETP.NE.AND.EX P2, PT, RZ, UR5, PT, P2 ;  /* 0x00000005ff007c0c */ /* 0x000fda000bf45320 */
[----:B0-----:R-:W-:Y:S05]  /*10770*/  @!P2 BRA `(.L_x_776) ;  /* 0x000000000010a947 */ /* 0x001fea0003800000 */
[----:B------:R-:W-:-:S04]  /*10780*/  IADD3 R10, P0, R15, UR4, RZ ;  /* 0x000000040f0a7c10 */ /* 0x000fc8000ff1e0ff */
[----:B------:R-:W-:-:S05]  /*10790*/  IADD3.X R11, R14, UR5, RZ, P0, !PT ;  /* 0x000000050e0b7c10 */ /* 0x000fca00087fe4ff */
[----:B------:R0:W5:Y:S01]  /*107a0*/  LDG.E R10, desc[UR40][R10.64] ;  /* 0x000000280a0a7981 */ /* 0x000162000c1e1900 */
[----:B------:R-:W-:Y:S05]  /*107b0*/  BRA `(.L_x_777) ;  /* 0x0000000000107947 */ /* 0x000fea0003800000 */
.L_x_776:
[----:B------:R-:W-:Y:S05]  /*107c0*/  @!P0 BRA `(.L_x_777) ;  /* 0x00000000000c8947 */ /* 0x000fea0003800000 */
[----:B------:R-:W2:Y:S04]  /*107d0*/  LDG.E R10, desc[UR40][R8.64] ;  /* 0x00000028080a7981 */ /* 0x000ea8000c1e1900 */
[----:B------:R-:W2:Y:S02]  /*107e0*/  LDG.E R8, desc[UR40][R8.64+0x4] ;  /* 0x0000042808087981 */ /* 0x000ea4000c1e1900 */
[----:B--2---:R-:W-:-:S07]  /*107f0*/  IMAD.IADD R10, R8, 0x1, -R10 ;  /* 0x00000001080a7824 */ /* 0x004fce00078e0a0a */
.L_x_777:
[----:B-----5:R-:W-:Y:S02]  /*10800*/  IMAD.IADD R10, R10, 0x1, -R0 ;  /* 0x000000010a0a7824 */ /* 0x020fe400078e0a00 */
[----:B------:R-:W2:Y:S04]  /*10810*/  @P1 LDG.E R0, desc[UR40][R6.64] ;  /* 0x0000002806001981 */ /* 0x000ea8000c1e1900 */
[----:B------:R-:W2:Y:S01]  /*10820*/  @P1 LDG.E R6, desc[UR40][R6.64+0x4] ;  /* 0x0000042806061981 */ /* 0x000ea2000c1e1900 */
[----:B------:R-:W-:Y:S01]  /*10830*/  IMAD.MOV R5, RZ, RZ, -R10 ;  /* 0x000000ffff057224 */ /* 0x000fe200078e0a0a */
[----:B------:R-:W-:Y:S04]  /*10840*/  BSSY B0, `(.L_x_778) ;  /* 0x00001c6000007945 */ /* 0x000fe80003800000 */
[----:B------:R-:W-:Y:S01]  /*10850*/  VIMNMX R5, RZ, R5, !PT ;  /* 0x00000005ff057248 */ /* 0x000fe20007fe0100 */
[----:B--2---:R-:W-:-:S04]  /*10860*/  @P1 IMAD.IADD R2, R6, 0x1, -R0 ;  /* 0x0000000106021824 */ /* 0x004fc800078e0a00 */
[----:B------:R-:W-:-:S04]  /*10870*/  IMAD.IADD R4, R10, 0x1, R2 ;  /* 0x000000010a047824 */ /* 0x000fc800078e0202 */
[----:B------:R-:W-:Y:S01]  /*10880*/  VIADD R0, R4, 0x3f ;  /* 0x0000003f04007836 */ /* 0x000fe20000000000 */
[----:B------:R1:W-:Y:S04]  /*10890*/  STL [R1+0x4c], R4 ;  /* 0x00004c0401007387 */ /* 0x0003e80000100800 */
[----:B-1----:R-:W-:-:S04]  /*108a0*/  SHF.R.S32.HI R4, RZ, 0x1f, R0 ;  /* 0x0000001fff047819 */ /* 0x002fc80000011400 */
[----:B------:R-:W-:-:S04]  /*108b0*/  LEA.HI R0, R4, R0, RZ, 0x6 ;  /* 0x0000000004007211 */ /* 0x000fc800078f30ff */
[----:B------:R-:W-:Y:S02]  /*108c0*/  LOP3.LUT R4, R0, 0xffffffc0, RZ, 0xc0, !PT ;  /* 0xffffffc000047812 */ /* 0x000fe400078ec0ff */
[----:B------:R-:W-:Y:S02]  /*108d0*/  SHF.R.S32.HI R0, RZ, 0x6, R0 ;  /* 0x00000006ff007819 */ /* 0x000fe40000011400 */
[----:B------:R-:W-:-:S03]  /*108e0*/  VIADDMNMX R2, R4, -R10, R2, PT ;  /* 0x8000000a04027246 */ /* 0x000fc60003800102 */
[----:B------:R1:W-:Y:S01]  /*108f0*/  STL [R1+0x30], R0 ;  /* 0x0000300001007387 */ /* 0x0003e20000100800 */
[----:B------:R-:W-:-:S13]  /*10900*/  ISETP.GT.AND P0, PT, R2, R5, PT ;  /* 0x000000050200720c */ /* 0x000fda0003f04270 */
[----:B------:R-:W-:Y:S01]  /*10910*/  @P0 VIADD R4, R2, 0x3f ;  /* 0x0000003f02040836 */ /* 0x000fe20000000000 */
[----:B------:R-:W-:-:S04]  /*10920*/  SHF.R.U32.HI R2, RZ, 0x6, R5 ;  /* 0x00000006ff027819 */ /* 0x000fc80000011605 */
[----:B------:R-:W-:Y:S01]  /*10930*/  @P0 SHF.R.S32.HI R5, RZ, 0x1f, R4 ;  /* 0x0000001fff050819 */ /* 0x000fe20000011404 */
[----:B------:R-:W-:-:S03]  /*10940*/  IMAD.MOV.U32 R8, RZ, RZ, R2 ;  /* 0x000000ffff087224 */ /* 0x000fc600078e0002 */
[----:B------:R-:W-:-:S04]  /*10950*/  @P0 LEA.HI R4, R5, R4, RZ, 0x6 ;  /* 0x0000000405040211 */ /* 0x000fc800078f30ff */
[----:B------:R-:W-:Y:S02]  /*10960*/  @P0 SHF.R.S32.HI R8, RZ, 0x6, R4 ;  /* 0x00000006ff080819 */ /* 0x000fe40000011404 */
[----:B------:R-:W-:Y:S02]  /*10970*/  PLOP3.LUT P0, PT, PT, PT, PT, 0x80, 0x0 ;  /* 0x000000000000781c */ /* 0x000fe40003f0f070 */
[----:B------:R-:W-:-:S13]  /*10980*/  ISETP.GT.AND P2, PT, R8, R2, PT ;  /* 0x000000020800720c */ /* 0x000fda0003f44270 */
[----:B-1----:R-:W-:Y:S05]  /*10990*/  @!P2 BRA `(.L_x_779) ;  /* 0x0000001800c0a947 */ /* 0x002fea0003800000 */
[----:B------:R-:W-:Y:S01]  /*109a0*/  UMOV UR4, 0xffffffff ;  /* 0xffffffff00047882 */ /* 0x000fe20000000000 */
[----:B------:R-:W-:Y:S02]  /*109b0*/  SEL R0, R13, RZ, !P1 ;  /* 0x000000ff0d007207 */ /* 0x000fe40004800000 */
[----:B------:R-:W-:Y:S05]  /*109c0*/  BRA.DIV UR4, `(.L_x_780) ;  /* 0x0000007e04e47947 */ /* 0x000fea000b800000 */
[----:B------:R-:W1:Y:S02]  /*109d0*/  S2R R4, SR_TID.X ;  /* 0x0000000000047919 */ /* 0x000e640000002100 */
[----:B-1----:R-:W-:-:S04]  /*109e0*/  SHF.R.U32.HI R4, RZ, 0x5, R4 ;  /* 0x00000005ff047819 */ /* 0x002fc80000011604 */
[----:B------:R-:W-:-:S05]  /*109f0*/  LOP3.LUT R4, R4, 0x3, RZ, 0xc0, !PT ;  /* 0x0000000304047812 */ /* 0x000fca00078ec0ff */
[----:B------:R1:W2:Y:S02]  /*10a00*/  SHFL.IDX PT, R14, R4, RZ, 0x1f ;  /* 0x00001fff040e7589 */ /* 0x0002a400000e0000 */
.L_x_970:
[----:B--2---:R-:W-:Y:S02]  /*10a10*/  ISETP.NE.AND P0, PT, R14, RZ, PT ;  /* 0x000000ff0e00720c */ /* 0x004fe40003f05270 */
[----:B------:R-:W-:-:S11]  /*10a20*/  PLOP3.LUT P6, PT, PT, PT, PT, 0x8, 0x0 ;  /* 0x000000000000781c */ /* 0x000fd60003fce170 */
[----:B------:R-:W-:Y:S05]  /*10a30*/  @P0 BRA `(.L_x_781) ;  /* 0x00000000000c0947 */ /* 0x000fea0003800000 */
[----:B------:R-:W-:-:S03]  /*10a40*/  UMOV UR4, 0xffffffff ;  /* 0xffffffff00047882 */ /* 0x000fc60000000000 */
[----:B------:R-:W-:Y:S05]  /*10a50*/  BRA.DIV UR4, `(.L_x_782) ;  /* 0x0000007e04f47947 */ /* 0x000fea000b800000 */
[----:B------:R-:W-:-:S13]  /*10a60*/  ELECT P6, URZ, PT ;  /* 0x00000000003f782f */ /* 0x000fda00038c0000 */
.L_x_781:
[----:B-1----:R-:W2:Y:S04]  /*10a70*/  LDL R4, [R1+0x38] ;  /* 0x0000380001047983 */ /* 0x002ea80000100800 */
[----:B------:R-:W3:Y:S01]  /*10a80*/  LDL R6, [R1+0x4] ;  /* 0x0000040001067983 */ /* 0x000ee20000100800 */
[----:B------:R-:W-:Y:S01]  /*10a90*/  BSSY B1, `(.L_x_783) ;  /* 0x0000008000017945 */ /* 0x000fe20003800000 */
[----:B--2---:R-:W-:-:S05]  /*10aa0*/  VIADD R4, R4, 0x1 ;  /* 0x0000000104047836 */ /* 0x004fca0000000000 */
[----:B------:R-:W-:-:S04]  /*10ab0*/  LEA.HI R5, R4, R4, RZ, 0x1 ;  /* 0x0000000404057211 */ /* 0x000fc800078f08ff */
[----:B------:R-:W-:-:S05]  /*10ac0*/  LOP3.LUT R5, R5, 0xfffffffe, RZ, 0xc0, !PT ;  /* 0xfffffffe05057812 */ /* 0x000fca00078ec0ff */
[----:B------:R-:W-:-:S05]  /*10ad0*/  IMAD.IADD R4, R4, 0x1, -R5 ;  /* 0x0000000104047824 */ /* 0x000fca00078e0a05 */
[----:B------:R-:W-:-:S04]  /*10ae0*/  SHF.L.U32 R4, R4, 0x1f, RZ ;  /* 0x0000001f04047819 */ /* 0x000fc800000006ff */
[----:B---3--:R-:W1:Y:S02]  /*10af0*/  SYNCS.PHASECHK.TRANS64.TRYWAIT P0, [R6+URZ+0x28c20], R4 ;  /* 0x028c2004060075a7 */ /* 0x008e64000800017f */
[----:B-1----:R-:W-:Y:S05]  /*10b00*/  @!P0 BRA `(.L_x_784) ;  /* 0x0000007c00e88947 */ /* 0x002fea0003800000 */
.L_x_973:
[----:B------:R-:W-:Y:S05]  /*10b10*/  BSYNC B1 ;  /* 0x0000000000017941 */ /* 0x000fea0003800000 */
.L_x_783:
[----:B------:R-:W-:Y:S04]  /*10b20*/  BSSY B1, `(.L_x_785) ;  /* 0x00000bf000017945 */ /* 0x000fe80003800000 */
[----:B------:R-:W-:Y:S05]  /*10b30*/  @!P6 BRA `(.L_x_786) ;  /* 0x0000000800f4e947 */ /* 0x000fea0003800000 */
[----:B-1----:R-:W2:Y:S04]  /*10b40*/  LDL R5, [R1+0x4] ;  /* 0x0000040001057983 */ /* 0x002ea80000100800 */
[----:B------:R-:W3:Y:S01]  /*10b50*/  LDL R7, [R1+0x18] ;  /* 0x0000180001077983 */ /* 0x000ee20000100800 */
[----:B------:R-:W1:Y:S01]  /*10b60*/  S2R R6, SR_TID.X ;  /* 0x0000000000067919 */ /* 0x000e620000002100 */
[----:B--2---:R-:W-:Y:S02]  /*10b70*/  IMAD.MOV.U32 R9, RZ, RZ, R5 ;  /* 0x000000ffff097224 */ /* 0x004fe400078e0005 */
[----:B------:R-:W2:Y:S01]  /*10b80*/  LDL R5, [R1+0xc] ;  /* 0x00000c0001057983 */ /* 0x000ea20000100800 */
[----:B-1----:R-:W-:Y:S01]  /*10b90*/  LOP3.LUT R6, R6, 0x7f, RZ, 0xc0, !PT ;  /* 0x0000007f06067812 */ /* 0x002fe200078ec0ff */
[----:B------:R-:W-:Y:S03]  /*10ba0*/  BSSY B2, `(.L_x_787) ;  /* 0x0000006000027945 */ /* 0x000fe60003800000 */
[----:B------:R-:W-:Y:S01]  /*10bb0*/  ISETP.NE.AND P1, PT, R6, RZ, PT ;  /* 0x000000ff0600720c */ /* 0x000fe20003f25270 */
[----:B--2---:R-:W-:Y:S01]  /*10bc0*/  IMAD R5, R5, 0x8, R9 ;  /* 0x0000000805057824 */ /* 0x004fe200078e0209 */
[----:B---3--:R-:W-:-:S04]  /*10bd0*/  SHF.L.U32 R9, R7, 0x1f, RZ ;  /* 0x0000001f07097819 */ /* 0x008fc800000006ff */
[----:B------:R-:W1:Y:S02]  /*10be0*/  SYNCS.PHASECHK.TRANS64.TRYWAIT P0, [R5+URZ+0x28ca0], R9 ;  /* 0x028ca009050075a7 */ /* 0x000e64000800017f */
[----:B-1----:R-:W-:Y:S05]  /*10bf0*/  @!P0 BRA `(.L_x_788) ;  /* 0x0000007c00c48947 */ /* 0x002fea0003800000 */
.L_x_974:
[----:B------:R-:W-:Y:S05]  /*10c00*/  BSYNC B2 ;  /* 0x0000000000027941 */ /* 0x000fea0003800000 */
.L_x_787:
        /* <DEDUP_REMOVED lines=9> */
.L_x_790:
[----:B------:R-:W-:Y:S05]  /*10ca0*/  BSYNC B2 ;  /* 0x0000000000027941 */ /* 0x000fea0003800000 */
.L_x_789:
[----:B------:R-:W2:Y:S04]  /*10cb0*/  LDL R7, [R1+0x4] ;  /* 0x0000040001077983 */ /* 0x000ea80000100800 */
[----:B------:R-:W2:Y:S01]  /*10cc0*/  LDL R6, [R1+0xc] ;  /* 0x00000c0001067983 */ /* 0x000ea20000100800 */
[----:B------:R-:W-:Y:S01]  /*10cd0*/  IMAD.MOV.U32 R12, RZ, RZ, RZ ;  /* 0x000000ffff0c7224 */ /* 0x000fe200078e00ff */
[----:B------:R-:W-:Y:S01]  /*10ce0*/  UIADD3 UR4, UP0, UR38, 0x570, URZ ;  /* 0x0000057026047890 */ /* 0x000fe2000ff1e03f */
[----:B------:R-:W-:Y:S01]  /*10cf0*/  IMAD R4, R8, 0x40, R3 ;  /* 0x0000004008047824 */ /* 0x000fe200078e0203 */
[----:B------:R-:W-:Y:S01]  /*10d00*/  PLOP3.LUT P0, PT, PT, PT, PT, 0x80, 0x0 ;  /* 0x000000000000781c */ /* 0x000fe20003f0f070 */
[----:B------:R-:W-:Y:S01]  /*10d10*/  UMOV UR6, 0x0 ;  /* 0x0000000000067882 */ /* 0x000fe20000000000 */
[----:B------:R-:W-:Y:S01]  /*10d20*/  R2UR UR10, R12 ;  /* 0x000000000c0a72ca */ /* 0x000fe200000e0000 */
[----:B------:R-:W-:Y:S01]  /*10d30*/  VIADD R4, R4, 0xffffffc0 ;  /* 0xffffffc004047836 */ /* 0x000fe20000000000 */
[----:B------:R-:W-:Y:S01]  /*10d40*/  UIADD3.X UR5, URZ, UR39, URZ, UP0, !UPT ;  /* 0x000000273f057290 */ /* 0x000fe200087fe43f */
[----:B------:R-:W-:Y:S01]  /*10d50*/  UMOV UR7, 0x12f00000 ;  /* 0x12f0000000077882 */ /* 0x000fe20000000000 */
[----:B--2---:R-:W-:-:S02]  /*10d60*/  IMAD R6, R6, 0x2000, R7 ;  /* 0x0000200006067824 */ /* 0x004fc400078e0207 */
[----:B------:R-:W-:Y:S02]  /*10d70*/  VIADD R7, R5, 0x28c90 ;  /* 0x00028c9005077836 */ /* 0x000fe40000000000 */
[----:B------:R-:W-:-:S07]  /*10d80*/  VIADD R6, R6, 0x22400 ;  /* 0x0002240006067836 */ /* 0x000fce0000000000 */
.L_x_791:
        /* <DEDUP_REMOVED lines=10> */
[----:B------:R-:W2:Y:S01]  /*10e30*/  SYNCS.PHASECHK.TRANS64.TRYWAIT P0, [R5+URZ+0x28cc0], R9 ;  /* 0x028cc009050075a7 */ /* 0x000ea2000800017f */
[----:B------:R-:W-:Y:S04]  /*10e40*/  BSSY B2, `(.L_x_792) ;  /* 0x0000002000027945 */ /* 0x000fe80003800000 */
[----:B--2---:R-:W-:Y:S05]  /*10e50*/  @!P0 BRA `(.L_x_793) ;  /* 0x0000007c00408947 */ /* 0x004fea0003800000 */
.L_x_975:
[----:B------:R-:W-:Y:S05]  /*10e60*/  BSYNC B2 ;  /* 0x0000000000027941 */ /* 0x000fea0003800000 */
.L_x_792:
[----:B------:R-:W-:Y:S01]  /*10e70*/  BSSY B2, `(.L_x_794) ;  /* 0x000000b000027945 */ /* 0x000fe20003800000 */
[----:B------:R-:W-:Y:S02]  /*10e80*/  IMAD.MOV.U32 R10, RZ, RZ, 0x0 ;  /* 0x00000000ff0a7424 */ /* 0x000fe400078e00ff */
[----:B0-----:R-:W-:Y:S01]  /*10e90*/  IMAD.MOV.U32 R11, RZ, RZ, 0x12f00000 ;  /* 0x12f00000ff0b7424 */ /* 0x001fe200078e00ff */
        /* <DEDUP_REMOVED lines=8> */
.L_x_795:
[----:B------:R-:W-:Y:S05]  /*10f20*/  BSYNC B2 ;  /* 0x0000000000027941 */ /* 0x000fea0003800000 */
.L_x_794:
[----:B------:R-:W3:Y:S04]  /*10f30*/  LDL R7, [R1+0x4] ;  /* 0x0000040001077983 */ /* 0x000ee80000100800 */
[----:B------:R-:W3:Y:S01]  /*10f40*/  LDL R6, [R1+0xc] ;  /* 0x00000c0001067983 */ /* 0x000ee20000100800 */
[----:B------:R-:W-:Y:S01]  /*10f50*/  R2UR UR10, R12 ;  /* 0x000000000c0a72ca */ /* 0x000fe200000e0000 */
[----:B------:R-:W-:Y:S01]  /*10f60*/  UIADD3 UR4, UP0, UR38, 0x670, URZ ;  /* 0x0000067026047890 */ /* 0x000fe2000ff1e03f */
[----:B------:R-:W-:Y:S01]  /*10f70*/  R2UR UR6, R10 ;  /* 0x000000000a0672ca */ /* 0x000fe200000e0000 */
[----:B-12---:R-:W-:Y:S01]  /*10f80*/  VIADD R5, R5, 0x28cb0 ;  /* 0x00028cb005057836 */ /* 0x006fe20000000000 */
[----:B------:R-:W-:Y:S01]  /*10f90*/  R2UR UR7, R11 ;  /* 0x000000000b0772ca */ /* 0x000fe200000e0000 */
[----:B------:R-:W-:Y:S01]  /*10fa0*/  UIADD3.X UR5, URZ, UR39, URZ, UP0, !UPT ;  /* 0x000000273f057290 */ /* 0x000fe200087fe43f */
[----:B------:R-:W-:Y:S01]  /*10fb0*/  PLOP3.LUT P0, PT, PT, PT, PT, 0x80, 0x0 ;  /* 0x000000000000781c */ /* 0x000fe20003f0f070 */
[----:B---3--:R-:W-:-:S04]  /*10fc0*/  IMAD R6, R6, 0x10000, R7 ;  /* 0x0001000006067824 */ /* 0x008fc800078e0207 */
[----:B------:R-:W-:-:S08]  /*10fd0*/  VIADD R7, R6, 0x400 ;  /* 0x0000040006077836 */ /* 0x000fd00000000000 */
.L_x_796:
        /* <DEDUP_REMOVED lines=15> */
.L_x_797:
        /* <DEDUP_REMOVED lines=15> */
.L_x_798:
        /* <DEDUP_REMOVED lines=15> */
.L_x_799:
        /* <DEDUP_REMOVED lines=15> */
.L_x_800:
        /* <DEDUP_REMOVED lines=15> */
.L_x_801:
        /* <DEDUP_REMOVED lines=15> */
.L_x_802:
        /* <DEDUP_REMOVED lines=15> */
.L_x_803:
        /* <DEDUP_REMOVED lines=10> */
.L_x_786:
[----:B------:R-:W-:Y:S05]  /*11710*/  BSYNC B1 ;  /* 0x0000000000017941 */ /* 0x000fea0003800000 */
.L_x_785:
[----:B------:R-:W2:Y:S04]  /*11720*/  LDL.LU R9, [R1+0xc] ;  /* 0x00000c0001097983 */ /* 0x000ea80000300800 */
[----:B------:R-:W3:Y:S01]  /*11730*/  LDL.LU R7, [R1+0x18] ;  /* 0x0000180001077983 */ /* 0x000ee20000300800 */
[----:B-1----:R-:W-:Y:S01]  /*11740*/  VIADD R4, R8, 0xfffffffe ;  /* 0xfffffffe08047836 */ /* 0x002fe20000000000 */
[----:B------:R-:W-:-:S04]  /*11750*/  PLOP3.LUT P0, PT, PT, PT, PT, 0x8, 0x0 ;  /* 0x000000000000781c */ /* 0x000fc80003f0e170 */
[----:B------:R-:W-:Y:S01]  /*11760*/  ISETP.GE.AND P2, PT, R4, R2, PT ;  /* 0x000000020400720c */ /* 0x000fe20003f46270 */
[----:B--2---:R-:W-:-:S05]  /*11770*/  VIADD R5, R9, 0x1 ;  /* 0x0000000109057836 */ /* 0x004fca0000000000 */
[----:B------:R-:W-:-:S04]  /*11780*/  ISETP.NE.AND P1, PT, R5, 0x2, PT ;  /* 0x000000020500780c */ /* 0x000fc80003f25270 */
[----:B------:R-:W-:Y:S02]  /*11790*/  SEL R6, RZ, 0x1, P1 ;  /* 0x00000001ff067807 */ /* 0x000fe40000800000 */
[----:B------:R-:W-:Y:S02]  /*117a0*/  SEL R5, R5, RZ, P1 ;  /* 0x000000ff05057207 */ /* 0x000fe40000800000 */
[----:B---3--:R-:W-:-:S03]  /*117b0*/  LOP3.LUT R7, R7, R6, RZ, 0x3c, !PT ;  /* 0x0000000607077212 */ /* 0x008fc600078e3cff */
[----:B------:R1:W-:Y:S04]  /*117c0*/  STL [R1+0xc], R5 ;  /* 0x00000c0501007387 */ /* 0x0003e80000100800 */
[----:B------:R1:W-:Y:S01]  /*117d0*/  STL [R1+0x18], R7 ;  /* 0x0000180701007387 */ /* 0x0003e20000100800 */
[----:B------:R-:W-:Y:S05]  /*117e0*/  @!P2 BRA `(.L_x_779) ;  /* 0x0000000c002ca947 */ /* 0x000fea0003800000 */
.L_x_823:
[----:B------:R-:W-:Y:S05]  /*117f0*/  YIELD ;  /* 0x0000000000007946 */ /* 0x000fea0003800000 */
[----:B------:R-:W-:Y:S04]  /*11800*/  BSSY B1, `(.L_x_804) ;  /* 0x00000bd000017945 */ /* 0x000fe80003800000 */
[----:B--2---:R-:W-:Y:S05]  /*11810*/  @!P6 BRA `(.L_x_805) ;  /* 0x0000000800ece947 */ /* 0x004fea0003800000 */
[----:B------:R-:W2:Y:S04]  /*11820*/  LDL R8, [R1+0x4] ;  /* 0x0000040001087983 */ /* 0x000ea80000100800 */
[----:B-1----:R-:W2:Y:S04]  /*11830*/  LDL R5, [R1+0xc] ;  /* 0x00000c0001057983 */ /* 0x002ea80000100800 */
[----:B------:R-:W3:Y:S01]  /*11840*/  LDL R6, [R1+0x18] ;  /* 0x0000180001067983 */ /* 0x000ee20000100800 */
[----:B------:R-:W1:Y:S01]  /*11850*/  S2R R7, SR_TID.X ;  /* 0x0000000000077919 */ /* 0x000e620000002100 */
[----:B------:R-:W-:Y:S01]  /*11860*/  BSSY B2, `(.L_x_806) ;  /* 0x0000007000027945 */ /* 0x000fe20003800000 */
[----:B-1----:R-:W-:-:S04]  /*11870*/  LOP3.LUT R7, R7, 0x7f, RZ, 0xc0, !PT ;  /* 0x0000007f07077812 */ /* 0x002fc800078ec0ff */
[----:B------:R-:W-:Y:S01]  /*11880*/  ISETP.NE.AND P2, PT, R7, RZ, PT ;  /* 0x000000ff0700720c */ /* 0x000fe20003f45270 */
[----:B--2---:R-:W-:Y:S01]  /*11890*/  IMAD R5, R5, 0x8, R8 ;  /* 0x0000000805057824 */ /* 0x004fe200078e0208 */
[----:B---3--:R-:W-:-:S04]  /*118a0*/  SHF.L.U32 R6, R6, 0x1f, RZ ;  /* 0x0000001f06067819 */ /* 0x008fc800000006ff */
[----:B------:R-:W1:Y:S02]  /*118b0*/  SYNCS.PHASECHK.TRANS64.TRYWAIT P1, [R5+URZ+0x28ca0], R6 ;  /* 0x028ca006050075a7 */ /* 0x000e64000802017f */
[----:B-1----:R-:W-:Y:S05]  /*118c0*/  @!P1 BRA `(.L_x_807) ;  /* 0x0000007000b89947 */ /* 0x002fea0003800000 */
.L_x_976:
[----:B------:R-:W-:Y:S05]  /*118d0*/  BSYNC B2 ;  /* 0x0000000000027941 */ /* 0x000fea0003800000 */
.L_x_806:
        /* <DEDUP_REMOVED lines=9> */
.L_x_809:
[----:B------:R-:W-:Y:S05]  /*11970*/  BSYNC B2 ;  /* 0x0000000000027941 */ /* 0x000fea0003800000 */
.L_x_808:
[----:B------:R-:W2:Y:S04]  /*11980*/  LDL R8, [R1+0x4] ;  /* 0x0000040001087983 */ /* 0x000ea80000100800 */
[----:B------:R-:W2:Y:S01]  /*11990*/  LDL R7, [R1+0xc] ;  /* 0x00000c0001077983 */ /* 0x000ea20000100800 */
[----:B------:R-:W-:Y:S01]  /*119a0*/  IMAD.MOV.U32 R12, RZ, RZ, RZ ;  /* 0x000000ffff0c7224 */ /* 0x000fe200078e00ff */
[----:B------:R-:W-:Y:S01]  /*119b0*/  UIADD3 UR4, UP0, UR38, 0x570, URZ ;  /* 0x0000057026047890 */ /* 0x000fe2000ff1e03f */
[----:B------:R-:W-:Y:S01]  /*119c0*/  PLOP3.LUT P1, PT, PT, PT, PT, 0x80, 0x0 ;  /* 0x000000000000781c */ /* 0x000fe20003f2f070 */
[----:B------:R-:W-:Y:S01]  /*119d0*/  VIADD R9, R5, 0x28c90 ;  /* 0x00028c9005097836 */ /* 0x000fe20000000000 */
[----:B------:R-:W-:Y:S01]  /*119e0*/  UMOV UR6, 0x0 ;  /* 0x0000000000067882 */ /* 0x000fe20000000000 */
[----:B------:R-:W-:Y:S01]  /*119f0*/  R2UR UR10, R12 ;  /* 0x000000000c0a72ca */ /* 0x000fe200000e0000 */
[----:B------:R-:W-:Y:S01]  /*11a00*/  UIADD3.X UR5, URZ, UR39, URZ, UP0, !UPT ;  /* 0x000000273f057290 */ /* 0x000fe200087fe43f */
[----:B------:R-:W-:Y:S01]  /*11a10*/  UMOV UR7, 0x12f00000 ;  /* 0x12f0000000077882 */ /* 0x000fe20000000000 */
[----:B--2---:R-:W-:-:S02]  /*11a20*/  IMAD R7, R7, 0x2000, R8 ;  /* 0x0000200007077824 */ /* 0x004fc400078e0208 */
[----:B------:R-:W-:Y:S02]  /*11a30*/  IMAD R8, R4, 0x40, R3 ;  /* 0x0000004004087824 */ /* 0x000fe400078e0203 */
[----:B------:R-:W-:-:S08]  /*11a40*/  VIADD R7, R7, 0x22400 ;  /* 0x0002240007077836 */ /* 0x000fd00000000000 */
.L_x_810:
        /* <DEDUP_REMOVED lines=13> */
.L_x_977:
[----:B------:R-:W-:Y:S05]  /*11b20*/  BSYNC B2 ;  /* 0x0000000000027941 */ /* 0x000fea0003800000 */
.L_x_811:
[----:B------:R-:W-:Y:S01]  /*11b30*/  BSSY B2, `(.L_x_813) ;  /* 0x000000b000027945 */ /* 0x000fe20003800000 */
[----:B------:R-:W-:Y:S02]  /*11b40*/  IMAD.MOV.U32 R10, RZ, RZ, 0x0 ;  /* 0x00000000ff0a7424 */ /* 0x000fe400078e00ff */
[----:B0-----:R-:W-:Y:S01]  /*11b50*/  IMAD.MOV.U32 R11, RZ, RZ, 0x12f00000 ;  /* 0x12f00000ff0b7424 */ /* 0x001fe200078e00ff */
[----:B------:R-:W-:Y:S06]  /*11b60*/  @P2 BRA `(.L_x_814) ;  /* 0x00000000001c2947 */ /* 0x000fec0003800000 */
[----:B------:R-:W0:Y:S01]  /*11b70*/  S2R R7, SR_TID.X ;  /* 0x0000000000077919 */ /* 0x000e220000002100 */
[----:B-12---:R-:W-:-:S04]  /*11b80*/  IMAD.MOV.U32 R6, RZ, RZ, 0x10000 ;  /* 0x00010000ff067424 */ /* 0x006fc800078e00ff */
[----:B------:R3:W-:Y:S01]  /*11b90*/  SYNCS.ARRIVE.TRANS64 RZ, [R5+URZ+0x28cb0], R6 ;  /* 0x028cb00605ff79a7 */ /* 0x0007e2000800003f */
[----:B0-----:R-:W-:-:S04]  /*11ba0*/  LOP3.LUT R7, R7, 0x1f, RZ, 0xc0, !PT ;  /* 0x0000001f07077812 */ /* 0x001fc800078ec0ff */
[----:B------:R-:W-:-:S13]  /*11bb0*/  ISETP.NE.AND P1, PT, R7, RZ, PT ;  /* 0x000000ff0700720c */ /* 0x000fda0003f25270 */
[----:B---3--:R-:W-:Y:S05]  /*11bc0*/  @!P1 BRA `(.L_x_814) ;  /* 0x0000000000049947 */ /* 0x008fea0003800000 */
[----:B------:R-:W-:Y:S01]  /*11bd0*/  BPT.TRAP 0x1 ;  /* 0x000000040000795c */ /* 0x000fe20000300000 */
.L_x_814:
[----:B------:R-:W-:Y:S05]  /*11be0*/  BSYNC B2 ;  /* 0x0000000000027941 */ /* 0x000fea0003800000 */
.L_x_813:
[----:B------:R-:W3:Y:S04]  /*11bf0*/  LDL R7, [R1+0x4] ;  /* 0x0000040001077983 */ /* 0x000ee80000100800 */
[----:B-12---:R-:W3:Y:S01]  /*11c00*/  LDL R6, [R1+0xc] ;  /* 0x00000c0001067983 */ /* 0x006ee20000100800 */
[----:B------:R-:W-:Y:S01]  /*11c10*/  R2UR UR10, R12 ;  /* 0x000000000c0a72ca */ /* 0x000fe200000e0000 */
[----:B------:R-:W-:Y:S01]  /*11c20*/  UIADD3 UR4, UP0, UR38, 0x670, URZ ;  /* 0x0000067026047890 */ /* 0x000fe2000ff1e03f */
[----:B------:R-:W-:Y:S01]  /*11c30*/  R2UR UR6, R10 ;  /* 0x000000000a0672ca */ /* 0x000fe200000e0000 */
[----:B------:R-:W-:Y:S01]  /*11c40*/  VIADD R5, R5, 0x28cb0 ;  /* 0x00028cb005057836 */ /* 0x000fe20000000000 */
[----:B------:R-:W-:Y:S01]  /*11c50*/  R2UR UR7, R11 ;  /* 0x000000000b0772ca */ /* 0x000fe200000e0000 */
[----:B------:R-:W-:Y:S01]  /*11c60*/  UIADD3.X UR5, URZ, UR39, URZ, UP0, !UPT ;  /* 0x000000273f057290 */ /* 0x000fe200087fe43f */
[----:B------:R-:W-:Y:S01]  /*11c70*/  PLOP3.LUT P1, PT, PT, PT, PT, 0x80, 0x0 ;  /* 0x000000000000781c */ /* 0x000fe20003f2f070 */
[----:B---3--:R-:W-:-:S04]  /*11c80*/  IMAD R6, R6, 0x10000, R7 ;  /* 0x0001000006067824 */ /* 0x008fc800078e0207 */
[----:B------:R-:W-:-:S08]  /*11c90*/  VIADD R7, R6, 0x400 ;  /* 0x0000040006077836 */ /* 0x000fd00000000000 */
.L_x_815:
        /* <DEDUP_REMOVED lines=15> */
.L_x_816:
        /* <DEDUP_REMOVED lines=15> */
.L_x_817:
        /* <DEDUP_REMOVED lines=15> */
.L_x_818:
        /* <DEDUP_REMOVED lines=15> */
.L_x_819:
        /* <DEDUP_REMOVED lines=15> */
.L_x_820:
        /* <DEDUP_REMOVED lines=15> */
.L_x_821:
        /* <DEDUP_REMOVED lines=15> */
.L_x_822:
        /* <DEDUP_REMOVED lines=10> */
.L_x_805:
[----:B------:R-:W-:Y:S05]  /*123d0*/  BSYNC B1 ;  /* 0x0000000000017941 */ /* 0x000fea0003800000 */
.L_x_804:
[----:B------:R-:W2:Y:S04]  /*123e0*/  LDL.LU R9, [R1+0xc] ;  /* 0x00000c0001097983 */ /* 0x000ea80000300800 */
[----:B-1----:R-:W3:Y:S01]  /*123f0*/  LDL.LU R7, [R1+0x18] ;  /* 0x0000180001077983 */ /* 0x002ee20000300800 */
[C---:B------:R-:W-:Y:S01]  /*12400*/  ISETP.GT.AND P2, PT, R4.reuse, R2, PT ;  /* 0x000000020400720c */ /* 0x040fe20003f44270 */
[----:B------:R-:W-:Y:S02]  /*12410*/  VIADD R4, R4, 0xffffffff ;  /* 0xffffffff04047836 */ /* 0x000fe40000000000 */
[----:B--2---:R-:W-:-:S05]  /*12420*/  VIADD R5, R9, 0x1 ;  /* 0x0000000109057836 */ /* 0x004fca0000000000 */
[----:B------:R-:W-:-:S04]  /*12430*/  ISETP.NE.AND P1, PT, R5, 0x2, PT ;  /* 0x000000020500780c */ /* 0x000fc80003f25270 */
[----:B------:R-:W-:Y:S02]  /*12440*/  SEL R6, RZ, 0x1, P1 ;  /* 0x00000001ff067807 */ /* 0x000fe40000800000 */
[----:B------:R-:W-:Y:S02]  /*12450*/  SEL R5, R5, RZ, P1 ;  /* 0x000000ff05057207 */ /* 0x000fe40000800000 */
[----:B---3--:R-:W-:-:S05]  /*12460*/  LOP3.LUT R7, R7, R6, RZ, 0x3c, !PT ;  /* 0x0000000607077212 */ /* 0x008fca00078e3cff */
[----:B------:R2:W-:Y:S04]  /*12470*/  STL [R1+0x18], R7 ;  /* 0x0000180701007387 */ /* 0x0005e80000100800 */
[----:B------:R2:W-:Y:S01]  /*12480*/  STL [R1+0xc], R5 ;  /* 0x00000c0501007387 */ /* 0x0005e20000100800 */
[----:B------:R-:W-:Y:S05]  /*12490*/  @P2 BRA `(.L_x_823) ;  /* 0xfffffff000d42947 */ /* 0x000fea000383ffff */
.L_x_779:
[----:B------:R-:W-:Y:S05]  /*124a0*/  BSYNC B0 ;  /* 0x0000000000007941 */ /* 0x000fea0003800000 */
.L_x_778:
[----:B-12---:R-:W2:Y:S01]  /*124b0*/  LDL R5, [R1+0x4c] ;  /* 0x00004c0001057983 */ /* 0x006ea20000100800 */
[----:B------:R-:W-:Y:S05]  /*124c0*/  @!P0 WARPSYNC.ALL ;  /* 0x0000000000008948 */ /* 0x000fea0003800000 */
[----:B------:R-:W-:Y:S06]  /*124d0*/  @!P0 BAR.SYNC.DEFER_BLOCKING 0xc, 0x180 ;  /* 0x0306000000008b1d */ /* 0x000fec0000010000 */
[----:B------:R-:W-:Y:S01]  /*124e0*/  BSSY B7, `(.L_x_824) ;  /* 0x00004f2000077945 */ /* 0x000fe20003800000 */
[----:B--2---:R-:W-:-:S13]  /*124f0*/  ISETP.GT.AND P0, PT, R5, RZ, PT ;  /* 0x000000ff0500720c */ /* 0x004fda0003f04270 */
[----:B------:R-:W-:Y:S05]  /*12500*/  @P0 BRA `(.L_x_825) ;  /* 0x0000000000440947 */ /* 0x000fea0003800000 */
[----:B------:R-:W1:Y:S02]  /*12510*/  S2R R5, SR_TID.X ;  /* 0x0000000000057919 */ /* 0x000e640000002100 */
[----:B-1----:R-:W-:-:S04]  /*12520*/  LOP3.LUT R5, R5, 0x7f, RZ, 0xc0, !PT ;  /* 0x0000007f05057812 */ /* 0x002fc800078ec0ff */
[----:B------:R-:W-:-:S13]  /*12530*/  ISETP.NE.AND P0, PT, R5, RZ, PT ;  /* 0x000000ff0500720c */ /* 0x000fda0003f05270 */
[----:B------:R-:W-:Y:S05]  /*12540*/  @P0 BRA `(.L_x_826) ;  /* 0x0000004c00ac0947 */ /* 0x000fea0003800000 */
[----:B------:R-:W1:Y:S01]  /*12550*/  S2R R3, SR_LANEID ;  /* 0x0000000000037919 */ /* 0x000e620000000000 */
[----:B------:R-:W-:Y:S02]  /*12560*/  VOTEU.ANY UR4, UPT, PT ;  /* 0x0000000000047886 */ /* 0x000fe400038e0100 */
[----:B------:R-:W1:Y:S08]  /*12570*/  FLO.U32 R0, UR4 ;  /* 0x0000000400007d00 */ /* 0x000e7000080e0000 */
[----:B------:R-:W2:Y:S01]  /*12580*/  POPC R5, UR4 ;  /* 0x0000000400057d09 */ /* 0x000ea20008000000 */
[----:B-1----:R-:W-:-:S02]  /*12590*/  ISETP.EQ.U32.AND P0, PT, R0, R3, PT ;  /* 0x000000030000720c */ /* 0x002fc40003f02070 */
[----:B------:R-:W2:Y:S11]  /*125a0*/  LDC.64 R2, c[0x0][0xc60] ;  /* 0x00031800ff027b82 */ /* 0x000eb60000000a00 */
[----:B--2---:R-:W2:Y:S01]  /*125b0*/  @P0 ATOMG.E.ADD.STRONG.GPU PT, R3, desc[UR40][R2.64], R5 ;  /* 0x00000005020309a8 */ /* 0x004ea200081ee1e8 */
[----:B------:R-:W1:Y:S02]  /*125c0*/  S2R R4, SR_LTMASK ;  /* 0x0000000000047919 */ /* 0x000e640000003900 */
[----:B-1----:R-:W-:-:S04]  /*125d0*/  LOP3.LUT R4, R4, UR4, RZ, 0xc0, !PT ;  /* 0x0000000404047c12 */ /* 0x002fc8000f8ec0ff */
[----:B------:R-:W1:Y:S01]  /*125e0*/  POPC R7, R4 ;  /* 0x0000000400077309 */ /* 0x000e620000000000 */
[----:B--2---:R-:W1:Y:S02]  /*125f0*/  SHFL.IDX PT, R0, R3, R0, 0x1f ;  /* 0x00001f0003007589 */ /* 0x004e6400000e0000 */
[----:B-1----:R-:W-:Y:S01]  /*12600*/  IADD3 R16, R0, UR36, R7 ;  /* 0x0000002400107c10 */ /* 0x002fe2000fffe007 */
[----:B------:R-:W-:Y:S06]  /*12610*/  BRA `(.L_x_826) ;  /* 0x0000004c00787947 */ /* 0x000fec0003800000 */
.L_x_825:
        /* <DEDUP_REMOVED lines=15> */
[----:B0-----:R-:W-:Y:S02]  /*12710*/  IMAD.U32 R11, RZ, RZ, UR5 ;  /* 0x00000005ff0b7e24 */ /* 0x001fe4000f8e00ff */
[----:B------:R-:W-:Y:S02]  /*12720*/  IMAD.MOV.U32 R8, RZ, RZ, 0x70 ;  /* 0x00000070ff087424 */ /* 0x000fe400078e00ff */
[----:B------:R-:W-:Y:S02]  /*12730*/  IMAD.MOV.U32 R12, RZ, RZ, 0x1 ;  /* 0x00000001ff0c7424 */ /* 0x000fe400078e00ff */
[----:B------:R-:W-:-:S07]  /*12740*/  IMAD.MOV.U32 R13, RZ, RZ, RZ ;  /* 0x000000ffff0d7224 */ /* 0x000fce00078e00ff */
[----:B------:R-:W-:-:S07]  /*12750*/  LEPC R20, `(.L_x_828) ;  /* 0x000000001014794e */ /* 0x000fce0000000000 */
[----:B-1----:R-:W-:Y:S05]  /*12760*/  CALL.ABS.NOINC R2 ;  /* 0x0000000002007343 */ /* 0x002fea0003c00000 */
.L_x_828:
[----:B------:R-:W-:Y:S05]  /*12770*/  BSYNC B6 ;  /* 0x0000000000067941 */ /* 0x000fea0003800000 */
.L_x_827:
        /* <DEDUP_REMOVED lines=15> */
[----:B0-----:R-:W-:Y:S02]  /*12870*/  IMAD.U32 R11, RZ, RZ, UR5 ;  /* 0x00000005ff0b7e24 */ /* 0x001fe4000f8e00ff */
[----:B------:R-:W-:Y:S02]  /*12880*/  IMAD.MOV.U32 R8, RZ, RZ, 0x70 ;  /* 0x00000070ff087424 */ /* 0x000fe400078e00ff */
[----:B------:R-:W-:Y:S02]  /*12890*/  IMAD.MOV.U32 R12, RZ, RZ, 0x1 ;  /* 0x00000001ff0c7424 */ /* 0x000fe400078e00ff */
[----:B-1----:R-:W-:-:S07]  /*128a0*/  IMAD.MOV.U32 R13, RZ, RZ, RZ ;  /* 0x000000ffff0d7224 */ /* 0x002fce00078e00ff */
[----:B------:R-:W-:-:S07]  /*128b0*/  LEPC R20, `(.L_x_831) ;  /* 0x000000001014794e */ /* 0x000fce0000000000 */
[----:B--2---:R-:W-:Y:S05]  /*128c0*/  CALL.ABS.NOINC R2 ;  /* 0x0000000002007343 */ /* 0x004fea0003c00000 */
.L_x_831:
        /* <DEDUP_REMOVED lines=16> */
.L_x_830:
[----:B------:R-:W-:Y:S05]  /*129d0*/  BSYNC B6 ;  /* 0x0000000000067941 */ /* 0x000fea0003800000 */
.L_x_829:
[----:B------:R-:W2:Y:S01]  /*129e0*/  LDL.LU R2, [R1] ;  /* 0x0000000001027983 */ /* 0x000ea20000300800 */
[----:B------:R-:W-:-:S03]  /*129f0*/  ULDC.64 UR4, c[0x0][0x9f8] ;  /* 0x00027e0000047ab9 */ /* 0x000fc60000000a00 */
[----:B------:R-:W3:Y:S04]  /*12a00*/  LDL.LU R4, [R1+0x20] ;  /* 0x0000200001047983 */ /* 0x000ee80000300800 */
[----:B------:R-:W4:Y:S01]  /*12a10*/  LDL R7, [R1+0x10] ;  /* 0x0000100001077983 */ /* 0x000f220000100800 */
        /* <DEDUP_REMOVED lines=22> */
.L_x_980:
[----:B-1----:R-:W3:Y:S01]  /*12b80*/  LDL.LU R4, [R1+0x1c] ;  /* 0x00001c0001047983 */ /* 0x002ee20000300800 */
[----:B------:R-:W-:Y:S02]  /*12b90*/  PLOP3.LUT P1, PT, PT, PT, PT, 0x8, 0x0 ;  /* 0x000000000000781c */ /* 0x000fe40003f2e170 */
[----:B--2---:R-:W-:Y:S01]  /*12ba0*/  ISETP.NE.AND P0, PT, R14, RZ, PT ;  /* 0x000000ff0e00720c */ /* 0x004fe20003f05270 */
[----:B------:R1:W-:Y:S01]  /*12bb0*/  STL [R1], R0 ;  /* 0x0000000001007387 */ /* 0x0003e20000100800 */
[----:B---3--:R-:W-:-:S09]  /*12bc0*/  LOP3.LUT R4, R4, 0xfffffffe, RZ, 0xc0, !PT ;  /* 0xfffffffe04047812 */ /* 0x008fd200078ec0ff */
[----:B------:R-:W-:-:S05]  /*12bd0*/  @P1 LOP3.LUT R4, R4, 0x1, RZ, 0xfc, !PT ;  /* 0x0000000104041812 */ /* 0x000fca00078efcff */
[----:B------:R1:W-:Y:S01]  /*12be0*/  STL [R1+0x1c], R4 ;  /* 0x00001c0401007387 */ /* 0x0003e20000100800 */
[----:B------:R-:W-:Y:S05]  /*12bf0*/  @P0 BRA `(.L_x_833) ;  /* 0x0000000400240947 */ /* 0x000fea0003800000 */
[----:B------:R-:W-:-:S03]  /*12c00*/  UMOV UR4, 0xffffffff ;  /* 0xffffffff00047882 */ /* 0x000fc60000000000 */
[----:B------:R-:W-:Y:S05]  /*12c10*/  BRA.DIV UR4, `(.L_x_834) ;  /* 0x0000006204407947 */ /* 0x000fea000b800000 */
[----:B------:R-:W-:-:S13]  /*12c20*/  ELECT P6, URZ, PT ;  /* 0x00000000003f782f */ /* 0x000fda00038c0000 */
.L_x_983:
[----:B------:R-:W-:Y:S05]  /*12c30*/  @!P6 BRA `(.L_x_833) ;  /* 0x000000040014e947 */ /* 0x000fea0003800000 */
[----:B------:R2:W-:Y:S01]  /*12c40*/  STL [R1+0x58], R9 ;  /* 0x0000580901007387 */ /* 0x0005e20000100800 */
[----:B------:R-:W-:-:S04]  /*12c50*/  ISETP.NE.U32.AND P0, PT, R2, RZ, PT ;  /* 0x000000ff0200720c */ /* 0x000fc80003f05070 */
[----:B------:R-:W-:-:S13]  /*12c60*/  ISETP.NE.AND.EX P0, PT, R3, RZ, PT, P0 ;  /* 0x000000ff0300720c */ /* 0x000fda0003f05300 */
[----:B--2---:R-:W-:Y:S05]  /*12c70*/  @!P0 BRA `(.L_x_835) ;  /* 0x0000000000508947 */ /* 0x004fea0003800000 */
[----:B------:R-:W2:Y:S01]  /*12c80*/  LDC R6, c[0x0][0x43c] ;  /* 0x00010f00ff067b82 */ /* 0x000ea20000000800 */
[----:B-1----:R-:W-:Y:S01]  /*12c90*/  IMAD.MOV.U32 R0, RZ, RZ, R9 ;  /* 0x000000ffff007224 */ /* 0x002fe200078e0009 */
[----:B------:R-:W-:Y:S01]  /*12ca0*/  ULDC.64 UR4, c[0x0][0x428] ;  /* 0x00010a0000047ab9 */ /* 0x000fe20000000a00 */
[----:B--2---:R-:W-:-:S13]  /*12cb0*/  ISETP.NE.AND P0, PT, R6, 0x1, PT ;  /* 0x000000010600780c */ /* 0x004fda0003f05270 */
[----:B------:R-:W1:Y:S02]  /*12cc0*/  @P0 LDC.64 R4, c[0x0][0x440] ;  /* 0x00011000ff040b82 */ /* 0x000e640000000a00 */
        /* <DEDUP_REMOVED lines=15> */
.L_x_835:
[----:B------:R-:W3:Y:S04]  /*12dc0*/  LDL R7, [R1+0x4] ;  /* 0x0000040001077983 */ /* 0x000ee80000100800 */
[----:B-12---:R-:W3:Y:S04]  /*12dd0*/  LDL R0, [R1+0x8] ;  /* 0x0000080001007983 */ /* 0x006ee80000100800 */
[----:B------:R-:W2:Y:S01]  /*12de0*/  LDL R2, [R1+0x14] ;  /* 0x0000140001027983 */ /* 0x000ea20000100800 */
[----:B---3--:R-:W-:Y:S01]  /*12df0*/  IMAD R0, R0, 0x8, R7 ;  /* 0x0000000800007824 */ /* 0x008fe200078e0207 */
[----:B--2---:R-:W-:-:S04]  /*12e00*/  SHF.L.U32 R2, R2, 0x1f, RZ ;  /* 0x0000001f02027819 */ /* 0x004fc800000006ff */
[----:B------:R-:W1:Y:S02]  /*12e10*/  SYNCS.PHASECHK.TRANS64.TRYWAIT P0, [R0+URZ+0x28c40], R2 ;  /* 0x028c4002000075a7 */ /* 0x000e64000800017f */
[----:B-1----:R-:W-:Y:S05]  /*12e20*/  @!P0 BRA `(.L_x_836) ;  /* 0x0000005c00dc8947 */ /* 0x002fea0003800000 */
.L_x_984:
[----:B------:R-:W2:Y:S02]  /*12e30*/  S2R R3, SR_TID.X ;  /* 0x0000000000037919 */ /* 0x000ea40000002100 */
[----:B--2---:R-:W-:-:S04]  /*12e40*/  LOP3.LUT R3, R3, 0x7f, RZ, 0xc0, !PT ;  /* 0x0000007f03037812 */ /* 0x004fc800078ec0ff */
[----:B------:R-:W-:-:S13]  /*12e50*/  ISETP.NE.AND P0, PT, R3, RZ, PT ;  /* 0x000000ff0300720c */ /* 0x000fda0003f05270 */
[----:B------:R-:W-:Y:S05]  /*12e60*/  @P0 BRA `(.L_x_837) ;  /* 0x00000000001c0947 */ /* 0x000fea0003800000 */
[----:B------:R-:W2:Y:S01]  /*12e70*/  S2R R3, SR_TID.X ;  /* 0x0000000000037919 */ /* 0x000ea20000002100 */
[----:B-1----:R-:W-:-:S04]  /*12e80*/  IMAD.MOV.U32 R2, RZ, RZ, 0x2000 ;  /* 0x00002000ff027424 */ /* 0x002fc800078e00ff */
[----:B------:R3:W-:Y:S01]  /*12e90*/  SYNCS.ARRIVE.TRANS64 RZ, [R0+URZ+0x28c30], R2 ;  /* 0x028c300200ff79a7 */ /* 0x0007e2000800003f */
[----:B--2---:R-:W-:-:S04]  /*12ea0*/  LOP3.LUT R3, R3, 0x1f, RZ, 0xc0, !PT ;  /* 0x0000001f03037812 */ /* 0x004fc800078ec0ff */
[----:B------:R-:W-:-:S13]  /*12eb0*/  ISETP.NE.AND P0, PT, R3, RZ, PT ;  /* 0x000000ff0300720c */ /* 0x000fda0003f05270 */
[----:B---3--:R-:W-:Y:S05]  /*12ec0*/  @!P0 BRA `(.L_x_837) ;  /* 0x0000000000048947 */ /* 0x008fea0003800000 */
[----:B------:R-:W-:Y:S01]  /*12ed0*/  BPT.TRAP 0x1 ;  /* 0x000000040000795c */ /* 0x000fe20000300000 */
.L_x_837:
[----:B------:R-:W2:Y:S04]  /*12ee0*/  LDL R6, [R1+0x4] ;  /* 0x0000040001067983 */ /* 0x000ea80000100800 */
[----:B------:R-:W2:Y:S04]  /*12ef0*/  LDL R5, [R1+0x8] ;  /* 0x0000080001057983 */ /* 0x000ea80000100800 */
[----:B------:R-:W3:Y:S04]  /*12f00*/  LDL R7, [R1+0x58] ;  /* 0x0000580001077983 */ /* 0x000ee80000100800 */
[----:B------:R-:W4:Y:S04]  /*12f10*/  LDL R4, [R1+0x24] ;  /* 0x0000240001047983 */ /* 0x000f280000100800 */
[----:B------:R-:W5:Y:S04]  /*12f20*/  LDL R3, [R1] ;  /* 0x0000000001037983 */ /* 0x000f680000100800 */
[----:B-1----:R-:W5:Y:S01]  /*12f30*/  LDL.LU R2, [R1+0x1c] ;  /* 0x00001c0001027983 */ /* 0x002f620000300800 */
[----:B------:R-:W-:-:S02]  /*12f40*/  R2UR UR9, R0 ;  /* 0x00000000000972ca */ /* 0x000fc400000e0000 */
[----:B------:R-:W-:Y:S01]  /*12f50*/  PLOP3.LUT P0, PT, PT, PT, PT, 0x80, 0x0 ;  /* 0x000000000000781c */ /* 0x000fe20003f0f070 */
[----:B------:R-:W-:Y:S01]  /*12f60*/  UIADD3 UR6, UP0, UR38, 0x370, URZ ;  /* 0x0000037026067890 */ /* 0x000fe2000ff1e03f */
[----:B------:R-:W-:-:S03]  /*12f70*/  R2UR UR12, R18 ;  /* 0x00000000120c72ca */ /* 0x000fc600000e0000 */
[----:B------:R-:W-:-:S06]  /*12f80*/  UIADD3.X UR7, URZ, UR39, URZ, UP0, !UPT ;  /* 0x000000273f077290 */ /* 0x000fcc00087fe43f */
[----:B------:R-:W-:Y:S01]  /*12f90*/  UIADD3 UR9, UR9, 0x28c30, URZ ;  /* 0x00028c3009097890 */ /* 0x000fe2000fffe03f */
[----:B------:R-:W-:Y:S01]  /*12fa0*/  UMOV UR5, 0x14f00000 ;  /* 0x14f0000000057882 */ /* 0x000fe20000000000 */
[----:B------:R-:W-:Y:S01]  /*12fb0*/  UMOV UR10, URZ ;  /* 0x0000003f000a7c82 */ /* 0x000fe20008000000 */
[----:B--2---:R-:W-:Y:S01]  /*12fc0*/  IMAD R0, R5, 0x2000, R6 ;  /* 0x0000200005007824 */ /* 0x004fe200078e0206 */
[----:B---3--:R-:W-:-:S04]  /*12fd0*/  R2UR UR11, R7 ;  /* 0x00000000070b72ca */ /* 0x008fc800000e0000 */
[----:B------:R-:W-:Y:S02]  /*12fe0*/  R2UR UR8, R0 ;  /* 0x00000000000872ca */ /* 0x000fe400000e0000 */
[----:B----4-:R-:W-:Y:S02]  /*12ff0*/  R2UR UR4, R4 ;  /* 0x00000000040472ca */ /* 0x010fe400000e0000 */
[----:B-----5:R-:W-:Y:S02]  /*13000*/  R2UR UR13, R3 ;  /* 0x00000000030d72ca */ /* 0x020fe400000e0000 */
[----:B------:R-:W-:-:S07]  /*13010*/  LOP3.LUT R2, R2, 0xfffffffe, RZ, 0xc0, !PT ;  /* 0xfffffffe02027812 */ /* 0x000fce00078ec0ff */
[----:B------:R-:W-:Y:S02]  /*13020*/  UIADD3 UR8, UR8, 0x22400, URZ ;  /* 0x0002240008087890 */ /* 0x000fe4000fffe03f */
[----:B------:R-:W-:Y:S01]  /*13030*/  ULEA UR11, UR11, UR4, 0x6 ;  /* 0x000000040b0b7291 */ /* 0x000fe2000f8e303f */
[----:B------:R-:W-:Y:S02]  /*13040*/  @P0 LOP3.LUT R2, R2, 0x1, RZ, 0xfc, !PT ;  /* 0x0000000102020812 */ /* 0x000fe400078efcff */
[----:B------:R-:W-:-:S03]  /*13050*/  UMOV UR4, 0x0 ;  /* 0x0000000000047882 */ /* 0x000fc60000000000 */
[----:B------:R2:W-:Y:S03]  /*13060*/  STL [R1+0x1c], R2 ;  /* 0x00001c0201007387 */ /* 0x0005e60000100800 */
[----:B------:R2:W-:Y:S01]  /*13070*/  UTMALDG.4D [UR8], [UR6], desc[UR4] ;  /* 0x00000408060075b4 */ /* 0x0005e20008019000 */
[----:B------:R-:W-:Y:S02]  /*13080*/  NOP ;  /* 0x0000000000007918 */ /* 0x000fe40000000000 */
.L_x_833:
[----:B--2---:R-:W2:Y:S04]  /*13090*/  LDL R2, [R1+0x4] ;  /* 0x0000040001027983 */ /* 0x004ea80000100800 */
[----:B------:R-:W3:Y:S04]  /*130a0*/  LDL.LU R3, [R1+0x34] ;  /* 0x0000340001037983 */ /* 0x000ee80000300800 */
[----:B------:R-:W4:Y:S04]  /*130b0*/  LDL.LU R5, [R1+0x28] ;  /* 0x0000280001057983 */ /* 0x000f280000300800 */
[----:B-1----:R-:W5:Y:S01]  /*130c0*/  LDL.LU R4, [R1+0x48] ;  /* 0x0000480001047983 */ /* 0x002f620000300800 */
[----:B------:R-:W-:Y:S05]  /*130d0*/  WARPSYNC.ALL ;  /* 0x0000000000007948 */ /* 0x000fea0003800000 */
[----:B------:R-:W-:Y:S01]  /*130e0*/  ULDC.64 UR4, c[0x0][0x298] ;  /* 0x0000a60000047ab9 */ /* 0x000fe20000000a00 */
[----:B------:R-:W-:Y:S01]  /*130f0*/  ULDC.64 UR6, c[0x0][0xa00] ;  /* 0x0002800000067ab9 */ /* 0x000fe20000000a00 */
[----:B------:R-:W-:Y:S01]  /*13100*/  BSSY B6, `(.L_x_838) ;  /* 0x0000024000067945 */ /* 0x000fe20003800000 */
[----:B------:R-:W-:Y:S01]  /*13110*/  BAR.SYNC.DEFER_BLOCKING 0x8, 0x100 ;  /* 0x0204000000007b1d */ /* 0x000fe20000010000 */
[----:B------:R-:W-:-:S04]  /*13120*/  ISETP.NE.U32.AND P0, PT, RZ, UR6, PT ;  /* 0x00000006ff007c0c */ /* 0x000fc8000bf05070 */
[----:B------:R-:W-:Y:S01]  /*13130*/  ISETP.NE.AND.EX P0, PT, RZ, UR7, PT, P0 ;  /* 0x00000007ff007c0c */ /* 0x000fe2000bf05300 */
[----:B--2---:R-:W-:Y:S01]  /*13140*/  VIADD R2, R2, 0x20400 ;  /* 0x0002040002027836 */ /* 0x004fe20000000000 */
[----:B---3--:R-:W-:-:S04]  /*13150*/  SHF.R.S32.HI R0, RZ, 0x1f, R3 ;  /* 0x0000001fff007819 */ /* 0x008fc80000011403 */
[----:B------:R-:W-:Y:S02]  /*13160*/  LOP3.LUT P1, RZ, R2, 0x3ff, RZ, 0xc0, !PT ;  /* 0x000003ff02ff7812 */ /* 0x000fe4000782c0ff */
[----:B----4-:R-:W-:Y:S01]  /*13170*/  SEL R5, R5, RZ, !P0 ;  /* 0x000000ff05057207 */ /* 0x010fe20004000000 */
[----:B------:R-:W-:Y:S01]  /*13180*/  IMAD R0, R0, UR4, RZ ;  /* 0x0000000400007c24 */ /* 0x000fe2000f8e02ff */
[----:B-----5:R-:W-:-:S03]  /*13190*/  SEL R4, R4, RZ, !P0 ;  /* 0x000000ff04047207 */ /* 0x020fc60004000000 */
        /* <DEDUP_REMOVED lines=26> */
.L_x_839:
[----:B------:R-:W-:Y:S05]  /*13340*/  BSYNC B6 ;  /* 0x0000000000067941 */ /* 0x000fea0003800000 */
.L_x_838:
        /* <DEDUP_REMOVED lines=91> */
.L_x_993:
        /* <DEDUP_REMOVED lines=11> */
.L_x_841:
        /* <DEDUP_REMOVED lines=19> */
.L_x_994:
[----:B------:R-:W-:Y:S05]  /*13ae0*/  BSYNC B0 ;  /* 0x0000000000007941 */ /* 0x000fea0003800000 */
.L_x_842:
[----:B0-----:R-:W2:Y:S01]  /*13af0*/  LDL R2, [R1+0x1c] ;  /* 0x00001c0001027983 */ /* 0x001ea20000100800 */
[----:B------:R-:W-:Y:S01]  /*13b00*/  BSSY B0, `(.L_x_844) ;  /* 0x00000a3000007945 */ /* 0x000fe20003800000 */
[----:B--2---:R-:W-:-:S13]  /*13b10*/  LOP3.LUT P0, RZ, R2, 0x1, RZ, 0xc0, !PT ;  /* 0x0000000102ff7812 */ /* 0x004fda000780c0ff */
        /* <DEDUP_REMOVED lines=13> */
.L_x_995:
[----:B------:R-:W-:Y:S05]  /*13bf0*/  BSYNC B1 ;  /* 0x0000000000017941 */ /* 0x000fea0003800000 */
.L_x_846:
        /* <DEDUP_REMOVED lines=9> */
.L_x_849:
[----:B------:R-:W-:Y:S05]  /*13c90*/  BSYNC B1 ;  /* 0x0000000000017941 */ /* 0x000fea0003800000 */
.L_x_848:
        /* <DEDUP_REMOVED lines=14> */
.L_x_850:
        /* <DEDUP_REMOVED lines=16> */
.L_x_851:
        /* <DEDUP_REMOVED lines=16> */
.L_x_852:
        /* <DEDUP_REMOVED lines=16> */
.L_x_853:
        /* <DEDUP_REMOVED lines=16> */
.L_x_854:
        /* <DEDUP_REMOVED lines=16> */
.L_x_855:
        /* <DEDUP_REMOVED lines=16> */
.L_x_856:
        /* <DEDUP_REMOVED lines=16> */
.L_x_857:
        /* <DEDUP_REMOVED lines=11> */
.L_x_845:
[----:B------:R-:W-:Y:S05]  /*14530*/  BSYNC B0 ;  /* 0x0000000000007941 */ /* 0x000fea0003800000 */
.L_x_844:
        /* <DEDUP_REMOVED lines=18> */
[----:B--2---:R-:W-:Y:S01]  /*14660*/  LOP3.LUT P2, RZ, R5, 0x1, RZ, 0xc0, !PT ;  /* 0x0000000105ff7812 */ /* 0x004fe2000784c0ff */
        /* <DEDUP_REMOVED lines=32> */
.L_x_864:
        /* <DEDUP_REMOVED lines=9> */
.L_x_996:
[----:B------:R-:W-:Y:S05]  /*14900*/  BSYNC B3 ;  /* 0x0000000000037941 */ /* 0x000fea0003800000 */
.L_x_865:
        /* <DEDUP_REMOVED lines=9> */
.L_x_868:
[----:B------:R-:W-:Y:S05]  /*149a0*/  BSYNC B3 ;  /* 0x0000000000037941 */ /* 0x000fea0003800000 */
.L_x_867:
        /* <DEDUP_REMOVED lines=14> */
.L_x_869:
        /* <DEDUP_REMOVED lines=14> */
.L_x_997:
[----:B------:R-:W-:Y:S05]  /*14b70*/  BSYNC B3 ;  /* 0x0000000000037941 */ /* 0x000fea0003800000 */
.L_x_870:
        /* <DEDUP_REMOVED lines=11> */
.L_x_873:
[----:B------:R-:W-:Y:S05]  /*14c30*/  BSYNC B3 ;  /* 0x0000000000037941 */ /* 0x000fea0003800000 */
.L_x_872:
        /* <DEDUP_REMOVED lines=11> */
.L_x_874:
        /* <DEDUP_REMOVED lines=16> */
.L_x_875:
        /* <DEDUP_REMOVED lines=16> */
.L_x_876:
        /* <DEDUP_REMOVED lines=16> */
.L_x_877:
        /* <DEDUP_REMOVED lines=16> */
.L_x_878:
        /* <DEDUP_REMOVED lines=16> */
.L_x_879:
        /* <DEDUP_REMOVED lines=16> */
.L_x_880:
        /* <DEDUP_REMOVED lines=16> */
.L_x_881:
        /* <DEDUP_REMOVED lines=11> */
.L_x_863:
[----:B------:R-:W-:Y:S05]  /*154a0*/  BSYNC B1 ;  /* 0x0000000000017941 */ /* 0x000fea0003800000 */
.L_x_862:
[----:B------:R-:W2:Y:S02]  /*154b0*/  LDL.LU R4, [R1+0x30] ;  /* 0x0000300001047983 */ /* 0x000ea40000300800 */
[----:B--2---:R-:W-:-:S07]  /*154c0*/  VIADD R0, R4, 0xfffffffd ;  /* 0xfffffffd04007836 */ /* 0x004fce0000000000 */
.L_x_861:
[----:B------:R-:W-:Y:S05]  /*154d0*/  BSYNC B2 ;  /* 0x0000000000027941 */ /* 0x000fea0003800000 */
.L_x_860:
[----:B------:R-:W2:Y:S01]  /*154e0*/  LDL.LU R2, [R1+0x2c] ;  /* 0x00002c0001027983 */ /* 0x000ea20000300800 */
[----:B------:R-:W-:-:S05]  /*154f0*/  IMAD.MOV R6, RZ, RZ, -R6 ;  /* 0x000000ffff067224 */ /* 0x000fca00078e0a06 */
[----:B--2---:R-:W-:-:S13]  /*15500*/  ISETP.NE.AND P0, PT, R2, R6, PT ;  /* 0x000000060200720c */ /* 0x004fda0003f05270 */
[----:B------:R-:W-:Y:S05]  /*15510*/  @!P0 BRA `(.L_x_859) ;  /* 0x0000001c00488947 */ /* 0x000fea0003800000 */
.L_x_922:
[----:B------:R-:W2:Y:S04]  /*15520*/  LDL R4, [R1+0x1c] ;  /* 0x00001c0001047983 */ /* 0x000ea80000100800 */
[----:B0-----:R-:W0:Y:S04]  /*15530*/  LDL.LU R3, [R1+0x8] ;  /* 0x0000080001037983 */ /* 0x001e280000300800 */
[----:B------:R-:W3:Y:S01]  /*15540*/  LDL.LU R2, [R1+0x14] ;  /* 0x0000140001027983 */ /* 0x000ee20000300800 */
[----:B------:R-:W-:Y:S05]  /*15550*/  YIELD ;  /* 0x0000000000007946 */ /* 0x000fea0003800000 */
[----:B------:R-:W-:Y:S01]  /*15560*/  BSSY B1, `(.L_x_882) ;  /* 0x00000e2000017945 */ /* 0x000fe20003800000 */
[----:B--2---:R-:W-:Y:S01]  /*15570*/  LOP3.LUT P1, RZ, R4, 0x1, RZ, 0xc0, !PT ;  /* 0x0000000104ff7812 */ /* 0x004fe2000782c0ff */
[----:B0-----:R-:W-:-:S05]  /*15580*/  VIADD R7, R3, 0x1 ;  /* 0x0000000103077836 */ /* 0x001fca0000000000 */
[----:B------:R-:W-:-:S04]  /*15590*/  ISETP.NE.AND P0, PT, R7, 0x2, PT ;  /* 0x000000020700780c */ /* 0x000fc80003f05270 */
[----:B------:R-:W-:Y:S02]  /*155a0*/  SEL R6, RZ, 0x1, P0 ;  /* 0x00000001ff067807 */ /* 0x000fe40000000000 */
[----:B------:R-:W-:Y:S02]  /*155b0*/  SEL R7, R7, RZ, P0 ;  /* 0x000000ff07077207 */ /* 0x000fe40000000000 */
[----:B---3--:R-:W-:Y:S01]  /*155c0*/  LOP3.LUT R6, R2, R6, RZ, 0x3c, !PT ;  /* 0x0000000602067212 */ /* 0x008fe200078e3cff */
        /* <DEDUP_REMOVED lines=26> */
.L_x_884:
        /* <DEDUP_REMOVED lines=9> */
.L_x_998:
[----:B------:R-:W-:Y:S05]  /*15800*/  BSYNC B2 ;  /* 0x0000000000027941 */ /* 0x000fea0003800000 */
.L_x_885:
        /* <DEDUP_REMOVED lines=9> */
.L_x_888:
[----:B------:R-:W-:Y:S05]  /*158a0*/  BSYNC B2 ;  /* 0x0000000000027941 */ /* 0x000fea0003800000 */
.L_x_887:
        /* <DEDUP_REMOVED lines=13> */
.L_x_889:
        /* <DEDUP_REMOVED lines=14> */
.L_x_999:
[----:B------:R-:W-:Y:S05]  /*15a60*/  BSYNC B2 ;  /* 0x0000000000027941 */ /* 0x000fea0003800000 */
.L_x_890:
        /* <DEDUP_REMOVED lines=11> */
.L_x_893:
[----:B------:R-:W-:Y:S05]  /*15b20*/  BSYNC B2 ;  /* 0x0000000000027941 */ /* 0x000fea0003800000 */
.L_x_892:
        /* <DEDUP_REMOVED lines=10> */
.L_x_894:
        /* <DEDUP_REMOVED lines=16> */
.L_x_895:
        /* <DEDUP_REMOVED lines=16> */
.L_x_896:
        /* <DEDUP_REMOVED lines=16> */
.L_x_897:
        /* <DEDUP_REMOVED lines=16> */
.L_x_898:
        /* <DEDUP_REMOVED lines=16> */
.L_x_899:
        /* <DEDUP_REMOVED lines=16> */
.L_x_900:
        /* <DEDUP_REMOVED lines=16> */
.L_x_901:
        /* <DEDUP_REMOVED lines=11> */
.L_x_883:
[----:B------:R-:W-:Y:S05]  /*16380*/  BSYNC B1 ;  /* 0x0000000000017941 */ /* 0x000fea0003800000 */
.L_x_882:
[----:B------:R-:W2:Y:S01]  /*16390*/  LDL R2, [R1+0x1c] ;  /* 0x00001c0001027983 */ /* 0x000ea20000100800 */
[----:B------:R-:W-:Y:S01]  /*163a0*/  VIADD R7, R7, 0x1 ;  /* 0x0000000107077836 */ /* 0x000fe20000000000 */
[----:B------:R-:W-:Y:S04]  /*163b0*/  BSSY B1, `(.L_x_902) ;  /* 0x00000e5000017945 */ /* 0x000fe80003800000 */
[----:B------:R-:W-:-:S04]  /*163c0*/  ISETP.NE.AND P0, PT, R7, 0x2, PT ;  /* 0x000000020700780c */ /* 0x000fc80003f05270 */
[----:B------:R-:W-:Y:S02]  /*163d0*/  SEL R9, R7, RZ, P0 ;  /* 0x000000ff07097207 */ /* 0x000fe40000000000 */
[----:B--2---:R-:W-:Y:S02]  /*163e0*/  LOP3.LUT P2, RZ, R2, 0x1, RZ, 0xc0, !PT ;  /* 0x0000000102ff7812 */ /* 0x004fe4000784c0ff */
[----:B------:R-:W-:-:S04]  /*163f0*/  SEL R2, RZ, 0x1, P0 ;  /* 0x00000001ff027807 */ /* 0x000fc80000000000 */
[----:B-----5:R-:W-:-:S05]  /*16400*/  LOP3.LUT R8, R6, R2, RZ, 0x3c, !PT ;  /* 0x0000000206087212 */ /* 0x020fca00078e3cff */
        /* <DEDUP_REMOVED lines=28> */
.L_x_904:
        /* <DEDUP_REMOVED lines=9> */
.L_x_1000:
[----:B------:R-:W-:Y:S05]  /*16660*/  BSYNC B2 ;  /* 0x0000000000027941 */ /* 0x000fea0003800000 */
.L_x_905:
        /* <DEDUP_REMOVED lines=9> */
.L_x_908:
[----:B------:R-:W-:Y:S05]  /*16700*/  BSYNC B2 ;  /* 0x0000000000027941 */ /* 0x000fea0003800000 */
.L_x_907:
        /* <DEDUP_REMOVED lines=14> */
.L_x_909:
        /* <DEDUP_REMOVED lines=14> */
.L_x_1001:
[----:B------:R-:W-:Y:S05]  /*168d0*/  BSYNC B2 ;  /* 0x0000000000027941 */ /* 0x000fea0003800000 */
.L_x_910:
        /* <DEDUP_REMOVED lines=11> */
.L_x_913:
[----:B------:R-:W-:Y:S05]  /*16990*/  BSYNC B2 ;  /* 0x0000000000027941 */ /* 0x000fea0003800000 */
.L_x_912:
        /* <DEDUP_REMOVED lines=11> */
.L_x_914:
        /* <DEDUP_REMOVED lines=16> */
.L_x_915:
        /* <DEDUP_REMOVED lines=16> */
.L_x_916:
        /* <DEDUP_REMOVED lines=16> */
.L_x_917:
        /* <DEDUP_REMOVED lines=16> */
.L_x_918:
        /* <DEDUP_REMOVED lines=16> */
.L_x_919:
        /* <DEDUP_REMOVED lines=16> */
.L_x_920:
        /* <DEDUP_REMOVED lines=16> */
.L_x_921:
        /* <DEDUP_REMOVED lines=11> */
.L_x_903:
[----:B------:R-:W-:Y:S05]  /*17200*/  BSYNC B1 ;  /* 0x0000000000017941 */ /* 0x000fea0003800000 */
.L_x_902:
[C---:B------:R-:W-:Y:S01]  /*17210*/  ISETP.GT.AND P0, PT, R0.reuse, 0x1, PT ;  /* 0x000000010000780c */ /* 0x040fe20003f04270 */
[----:B------:R-:W-:-:S12]  /*17220*/  VIADD R0, R0, 0xfffffffe ;  /* 0xfffffffe00007836 */ /* 0x000fd80000000000 */
[----:B------:R-:W-:Y:S05]  /*17230*/  @P0 BRA `(.L_x_922) ;  /* 0xffffffe000b80947 */ /* 0x000fea000383ffff */
.L_x_859:
[----:B------:R-:W-:Y:S05]  /*17240*/  BSYNC B0 ;  /* 0x0000000000007941 */ /* 0x000fea0003800000 */
.L_x_858:
        /* <DEDUP_REMOVED lines=12> */
[----:B-1----:R-:W1:Y:S01]  /*17310*/  S2R R3, SR_LANEID ;  /* 0x0000000000037919 */ /* 0x002e620000000000 */
        /* <DEDUP_REMOVED lines=8> */
[----:B0-----:R-:W0:Y:S01]  /*173a0*/  POPC R7, R6 ;  /* 0x0000000600077309 */ /* 0x001e220000000000 */
[----:B--2---:R-:W0:Y:S02]  /*173b0*/  SHFL.IDX PT, R4, R3, R4, 0x1f ;  /* 0x00001f0403047589 */ /* 0x004e2400000e0000 */
[----:B0-----:R-:W-:-:S07]  /*173c0*/  IADD3 R16, R4, UR36, R7 ;  /* 0x0000002404107c10 */ /* 0x001fce000fffe007 */
.L_x_924:
[----:B------:R-:W-:Y:S05]  /*173d0*/  BSYNC B0 ;  /* 0x0000000000007941 */ /* 0x000fea0003800000 */
.L_x_923:
[----:B------:R-:W-:-:S05]  /*173e0*/  SEL R0, R0, RZ, P0 ;  /* 0x000000ff00007207 */ /* 0x000fca0000000000 */
[----:B------:R2:W-:Y:S02]  /*173f0*/  STL [R1+0x8], R0 ;  /* 0x0000080001007387 */ /* 0x0005e40000100800 */
.L_x_826:
[----:B------:R-:W-:Y:S05]  /*17400*/  BSYNC B7 ;  /* 0x0000000000077941 */ /* 0x000fea0003800000 */
.L_x_824:
[----:B--2---:R-:W2:Y:S02]  /*17410*/  LDL R0, [R1+0x1c] ;  /* 0x00001c0001007983 */ /* 0x004ea40000100800 */
[----:B--2---:R-:W-:-:S13]  /*17420*/  LOP3.LUT P0, RZ, R0, 0x2, RZ, 0xc0, !PT ;  /* 0x0000000200ff7812 */ /* 0x004fda000780c0ff */
[----:B------:R-:W-:Y:S05]  /*17430*/  @!P0 BRA `(.L_x_925) ;  /* 0x0000000000288947 */ /* 0x000fea0003800000 */
[----:B------:R-:W-:Y:S05]  /*17440*/  WARPSYNC.ALL ;  /* 0x0000000000007948 */ /* 0x000fea0003800000 */
[----:B------:R-:W2:Y:S08]  /*17450*/  S2UR UR5, SR_CgaCtaId ;  /* 0x00000000000579c3 */ /* 0x000eb00000008800 */
[----:B------:R-:W-:Y:S06]  /*17460*/  BAR.SYNC.DEFER_BLOCKING 0x5, 0x180 ;  /* 0x0146000000007b1d */ /* 0x000fec0000010000 */
[----:B------:R-:W-:-:S02]  /*17470*/  UMOV UR4, 0x400 ;  /* 0x0000040000047882 */ /* 0x000fc40000000000 */
[----:B--2---:R-:W-:-:S06]  /*17480*/  ULEA UR4, UR5, UR4, 0x18 ;  /* 0x0000000405047291 */ /* 0x004fcc000f8ec03f */
[----:B------:R-:W-:-:S05]  /*17490*/  IMAD.U32 R0, RZ, RZ, UR4 ;  /* 0x00000004ff007e24 */ /* 0x000fca000f8e00ff */
[----:B------:R2:W3:Y:S04]  /*174a0*/  LDS.128 R16, [R0+0x28cd0] ;  /* 0x028cd00000107984 */ /* 0x0004e80000000c00 */
[----:B------:R2:W-:Y:S01]  /*174b0*/  STL [R1+0x4], R0 ;  /* 0x0000040001007387 */ /* 0x0005e20000100800 */
[----:B------:R-:W-:Y:S06]  /*174c0*/  BAR.ARV 0x4, 0x180 ;  /* 0x0106000000007b1d */ /* 0x000fec0000002000 */
[----:B------:R-:W-:Y:S05]  /*174d0*/  BRA `(.L_x_926) ;  /* 0x0000000800487947 */ /* 0x000fea0003800000 */
.L_x_925:
[----:B------:R-:W0:Y:S01]  /*174e0*/  S2R R0, SR_TID.X ;  /* 0x0000000000007919 */ /* 0x000e220000002100 */
[----:B------:R-:W-:Y:S01]  /*174f0*/  UMOV UR4, 0xffffffff ;  /* 0xffffffff00047882 */ /* 0x000fe20000000000 */
[----:B0-----:R-:W-:-:S04]  /*17500*/  LOP3.LUT R7, R0, 0x1f, RZ, 0xc0, !PT ;  /* 0x0000001f00077812 */ /* 0x001fc800078ec0ff */
[----:B------:R-:W-:Y:S01]  /*17510*/  ISETP.NE.AND P0, PT, R7, 0x1f, PT ;  /* 0x0000001f0700780c */ /* 0x000fe20003f05270 */
[----:B------:R-:W-:-:S12]  /*17520*/  BRA.DIV UR4, `(.L_x_927) ;  /* 0x00000022041c7947 */ /* 0x000fd8000b800000 */
[----:B------:R-:W-:Y:S01]  /*17530*/  IMAD.IADD R5, R19, 0x1, R7 ;  /* 0x0000000113057824 */ /* 0x000fe200078e0207 */
[----:B------:R-:W-:-:S04]  /*17540*/  ULDC UR4, c[0x0][0xc3c] ;  /* 0x00030f0000047ab9 */ /* 0x000fc80000000800 */
[----:B------:R-:W-:-:S13]  /*17550*/  ISETP.GE.OR P1, PT, R5, UR4, !P0 ;  /* 0x0000000405007c0c */ /* 0x000fda000c726670 */
[----:B-1----:R-:W0:Y:S02]  /*17560*/  @!P1 LDC.64 R2, c[0x0][0xc80] ;  /* 0x00032000ff029b82 */ /* 0x002e240000000a00 */
[----:B0-----:R-:W-:-:S06]  /*17570*/  @!P1 IMAD.WIDE R2, R5, 0x4, R2 ;  /* 0x0000000405029825 */ /* 0x001fcc00078e0202 */
[----:B------:R0:W2:Y:S01]  /*17580*/  @!P1 LDG.E R3, desc[UR40][R2.64] ;  /* 0x0000002802039981 */ /* 0x0000a2000c1e1900 */
[C---:B------:R-:W-:Y:S02]  /*17590*/  ISETP.GE.U32.AND P2, PT, R7.reuse, 0x2, PT ;  /* 0x000000020700780c */ /* 0x040fe40003f46070 */
[C---:B------:R-:W-:Y:S01]  /*175a0*/  ISETP.GE.U32.AND P3, PT, R7.reuse, 0x4, PT ;  /* 0x000000040700780c */ /* 0x040fe20003f66070 */
[----:B------:R-:W-:Y:S01]  /*175b0*/  SHFL.IDX PT, R4, R16, 0x1, 0x1f ;  /* 0x00201f0010047f89 */ /* 0x000fe200000e0000 */
[C---:B------:R-:W-:Y:S02]  /*175c0*/  ISETP.GE.U32.AND P4, PT, R7.reuse, 0x8, PT ;  /* 0x000000080700780c */ /* 0x040fe40003f86070 */
[C---:B------:R-:W-:Y:S01]  /*175d0*/  ISETP.GE.U32.AND P5, PT, R7.reuse, 0x10, PT ;  /* 0x000000100700780c */ /* 0x040fe20003fa6070 */
[----:B0-----:R-:W-:Y:S02]  /*175e0*/  IMAD.MOV.U32 R2, RZ, RZ, RZ ;  /* 0x000000ffff027224 */ /* 0x001fe400078e00ff */
[----:B--2---:R-:W-:Y:S01]  /*175f0*/  @!P1 IMAD.MOV.U32 R2, RZ, RZ, R3 ;  /* 0x000000ffff029224 */ /* 0x004fe200078e0003 */
[----:B------:R-:W-:-:S04]  /*17600*/  ISETP.NE.AND P1, PT, R7, RZ, PT ;  /* 0x000000ff0700720c */ /* 0x000fc80003f25270 */
        /* <DEDUP_REMOVED lines=14> */
[----:B------:R-:W-:Y:S02]  /*176f0*/  IMAD.IADD R3, R3, 0x1, R0 ;  /* 0x0000000103037824 */ /* 0x000fe400078e0200 */
[----:B------:R0:W1:Y:S04]  /*17700*/  SHFL.IDX PT, R0, R16, RZ, 0x1f ;  /* 0x00001fff10007589 */ /* 0x00006800000e0000 */
[----:B------:R0:W2:Y:S02]  /*17710*/  SHFL.IDX PT, R6, R3, 0x1f, 0x1f ;  /* 0x03e01f0003067f89 */ /* 0x0000a400000e0000 */
.L_x_1011:
[----:B------:R-:W-:Y:S02]  /*17720*/  ULDC UR4, c[0x0][0xc38] ;  /* 0x00030e0000047ab9 */ /* 0x000fe40000000800 */
[----:B0-----:R-:W-:-:S04]  /*17730*/  IMAD.U32 R16, RZ, RZ, UR4 ;  /* 0x00000004ff107e24 */ /* 0x001fc8000f8e00ff */
[----:B--2---:R-:W-:-:S04]  /*17740*/  IMAD R6, R6, R16, RZ ;  /* 0x0000001006067224 */ /* 0x004fc800078e02ff */
[----:B------:R-:W-:-:S05]  /*17750*/  IMAD.IADD R4, R4, 0x1, R6 ;  /* 0x0000000104047824 */ /* 0x000fca00078e0206 */
[----:B-1----:R-:W-:-:S13]  /*17760*/  ISETP.GT.AND P6, PT, R4, R0, PT ;  /* 0x000000000400720c */ /* 0x002fda0003fc4270 */
[----:B------:R-:W-:Y:S05]  /*17770*/  @P6 BRA `(.L_x_928) ;  /* 0x00000000009c6947 */ /* 0x000fea0003800000 */
.L_x_933:
[----:B0-----:R-:W0:Y:S01]  /*17780*/  LDC R2, c[0x0][0xc3c] ;  /* 0x00030f00ff027b82 */ /* 0x001e220000000800 */
[----:B------:R-:W-:-:S05]  /*17790*/  VIADD R19, R19, 0x1f ;  /* 0x0000001f13137836 */ /* 0x000fca0000000000 */
[----:B0-----:R-:W-:-:S13]  /*177a0*/  ISETP.GE.AND P6, PT, R19, R2, PT ;  /* 0x000000021300720c */ /* 0x001fda0003fc6270 */
[----:B------:R-:W-:Y:S05]  /*177b0*/  @P6 BRA `(.L_x_929) ;  /* 0x0000000400446947 */ /* 0x000fea0003800000 */
[----:B------:R-:W0:Y:S01]  /*177c0*/  S2R R3, SR_TID.X ;  /* 0x0000000000037919 */ /* 0x000e220000002100 */
[----:B------:R-:W-:Y:S01]  /*177d0*/  BSSY B0, `(.L_x_930) ;  /* 0x0000009000007945 */ /* 0x000fe20003800000 */
[----:B0-----:R-:W-:-:S05]  /*177e0*/  LOP3.LUT R3, R3, 0x1f, RZ, 0xc0, !PT ;  /* 0x0000001f03037812 */ /* 0x001fca00078ec0ff */
[----:B------:R-:W-:-:S05]  /*177f0*/  IMAD.IADD R5, R19, 0x1, R3 ;  /* 0x0000000113057824 */ /* 0x000fca00078e0203 */
[----:B------:R-:W-:Y:S01]  /*17800*/  ISETP.GE.OR P6, PT, R5, R2, !P0 ;  /* 0x000000020500720c */ /* 0x000fe200047c6670 */
[----:B------:R-:W-:-:S12]  /*17810*/  IMAD.MOV.U32 R2, RZ, RZ, RZ ;  /* 0x000000ffff027224 */ /* 0x000fd800078e00ff */
[----:B------:R-:W-:Y:S05]  /*17820*/  @P6 BRA `(.L_x_931) ;  /* 0x00000000000c6947 */ /* 0x000fea0003800000 */
[----:B------:R-:W0:Y:S02]  /*17830*/  LDC.64 R2, c[0x0][0xc80] ;  /* 0x00032000ff027b82 */ /* 0x000e240000000a00 */
[----:B0-----:R-:W-:-:S06]  /*17840*/  IMAD.WIDE R2, R5, 0x4, R2 ;  /* 0x0000000405027825 */ /* 0x001fcc00078e0202 */
[----:B------:R0:W5:Y:S02]  /*17850*/  LDG.E R2, desc[UR40][R2.64] ;  /* 0x0000002802027981 */ /* 0x000164000c1e1900 */
.L_x_931:
[----:B------:R-:W-:Y:S05]  /*17860*/  BSYNC B0 ;  /* 0x0000000000007941 */ /* 0x000fea0003800000 */
.L_x_930:
[----:B------:R-:W-:-:S03]  /*17870*/  UMOV UR4, 0xffffffff ;  /* 0xffffffff00047882 */ /* 0x000fc60000000000 */
[----:B------:R-:W-:Y:S05]  /*17880*/  BRA.DIV UR4, `(.L_x_932) ;  /* 0x0000002204807947 */ /* 0x000fea000b800000 */
[----:B-----5:R-:W0:Y:S02]  /*17890*/  SHFL.UP PT, R14, R2, 0x1, RZ ;  /* 0x04200000020e7989 */ /* 0x020e2400000e00ff */
        /* <DEDUP_REMOVED lines=14> */
[----:B------:R0:W1:Y:S02]  /*17980*/  SHFL.IDX PT, R6, R3, 0x1f, 0x1f ;  /* 0x03e01f0003067f89 */ /* 0x00006400000e0000 */
.L_x_1019:
[----:B------:R-:W-:Y:S02]  /*17990*/  ULDC UR4, c[0x0][0xc38] ;  /* 0x00030e0000047ab9 */ /* 0x000fe40000000800 */
[----:B------:R-:W-:-:S04]  /*179a0*/  IMAD.U32 R16, RZ, RZ, UR4 ;  /* 0x00000004ff107e24 */ /* 0x000fc8000f8e00ff */
[----:B-1----:R-:W-:-:S04]  /*179b0*/  IMAD R6, R6, R16, RZ ;  /* 0x0000001006067224 */ /* 0x002fc800078e02ff */
[----:B------:R-:W-:-:S05]  /*179c0*/  IMAD.IADD R4, R6, 0x1, R4 ;  /* 0x0000000106047824 */ /* 0x000fca00078e0204 */
[----:B------:R-:W-:-:S13]  /*179d0*/  ISETP.GT.AND P6, PT, R4, R0, PT ;  /* 0x000000000400720c */ /* 0x000fda0003fc4270 */
[----:B------:R-:W-:Y:S05]  /*179e0*/  @!P6 BRA `(.L_x_933) ;  /* 0xfffffffc0064e947 */ /* 0x000fea000383ffff */
.L_x_928:
[----:B------:R-:W-:Y:S01]  /*179f0*/  IMAD.IADD R6, R4, 0x1, -R6 ;  /* 0x0000000104067824 */ /* 0x000fe200078e0a06 */
[----:B------:R-:W-:-:S03]  /*17a00*/  UMOV UR4, 0xffffffff ;  /* 0xffffffff00047882 */ /* 0x000fc60000000000 */
[----:B------:R-:W-:-:S05]  /*17a10*/  IMAD R4, R3, R16, R6 ;  /* 0x0000001003047224 */ /* 0x000fca00078e0206 */
[----:B------:R-:W-:Y:S01]  /*17a20*/  ISETP.GT.AND P6, PT, R4, R0, PT ;  /* 0x000000000400720c */ /* 0x000fe20003fc4270 */
[----:B------:R-:W-:-:S12]  /*17a30*/  BRA.DIV UR4, `(.L_x_934) ;  /* 0x0000002204e87947 */ /* 0x000fd8000b800000 */
[----:B------:R-:W-:-:S04]  /*17a40*/  VOTE.ANY R5, PT, !P6 ;  /* 0x0000000000057806 */ /* 0x000fc800070e0100 */
[----:B------:R-:W1:Y:S02]  /*17a50*/  POPC R4, R5 ;  /* 0x0000000500047309 */ /* 0x000e640000000000 */
[----:B-1----:R1:W2:Y:S02]  /*17a60*/  SHFL.IDX PT, R17, R2, R4, 0x1f ;  /* 0x00001f0402117589 */ /* 0x0022a400000e0000 */
.L_x_1023:
[----:B------:R-:W-:Y:S01]  /*17a70*/  ISETP.NE.AND P0, PT, R5, RZ, PT ;  /* 0x000000ff0500720c */ /* 0x000fe20003f05270 */
[----:B-1----:R-:W-:-:S12]  /*17a80*/  IMAD.MOV.U32 R2, RZ, RZ, RZ ;  /* 0x000000ffff027224 */ /* 0x002fd800078e00ff */
[----:B------:R-:W-:Y:S05]  /*17a90*/  @!P0 BRA `(.L_x_935) ;  /* 0x0000000000108947 */ /* 0x000fea0003800000 */
[----:B------:R-:W-:Y:S01]  /*17aa0*/  UMOV UR4, 0xffffffff ;  /* 0xffffffff00047882 */ /* 0x000fe20000000000 */
[----:B------:R-:W-:Y:S02]  /*17ab0*/  VIADD R12, R4, 0xffffffff ;  /* 0xffffffff040c7836 */ /* 0x000fe40000000000 */
[----:B------:R-:W-:Y:S05]  /*17ac0*/  BRA.DIV UR4, `(.L_x_936) ;  /* 0x00000026040c7947 */ /* 0x000fea000b800000 */
[----:B------:R1:W3:Y:S02]  /*17ad0*/  SHFL.IDX PT, R2, R3, R12, 0x1f ;  /* 0x00001f0c03027589 */ /* 0x0002e400000e0000 */
.L_x_935:
[----:B--2---:R-:W-:Y:S01]  /*17ae0*/  IABS R5, R17 ;  /* 0x0000001100057213 */ /* 0x004fe20000000000 */
[----:B---3--:R-:W-:Y:S02]  /*17af0*/  IMAD R16, R2, R16, R6 ;  /* 0x0000001002107224 */ /* 0x008fe400078e0206 */
[----:B------:R-:W-:Y:S01]  /*17b00*/  IMAD.IADD R19, R4, 0x1, R19 ;  /* 0x0000000104137824 */ /* 0x000fe200078e0213 */
[----:B------:R-:W2:Y:S01]  /*17b10*/  I2F.RP R2, R5 ;  /* 0x0000000500027306 */ /* 0x000ea20000209400 */
[----:B------:R-:W-:-:S07]  /*17b20*/  IMAD.IADD R0, R0, 0x1, -R16 ;  /* 0x0000000100007824 */ /* 0x000fce00078e0a10 */
[----:B--2---:R-:W2:Y:S02]  /*17b30*/  MUFU.RCP R2, R2 ;  /* 0x0000000200027308 */ /* 0x004ea40000001000 */
[----:B--2---:R-:W-:-:S06]  /*17b40*/  VIADD R2, R2, 0xffffffe ;  /* 0x0ffffffe02027836 */ /* 0x004fcc0000000000 */
[----:B01----:R-:W0:Y:S02]  /*17b50*/  F2I.FTZ.U32.TRUNC.NTZ R3, R2 ;  /* 0x0000000200037305 */ /* 0x003e24000021f000 */
[----:B0-----:R-:W-:-:S04]  /*17b60*/  IMAD.MOV R2, RZ, RZ, -R3 ;  /* 0x000000ffff027224 */ /* 0x001fc800078e0a03 */
[----:B------:R-:W-:Y:S02]  /*17b70*/  IMAD R6, R2, R5, RZ ;  /* 0x0000000502067224 */ /* 0x000fe400078e02ff */
[----:B------:R-:W-:-:S04]  /*17b80*/  IMAD.MOV.U32 R2, RZ, RZ, RZ ;  /* 0x000000ffff027224 */ /* 0x000fc800078e00ff */
[----:B------:R-:W-:Y:S01]  /*17b90*/  IMAD.HI.U32 R2, R3, R6, R2 ;  /* 0x0000000603027227 */ /* 0x000fe200078e0002 */
[----:B------:R-:W-:Y:S02]  /*17ba0*/  IABS R6, R17 ;  /* 0x0000001100067213 */ /* 0x000fe40000000000 */
[----:B------:R-:W-:-:S03]  /*17bb0*/  IABS R3, R0 ;  /* 0x0000000000037213 */ /* 0x000fc60000000000 */
[----:B------:R-:W-:Y:S02]  /*17bc0*/  IMAD.MOV R6, RZ, RZ, -R6 ;  /* 0x000000ffff067224 */ /* 0x000fe400078e0a06 */
        /* <DEDUP_REMOVED lines=16> */
.L_x_929:
[----:B------:R-:W-:Y:S01]  /*17cd0*/  UMOV UR4, URZ ;  /* 0x0000003f00047c82 */ /* 0x000fe20008000000 */
[----:B------:R-:W-:Y:S01]  /*17ce0*/  UMOV UR5, URZ ;  /* 0x0000003f00057c82 */ /* 0x000fe20008000000 */
[----:B------:R-:W-:Y:S01]  /*17cf0*/  ULDC UR6, c[0x0][0xc3c] ;  /* 0x00030f0000067ab9 */ /* 0x000fe20000000800 */
[----:B------:R-:W-:Y:S02]  /*17d00*/  IMAD.MOV.U32 R16, RZ, RZ, R0 ;  /* 0x000000ffff107224 */ /* 0x000fe400078e0000 */
[----:B------:R-:W-:Y:S02]  /*17d10*/  IMAD.U32 R17, RZ, RZ, UR4 ;  /* 0x00000004ff117e24 */ /* 0x000fe4000f8e00ff */
[----:B------:R-:W-:Y:S02]  /*17d20*/  IMAD.U32 R18, RZ, RZ, UR5 ;  /* 0x00000005ff127e24 */ /* 0x000fe4000f8e00ff */
[----:B------:R-:W-:-:S07]  /*17d30*/  IMAD.U32 R19, RZ, RZ, UR6 ;  /* 0x00000006ff137e24 */ /* 0x000fce000f8e00ff */
.L_x_937:
[----:B------:R0:W2:Y:S01]  /*17d40*/  LDL R3, [R1+0x4] ;  /* 0x0000040001037983 */ /* 0x0000a20000100800 */
[----:B------:R-:W1:Y:S01]  /*17d50*/  S2R R0, SR_TID.X ;  /* 0x0000000000007919 */ /* 0x000e620000002100 */
[----:B------:R-:W-:Y:S05]  /*17d60*/  WARPSYNC.ALL ;  /* 0x0000000000007948 */ /* 0x000fea0003800000 */
[----:B-1----:R-:W-:Y:S01]  /*17d70*/  LOP3.LUT R0, R0, 0x1f, RZ, 0xc0, !PT ;  /* 0x0000001f00007812 */ /* 0x002fe200078ec0ff */
[----:B------:R-:W-:Y:S03]  /*17d80*/  BAR.SYNC.DEFER_BLOCKING 0x4, 0x180 ;  /* 0x0106000000007b1d */ /* 0x000fe60000010000 */
[----:B------:R-:W-:-:S13]  /*17d90*/  ISETP.NE.AND P0, PT, R0, RZ, PT ;  /* 0x000000ff0000720c */ /* 0x000fda0003f05270 */
[----:B------:R-:W2:Y:S01]  /*17da0*/  @!P0 S2R R0, SR_CgaCtaId ;  /* 0x0000000000008919 */ /* 0x000ea20000008800 */
[----:B------:R-:W-:-:S04]  /*17db0*/  @!P0 MOV R2, 0x400 ;  /* 0x0000040000028802 */ /* 0x000fc80000000f00 */
[----:B--2---:R-:W-:-:S05]  /*17dc0*/  @!P0 LEA R3, R0, R2, 0x18 ;  /* 0x0000000200038211 */ /* 0x004fca00078ec0ff */
[----:B------:R0:W-:Y:S04]  /*17dd0*/  @!P0 STS.128 [R3+0x28cd0], R16 ;  /* 0x028cd01003008388 */ /* 0x0001e80000000c00 */
[----:B------:R0:W-:Y:S01]  /*17de0*/  @!P0 STL [R1+0x4], R3 ;  /* 0x0000040301008387 */ /* 0x0001e20000100800 */
[----:B------:R-:W-:Y:S06]  /*17df0*/  BAR.ARV 0x5, 0x180 ;  /* 0x0146000000007b1d */ /* 0x000fec0000002000 */
.L_x_926:
[----:B------:R-:W-:Y:S02]  /*17e00*/  ULDC UR4, c[0x0][0xc3c] ;  /* 0x00030f0000047ab9 */ /* 0x000fe40000000800 */
[----:B---3--:R-:W-:-:S13]  /*17e10*/  ISETP.GE.AND P0, PT, R19, UR4, PT ;  /* 0x0000000413007c0c */ /* 0x008fda000bf06270 */
[----:B------:R-:W-:Y:S05]  /*17e20*/  @!P0 BRA `(.L_x_938) ;  /* 0xffffff8400388947 */ /* 0x000fea000383ffff */
[----:B------:R-:W-:Y:S05]  /*17e30*/  BSYNC B8 ;  /* 0x0000000000087941 */ /* 0x000fea0003800000 */
.L_x_774:
[----:B--2---:R-:W2:Y:S01]  /*17e40*/  LDL.LU R0, [R1+0x38] ;  /* 0x0000380001007983 */ /* 0x004ea20000300800 */
[----:B------:R-:W-:Y:S01]  /*17e50*/  BSSY B0, `(.L_x_939) ;  /* 0x000000b000007945 */ /* 0x000fe20003800000 */
[----:B------:R-:W3:Y:S01]  /*17e60*/  S2R R5, SR_CgaCtaId ;  /* 0x0000000000057919 */ /* 0x000ee20000008800 */
[----:B--2---:R-:W-:-:S05]  /*17e70*/  VIADD R0, R0, 0x1 ;  /* 0x0000000100007836 */ /* 0x004fca0000000000 */
[----:B0-----:R-:W-:-:S04]  /*17e80*/  LEA.HI R2, R0, R0, RZ, 0x1 ;  /* 0x0000000000027211 */ /* 0x001fc800078f08ff */
[----:B-1----:R-:W-:-:S05]  /*17e90*/  LOP3.LUT R3, R2, 0xfffffffe, RZ, 0xc0, !PT ;  /* 0xfffffffe02037812 */ /* 0x002fca00078ec0ff */
[----:B------:R-:W-:Y:S01]  /*17ea0*/  IMAD.IADD R3, R0, 0x1, -R3 ;  /* 0x0000000100037824 */ /* 0x000fe200078e0a03 */
[----:B------:R-:W-:-:S04]  /*17eb0*/  MOV R0, 0x400 ;  /* 0x0000040000007802 */ /* 0x000fc80000000f00 */
[----:B---3--:R-:W-:Y:S02]  /*17ec0*/  LEA R0, R5, R0, 0x18 ;  /* 0x0000000005007211 */ /* 0x008fe400078ec0ff */
[----:B------:R-:W-:-:S04]  /*17ed0*/  SHF.L.U32 R3, R3, 0x1f, RZ ;  /* 0x0000001f03037819 */ /* 0x000fc800000006ff */
[----:B------:R-:W0:Y:S02]  /*17ee0*/  SYNCS.PHASECHK.TRANS64.TRYWAIT P0, [R0+URZ+0x28c20], R3 ;  /* 0x028c2003000075a7 */ /* 0x000e24000800017f */
[----:B0-----:R-:W-:Y:S05]  /*17ef0*/  @!P0 BRA `(.L_x_940) ;  /* 0x0000002000288947 */ /* 0x001fea0003800000 */
.L_x_1026:
[----:B------:R-:W-:Y:S05]  /*17f00*/  BSYNC B0 ;  /* 0x0000000000007941 */ /* 0x000fea0003800000 */
.L_x_939:
[----:B------:R-:W-:-:S03]  /*17f10*/  UMOV UR4, 0xffffffff ;  /* 0xffffffff00047882 */ /* 0x000fc60000000000 */
[----:B------:R-:W-:Y:S05]  /*17f20*/  BRA.DIV UR4, `(.L_x_941) ;  /* 0x0000002204307947 */ /* 0x000fea000b800000 */
[----:B------:R-:W1:Y:S02]  /*17f30*/  S2R R2, SR_TID.X ;  /* 0x0000000000027919 */ /* 0x000e640000002100 */
[----:B-1----:R-:W-:-:S04]  /*17f40*/  SHF.R.U32.HI R2, RZ, 0x5, R2 ;  /* 0x00000005ff027819 */ /* 0x002fc80000011602 */
[----:B------:R-:W-:-:S05]  /*17f50*/  LOP3.LUT R2, R2, 0x3, RZ, 0xc0, !PT ;  /* 0x0000000302027812 */ /* 0x000fca00078ec0ff */
[----:B------:R1:W2:Y:S02]  /*17f60*/  SHFL.IDX PT, R14, R2, RZ, 0x1f ;  /* 0x00001fff020e7589 */ /* 0x0002a400000e0000 */
.L_x_1029:
[----:B--2---:R-:W-:-:S13]  /*17f70*/  ISETP.NE.AND P0, PT, R14, RZ, PT ;  /* 0x000000ff0e00720c */ /* 0x004fda0003f05270 */
[----:B------:R-:W-:Y:S05]  /*17f80*/  @P0 BRA `(.L_x_645) ;  /* 0x0000000000940947 */ /* 0x000fea0003800000 */
[----:B------:R-:W-:-:S03]  /*17f90*/  UMOV UR4, 0xffffffff ;  /* 0xffffffff00047882 */ /* 0x000fc60000000000 */
[----:B------:R-:W-:Y:S05]  /*17fa0*/  BRA.DIV UR4, `(.L_x_942) ;  /* 0x0000002204447947 */ /* 0x000fea000b800000 */
[----:B------:R-:W-:-:S13]  /*17fb0*/  ELECT P6, URZ, PT ;  /* 0x00000000003f782f */ /* 0x000fda00038c0000 */
.L_x_1032:
[----:B------:R-:W-:Y:S05]  /*17fc0*/  @!P6 BRA `(.L_x_645) ;  /* 0x000000000084e947 */ /* 0x000fea0003800000 */
[----:B-1----:R-:W2:Y:S02]  /*17fd0*/  LDL.LU R2, [R1+0x60] ;  /* 0x0000600001027983 */ /* 0x002ea40000300800 */
[----:B--2---:R-:W-:-:S04]  /*17fe0*/  LOP3.LUT R2, R2, 0x2, RZ, 0xfc, !PT ;  /* 0x0000000202027812 */ /* 0x004fc800078efcff */
[----:B------:R-:W-:-:S13]  /*17ff0*/  ISETP.NE.AND P2, PT, R2, 0x3, PT ;  /* 0x000000030200780c */ /* 0x000fda0003f45270 */
[----:B------:R-:W-:Y:S05]  /*18000*/  @!P2 BRA `(.L_x_943) ;  /* 0x000000000004a947 */ /* 0x000fea0003800000 */
[----:B------:R-:W-:Y:S01]  /*18010*/  BPT.TRAP 0x1 ;  /* 0x000000040000795c */ /* 0x000fe20000300000 */
.L_x_943:
[----:B0-----:R-:W2:Y:S04]  /*18020*/  LDL R3, [R1+0x8] ;  /* 0x0000080001037983 */ /* 0x001ea80000100800 */
[----:B------:R-:W3:Y:S01]  /*18030*/  LDL.LU R7, [R1+0x14] ;  /* 0x0000140001077983 */ /* 0x000ee20000300800 */
        /* <DEDUP_REMOVED lines=12> */
.L_x_1033:
[----:B------:R-:W1:Y:S02]  /*18100*/  SYNCS.PHASECHK.TRANS64.TRYWAIT P0, [R7+URZ], R2 ;  /* 0x00000002070075a7 */ /* 0x000e64000800017f */
[----:B-1----:R-:W-:Y:S05]  /*18110*/  @!P0 BRA `(.L_x_945) ;  /* 0x00000020001c8947 */ /* 0x002fea0003800000 */
.L_x_1034:
[----:B------:R-:W-:Y:S05]  /*18120*/  @!P2 BRA `(.L_x_946) ;  /* 0x000000000004a947 */ /* 0x000fea0003800000 */
[----:B------:R-:W-:Y:S01]  /*18130*/  BPT.TRAP 0x1 ;  /* 0x000000040000795c */ /* 0x000fe20000300000 */
.L_x_946:
[----:B------:R-:W2:Y:S01]  /*18140*/  LDL.LU R4, [R1+0x8] ;  /* 0x0000080001047983 */ /* 0x000ea20000300800 */
[----:B------:R-:W-:-:S04]  /*18150*/  VIADD R0, R0, 0x28c60 ;  /* 0x00028c6000007836 */ /* 0x000fc80000000000 */
[----:B--2---:R-:W-:-:S04]  /*18160*/  IMAD R4, R4, 0x8, R0 ;  /* 0x0000000804047824 */ /* 0x004fc800078e0200 */
[----:B------:R-:W2:Y:S02]  /*18170*/  SYNCS.PHASECHK.TRANS64.TRYWAIT P0, [R4+URZ], R5 ;  /* 0x00000005040075a7 */ /* 0x000ea4000800017f */
[----:B--2---:R-:W-:Y:S05]  /*18180*/  @!P0 BRA `(.L_x_947) ;  /* 0x0000002000148947 */ /* 0x004fea0003800000 */
.L_x_1035:
[----:B------:R-:W-:-:S07]  /*18190*/  IMAD R3, R3, 0x8, R0 ;  /* 0x0000000803037824 */ /* 0x000fce00078e0200 */
.L_x_948:
[----:B---3--:R3:W4:Y:S02]  /*181a0*/  SYNCS.PHASECHK.TRANS64.TRYWAIT P0, [R3+URZ], R2 ;  /* 0x00000002030075a7 */ /* 0x008724000800017f */
[----:B----4-:R-:W-:Y:S05]  /*181b0*/  @!P0 NANOSLEEP.SYNCS 0x989680 ;  /* 0x009896800000895d */ /* 0x010fea0003900000 */
[----:B------:R-:W4:Y:S02]  /*181c0*/  @!P0 SYNCS.PHASECHK.TRANS64 P0, [R3+URZ], R2 ;  /* 0x00000002030085a7 */ /* 0x000f24000800007f */
[----:B----4-:R-:W-:Y:S05]  /*181d0*/  @!P0 BRA `(.L_x_948) ;  /* 0xfffffffc00f08947 */ /* 0x010fea000383ffff */
.L_x_645:
[----:B------:R-:W-:Y:S05]  /*181e0*/  BSYNC B9 ;  /* 0x0000000000097941 */ /* 0x000fea0003800000 */
.L_x_642:
[----:B------:R-:W-:Y:S05]  /*181f0*/  EXIT ;  /* 0x000000000000794d */ /* 0x000fea0003800000 */
.L_x_661:
[----:B0-----:R0:W1:Y:S02]  /*18200*/  SYNCS.PHASECHK.TRANS64.TRYWAIT P5, [R66+URZ+0x28c90], R75 ;  /* 0x028c904b420075a7 */ /* 0x00106400080a017f */
[----:B-1----:R-:W-:Y:S05]  /*18210*/  @!P5 NANOSLEEP.SYNCS 0x989680 ;  /* 0x009896800000d95d */ /* 0x002fea0003900000 */
[----:B------:R-:W1:Y:S02]  /*18220*/  @!P5 SYNCS.PHASECHK.TRANS64 P5, [R66+URZ+0x28c90], R75 ;  /* 0x028c904b4200d5a7 */ /* 0x000e6400080a007f */
[----:B-1----:R-:W-:Y:S05]  /*18230*/  @!P5 BRA `(.L_x_661) ;  /* 0xfffffffc00f0d947 */ /* 0x002fea000383ffff */
[----:B------:R-:W-:Y:S05]  /*18240*/  BRA `(.L_x_949) ;  /* 0xfffffea400287947 */ /* 0x000fea000383ffff */
.L_x_671:
[----:B0-----:R0:W1:Y:S02]  /*18250*/  SYNCS.PHASECHK.TRANS64.TRYWAIT P5, [R66+URZ+0x28c90], R75 ;  /* 0x028c904b420075a7 */ /* 0x00106400080a017f */
[----:B-1----:R-:W-:Y:S05]  /*18260*/  @!P5 NANOSLEEP.SYNCS 0x989680 ;  /* 0x009896800000d95d */ /* 0x002fea0003900000 */
[----:B------:R-:W1:Y:S02]  /*18270*/  @!P5 SYNCS.PHASECHK.TRANS64 P5, [R66+URZ+0x28c90], R75 ;  /* 0x028c904b4200d5a7 */ /* 0x000e6400080a007f */
[----:B-1----:R-:W-:Y:S05]  /*18280*/  @!P5 BRA `(.L_x_671) ;  /* 0xfffffffc00f0d947 */ /* 0x002fea000383ffff */
[----:B------:R-:W-:Y:S05]  /*18290*/  BRA `(.L_x_950) ;  /* 0xfffffeac009c7947 */ /* 0x000fea000383ffff */
.L_x_676:
[----:B0-----:R0:W1:Y:S02]  /*182a0*/  SYNCS.PHASECHK.TRANS64.TRYWAIT P5, [R66+URZ+0x28c90], R75 ;  /* 0x028c904b420075a7 */ /* 0x00106400080a017f */
[----:B-1----:R-:W-:Y:S05]  /*182b0*/  @!P5 NANOSLEEP.SYNCS 0x989680 ;  /* 0x009896800000d95d */ /* 0x002fea0003900000 */
[----:B------:R-:W1:Y:S02]  /*182c0*/  @!P5 SYNCS.PHASECHK.TRANS64 P5, [R66+URZ+0x28c90], R75 ;  /* 0x028c904b4200d5a7 */ /* 0x000e6400080a007f */
[----:B-1----:R-:W-:Y:S05]  /*182d0*/  @!P5 BRA `(.L_x_676) ;  /* 0xfffffffc00f0d947 */ /* 0x002fea000383ffff */
[----:B------:R-:W-:Y:S05]  /*182e0*/  BRA `(.L_x_951) ;  /* 0xfffffeb400d47947 */ /* 0x000fea000383ffff */
.L_x_680:
[----:B------:R0:W0:Y:S02]  /*182f0*/  SYNCS.PHASECHK.TRANS64.TRYWAIT P5, [R66+URZ+0x28cb0], R75 ;  /* 0x028cb04b420075a7 */ /* 0x00002400080a017f */
[----:B0-----:R-:W-:Y:S05]  /*18300*/  @!P5 NANOSLEEP.SYNCS 0x989680 ;  /* 0x009896800000d95d */ /* 0x001fea0003900000 */
[----:B------:R-:W0:Y:S02]  /*18310*/  @!P5 SYNCS.PHASECHK.TRANS64 P5, [R66+URZ+0x28cb0], R75 ;  /* 0x028cb04b4200d5a7 */ /* 0x000e2400080a007f */
[----:B0-----:R-:W-:Y:S05]  /*18320*/  @!P5 BRA `(.L_x_680) ;  /* 0xfffffffc00f0d947 */ /* 0x001fea000383ffff */
[----:B------:R-:W-:Y:S05]  /*18330*/  BRA `(.L_x_952) ;  /* 0xfffffeb800507947 */ /* 0x000fea000383ffff */
.L_x_691:
[----:B0-----:R0:W1:Y:S02]  /*18340*/  SYNCS.PHASECHK.TRANS64.TRYWAIT P0, [R13+URZ+0x28c50], R4 ;  /* 0x028c50040d0075a7 */ /* 0x001064000800017f */
[----:B-1----:R-:W-:Y:S05]  /*18350*/  @!P0 NANOSLEEP.SYNCS 0x989680 ;  /* 0x009896800000895d */ /* 0x002fea0003900000 */
[----:B------:R-:W1:Y:S02]  /*18360*/  @!P0 SYNCS.PHASECHK.TRANS64 P0, [R13+URZ+0x28c50], R4 ;  /* 0x028c50040d0085a7 */ /* 0x000e64000800007f */
[----:B-1----:R-:W-:Y:S05]  /*18370*/  @!P0 BRA `(.L_x_691) ;  /* 0xfffffffc00f08947 */ /* 0x002fea000383ffff */
[----:B------:R-:W-:Y:S05]  /*18380*/  BRA `(.L_x_953) ;  /* 0xfffffec400807947 */ /* 0x000fea000383ffff */
.L_x_698:
[----:B-1----:R1:W2:Y:S02]  /*18390*/  SYNCS.PHASECHK.TRANS64.TRYWAIT P0, [R0+URZ+0x28c50], R11 ;  /* 0x028c500b000075a7 */ /* 0x0022a4000800017f */
[----:B--2---:R-:W-:Y:S05]  /*183a0*/  @!P0 NANOSLEEP.SYNCS 0x989680 ;  /* 0x009896800000895d */ /* 0x004fea0003900000 */
[----:B------:R-:W2:Y:S02]  /*183b0*/  @!P0 SYNCS.PHASECHK.TRANS64 P0, [R0+URZ+0x28c50], R11 ;  /* 0x028c500b000085a7 */ /* 0x000ea4000800007f */
[----:B--2---:R-:W-:Y:S05]  /*183c0*/  @!P0 BRA `(.L_x_698) ;  /* 0xfffffffc00f08947 */ /* 0x004fea000383ffff */
[----:B------:R-:W-:Y:S05]  /*183d0*/  BRA `(.L_x_697) ;  /* 0xfffffed000ac7947 */ /* 0x000fea000383ffff */
.L_x_711:
        /* <DEDUP_REMOVED lines=8> */
.L_x_955:
[----:B------:R-:W-:Y:S05]  /*18460*/  BSYNC B1 ;  /* 0x0000000000017941 */ /* 0x000fea0003800000 */
.L_x_954:
[----:B------:R-:W-:Y:S02]  /*18470*/  IMAD.MOV.U32 R13, RZ, RZ, R26 ;  /* 0x000000ffff0d7224 */ /* 0x000fe400078e001a */
[----:B------:R-:W-:Y:S02]  /*18480*/  IMAD.MOV.U32 R12, RZ, RZ, RZ ;  /* 0x000000ffff0c7224 */ /* 0x000fe400078e00ff */
[----:B------:R-:W-:Y:S02]  /*18490*/  IMAD.MOV.U32 R11, RZ, RZ, 0x1c1f ;  /* 0x00001c1fff0b7424 */ /* 0x000fe400078e00ff */
[----:B------:R-:W-:Y:S02]  /*184a0*/  IMAD.MOV.U32 R15, RZ, RZ, -0x1 ;  /* 0xffffffffff0f7424 */ /* 0x000fe400078e00ff */
[----:B------:R-:W-:-:S07]  /*184b0*/  IMAD.MOV.U32 R0, RZ, RZ, R14 ;  /* 0x000000ffff007224 */ /* 0x000fce00078e000e */
[----:B------:R-:W-:Y:S05]  /*184c0*/  WARPSYNC.COLLECTIVE R15, `(.L_x_956) ;  /* 0x000000000f087348 */ /* 0x000fea0003c00000 */
[----:B------:R0:W1:Y:S02]  /*184d0*/  SHFL.IDX P6, R14, R13, R12, R11 ;  /* 0x0000000c0d0e7389 */ /* 0x00006400000c000b */
[----:B01----:R-:W-:Y:S01]  /*184e0*/  ENDCOLLECTIVE ;  /* 0x000000000000791b */ /* 0x003fe20003800000 */
.L_x_956:
[----:B------:R-:W-:Y:S02]  /*184f0*/  IMAD.MOV.U32 R13, RZ, RZ, R29 ;  /* 0x000000ffff0d7224 */ /* 0x000fe400078e001d */
[----:B------:R-:W-:-:S07]  /*18500*/  IMAD.MOV.U32 R3, RZ, RZ, R14 ;  /* 0x000000ffff037224 */ /* 0x000fce00078e000e */
[----:B------:R-:W-:Y:S05]  /*18510*/  WARPSYNC.COLLECTIVE R15, `(.L_x_957) ;  /* 0x000000000f087348 */ /* 0x000fea0003c00000 */
[----:B------:R0:W1:Y:S02]  /*18520*/  SHFL.IDX P6, R14, R13, R12, R11 ;  /* 0x0000000c0d0e7389 */ /* 0x00006400000c000b */
[----:B01----:R-:W-:Y:S01]  /*18530*/  ENDCOLLECTIVE ;  /* 0x000000000000791b */ /* 0x003fe20003800000 */
.L_x_957:
[----:B------:R-:W-:Y:S02]  /*18540*/  IMAD.MOV.U32 R13, RZ, RZ, R28 ;  /* 0x000000ffff0d7224 */ /* 0x000fe400078e001c */
[----:B------:R-:W-:-:S07]  /*18550*/  IMAD.MOV.U32 R4, RZ, RZ, R14 ;  /* 0x000000ffff047224 */ /* 0x000fce00078e000e */
[----:B------:R-:W-:Y:S05]  /*18560*/  WARPSYNC.COLLECTIVE R15, `(.L_x_958) ;  /* 0x000000000f087348 */ /* 0x000fea0003c00000 */
[----:B------:R0:W1:Y:S02]  /*18570*/  SHFL.IDX P6, R14, R13, R12, R11 ;  /* 0x0000000c0d0e7389 */ /* 0x00006400000c000b */
[----:B01----:R-:W-:Y:S01]  /*18580*/  ENDCOLLECTIVE ;  /* 0x000000000000791b */ /* 0x003fe20003800000 */
.L_x_958:
[----:B------:R-:W-:Y:S05]  /*18590*/  BRA `(.L_x_959) ;  /* 0xfffffee000d87947 */ /* 0x000fea000383ffff */
.L_x_715:
[----:B0-----:R0:W1:Y:S02]  /*185a0*/  SYNCS.PHASECHK.TRANS64.TRYWAIT P0, [R2+URZ+0x28c00], R5 ;  /* 0x028c0005020075a7 */ /* 0x001064000800017f */
[----:B-1----:R-:W-:Y:S05]  /*185b0*/  @!P0 NANOSLEEP.SYNCS 0x989680 ;  /* 0x009896800000895d */ /* 0x002fea0003900000 */
[----:B------:R-:W1:Y:S02]  /*185c0*/  @!P0 SYNCS.PHASECHK.TRANS64 P0, [R2+URZ+0x28c00], R5 ;  /* 0x028c0005020085a7 */ /* 0x000e64000800007f */
[----:B-1----:R-:W-:Y:S05]  /*185d0*/  @!P0 BRA `(.L_x_715) ;  /* 0xfffffffc00f08947 */ /* 0x002fea000383ffff */
[----:B------:R-:W-:Y:S05]  /*185e0*/  BRA `(.L_x_960) ;  /* 0xfffffee400e07947 */ /* 0x000fea000383ffff */
.L_x_723:
        /* <DEDUP_REMOVED lines=8> */
.L_x_962:
[----:B------:R-:W-:Y:S05]  /*18670*/  BSYNC B1 ;  /* 0x0000000000017941 */ /* 0x000fea0003800000 */
.L_x_961:
        /* <DEDUP_REMOVED lines=8> */
.L_x_963:
[----:B------:R-:W-:Y:S02]  /*18700*/  IMAD.MOV.U32 R13, RZ, RZ, R29 ;  /* 0x000000ffff0d7224 */ /* 0x000fe400078e001d */
[----:B------:R-:W-:-:S07]  /*18710*/  IMAD.MOV.U32 R0, RZ, RZ, R14 ;  /* 0x000000ffff007224 */ /* 0x000fce00078e000e */
[----:B------:R-:W-:Y:S05]  /*18720*/  WARPSYNC.COLLECTIVE R15, `(.L_x_964) ;  /* 0x000000000f087348 */ /* 0x000fea0003c00000 */
[----:B------:R0:W1:Y:S02]  /*18730*/  SHFL.IDX P6, R14, R13, R12, R11 ;  /* 0x0000000c0d0e7389 */ /* 0x00006400000c000b */
[----:B01----:R-:W-:Y:S01]  /*18740*/  ENDCOLLECTIVE ;  /* 0x000000000000791b */ /* 0x003fe20003800000 */
.L_x_964:
[----:B------:R-:W-:Y:S02]  /*18750*/  IMAD.MOV.U32 R13, RZ, RZ, R28 ;  /* 0x000000ffff0d7224 */ /* 0x000fe400078e001c */
[----:B------:R-:W-:-:S07]  /*18760*/  IMAD.MOV.U32 R5, RZ, RZ, R14 ;  /* 0x000000ffff057224 */ /* 0x000fce00078e000e */
[----:B------:R-:W-:Y:S05]  /*18770*/  WARPSYNC.COLLECTIVE R15, `(.L_x_965) ;  /* 0x000000000f087348 */ /* 0x000fea0003c00000 */
[----:B------:R0:W1:Y:S02]  /*18780*/  SHFL.IDX P6, R14, R13, R12, R11 ;  /* 0x0000000c0d0e7389 */ /* 0x00006400000c000b */
[----:B01----:R-:W-:Y:S01]  /*18790*/  ENDCOLLECTIVE ;  /* 0x000000000000791b */ /* 0x003fe20003800000 */
.L_x_965:
[----:B------:R-:W-:Y:S02]  /*187a0*/  IMAD.MOV.U32 R12, RZ, RZ, R0 ;  /* 0x000000ffff0c7224 */ /* 0x000fe400078e0000 */
[----:B------:R-:W-:Y:S01]  /*187b0*/  IMAD.MOV.U32 R13, RZ, RZ, R3 ;  /* 0x000000ffff0d7224 */ /* 0x000fe200078e0003 */
[----:B------:R-:W-:Y:S06]  /*187c0*/  BRA `(.L_x_966) ;  /* 0xfffffef0004c7947 */ /* 0x000fec000383ffff */
.L_x_727:
[----:B0-----:R0:W1:Y:S02]  /*187d0*/  SYNCS.PHASECHK.TRANS64.TRYWAIT P1, [R2+URZ+0x28c00], R21 ;  /* 0x028c0015020075a7 */ /* 0x001064000802017f */
[----:B-1----:R-:W-:Y:S05]  /*187e0*/  @!P1 NANOSLEEP.SYNCS 0x989680 ;  /* 0x009896800000995d */ /* 0x002fea0003900000 */
[----:B------:R-:W1:Y:S02]  /*187f0*/  @!P1 SYNCS.PHASECHK.TRANS64 P1, [R2+URZ+0x28c00], R21 ;  /* 0x028c0015020095a7 */ /* 0x000e64000802007f */
[----:B-1----:R-:W-:Y:S05]  /*18800*/  @!P1 BRA `(.L_x_727) ;  /* 0xfffffffc00f09947 */ /* 0x002fea000383ffff */
[----:B------:R-:W-:Y:S05]  /*18810*/  BRA `(.L_x_967) ;  /* 0xfffffef400187947 */ /* 0x000fea000383ffff */
.L_x_733:
[----:B0-----:R0:W1:Y:S02]  /*18820*/  SYNCS.PHASECHK.TRANS64.TRYWAIT P1, [R15+URZ+0x28c30], R58 ;  /* 0x028c303a0f0075a7 */ /* 0x001064000802017f */
[----:B-1----:R-:W-:Y:S05]  /*18830*/  @!P1 NANOSLEEP.SYNCS 0x989680 ;  /* 0x009896800000995d */ /* 0x002fea0003900000 */
[----:B------:R-:W1:Y:S02]  /*18840*/  @!P1 SYNCS.PHASECHK.TRANS64 P1, [R15+URZ+0x28c30], R58 ;  /* 0x028c303a0f0095a7 */ /* 0x000e64000802007f */
[----:B-1----:R-:W-:Y:S05]  /*18850*/  @!P1 BRA `(.L_x_733) ;  /* 0xfffffffc00f09947 */ /* 0x002fea000383ffff */
[----:B------:R-:W-:Y:S05]  /*18860*/  BRA `(.L_x_732) ;  /* 0xffffff0000287947 */ /* 0x000fea000383ffff */
.L_x_738:
[----:B-1----:R1:W3:Y:S02]  /*18870*/  SYNCS.PHASECHK.TRANS64.TRYWAIT P2, [R15+URZ+0x28c50], R58 ;  /* 0x028c503a0f0075a7 */ /* 0x0022e4000804017f */
[----:B---3--:R-:W-:Y:S05]  /*18880*/  @!P2 NANOSLEEP.SYNCS 0x989680 ;  /* 0x009896800000a95d */ /* 0x008fea0003900000 */
[----:B------:R-:W3:Y:S02]  /*18890*/  @!P2 SYNCS.PHASECHK.TRANS64 P2, [R15+URZ+0x28c50], R58 ;  /* 0x028c503a0f00a5a7 */ /* 0x000ee4000804007f */
[----:B---3--:R-:W-:Y:S05]  /*188a0*/  @!P2 BRA `(.L_x_738) ;  /* 0xfffffffc00f0a947 */ /* 0x008fea000383ffff */
[----:B------:R-:W-:Y:S05]  /*188b0*/  BRA `(.L_x_737) ;  /* 0xffffff1400687947 */ /* 0x000fea000383ffff */
.L_x_745:
[----:B-1----:R1:W3:Y:S02]  /*188c0*/  SYNCS.PHASECHK.TRANS64.TRYWAIT P3, [R216+URZ+0x28c30], R20 ;  /* 0x028c3014d80075a7 */ /* 0x0022e4000806017f */
[----:B---3--:R-:W-:Y:S05]  /*188d0*/  @!P3 NANOSLEEP.SYNCS 0x989680 ;  /* 0x009896800000b95d */ /* 0x008fea0003900000 */
[----:B------:R-:W3:Y:S02]  /*188e0*/  @!P3 SYNCS.PHASECHK.TRANS64 P3, [R216+URZ+0x28c30], R20 ;  /* 0x028c3014d800b5a7 */ /* 0x000ee4000806007f */
[----:B---3--:R-:W-:Y:S05]  /*188f0*/  @!P3 BRA `(.L_x_745) ;  /* 0xfffffffc00f0b947 */ /* 0x008fea000383ffff */
[----:B------:R-:W-:Y:S05]  /*18900*/  BRA `(.L_x_744) ;  /* 0xffffff1800707947 */ /* 0x000fea000383ffff */
.L_x_750:
[----:B--2---:R2:W3:Y:S02]  /*18910*/  SYNCS.PHASECHK.TRANS64.TRYWAIT P3, [R216+URZ+0x28c50], R20 ;  /* 0x028c5014d80075a7 */ /* 0x0044e4000806017f */
[----:B---3--:R-:W-:Y:S05]  /*18920*/  @!P3 NANOSLEEP.SYNCS 0x989680 ;  /* 0x009896800000b95d */ /* 0x008fea0003900000 */
[----:B------:R-:W3:Y:S02]  /*18930*/  @!P3 SYNCS.PHASECHK.TRANS64 P3, [R216+URZ+0x28c50], R20 ;  /* 0x028c5014d800b5a7 */ /* 0x000ee4000806007f */
[----:B---3--:R-:W-:Y:S05]  /*18940*/  @!P3 BRA `(.L_x_750) ;  /* 0xfffffffc00f0b947 */ /* 0x008fea000383ffff */
[----:B------:R-:W-:Y:S05]  /*18950*/  BRA `(.L_x_749) ;  /* 0xffffff3000c87947 */ /* 0x000fea000383ffff */
.L_x_780:
[----:B------:R-:W1:Y:S01]  /*18960*/  S2R R9, SR_TID.X ;  /* 0x0000000000097919 */ /* 0x000e620000002100 */
[----:B------:R-:W-:Y:S01]  /*18970*/  BSSY B1, `(.L_x_968) ;  /* 0x000000a000017945 */ /* 0x000fe20003800000 */
[----:B------:R-:W-:Y:S02]  /*18980*/  IMAD.MOV.U32 R12, RZ, RZ, RZ ;  /* 0x000000ffff0c7224 */ /* 0x000fe400078e00ff */
[----:B0-----:R-:W-:Y:S02]  /*18990*/  IMAD.MOV.U32 R11, RZ, RZ, 0x1f ;  /* 0x0000001fff0b7424 */ /* 0x001fe400078e00ff */
[----:B------:R-:W-:Y:S01]  /*189a0*/  IMAD.MOV.U32 R15, RZ, RZ, -0x1 ;  /* 0xffffffffff0f7424 */ /* 0x000fe200078e00ff */
[----:B-1----:R-:W-:-:S04]  /*189b0*/  SHF.R.U32.HI R9, RZ, 0x5, R9 ;  /* 0x00000005ff097819 */ /* 0x002fc80000011609 */
[----:B------:R-:W-:-:S05]  /*189c0*/  LOP3.LUT R9, R9, 0x3, RZ, 0xc0, !PT ;  /* 0x0000000309097812 */ /* 0x000fca00078ec0ff */
[----:B------:R-:W-:-:S07]  /*189d0*/  IMAD.MOV.U32 R13, RZ, RZ, R9 ;  /* 0x000000ffff0d7224 */ /* 0x000fce00078e0009 */
[----:B------:R-:W-:Y:S05]  /*189e0*/  WARPSYNC.COLLECTIVE R15, `(.L_x_969) ;  /* 0x000000000f087348 */ /* 0x000fea0003c00000 */
[----:B------:R0:W1:Y:S02]  /*189f0*/  SHFL.IDX P6, R14, R13, R12, R11 ;  /* 0x0000000c0d0e7389 */ /* 0x00006400000c000b */
[----:B01----:R-:W-:Y:S01]  /*18a00*/  ENDCOLLECTIVE ;  /* 0x000000000000791b */ /* 0x003fe20003800000 */
.L_x_969:
[----:B------:R-:W-:Y:S05]  /*18a10*/  BSYNC B1 ;  /* 0x0000000000017941 */ /* 0x000fea0003800000 */
.L_x_968:
[----:B------:R-:W-:Y:S05]  /*18a20*/  BRA `(.L_x_970) ;  /* 0xffffff7c00f87947 */ /* 0x000fea000383ffff */
.L_x_782:
[----:B------:R-:W-:Y:S01]  /*18a30*/  BSSY B1, `(.L_x_971) ;  /* 0x0000006000017945 */ /* 0x000fe20003800000 */
[----:B------:R-:W-:-:S07]  /*18a40*/  IMAD.MOV.U32 R15, RZ, RZ, -0x1 ;  /* 0xffffffffff0f7424 */ /* 0x000fce00078e00ff */
[----:B01----:R-:W-:Y:S05]  /*18a50*/  WARPSYNC.COLLECTIVE R15, `(.L_x_972) ;  /* 0x000000000f0c7348 */ /* 0x003fea0003c00000 */
[----:B------:R-:W-:Y:S02]  /*18a60*/  ELECT P6, UR62, PT ;  /* 0x00000000003e782f */ /* 0x000fe400038c0000 */
[----:B------:R-:W-:Y:S01]  /*18a70*/  MOV R14, UR62 ;  /* 0x0000003e000e7c02 */ /* 0x000fe20008000f00 */
[----:B01----:R-:W-:Y:S10]  /*18a80*/  ENDCOLLECTIVE ;  /* 0x000000000000791b */ /* 0x003ff40003800000 */
.L_x_972:
[----:B------:R-:W-:Y:S05]  /*18a90*/  BSYNC B1 ;  /* 0x0000000000017941 */ /* 0x000fea0003800000 */
.L_x_971:
[----:B------:R-:W-:Y:S05]  /*18aa0*/  BRA `(.L_x_781) ;  /* 0xffffff7c00f07947 */ /* 0x000fea000383ffff */
.L_x_784:
[----:B-1----:R-:W2:Y:S02]  /*18ab0*/  LDL R5, [R1+0x4] ;  /* 0x0000040001057983 */ /* 0x002ea40000100800 */
[----:B--2---:R1:W2:Y:S02]  /*18ac0*/  SYNCS.PHASECHK.TRANS64.TRYWAIT P0, [R5+URZ+0x28c20], R4 ;  /* 0x028c2004050075a7 */ /* 0x0042a4000800017f */
[----:B--2---:R-:W-:Y:S05]  /*18ad0*/  @!P0 NANOSLEEP.SYNCS 0x989680 ;  /* 0x009896800000895d */ /* 0x004fea0003900000 */
[----:B------:R-:W2:Y:S02]  /*18ae0*/  @!P0 SYNCS.PHASECHK.TRANS64 P0, [R5+URZ+0x28c20], R4 ;  /* 0x028c2004050085a7 */ /* 0x000ea4000800007f */
[----:B--2---:R-:W-:Y:S05]  /*18af0*/  @!P0 BRA `(.L_x_784) ;  /* 0xfffffffc00ec8947 */ /* 0x004fea000383ffff */
[----:B------:R-:W-:Y:S05]  /*18b00*/  BRA `(.L_x_973) ;  /* 0xffffff8000007947 */ /* 0x000fea000383ffff */
.L_x_788:
[----:B-1----:R1:W2:Y:S02]  /*18b10*/  SYNCS.PHASECHK.TRANS64.TRYWAIT P0, [R5+URZ+0x28ca0], R9 ;  /* 0x028ca009050075a7 */ /* 0x0022a4000800017f */
[----:B--2---:R-:W-:Y:S05]  /*18b20*/  @!P0 NANOSLEEP.SYNCS 0x989680 ;  /* 0x009896800000895d */ /* 0x004fea0003900000 */
[----:B------:R-:W2:Y:S02]  /*18b30*/  @!P0 SYNCS.PHASECHK.TRANS64 P0, [R5+URZ+0x28ca0], R9 ;  /* 0x028ca009050085a7 */ /* 0x000ea4000800007f */
[----:B--2---:R-:W-:Y:S05]  /*18b40*/  @!P0 BRA `(.L_x_788) ;  /* 0xfffffffc00f08947 */ /* 0x004fea000383ffff */
[----:B------:R-:W-:Y:S05]  /*18b50*/  BRA `(.L_x_974) ;  /* 0xffffff8000287947 */ /* 0x000fea000383ffff */
.L_x_793:
[----:B--2---:R2:W3:Y:S02]  /*18b60*/  SYNCS.PHASECHK.TRANS64.TRYWAIT P0, [R5+URZ+0x28cc0], R9 ;  /* 0x028cc009050075a7 */ /* 0x0044e4000800017f */
[----:B---3--:R-:W-:Y:S05]  /*18b70*/  @!P0 NANOSLEEP.SYNCS 0x989680 ;  /* 0x009896800000895d */ /* 0x008fea0003900000 */
[----:B------:R-:W3:Y:S02]  /*18b80*/  @!P0 SYNCS.PHASECHK.TRANS64 P0, [R5+URZ+0x28cc0], R9 ;  /* 0x028cc009050085a7 */ /* 0x000ee4000800007f */
[----:B---3--:R-:W-:Y:S05]  /*18b90*/  @!P0 BRA `(.L_x_793) ;  /* 0xfffffffc00f08947 */ /* 0x008fea000383ffff */
[----:B------:R-:W-:Y:S05]  /*18ba0*/  BRA `(.L_x_975) ;  /* 0xffffff8000ac7947 */ /* 0x000fea000383ffff */
.L_x_807:
[----:B-1----:R1:W2:Y:S02]  /*18bb0*/  SYNCS.PHASECHK.TRANS64.TRYWAIT P1, [R5+URZ+0x28ca0], R6 ;  /* 0x028ca006050075a7 */ /* 0x0022a4000802017f */
[----:B--2---:R-:W-:Y:S05]  /*18bc0*/  @!P1 NANOSLEEP.SYNCS 0x989680 ;  /* 0x009896800000995d */ /* 0x004fea0003900000 */
[----:B------:R-:W2:Y:S02]  /*18bd0*/  @!P1 SYNCS.PHASECHK.TRANS64 P1, [R5+URZ+0x28ca0], R6 ;  /* 0x028ca006050095a7 */ /* 0x000ea4000802007f */
[----:B--2---:R-:W-:Y:S05]  /*18be0*/  @!P1 BRA `(.L_x_807) ;  /* 0xfffffffc00f09947 */ /* 0x004fea000383ffff */
[----:B------:R-:W-:Y:S05]  /*18bf0*/  BRA `(.L_x_976) ;  /* 0xffffff8c00347947 */ /* 0x000fea000383ffff */
.L_x_812:
[----:B--2---:R2:W3:Y:S02]  /*18c00*/  SYNCS.PHASECHK.TRANS64.TRYWAIT P1, [R5+URZ+0x28cc0], R6 ;  /* 0x028cc006050075a7 */ /* 0x0044e4000802017f */
[----:B---3--:R-:W-:Y:S05]  /*18c10*/  @!P1 NANOSLEEP.SYNCS 0x989680 ;  /* 0x009896800000995d */ /* 0x008fea0003900000 */
[----:B------:R-:W3:Y:S02]  /*18c20*/  @!P1 SYNCS.PHASECHK.TRANS64 P1, [R5+URZ+0x28cc0], R6 ;  /* 0x028cc006050095a7 */ /* 0x000ee4000802007f */
[----:B---3--:R-:W-:Y:S05]  /*18c30*/  @!P1 BRA `(.L_x_812) ;  /* 0xfffffffc00f09947 */ /* 0x008fea000383ffff */
[----:B------:R-:W-:Y:S05]  /*18c40*/  BRA `(.L_x_977) ;  /* 0xffffff8c00b47947 */ /* 0x000fea000383ffff */
.L_x_832:
        /* <DEDUP_REMOVED lines=11> */
.L_x_979:
[----:B------:R-:W-:Y:S05]  /*18d00*/  BSYNC B0 ;  /* 0x0000000000007941 */ /* 0x000fea0003800000 */
.L_x_978:
[----:B------:R-:W-:Y:S05]  /*18d10*/  BRA `(.L_x_980) ;  /* 0xffffff9c00987947 */ /* 0x000fea000383ffff */
.L_x_834:
[----:B------:R-:W-:Y:S01]  /*18d20*/  BSSY B0, `(.L_x_981) ;  /* 0x0000006000007945 */ /* 0x000fe20003800000 */
[----:B------:R-:W-:-:S07]  /*18d30*/  IMAD.MOV.U32 R15, RZ, RZ, -0x1 ;  /* 0xffffffffff0f7424 */ /* 0x000fce00078e00ff */
[----:B01----:R-:W-:Y:S05]  /*18d40*/  WARPSYNC.COLLECTIVE R15, `(.L_x_982) ;  /* 0x000000000f0c7348 */ /* 0x003fea0003c00000 */
[----:B------:R-:W-:Y:S02]  /*18d50*/  ELECT P6, UR62, PT ;  /* 0x00000000003e782f */ /* 0x000fe400038c0000 */
[----:B------:R-:W-:Y:S01]  /*18d60*/  MOV R14, UR62 ;  /* 0x0000003e000e7c02 */ /* 0x000fe20008000f00 */
[----:B01----:R-:W-:Y:S10]  /*18d70*/  ENDCOLLECTIVE ;  /* 0x000000000000791b */ /* 0x003ff40003800000 */
.L_x_982:
[----:B------:R-:W-:Y:S05]  /*18d80*/  BSYNC B0 ;  /* 0x0000000000007941 */ /* 0x000fea0003800000 */
.L_x_981:
[----:B------:R-:W-:Y:S05]  /*18d90*/  BRA `(.L_x_983) ;  /* 0xffffff9c00a47947 */ /* 0x000fea000383ffff */
.L_x_836:
[----:B-1----:R1:W2:Y:S02]  /*18da0*/  SYNCS.PHASECHK.TRANS64.TRYWAIT P0, [R0+URZ+0x28c40], R2 ;  /* 0x028c4002000075a7 */ /* 0x0022a4000800017f */
[----:B--2---:R-:W-:Y:S05]  /*18db0*/  @!P0 NANOSLEEP.SYNCS 0x989680 ;  /* 0x009896800000895d */ /* 0x004fea0003900000 */
[----:B------:R-:W2:Y:S02]  /*18dc0*/  @!P0 SYNCS.PHASECHK.TRANS64 P0, [R0+URZ+0x28c40], R2 ;  /* 0x028c4002000085a7 */ /* 0x000ea4000800007f */
[----:B--2---:R-:W-:Y:S05]  /*18dd0*/  @!P0 BRA `(.L_x_836) ;  /* 0xfffffffc00f08947 */ /* 0x004fea000383ffff */
[----:B------:R-:W-:Y:S05]  /*18de0*/  BRA `(.L_x_984) ;  /* 0xffffffa000107947 */ /* 0x000fea000383ffff */
.L_x_840:
        /* <DEDUP_REMOVED lines=12> */
.L_x_985:
[----:B------:R-:W-:Y:S02]  /*18eb0*/  IMAD.MOV.U32 R13, RZ, RZ, R3 ;  /* 0x000000ffff0d7224 */ /* 0x000fe400078e0003 */
[----:B------:R-:W-:-:S07]  /*18ec0*/  IMAD.MOV.U32 R4, RZ, RZ, R14 ;  /* 0x000000ffff047224 */ /* 0x000fce00078e000e */
[----:B------:R-:W-:Y:S05]  /*18ed0*/  WARPSYNC.COLLECTIVE R15, `(.L_x_986) ;  /* 0x000000000f087348 */ /* 0x000fea0003c00000 */
[----:B------:R0:W1:Y:S02]  /*18ee0*/  SHFL.IDX P6, R14, R13, R12, R11 ;  /* 0x0000000c0d0e7389 */ /* 0x00006400000c000b */
[----:B01----:R-:W-:Y:S01]  /*18ef0*/  ENDCOLLECTIVE ;  /* 0x000000000000791b */ /* 0x003fe20003800000 */
.L_x_986:
[----:B------:R-:W-:Y:S02]  /*18f00*/  IMAD.MOV.U32 R13, RZ, RZ, R2 ;  /* 0x000000ffff0d7224 */ /* 0x000fe400078e0002 */
[----:B------:R-:W-:Y:S02]  /*18f10*/  IMAD.MOV.U32 R12, RZ, RZ, 0x1 ;  /* 0x00000001ff0c7424 */ /* 0x000fe400078e00ff */
[----:B------:R-:W-:-:S07]  /*18f20*/  IMAD.MOV.U32 R5, RZ, RZ, R14 ;  /* 0x000000ffff057224 */ /* 0x000fce00078e000e */
[----:B------:R-:W-:Y:S05]  /*18f30*/  WARPSYNC.COLLECTIVE R15, `(.L_x_987) ;  /* 0x000000000f087348 */ /* 0x000fea0003c00000 */
[----:B------:R0:W1:Y:S02]  /*18f40*/  SHFL.IDX P6, R14, R13, R12, R11 ;  /* 0x0000000c0d0e7389 */ /* 0x00006400000c000b */
[----:B01----:R-:W-:Y:S01]  /*18f50*/  ENDCOLLECTIVE ;  /* 0x000000000000791b */ /* 0x003fe20003800000 */
.L_x_987:
        /* <DEDUP_REMOVED lines=10> */
.L_x_988:
        /* <DEDUP_REMOVED lines=11> */
.L_x_989:
        /* <DEDUP_REMOVED lines=10> */
.L_x_990:
        /* <DEDUP_REMOVED lines=12> */
.L_x_991:
        /* <DEDUP_REMOVED lines=14> */
.L_x_992:
[----:B------:R-:W-:Y:S01]  /*192f0*/  IMAD.MOV.U32 R3, RZ, RZ, R14 ;  /* 0x000000ffff037224 */ /* 0x000fe200078e000e */
[----:B------:R-:W-:Y:S06]  /*19300*/  BRA `(.L_x_993) ;  /* 0xffffffa4007c7947 */ /* 0x000fec000383ffff */
.L_x_843:
[----:B0-----:R-:W2:Y:S02]  /*19310*/  LDL R2, [R1+0x4] ;  /* 0x0000040001027983 */ /* 0x001ea40000100800 */
[----:B--2---:R0:W1:Y:S02]  /*19320*/  SYNCS.PHASECHK.TRANS64.TRYWAIT P0, [R2+URZ+0x28c20], R0 ;  /* 0x028c2000020075a7 */ /* 0x004064000800017f */
[----:B-1----:R-:W-:Y:S05]  /*19330*/  @!P0 NANOSLEEP.SYNCS 0x989680 ;  /* 0x009896800000895d */ /* 0x002fea0003900000 */
[----:B------:R-:W1:Y:S02]  /*19340*/  @!P0 SYNCS.PHASECHK.TRANS64 P0, [R2+URZ+0x28c20], R0 ;  /* 0x028c2000020085a7 */ /* 0x000e64000800007f */
[----:B-1----:R-:W-:Y:S05]  /*19350*/  @!P0 BRA `(.L_x_843) ;  /* 0xfffffffc00ec8947 */ /* 0x002fea000383ffff */
[----:B------:R-:W-:Y:S05]  /*19360*/  BRA `(.L_x_994) ;  /* 0xffffffa400dc7947 */ /* 0x000fea000383ffff */
.L_x_847:
[----:B0-----:R0:W1:Y:S02]  /*19370*/  SYNCS.PHASECHK.TRANS64.TRYWAIT P0, [R3+URZ+0x28c60], R0 ;  /* 0x028c6000030075a7 */ /* 0x001064000800017f */
[----:B-1----:R-:W-:Y:S05]  /*19380*/  @!P0 NANOSLEEP.SYNCS 0x989680 ;  /* 0x009896800000895d */ /* 0x002fea0003900000 */
[----:B------:R-:W1:Y:S02]  /*19390*/  @!P0 SYNCS.PHASECHK.TRANS64 P0, [R3+URZ+0x28c60], R0 ;  /* 0x028c6000030085a7 */ /* 0x000e64000800007f */
[----:B-1----:R-:W-:Y:S05]  /*193a0*/  @!P0 BRA `(.L_x_847) ;  /* 0xfffffffc00f08947 */ /* 0x002fea000383ffff */
[----:B------:R-:W-:Y:S05]  /*193b0*/  BRA `(.L_x_995) ;  /* 0xffffffa8000c7947 */ /* 0x000fea000383ffff */
.L_x_866:
[----:B-1----:R1:W2:Y:S02]  /*193c0*/  SYNCS.PHASECHK.TRANS64.TRYWAIT P0, [R3+URZ+0x28c40], R2 ;  /* 0x028c4002030075a7 */ /* 0x0022a4000800017f */
[----:B--2---:R-:W-:Y:S05]  /*193d0*/  @!P0 NANOSLEEP.SYNCS 0x989680 ;  /* 0x009896800000895d */ /* 0x004fea0003900000 */
[----:B------:R-:W2:Y:S02]  /*193e0*/  @!P0 SYNCS.PHASECHK.TRANS64 P0, [R3+URZ+0x28c40], R2 ;  /* 0x028c4002030085a7 */ /* 0x000ea4000800007f */
[----:B--2---:R-:W-:Y:S05]  /*193f0*/  @!P0 BRA `(.L_x_866) ;  /* 0xfffffffc00f08947 */ /* 0x004fea000383ffff */
[----:B------:R-:W-:Y:S05]  /*19400*/  BRA `(.L_x_996) ;  /* 0xffffffb4003c7947 */ /* 0x000fea000383ffff */
.L_x_871:
[----:B0-----:R0:W2:Y:S02]  /*19410*/  SYNCS.PHASECHK.TRANS64.TRYWAIT P0, [R3+URZ+0x28c60], R2 ;  /* 0x028c6002030075a7 */ /* 0x0010a4000800017f */
[----:B--2---:R-:W-:Y:S05]  /*19420*/  @!P0 NANOSLEEP.SYNCS 0x989680 ;  /* 0x009896800000895d */ /* 0x004fea0003900000 */
[----:B------:R-:W2:Y:S02]  /*19430*/  @!P0 SYNCS.PHASECHK.TRANS64 P0, [R3+URZ+0x28c60], R2 ;  /* 0x028c6002030085a7 */ /* 0x000ea4000800007f */
[----:B--2---:R-:W-:Y:S05]  /*19440*/  @!P0 BRA `(.L_x_871) ;  /* 0xfffffffc00f08947 */ /* 0x004fea000383ffff */
[----:B------:R-:W-:Y:S05]  /*19450*/  BRA `(.L_x_997) ;  /* 0xffffffb400c47947 */ /* 0x000fea000383ffff */
.L_x_886:
[----:B0-----:R0:W1:Y:S02]  /*19460*/  SYNCS.PHASECHK.TRANS64.TRYWAIT P0, [R4+URZ+0x28c40], R2 ;  /* 0x028c4002040075a7 */ /* 0x001064000800017f */
[----:B-1----:R-:W-:Y:S05]  /*19470*/  @!P0 NANOSLEEP.SYNCS 0x989680 ;  /* 0x009896800000895d */ /* 0x002fea0003900000 */
[----:B------:R-:W1:Y:S02]  /*19480*/  @!P0 SYNCS.PHASECHK.TRANS64 P0, [R4+URZ+0x28c40], R2 ;  /* 0x028c4002040085a7 */ /* 0x000e64000800007f */
[----:B-1----:R-:W-:Y:S05]  /*19490*/  @!P0 BRA `(.L_x_886) ;  /* 0xfffffffc00f08947 */ /* 0x002fea000383ffff */
[----:B------:R-:W-:Y:S05]  /*194a0*/  BRA `(.L_x_998) ;  /* 0xffffffc000d47947 */ /* 0x000fea000383ffff */
.L_x_891:
[----:B-1----:R1:W2:Y:S02]  /*194b0*/  SYNCS.PHASECHK.TRANS64.TRYWAIT P0, [R4+URZ+0x28c60], R2 ;  /* 0x028c6002040075a7 */ /* 0x0022a4000800017f */
[----:B--2---:R-:W-:Y:S05]  /*194c0*/  @!P0 NANOSLEEP.SYNCS 0x989680 ;  /* 0x009896800000895d */ /* 0x004fea0003900000 */
[----:B------:R-:W2:Y:S02]  /*194d0*/  @!P0 SYNCS.PHASECHK.TRANS64 P0, [R4+URZ+0x28c60], R2 ;  /* 0x028c6002040085a7 */ /* 0x000ea4000800007f */
[----:B--2---:R-:W-:Y:S05]  /*194e0*/  @!P0 BRA `(.L_x_891) ;  /* 0xfffffffc00f08947 */ /* 0x004fea000383ffff */
[----:B------:R-:W-:Y:S05]  /*194f0*/  BRA `(.L_x_999) ;  /* 0xffffffc400587947 */ /* 0x000fea000383ffff */
.L_x_906:
[----:B-1----:R1:W2:Y:S02]  /*19500*/  SYNCS.PHASECHK.TRANS64.TRYWAIT P0, [R4+URZ+0x28c40], R2 ;  /* 0x028c4002040075a7 */ /* 0x0022a4000800017f */
[----:B--2---:R-:W-:Y:S05]  /*19510*/  @!P0 NANOSLEEP.SYNCS 0x989680 ;  /* 0x009896800000895d */ /* 0x004fea0003900000 */
[----:B------:R-:W2:Y:S02]  /*19520*/  @!P0 SYNCS.PHASECHK.TRANS64 P0, [R4+URZ+0x28c40], R2 ;  /* 0x028c4002040085a7 */ /* 0x000ea4000800007f */
[----:B--2---:R-:W-:Y:S05]  /*19530*/  @!P0 BRA `(.L_x_906) ;  /* 0xfffffffc00f08947 */ /* 0x004fea000383ffff */
[----:B------:R-:W-:Y:S05]  /*19540*/  BRA `(.L_x_1000) ;  /* 0xffffffd000447947 */ /* 0x000fea000383ffff */
.L_x_911:
[----:B0-----:R0:W2:Y:S02]  /*19550*/  SYNCS.PHASECHK.TRANS64.TRYWAIT P0, [R4+URZ+0x28c60], R2 ;  /* 0x028c6002040075a7 */ /* 0x0010a4000800017f */
[----:B--2---:R-:W-:Y:S05]  /*19560*/  @!P0 NANOSLEEP.SYNCS 0x989680 ;  /* 0x009896800000895d */ /* 0x004fea0003900000 */
[----:B------:R-:W2:Y:S02]  /*19570*/  @!P0 SYNCS.PHASECHK.TRANS64 P0, [R4+URZ+0x28c60], R2 ;  /* 0x028c6002040085a7 */ /* 0x000ea4000800007f */
[----:B--2---:R-:W-:Y:S05]  /*19580*/  @!P0 BRA `(.L_x_911) ;  /* 0xfffffffc00f08947 */ /* 0x004fea000383ffff */
[----:B------:R-:W-:Y:S05]  /*19590*/  BRA `(.L_x_1001) ;  /* 0xffffffd000cc7947 */ /* 0x000fea000383ffff */
.L_x_927:
[----:B------:R-:W-:Y:S01]  /*195a0*/  BSSY B0, `(.L_x_1002) ;  /* 0x0000008000007945 */ /* 0x000fe20003800000 */
[----:B------:R-:W-:Y:S02]  /*195b0*/  IMAD.MOV.U32 R13, RZ, RZ, R16 ;  /* 0x000000ffff0d7224 */ /* 0x000fe400078e0010 */
[----:B------:R-:W-:Y:S02]  /*195c0*/  IMAD.MOV.U32 R12, RZ, RZ, RZ ;  /* 0x000000ffff0c7224 */ /* 0x000fe400078e00ff */
[----:B------:R-:W-:Y:S02]  /*195d0*/  IMAD.MOV.U32 R11, RZ, RZ, 0x1f ;  /* 0x0000001fff0b7424 */ /* 0x000fe400078e00ff */
[----:B------:R-:W-:-:S07]  /*195e0*/  IMAD.MOV.U32 R15, RZ, RZ, -0x1 ;  /* 0xffffffffff0f7424 */ /* 0x000fce00078e00ff */
[----:B-1---5:R-:W-:Y:S05]  /*195f0*/  WARPSYNC.COLLECTIVE R15, `(.L_x_1003) ;  /* 0x000000000f087348 */ /* 0x022fea0003c00000 */
[----:B------:R0:W2:Y:S02]  /*19600*/  SHFL.IDX P6, R14, R13, R12, R11 ;  /* 0x0000000c0d0e7389 */ /* 0x0000a400000c000b */
[----:B012--5:R-:W-:Y:S01]  /*19610*/  ENDCOLLECTIVE ;  /* 0x000000000000791b */ /* 0x027fe20003800000 */
.L_x_1003:
[----:B------:R-:W-:Y:S05]  /*19620*/  BSYNC B0 ;  /* 0x0000000000007941 */ /* 0x000fea0003800000 */
.L_x_1002:
        /* <DEDUP_REMOVED lines=9> */
.L_x_1004:
        /* <DEDUP_REMOVED lines=18> */
.L_x_1005:
[----:B------:R-:W-:Y:S02]  /*197e0*/  IMAD.MOV.U32 R12, RZ, RZ, 0x2 ;  /* 0x00000002ff0c7424 */ /* 0x000fe400078e00ff */
[----:B------:R-:W-:-:S05]  /*197f0*/  IMAD.MOV.U32 R3, RZ, RZ, R14 ;  /* 0x000000ffff037224 */ /* 0x000fca00078e000e */
[----:B------:R-:W-:-:S05]  /*19800*/  SEL R5, R3, RZ, P1 ;  /* 0x000000ff03057207 */ /* 0x000fca0000800000 */
[----:B------:R-:W-:-:S04]  /*19810*/  IMAD.IADD R3, R2, 0x1, R5 ;  /* 0x0000000102037824 */ /* 0x000fc800078e0205 */
[----:B------:R-:W-:-:S07]  /*19820*/  IMAD.MOV.U32 R13, RZ, RZ, R3 ;  /* 0x000000ffff0d7224 */ /* 0x000fce00078e0003 */
[----:B------:R-:W-:Y:S05]  /*19830*/  WARPSYNC.COLLECTIVE R15, `(.L_x_1006) ;  /* 0x000000000f087348 */ /* 0x000fea0003c00000 */
[----:B------:R0:W1:Y:S02]  /*19840*/  SHFL.UP P6, R14, R13, R12, R11 ;  /* 0x0400000c0d0e7389 */ /* 0x00006400000c000b */
[----:B01----:R-:W-:Y:S01]  /*19850*/  ENDCOLLECTIVE ;  /* 0x000000000000791b */ /* 0x003fe20003800000 */
.L_x_1006:
        /* <DEDUP_REMOVED lines=8> */
.L_x_1007:
        /* <DEDUP_REMOVED lines=8> */
.L_x_1008:
        /* <DEDUP_REMOVED lines=8> */
.L_x_1009:
[----:B------:R-:W-:Y:S02]  /*199e0*/  IMAD.MOV.U32 R12, RZ, RZ, 0x1f ;  /* 0x0000001fff0c7424 */ /* 0x000fe400078e00ff */
[----:B------:R-:W-:Y:S02]  /*199f0*/  IMAD.MOV.U32 R11, RZ, RZ, 0x1f ;  /* 0x0000001fff0b7424 */ /* 0x000fe400078e00ff */
[----:B------:R-:W-:-:S05]  /*19a00*/  IMAD.MOV.U32 R5, RZ, RZ, R14 ;  /* 0x000000ffff057224 */ /* 0x000fca00078e000e */
[----:B------:R-:W-:-:S05]  /*19a10*/  SEL R5, R5, RZ, P5 ;  /* 0x000000ff05057207 */ /* 0x000fca0002800000 */
[----:B------:R-:W-:-:S04]  /*19a20*/  IMAD.IADD R3, R3, 0x1, R5 ;  /* 0x0000000103037824 */ /* 0x000fc800078e0205 */
[----:B------:R-:W-:-:S07]  /*19a30*/  IMAD.MOV.U32 R13, RZ, RZ, R3 ;  /* 0x000000ffff0d7224 */ /* 0x000fce00078e0003 */
[----:B------:R-:W-:Y:S05]  /*19a40*/  WARPSYNC.COLLECTIVE R15, `(.L_x_1010) ;  /* 0x000000000f087348 */ /* 0x000fea0003c00000 */
[----:B------:R0:W1:Y:S02]  /*19a50*/  SHFL.IDX P6, R14, R13, R12, R11 ;  /* 0x0000000c0d0e7389 */ /* 0x00006400000c000b */
[----:B01----:R-:W-:Y:S01]  /*19a60*/  ENDCOLLECTIVE ;  /* 0x000000000000791b */ /* 0x003fe20003800000 */
.L_x_1010:
[----:B------:R-:W-:Y:S01]  /*19a70*/  IMAD.MOV.U32 R6, RZ, RZ, R14 ;  /* 0x000000ffff067224 */ /* 0x000fe200078e000e */
[----:B------:R-:W-:Y:S06]  /*19a80*/  BRA `(.L_x_1011) ;  /* 0xffffffdc00247947 */ /* 0x000fec000383ffff */
.L_x_932:
[----:B------:R-:W-:Y:S01]  /*19a90*/  BSSY B0, `(.L_x_1012) ;  /* 0x0000008000007945 */ /* 0x000fe20003800000 */
[----:B-----5:R-:W-:Y:S02]  /*19aa0*/  IMAD.MOV.U32 R13, RZ, RZ, R2 ;  /* 0x000000ffff0d7224 */ /* 0x020fe400078e0002 */
[----:B------:R-:W-:Y:S02]  /*19ab0*/  IMAD.MOV.U32 R12, RZ, RZ, 0x1 ;  /* 0x00000001ff0c7424 */ /* 0x000fe400078e00ff */
[----:B------:R-:W-:Y:S02]  /*19ac0*/  IMAD.MOV.U32 R11, RZ, RZ, RZ ;  /* 0x000000ffff0b7224 */ /* 0x000fe400078e00ff */
[----:B------:R-:W-:-:S07]  /*19ad0*/  IMAD.MOV.U32 R15, RZ, RZ, -0x1 ;  /* 0xffffffffff0f7424 */ /* 0x000fce00078e00ff */
[----:B0-----:R-:W-:Y:S05]  /*19ae0*/  WARPSYNC.COLLECTIVE R15, `(.L_x_1013) ;  /* 0x000000000f087348 */ /* 0x001fea0003c00000 */
[----:B------:R1:W2:Y:S02]  /*19af0*/  SHFL.UP P6, R14, R13, R12, R11 ;  /* 0x0400000c0d0e7389 */ /* 0x0002a400000c000b */
[----:B012---:R-:W-:Y:S01]  /*19b00*/  ENDCOLLECTIVE ;  /* 0x000000000000791b */ /* 0x007fe20003800000 */
.L_x_1013:
[----:B------:R-:W-:Y:S05]  /*19b10*/  BSYNC B0 ;  /* 0x0000000000007941 */ /* 0x000fea0003800000 */
.L_x_1012:
        /* <DEDUP_REMOVED lines=9> */
.L_x_1014:
        /* <DEDUP_REMOVED lines=8> */
.L_x_1015:
        /* <DEDUP_REMOVED lines=8> */
.L_x_1016:
        /* <DEDUP_REMOVED lines=8> */
.L_x_1017:
        /* <DEDUP_REMOVED lines=9> */
.L_x_1018:
[----:B------:R-:W-:Y:S01]  /*19dc0*/  IMAD.MOV.U32 R6, RZ, RZ, R14 ;  /* 0x000000ffff067224 */ /* 0x000fe200078e000e */
[----:B------:R-:W-:Y:S06]  /*19dd0*/  BRA `(.L_x_1019) ;  /* 0xffffffd800ec7947 */ /* 0x000fec000383ffff */
.L_x_934:
[----:B------:R-:W-:Y:S01]  /*19de0*/  BSSY B0, `(.L_x_1020) ;  /* 0x0000006000007945 */ /* 0x000fe20003800000 */
[----:B------:R-:W-:Y:S01]  /*19df0*/  PLOP3.LUT P6, PT, P6, PT, PT, 0x8, 0x0 ;  /* 0x000000000000781c */ /* 0x000fe200037ce170 */
[----:B------:R-:W-:-:S12]  /*19e00*/  IMAD.MOV.U32 R15, RZ, RZ, -0x1 ;  /* 0xffffffffff0f7424 */ /* 0x000fd800078e00ff */
[----:B0----5:R-:W-:Y:S05]  /*19e10*/  WARPSYNC.COLLECTIVE R15, `(.L_x_1021) ;  /* 0x000000000f087348 */ /* 0x021fea0003c00000 */
[----:B------:R-:W-:Y:S01]  /*19e20*/  VOTE.ANY R14, PT, P6 ;  /* 0x00000000000e7806 */ /* 0x000fe200030e0100 */
[----:B0----5:R-:W-:Y:S06]  /*19e30*/  ENDCOLLECTIVE ;  /* 0x000000000000791b */ /* 0x021fec0003800000 */
.L_x_1021:
[----:B------:R-:W-:Y:S05]  /*19e40*/  BSYNC B0 ;  /* 0x0000000000007941 */ /* 0x000fea0003800000 */
.L_x_1020:
        /* <DEDUP_REMOVED lines=9> */
.L_x_1022:
[----:B------:R-:W-:Y:S01]  /*19ee0*/  IMAD.MOV.U32 R17, RZ, RZ, R14 ;  /* 0x000000ffff117224 */ /* 0x000fe200078e000e */
[----:B------:R-:W-:Y:S06]  /*19ef0*/  BRA `(.L_x_1023) ;  /* 0xffffffd800dc7947 */ /* 0x000fec000383ffff */
.L_x_936:
[----:B------:R-:W-:Y:S01]  /*19f00*/  BSSY B0, `(.L_x_1024) ;  /* 0x0000007000007945 */ /* 0x000fe20003800000 */
[----:B------:R-:W-:Y:S02]  /*19f10*/  IMAD.MOV.U32 R13, RZ, RZ, R3 ;  /* 0x000000ffff0d7224 */ /* 0x000fe400078e0003 */
[----:B------:R-:W-:Y:S02]  /*19f20*/  IMAD.MOV.U32 R11, RZ, RZ, 0x1f ;  /* 0x0000001fff0b7424 */ /* 0x000fe400078e00ff */
[----:B------:R-:W-:-:S07]  /*19f30*/  IMAD.MOV.U32 R15, RZ, RZ, -0x1 ;  /* 0xffffffffff0f7424 */ /* 0x000fce00078e00ff */
[----:B0-2--5:R-:W-:Y:S05]  /*19f40*/  WARPSYNC.COLLECTIVE R15, `(.L_x_1025) ;  /* 0x000000000f087348 */ /* 0x025fea0003c00000 */
[----:B------:R1:W3:Y:S02]  /*19f50*/  SHFL.IDX P6, R14, R13, R12, R11 ;  /* 0x0000000c0d0e7389 */ /* 0x0002e400000c000b */
[----:B0123-5:R-:W-:Y:S01]  /*19f60*/  ENDCOLLECTIVE ;  /* 0x000000000000791b */ /* 0x02ffe20003800000 */
.L_x_1025:
[----:B------:R-:W-:Y:S05]  /*19f70*/  BSYNC B0 ;  /* 0x0000000000007941 */ /* 0x000fea0003800000 */
.L_x_1024:
[----:B------:R-:W-:Y:S01]  /*19f80*/  IMAD.MOV.U32 R2, RZ, RZ, R14 ;  /* 0x000000ffff027224 */ /* 0x000fe200078e000e */
[----:B------:R-:W-:Y:S06]  /*19f90*/  BRA `(.L_x_935) ;  /* 0xffffffd800d07947 */ /* 0x000fec000383ffff */
.L_x_940:
[----:B0-----:R0:W1:Y:S02]  /*19fa0*/  SYNCS.PHASECHK.TRANS64.TRYWAIT P0, [R0+URZ+0x28c20], R3 ;  /* 0x028c2003000075a7 */ /* 0x001064000800017f */
[----:B-1----:R-:W-:Y:S05]  /*19fb0*/  @!P0 NANOSLEEP.SYNCS 0x989680 ;  /* 0x009896800000895d */ /* 0x002fea0003900000 */
[----:B------:R-:W1:Y:S02]  /*19fc0*/  @!P0 SYNCS.PHASECHK.TRANS64 P0, [R0+URZ+0x28c20], R3 ;  /* 0x028c2003000085a7 */ /* 0x000e64000800007f */
[----:B-1----:R-:W-:Y:S05]  /*19fd0*/  @!P0 BRA `(.L_x_940) ;  /* 0xfffffffc00f08947 */ /* 0x002fea000383ffff */
[----:B------:R-:W-:Y:S05]  /*19fe0*/  BRA `(.L_x_1026) ;  /* 0xffffffdc00c47947 */ /* 0x000fea000383ffff */
.L_x_941:
        /* <DEDUP_REMOVED lines=8> */
[----:B0----5:R-:W-:Y:S05]  /*1a070*/  WARPSYNC.COLLECTIVE R15, `(.L_x_1028) ;  /* 0x000000000f087348 */ /* 0x021fea0003c00000 */
[----:B------:R1:W2:Y:S02]  /*1a080*/  SHFL.IDX P6, R14, R13, R12, R11 ;  /* 0x0000000c0d0e7389 */ /* 0x0002a400000c000b */
[----:B012--5:R-:W-:Y:S01]  /*1a090*/  ENDCOLLECTIVE ;  /* 0x000000000000791b */ /* 0x027fe20003800000 */
.L_x_1028:
[----:B------:R-:W-:Y:S05]  /*1a0a0*/  BSYNC B0 ;  /* 0x0000000000007941 */ /* 0x000fea0003800000 */
.L_x_1027:
[----:B------:R-:W-:Y:S05]  /*1a0b0*/  BRA `(.L_x_1029) ;  /* 0xffffffdc00ac7947 */ /* 0x000fea000383ffff */
.L_x_942:
[----:B------:R-:W-:Y:S01]  /*1a0c0*/  BSSY B0, `(.L_x_1030) ;  /* 0x0000006000007945 */ /* 0x000fe20003800000 */
[----:B------:R-:W-:-:S07]  /*1a0d0*/  IMAD.MOV.U32 R15, RZ, RZ, -0x1 ;  /* 0xffffffffff0f7424 */ /* 0x000fce00078e00ff */
[----:B01---5:R-:W-:Y:S05]  /*1a0e0*/  WARPSYNC.COLLECTIVE R15, `(.L_x_1031) ;  /* 0x000000000f0c7348 */ /* 0x023fea0003c00000 */
[----:B------:R-:W-:Y:S02]  /*1a0f0*/  ELECT P6, UR62, PT ;  /* 0x00000000003e782f */ /* 0x000fe400038c0000 */
[----:B------:R-:W-:Y:S01]  /*1a100*/  MOV R14, UR62 ;  /* 0x0000003e000e7c02 */ /* 0x000fe20008000f00 */
[----:B01---5:R-:W-:Y:S10]  /*1a110*/  ENDCOLLECTIVE ;  /* 0x000000000000791b */ /* 0x023ff40003800000 */
.L_x_1031:
[----:B------:R-:W-:Y:S05]  /*1a120*/  BSYNC B0 ;  /* 0x0000000000007941 */ /* 0x000fea0003800000 */
.L_x_1030:
[----:B------:R-:W-:Y:S05]  /*1a130*/  BRA `(.L_x_1032) ;  /* 0xffffffdc00a07947 */ /* 0x000fea000383ffff */
.L_x_944:
[----:B0-----:R0:W1:Y:S02]  /*1a140*/  SYNCS.PHASECHK.TRANS64.TRYWAIT P0, [R6+URZ], R5 ;  /* 0x00000005060075a7 */ /* 0x001064000800017f */
[----:B-1----:R-:W-:Y:S05]  /*1a150*/  @!P0 NANOSLEEP.SYNCS 0x989680 ;  /* 0x009896800000895d */ /* 0x002fea0003900000 */
[----:B------:R-:W1:Y:S02]  /*1a160*/  @!P0 SYNCS.PHASECHK.TRANS64 P0, [R6+URZ], R5 ;  /* 0x00000005060085a7 */ /* 0x000e64000800007f */
[----:B-1----:R-:W-:Y:S05]  /*1a170*/  @!P0 BRA `(.L_x_944) ;  /* 0xfffffffc00f08947 */ /* 0x002fea000383ffff */
[----:B------:R-:W-:Y:S05]  /*1a180*/  BRA `(.L_x_1033) ;  /* 0xffffffdc00dc7947 */ /* 0x000fea000383ffff */
.L_x_945:
[----:B-1----:R1:W2:Y:S02]  /*1a190*/  SYNCS.PHASECHK.TRANS64.TRYWAIT P0, [R7+URZ], R2 ;  /* 0x00000002070075a7 */ /* 0x0022a4000800017f */
[----:B--2---:R-:W-:Y:S05]  /*1a1a0*/  @!P0 NANOSLEEP.SYNCS 0x989680 ;  /* 0x009896800000895d */ /* 0x004fea0003900000 */
[----:B------:R-:W2:Y:S02]  /*1a1b0*/  @!P0 SYNCS.PHASECHK.TRANS64 P0, [R7+URZ], R2 ;  /* 0x00000002070085a7 */ /* 0x000ea4000800007f */
[----:B--2---:R-:W-:Y:S05]  /*1a1c0*/  @!P0 BRA `(.L_x_945) ;  /* 0xfffffffc00f08947 */ /* 0x004fea000383ffff */
[----:B------:R-:W-:Y:S05]  /*1a1d0*/  BRA `(.L_x_1034) ;  /* 0xffffffdc00d07947 */ /* 0x000fea000383ffff */
.L_x_947:
[----:B--2---:R2:W3:Y:S02]  /*1a1e0*/  SYNCS.PHASECHK.TRANS64.TRYWAIT P0, [R4+URZ], R5 ;  /* 0x00000005040075a7 */ /* 0x0044e4000800017f */
[----:B---3--:R-:W-:Y:S05]  /*1a1f0*/  @!P0 NANOSLEEP.SYNCS 0x989680 ;  /* 0x009896800000895d */ /* 0x008fea0003900000 */
[----:B------:R-:W3:Y:S02]  /*1a200*/  @!P0 SYNCS.PHASECHK.TRANS64 P0, [R4+URZ], R5 ;  /* 0x00000005040085a7 */ /* 0x000ee4000800007f */
[----:B---3--:R-:W-:Y:S05]  /*1a210*/  @!P0 BRA `(.L_x_947) ;  /* 0xfffffffc00f08947 */ /* 0x008fea000383ffff */
[----:B------:R-:W-:Y:S05]  /*1a220*/  BRA `(.L_x_1035) ;  /* 0xffffffdc00d87947 */ /* 0x000fea000383ffff */
.L_x_1036:
        /* <DEDUP_REMOVED lines=13> */
.L_x_6022:


//--------------------- .text._ZN7cutlass13device_kernelIN5flash11enable_sm90INS1_16FlashAttnFwdSm90INS1_25CollectiveMainloopFwdSm90ILi2EN4cute5tupleIJNS5_1CILi1EEES8_S8_EEENS6_IJNS7_ILi64EEESA_SA_EEELi512ENS_10bfloat16_tEfNS_4arch4Sm90ELb0ELb0ELb1ELb1ELb0ELb0ELb1ELb0ELb0ELb1ELb0ELb0EEENS1_21CollectiveEpilogueFwdINS6_IJSA_NS7_ILi512EEESA_EEES9_SC_SE_Li256ELb1ELb1ELb0ELb0EEENS1_36VarlenDynamicPersistentTileSchedulerILi64ELi64ELi256ELi128ELb0ELb1ELb1ELb0ELb1ELb1EEEEEEEEEvNT_6ParamsE --------------------------
	.section	.text._ZN7cutlass13device_kernelIN5flash11enable_sm90INS1_16FlashAttnFwdSm90INS1_25CollectiveMainloopFwdSm90ILi2EN4cute5tupleIJNS5_1CILi1EEES8_S8_EEENS6_IJNS7_ILi64EEESA_SA_EEELi512ENS_10bfloat16_tEfNS_4arch4Sm90ELb0ELb0ELb1ELb1ELb0ELb0ELb1ELb0ELb0ELb1ELb0ELb0EEENS1_21CollectiveEpilogueFwdINS6_IJSA_NS7_ILi512EEESA_EEES9_SC_SE_Li256ELb1ELb1ELb0ELb0EEENS1_36VarlenDynamicPersistentTileSchedulerILi64ELi64ELi256ELi128ELb0ELb1ELb1ELb0ELb1ELb1EEEEEEEEEvNT_6ParamsE,"ax",@progbits
	.align	128
.text._ZN7cutlass13device_kernelIN5flash11enable_sm90INS1_16FlashAttnFwdSm90INS1_25CollectiveMainloopFwdSm90ILi2EN4cute5tupleIJNS5_1CILi1EEES8_S8_EEENS6_IJNS7_ILi64EEESA_SA_EEELi512ENS_10bfloat16_tEfNS_4arch4Sm90ELb0ELb0ELb1ELb1ELb0ELb0ELb1ELb0ELb0ELb1ELb0ELb0EEENS1_21CollectiveEpilogueFwdINS6_IJSA_NS7_ILi512EEESA_EEES9_SC_SE_Li256ELb1ELb1ELb0ELb0EEENS1_36VarlenDynamicPersistentTileSchedulerILi64ELi64ELi256ELi128ELb0ELb1ELb1ELb0ELb1ELb1EEEEEEEEEvNT_6ParamsE:
        .type           _ZN7cutlass13device_kernelIN5flash11enable_sm90INS1_16FlashAttnFwdSm90INS1_25CollectiveMainloopFwdSm90ILi2EN4cute5tupleIJNS5_1CILi1EEES8_S8_EEENS6_IJNS7_ILi64EEESA_SA_EEELi512ENS_10bfloat16_tEfNS_4arch4Sm90ELb0ELb0ELb1ELb1ELb0ELb0ELb1ELb0ELb0ELb1ELb0ELb0EEENS1_21CollectiveEpilogueFwdINS6_IJSA_NS7_ILi512EEESA_EEES9_SC_SE_Li256ELb1ELb1ELb0ELb0EEENS1_36VarlenDynamicPersistentTileSchedulerILi64ELi64ELi256ELi128ELb0ELb1ELb1ELb0ELb1ELb1EEEEEEEEEvNT_6ParamsE,@function
        .size           _ZN7cutlass13device_kernelIN5flash11enable_sm90INS1_16FlashAttnFwdSm90INS1_25CollectiveMainloopFwdSm90ILi2EN4cute5tupleIJNS5_1CILi1EEES8_S8_EEENS6_IJNS7_ILi64EEESA_SA_EEELi512ENS_10bfloat16_tEfNS_4arch4Sm90ELb0ELb0ELb1ELb1ELb0ELb0ELb1ELb0ELb0ELb1ELb0ELb0EEENS1_21CollectiveEpilogueFwdINS6_IJSA_NS7_ILi512EEESA_EEES9_SC_SE_Li256ELb1ELb1ELb0ELb0EEENS1_36VarlenDynamicPersistentTileSchedulerILi64ELi64ELi256ELi128ELb0ELb1ELb1ELb0ELb1ELb1EEEEEEEEEvNT_6ParamsE,(.L_x_6023 - _ZN7cutlass13device_kernelIN5flash11enable_sm90INS1_16FlashAttnFwdSm90INS1_25CollectiveMainloopFwdSm90ILi2EN4cute5tupleIJNS5_1CILi1EEES8_S8_EEENS6_IJNS7_ILi64EEESA_SA_EEELi512ENS_10bfloat16_tEfNS_4arch4Sm90ELb0ELb0ELb1ELb1ELb0ELb0ELb1ELb0ELb0ELb1ELb0ELb0EEENS1_21CollectiveEpilogueFwdINS6_IJSA_NS7_ILi512EEESA_EEES9_SC_SE_Li256ELb1ELb1ELb0ELb0EEENS1_36VarlenDynamicPersistentTileSchedulerILi64ELi64ELi256ELi128ELb0ELb1ELb1ELb0ELb1ELb1EEEEEEEEEvNT_6ParamsE)
        .other          _ZN7cutlass13device_kernelIN5flash11enable_sm90INS1_16FlashAttnFwdSm90INS1_25CollectiveMainloopFwdSm90ILi2EN4cute5tupleIJNS5_1CILi1EEES8_S8_EEENS6_IJNS7_ILi64EEESA_SA_EEELi512ENS_10bfloat16_tEfNS_4arch4Sm90ELb0ELb0ELb1ELb1ELb0ELb0ELb1ELb0ELb0ELb1ELb0ELb0EEENS1_21CollectiveEpilogueFwdINS6_IJSA_NS7_ILi512EEESA_EEES9_SC_SE_Li256ELb1ELb1ELb0ELb0EEENS1_36VarlenDynamicPersistentTileSchedulerILi64ELi64ELi256ELi128ELb0ELb1ELb1ELb0ELb1ELb1EEEEEEEEEvNT_6ParamsE,@"STO_CUDA_ENTRY STV_DEFAULT"
_ZN7cutlass13device_kernelIN5flash11enable_sm90INS1_16FlashAttnFwdSm90INS1_25CollectiveMainloopFwdSm90ILi2EN4cute5tupleIJNS5_1CILi1EEES8_S8_EEENS6_IJNS7_ILi64EEESA_SA_EEELi512ENS_10bfloat16_tEfNS_4arch4Sm90ELb0ELb0ELb1ELb1ELb0ELb0ELb1ELb0ELb0ELb1ELb0ELb0EEENS1_21CollectiveEpilogueFwdINS6_IJSA_NS7_ILi512EEESA_EEES9_SC_SE_Li256ELb1ELb1ELb0ELb0EEENS1_36VarlenDynamicPersistentTileSchedulerILi64ELi64ELi256ELi128ELb0ELb1ELb1ELb0ELb1ELb1EEEEEEEEEvNT_6ParamsE:
        /* <DEDUP_REMOVED lines=17> */
.L_x_1038:
[----:B------:R-:W-:Y:S05]  /*0110*/  BSYNC B0 ;  /* 0x0000000000007941 */ /* 0x000fea0003800000 */
.L_x_1037:
        /* <DEDUP_REMOVED lines=39> */
.L_x_1039:
        /* <DEDUP_REMOVED lines=22> */
.L_x_1040:
        /* <DEDUP_REMOVED lines=18> */
.L_x_1041:
        /* <DEDUP_REMOVED lines=22> */
.L_x_1042:
        /* <DEDUP_REMOVED lines=22> */
.L_x_1043:
[----:B------:R-:W-:Y:S01]  /*08d0*/  ISETP.NE.AND P0, PT, R3, RZ, PT ;  /* 0x000000ff0300720c */ /* 0x000fe20003f05270 */
[----:B------:R-:W-:Y:S01]  /*08e0*/  NOP ;  /* 0x0000000000007918 */ /* 0x000fe20000000000 */
[----:B------:R-:W-:Y:S01]  /*08f0*/  ULDC.64 UR38, c[0x0][0x208] ;  /* 0x0000820000267ab9 */ /* 0x000fe20000000a00 */
[----:B01234-:R-:W-:Y:S10]  /*0900*/  BAR.SYNC.DEFER_BLOCKING 0x0 ;  /* 0x0000000000007b1d */ /* 0x01fff40000010000 */
[----:B------:R-:W-:Y:S05]  /*0910*/  @!P0 BRA `(.L_x_1044) ;  /* 0x000000b800848947 */ /* 0x000fea0003800000 */
.L_x_1045:
        /* <DEDUP_REMOVED lines=23> */
[----:B------:R-:W-:Y:S01]  /*0a90*/  IMAD.MOV.U32 R193, RZ, RZ, RZ ;  /* 0x000000ffffc17224 */ /* 0x000fe200078e00ff */
[----:B------:R-:W-:Y:S01]  /*0aa0*/  SHF.R.S32.HI R0, RZ, 0x1f, R199 ;  /* 0x0000001fff007819 */ /* 0x000fe200000114c7 */
[----:B------:R-:W-:-:S03]  /*0ab0*/  UMOV UR36, URZ ;  /* 0x0000003f00247c82 */ /* 0x000fc60008000000 */
[CC--:B------:R-:W-:Y:S02]  /*0ac0*/  LEA.HI R2, R0.reuse, R199.reuse, RZ, 0x4 ;  /* 0x000000c700027211 */ /* 0x0c0fe400078f20ff */
[CC--:B------:R-:W-:Y:S02]  /*0ad0*/  LEA.HI R5, R0.reuse, R199.reuse, RZ, 0x5 ;  /* 0x000000c700057211 */ /* 0x0c0fe400078f28ff */
[----:B------:R-:W-:Y:S02]  /*0ae0*/  SHF.R.S32.HI R3, RZ, 0x4, R2 ;  /* 0x00000004ff037819 */ /* 0x000fe40000011402 */
[----:B------:R-:W-:Y:S02]  /*0af0*/  LEA.HI R7, R0, R199, RZ, 0x2 ;  /* 0x000000c700077211 */ /* 0x000fe400078f10ff */
[----:B------:R-:W-:Y:S02]  /*0b00*/  LEA.HI R4, R2, R3, RZ, 0x1 ;  /* 0x0000000302047211 */ /* 0x000fe400078f08ff */
[----:B------:R-:W-:-:S02]  /*0b10*/  SHF.R.S32.HI R11, RZ, 0x5, R5 ;  /* 0x00000005ff0b7819 */ /* 0x000fc40000011405 */
[----:B------:R-:W-:Y:S02]  /*0b20*/  LOP3.LUT R4, R4, 0x1ffffffe, RZ, 0xc0, !PT ;  /* 0x1ffffffe04047812 */ /* 0x000fe400078ec0ff */
[----:B------:R-:W-:Y:S02]  /*0b30*/  SHF.R.S32.HI R6, RZ, 0x1f, R5 ;  /* 0x0000001fff067819 */ /* 0x000fe40000011405 */
        /* <DEDUP_REMOVED lines=37> */
[----:B------:R-:W-:-:S02]  /*0d90*/  LEA.HI R4, R4, R5, RZ, 0x3 ;  /* 0x0000000504047211 */ /* 0x000fc400078f18ff */
[----:B------:R-:W-:Y:S02]  /*0da0*/  LOP3.LUT R9, R2, 0x8, R9, 0xf8, !PT ;  /* 0x0000000802097812 */ /* 0x000fe400078ef809 */
[----:B------:R-:W-:Y:S02]  /*0db0*/  SHF.R.U32.HI R2, RZ, 0x3, R2 ;  /* 0x00000003ff027819 */ /* 0x000fe40000011602 */
[----:B------:R-:W-:Y:S01]  /*0dc0*/  R2P PR, R7, 0x6 ;  /* 0x0000000607007804 */ /* 0x000fe20000000000 */
[----:B------:R-:W-:Y:S01]  /*0dd0*/  IMAD.MOV.U32 R7, RZ, RZ, R15 ;  /* 0x000000ffff077224 */ /* 0x000fe200078e000f */
[----:B------:R-:W-:Y:S02]  /*0de0*/  LOP3.LUT R9, R9, R2, RZ, 0x3c, !PT ;  /* 0x0000000209097212 */ /* 0x000fe400078e3cff */
[----:B------:R-:W-:Y:S02]  /*0df0*/  LOP3.LUT R2, R0, 0xfffffff8, RZ, 0xc0, !PT ;  /* 0xfffffff800027812 */ /* 0x000fe400078ec0ff */
[----:B------:R-:W-:Y:S01]  /*0e00*/  LOP3.LUT R4, R4, 0xfffffff8, RZ, 0xc0, !PT ;  /* 0xfffffff804047812 */ /* 0x000fe200078ec0ff */
[----:B------:R-:W-:Y:S01]  /*0e10*/  IMAD.IADD R8, R8, 0x1, R9 ;  /* 0x0000000108087824 */ /* 0x000fe200078e0209 */
[----:B------:R-:W-:Y:S01]  /*0e20*/  LEA.HI R3, R3, R194, RZ, 0x1 ;  /* 0x000000c203037211 */ /* 0x000fe200078f08ff */
[----:B------:R-:W-:Y:S01]  /*0e30*/  IMAD.IADD R191, R199, 0x1, -R2 ;  /* 0x00000001c7bf7824 */ /* 0x000fe200078e0a02 */
[----:B------:R-:W-:Y:S01]  /*0e40*/  SHF.R.S32.HI R6, RZ, 0x5, R6 ;  /* 0x00000005ff067819 */ /* 0x000fe20000011406 */
[----:B------:R-:W-:Y:S01]  /*0e50*/  IMAD.IADD R17, R5, 0x1, -R4 ;  /* 0x0000000105117824 */ /* 0x000fe200078e0a04 */
[----:B------:R-:W-:Y:S01]  /*0e60*/  LEA R22, R8, UR37, 0x1 ;  /* 0x0000002508167c11 */ /* 0x000fe2000f8e08ff */
[----:B------:R-:W-:Y:S01]  /*0e70*/  IMAD.SHL.U32 R16, R191, 0x8, RZ ;  /* 0x00000008bf107824 */ /* 0x000fe200078e00ff */
[----:B------:R-:W-:Y:S01]  /*0e80*/  LOP3.LUT R3, R3, 0xfffffe, RZ, 0xc0, !PT ;  /* 0x00fffffe03037812 */ /* 0x000fe200078ec0ff */
[----:B------:R-:W-:Y:S01]  /*0e90*/  IMAD R17, R6, 0x10, R17 ;  /* 0x0000001006117824 */ /* 0x000fe200078e0211 */
[----:B------:R-:W-:Y:S01]  /*0ea0*/  SEL R184, R184, 0xffffffc0, !P2 ;  /* 0xffffffc0b8b87807 */ /* 0x000fe20005000000 */
[----:B------:R-:W-:Y:S01]  /*0eb0*/  VIADD R185, R22, 0x36400 ;  /* 0x0003640016b97836 */ /* 0x000fe20000000000 */
[----:B------:R-:W-:Y:S01]  /*0ec0*/  SHF.R.S32.HI R192, RZ, 0x3, R0 ;  /* 0x00000003ffc07819 */ /* 0x000fe20000011400 */
[----:B------:R-:W-:-:S02]  /*0ed0*/  VIADD R190, R16, 0x40 ;  /* 0x0000004010be7836 */ /* 0x000fc40000000000 */
[C---:B------:R-:W-:Y:S02]  /*0ee0*/  VIADD R189, R16.reuse, 0x80 ;  /* 0x0000008010bd7836 */ /* 0x040fe40000000000 */
        /* <DEDUP_REMOVED lines=12> */
[----:B------:R-:W-:Y:S01]  /*0fb0*/  IMAD.IADD R3, R194, 0x1, -R3 ;  /* 0x00000001c2037824 */ /* 0x000fe200078e0a03 */
[----:B------:R-:W-:Y:S01]  /*0fc0*/  SHF.R.S32.HI R200, RZ, 0x1f, R195 ;  /* 0x0000001fffc87819 */ /* 0x000fe200000114c3 */
[----:B------:R-:W-:-:S02]  /*0fd0*/  @P1 VIADD R23, R185, 0xffffffe0 ;  /* 0xffffffe0b9171836 */ /* 0x000fc40000000000 */
[----:B------:R-:W-:Y:S02]  /*0fe0*/  IMAD.IADD R185, R185, 0x1, R184 ;  /* 0x00000001b9b97824 */ /* 0x000fe400078e02b8 */
[----:B------:R-:W-:Y:S02]  /*0ff0*/  IMAD.MOV.U32 R2, RZ, RZ, RZ ;  /* 0x000000ffff027224 */ /* 0x000fe400078e00ff */
[----:B------:R-:W-:Y:S02]  /*1000*/  IMAD.SHL.U32 R19, R3, 0x100, RZ ;  /* 0x0000010003137824 */ /* 0x000fe400078e00ff */
[----:B------:R-:W-:Y:S02]  /*1010*/  IMAD R197, R10, 0x8, R17 ;  /* 0x000000080ac57824 */ /* 0x000fe400078e0211 */
[----:B------:R-:W-:-:S07]  /*1020*/  IMAD.IADD R184, R184, 0x1, R23 ;  /* 0x00000001b8b87824 */ /* 0x000fce00078e0217 */
.L_x_1084:
        /* <DEDUP_REMOVED lines=46> */
.L_x_1046:
[----:B0-----:R-:W2:Y:S01]  /*1310*/  LDL R4, [R1] ;  /* 0x0000000001047983 */ /* 0x001ea20000100800 */
[----:B-----5:R-:W-:Y:S01]  /*1320*/  IMAD.IADD R152, R152, 0x1, -R3 ;  /* 0x0000000198987824 */ /* 0x020fe200078e0a03 */
[----:B------:R-:W-:Y:S01]  /*1330*/  CS2R R150, SRZ ;  /* 0x0000000000967805 */ /* 0x000fe2000001ff00 */
[----:B------:R-:W-:Y:S01]  /*1340*/  IMAD.MOV.U32 R3, RZ, RZ, RZ ;  /* 0x000000ffff037224 */ /* 0x000fe200078e00ff */
[----:B------:R-:W-:Y:S01]  /*1350*/  CS2R R148, SRZ ;  /* 0x0000000000947805 */ /* 0x000fe2000001ff00 */
[----:B------:R-:W-:Y:S01]  /*1360*/  VIADD R0, R152, 0x3f ;  /* 0x0000003f98007836 */ /* 0x000fe20000000000 */
[----:B------:R-:W-:Y:S02]  /*1370*/  CS2R R146, SRZ ;  /* 0x0000000000927805 */ /* 0x000fe4000001ff00 */
[----:B------:R-:W-:Y:S02]  /*1380*/  CS2R R144, SRZ ;  /* 0x0000000000907805 */ /* 0x000fe4000001ff00 */
[----:B------:R-:W-:-:S02]  /*1390*/  CS2R R142, SRZ ;  /* 0x00000000008e7805 */ /* 0x000fc4000001ff00 */
[----:B------:R-:W-:Y:S02]  /*13a0*/  CS2R R140, SRZ ;  /* 0x00000000008c7805 */ /* 0x000fe4000001ff00 */
[----:B------:R-:W-:Y:S02]  /*13b0*/  SHF.R.S32.HI R5, RZ, 0x1f, R0 ;  /* 0x0000001fff057819 */ /* 0x000fe40000011400 */
[----:B------:R-:W-:Y:S02]  /*13c0*/  CS2R R138, SRZ ;  /* 0x00000000008a7805 */ /* 0x000fe4000001ff00 */
[----:B------:R-:W-:Y:S02]  /*13d0*/  CS2R R136, SRZ ;  /* 0x0000000000887805 */ /* 0x000fe4000001ff00 */
[----:B------:R-:W-:Y:S02]  /*13e0*/  CS2R R134, SRZ ;  /* 0x0000000000867805 */ /* 0x000fe4000001ff00 */
[----:B------:R-:W-:Y:S01]  /*13f0*/  LEA.HI R5, R5, R0, RZ, 0x6 ;  /* 0x0000000005057211 */ /* 0x000fe200078f30ff */
        /* <DEDUP_REMOVED lines=54> */
[----:B------:R-:W-:Y:S01]  /*1760*/  CS2R R172, SRZ ;  /* 0x0000000000ac7805 */ /* 0x000fe2000001ff00 */
[----:B------:R-:W-:Y:S01]  /*1770*/  IMAD.MOV.U32 R27, RZ, RZ, RZ ;  /* 0x000000ffff1b7224 */ /* 0x000fe200078e00ff */
[----:B------:R-:W-:Y:S02]  /*1780*/  CS2R R8, SRZ ;  /* 0x0000000000087805 */ /* 0x000fe4000001ff00 */
[----:B------:R-:W-:Y:S02]  /*1790*/  SHF.R.S32.HI R174, RZ, 0x6, R5 ;  /* 0x00000006ffae7819 */ /* 0x000fe40000011405 */
[----:B--2---:R-:W-:-:S13]  /*17a0*/  ISETP.NE.AND P0, PT, R4, 0x1, PT ;  /* 0x000000010400780c */ /* 0x004fda0003f05270 */
[----:B------:R-:W-:Y:S05]  /*17b0*/  @!P0 BRA `(.L_x_1047) ;  /* 0x0000001400d48947 */ /* 0x000fea0003800000 */
[----:B------:R-:W-:Y:S02]  /*17c0*/  ISETP.GE.AND P1, PT, R152, 0x1, PT ;  /* 0x000000019800780c */ /* 0x000fe40003f26270 */
[----:B------:R-:W-:-:S11]  /*17d0*/  PLOP3.LUT P0, PT, PT, PT, PT, 0x80, 0x0 ;  /* 0x000000000000781c */ /* 0x000fd60003f0f070 */
[----:B------:R-:W-:Y:S05]  /*17e0*/  @!P1 BRA `(.L_x_1048) ;  /* 0x0000007800d09947 */ /* 0x000fea0003800000 */
        /* <DEDUP_REMOVED lines=56> */
[----:B------:R-:W-:-:S07]  /*1b70*/  VIADD R174, R174, 0xfffffffe ;  /* 0xfffffffeaeae7836 */ /* 0x000fce0000000000 */
.L_x_1050:
[----:B------:R-:W-:Y:S01]  /*1b80*/  BAR.SYNC.DEFER_BLOCKING 0xe, 0x100 ;  /* 0x0384000000007b1d */ /* 0x000fe20000010000 */
[----:B01----:R-:W-:Y:S01]  /*1b90*/  IMAD.U32 R4, RZ, RZ, UR36 ;  /* 0x00000024ff047e24 */ /* 0x003fe2000f8e00ff */
[----:B------:R-:W-:Y:S01]  /*1ba0*/  UIADD3 UR36, UR36, 0x1, URZ ;  /* 0x0000000124247890 */ /* 0x000fe2000fffe03f */
[C---:B------:R-:W-:Y:S01]  /*1bb0*/  ISETP.GT.AND P0, PT, R174.reuse, RZ, PT ;  /* 0x000000ffae00720c */ /* 0x040fe20003f04270 */
[----:B------:R-:W-:Y:S02]  /*1bc0*/  VIADD R174, R174, 0xffffffff ;  /* 0xffffffffaeae7836 */ /* 0x000fe40000000000 */
[----:B------:R-:W-:Y:S01]  /*1bd0*/  IMAD R4, R4, 0x40, R17 ;  /* 0x0000004004047824 */ /* 0x000fe200078e0211 */
        /* <DEDUP_REMOVED lines=165> */
.L_x_1049:
[----:B------:R-:W-:Y:S01]  /*2630*/  BAR.SYNC.DEFER_BLOCKING 0xe, 0x100 ;  /* 0x0384000000007b1d */ /* 0x000fe20000010000 */
[----:B01----:R-:W-:Y:S01]  /*2640*/  IMAD.U32 R4, RZ, RZ, UR36 ;  /* 0x00000024ff047e24 */ /* 0x003fe2000f8e00ff */
[----:B------:R-:W-:Y:S01]  /*2650*/  UIADD3 UR36, UR36, 0x1, URZ ;  /* 0x0000000124247890 */ /* 0x000fe2000fffe03f */
[----:B------:R-:W-:Y:S02]  /*2660*/  PLOP3.LUT P0, PT, PT, PT, PT, 0x8, 0x0 ;  /* 0x000000000000781c */ /* 0x000fe40003f0e170 */
[----:B------:R-:W-:Y:S01]  /*2670*/  IMAD R4, R4, 0x40, R17 ;  /* 0x0000004004047824 */ /* 0x000fe200078e0211 */
        /* <DEDUP_REMOVED lines=137> */
.L_x_1047:
        /* <DEDUP_REMOVED lines=32> */
.L_x_1051:
        /* <DEDUP_REMOVED lines=8> */
.L_x_1229:
[----:B------:R-:W-:Y:S05]  /*3190*/  @P0 BRA `(.L_x_1053) ;  /* 0x0000000000040947 */ /* 0x000fea0003800000 */
[----:B------:R-:W-:Y:S01]  /*31a0*/  BPT.TRAP 0x1 ;  /* 0x000000040000795c */ /* 0x000fe20000300000 */
.L_x_1053:
[----:B0-----:R-:W-:Y:S01]  /*31b0*/  IMAD.U32 R3, RZ, RZ, UR36 ;  /* 0x00000024ff037e24 */ /* 0x001fe2000f8e00ff */
[----:B------:R-:W-:-:S04]  /*31c0*/  SHF.L.U32 R6, R2, 0x1f, RZ ;  /* 0x0000001f02067819 */ /* 0x000fc800000006ff */
[----:B------:R-:W-:-:S04]  /*31d0*/  LEA R3, R3, UR37, 0x3 ;  /* 0x0000002503037c11 */ /* 0x000fc8000f8e18ff */
[----:B------:R0:W1:Y:S01]  /*31e0*/  SYNCS.PHASECHK.TRANS64.TRYWAIT P1, [R3+URZ+0x38830], R6 ;  /* 0x03883006030075a7 */ /* 0x000062000802017f */
[----:B------:R-:W-:Y:S05]  /*31f0*/  @P0 BRA `(.L_x_1054) ;  /* 0x0000000000040947 */ /* 0x000fea0003800000 */
[----:B------:R-:W-:Y:S01]  /*3200*/  BPT.TRAP 0x1 ;  /* 0x000000040000795c */ /* 0x000fe20000300000 */
.L_x_1054:
[----:B-1----:R-:W-:Y:S05]  /*3210*/  @P1 BRA `(.L_x_1055) ;  /* 0x0000000000081947 */ /* 0x002fea0003800000 */
[----:B------:R-:W1:Y:S02]  /*3220*/  SYNCS.PHASECHK.TRANS64.TRYWAIT P1, [R3+URZ+0x38830], R6 ;  /* 0x03883006030075a7 */ /* 0x000e64000802017f */
[----:B-1----:R-:W-:Y:S05]  /*3230*/  @!P1 BRA `(.L_x_1056) ;  /* 0x0000010c00c09947 */ /* 0x002fea0003800000 */
.L_x_1055:
        /* <DEDUP_REMOVED lines=40> */
.L_x_1230:
[----:B------:R-:W-:Y:S05]  /*34c0*/  @P0 BRA `(.L_x_1058) ;  /* 0x0000000000040947 */ /* 0x000fea0003800000 */
[----:B------:R-:W-:Y:S01]  /*34d0*/  BPT.TRAP 0x1 ;  /* 0x000000040000795c */ /* 0x000fe20000300000 */
.L_x_1058:
[----:B------:R3:W4:Y:S01]  /*34e0*/  SYNCS.PHASECHK.TRANS64.TRYWAIT P1, [R3+URZ+0x38850], R6 ;  /* 0x03885006030075a7 */ /* 0x000722000802017f */
[----:B------:R-:W-:Y:S05]  /*34f0*/  @P0 BRA `(.L_x_1059) ;  /* 0x0000000000040947 */ /* 0x000fea0003800000 */
[----:B------:R-:W-:Y:S01]  /*3500*/  BPT.TRAP 0x1 ;  /* 0x000000040000795c */ /* 0x000fe20000300000 */
.L_x_1059:
[----:B----4-:R-:W-:Y:S05]  /*3510*/  @P1 BRA `(.L_x_1060) ;  /* 0x0000000000081947 */ /* 0x010fea0003800000 */
[----:B------:R-:W4:Y:S02]  /*3520*/  SYNCS.PHASECHK.TRANS64.TRYWAIT P1, [R3+URZ+0x38850], R6 ;  /* 0x03885006030075a7 */ /* 0x000f24000802017f */
[----:B----4-:R-:W-:Y:S05]  /*3530*/  @!P1 BRA `(.L_x_1061) ;  /* 0x0000010c002c9947 */ /* 0x010fea0003800000 */
.L_x_1060:
        /* <DEDUP_REMOVED lines=253> */
[----:B------:R-:W-:Y:S01]  /*4510*/  ULDC UR11, c[0x0][0xa80] ;  /* 0x0002a000000b7ab9 */ /* 0x000fe20000000800 */
        /* <DEDUP_REMOVED lines=29> */
[----:B------:R-:W-:-:S04]  /*46f0*/  ULOP3.LUT UR7, UR44, 0x2000000, URZ, 0xfc, !UPT ;  /* 0x020000002c077892 */ /* 0x000fc8000f8efc3f */
[----:B------:R-:W-:-:S07]  /*4700*/  ULEA UR10, UR36, UR7, 0xc ;  /* 0x00000007240a7291 */ /* 0x000fce000f8e603f */
[----:B------:R-:W-:Y:S01]  /*4710*/  UMOV UR14, UR10 ;  /* 0x0000000a000e7c82 */ /* 0x000fe20008000000 */
        /* <DEDUP_REMOVED lines=104> */
[----:B-----5:R-:W-:-:S07]  /*4da0*/  FSEL R49, R49, -INF , P2 ;  /* 0xff80000031317808 */ /* 0x020fce0001000000 */
[----:B------:R-:W5:Y:S01]  /*4db0*/  MUFU.TANH R53, R53 ;  /* 0x0000003500357308 */ /* 0x000f620000002400 */
[----:B0-----:R-:W-:Y:S02]  /*4dc0*/  FSEL R43, R43, -INF , P4 ;  /* 0xff8000002b2b7808 */ /* 0x001fe40002000000 */
[----:B------:R-:W-:Y:S02]  /*4dd0*/  ISETP.GT.AND P4, PT, R5, 0x39, PT ;  /* 0x000000390500780c */ /* 0x000fe40003f84270 */
[----:B------:R-:W-:-:S03]  /*4de0*/  FMNMX.FTZ R5, R49, R4, !PT ;  /* 0x0000000431057209 */ /* 0x000fc60007810000 */
[----:B------:R-:W0:Y:S01]  /*4df0*/  MUFU.TANH R46, R46 ;  /* 0x0000002e002e7308 */ /* 0x000e220000002400 */
[----:B--2---:R-:W-:-:S04]  /*4e00*/  FSEL R52, R52, -INF , P3 ;  /* 0xff80000034347808 */ /* 0x004fc80001800000 */
[----:B------:R-:W-:-:S03]  /*4e10*/  FMNMX.FTZ R4, R52, R5, !PT ;  /* 0x0000000534047209 */ /* 0x000fc60007810000 */
[----:B------:R-:W2:Y:S01]  /*4e20*/  MUFU.TANH R47, R47 ;  /* 0x0000002f002f7308 */ /* 0x000ea20000002400 */
[----:B-----5:R-:W-:-:S04]  /*4e30*/  FSEL R53, R53, -INF , P4 ;  /* 0xff80000035357808 */ /* 0x020fc80002000000 */
[----:B-1-34-:R-:W-:-:S03]  /*4e40*/  FMNMX.FTZ R6, R53, R4, !PT ;  /* 0x0000000435067209 */ /* 0x01afc60007810000 */
[----:B------:R-:W1:Y:S01]  /*4e50*/  MUFU.TANH R50, R50 ;  /* 0x0000003200327308 */ /* 0x000e620000002400 */
[----:B0-----:R-:W-:Y:S01]  /*4e60*/  FSEL R46, R46, -INF , P5 ;  /* 0xff8000002e2e7808 */ /* 0x001fe20002800000 */
[----:B------:R-:W0:Y:S06]  /*4e70*/  SHFL.BFLY PT, R5, R6, 0x2, 0x1f ;  /* 0x0c401f0006057f89 */ /* 0x000e2c00000e0000 */
[----:B------:R-:W3:Y:S01]  /*4e80*/  MUFU.TANH R51, R51 ;  /* 0x0000003300337308 */ /* 0x000ee20000002400 */
[----:B--2---:R-:W-:-:S07]  /*4e90*/  FSEL R47, R47, -INF , P6 ;  /* 0xff8000002f2f7808 */ /* 0x004fce0003000000 */
[----:B------:R-:W2:Y:S01]  /*4ea0*/  MUFU.TANH R54, R54 ;  /* 0x0000003600367308 */ /* 0x000ea20000002400 */
[----:B-1----:R-:W-:-:S07]  /*4eb0*/  FSEL R50, R50, -INF , P1 ;  /* 0xff80000032327808 */ /* 0x002fce0000800000 */
[----:B------:R-:W1:Y:S01]  /*4ec0*/  MUFU.TANH R55, R55 ;  /* 0x0000003700377308 */ /* 0x000e620000002400 */
[----:B---3--:R-:W-:Y:S02]  /*4ed0*/  FSEL R51, R51, -INF , P2 ;  /* 0xff80000033337808 */ /* 0x008fe40001000000 */
[----:B0-----:R-:W-:Y:S02]  /*4ee0*/  FMNMX.FTZ R7, R6, R5, !PT ;  /* 0x0000000506077209 */ /* 0x001fe40007810000 */
[----:B------:R-:W-:Y:S02]  /*4ef0*/  FMNMX.FTZ R5, R26, R27, !PT ;  /* 0x0000001b1a057209 */ /* 0x000fe40007810000 */
[----:B------:R-:W-:Y:S01]  /*4f00*/  ISETP.GE.AND P2, PT, R152, 0x41, PT ;  /* 0x000000419800780c */ /* 0x000fe20003f46270 */
[----:B------:R-:W0:Y:S01]  /*4f10*/  SHFL.BFLY PT, R8, R7, 0x1, 0x1f ;  /* 0x0c201f0007087f89 */ /* 0x000e2200000e0000 */
[----:B------:R-:W-:Y:S02]  /*4f20*/  FMNMX.FTZ R4, R30, R5, !PT ;  /* 0x000000051e047209 */ /* 0x000fe40007810000 */
[----:B--2---:R-:W-:-:S02]  /*4f30*/  FSEL R54, R54, -INF , P3 ;  /* 0xff80000036367808 */ /* 0x004fc40001800000 */
[----:B------:R-:W-:-:S04]  /*4f40*/  FMNMX.FTZ R5, R31, R4, !PT ;  /* 0x000000041f057209 */ /* 0x000fc80007810000 */
[----:B------:R-:W-:Y:S02]  /*4f50*/  FMNMX.FTZ R4, R34, R5, !PT ;  /* 0x0000000522047209 */ /* 0x000fe40007810000 */
[----:B-1----:R-:W-:Y:S02]  /*4f60*/  FSEL R55, R55, -INF , P4 ;  /* 0xff80000037377808 */ /* 0x002fe40002000000 */
        /* <DEDUP_REMOVED lines=15> */
[----:B------:R-:W-:Y:S01]  /*5060*/  MUFU.EX2 R6, R24 ;  /* 0x0000001800067308 */ /* 0x000fe20000000800 */
[----:B------:R-:W-:Y:S01]  /*5070*/  FMNMX.FTZ R5, R51, R8, !PT ;  /* 0x0000000833057209 */ /* 0x000fe20007810000 */
[--C-:B------:R-:W-:Y:S01]  /*5080*/  FFMA.FTZ R10, R32, UR11, -R56.reuse ;  /* 0x0000000b200a7c23 */ /* 0x100fe20008010838 */
[--C-:B------:R-:W-:Y:S01]  /*5090*/  FFMA.FTZ R11, R33, UR11, -R56.reuse ;  /* 0x0000000b210b7c23 */ /* 0x100fe20008010838 */
[--C-:B------:R-:W-:Y:S01]  /*50a0*/  FFMA.FTZ R12, R36, UR11, -R56.reuse ;  /* 0x0000000b240c7c23 */ /* 0x100fe20008010838 */
        /* <DEDUP_REMOVED lines=10> */
[--C-:B------:R-:W-:Y:S01]  /*5150*/  FFMA.FTZ R155, R52, UR11, -R56.reuse ;  /* 0x0000000b349b7c23 */ /* 0x100fe20008010838 */
[--C-:B------:R-:W-:Y:S01]  /*5160*/  FFMA.FTZ R172, R53, UR11, -R56.reuse ;  /* 0x0000000b35ac7c23 */ /* 0x100fe20008010838 */
[----:B------:R-:W1:Y:S08]  /*5170*/  MUFU.EX2 R7, R7 ;  /* 0x0000000700077308 */ /* 0x000e700000000800 */
[----:B------:R-:W-:Y:S08]  /*5180*/  MUFU.EX2 R8, R28 ;  /* 0x0000001c00087308 */ /* 0x000ff00000000800 */
[----:B------:R-:W2:Y:S01]  /*5190*/  MUFU.EX2 R9, R9 ;  /* 0x0000000900097308 */ /* 0x000ea20000000800 */
[----:B-1----:R-:W-:Y:S01]  /*51a0*/  F2FP.BF16.F32.PACK_AB R156, R7, R6 ;  /* 0x00000006079c723e */ /* 0x002fe200000010ff */
[----:B------:R-:W-:Y:S01]  /*51b0*/  FADD.FTZ R7, R6, R7 ;  /* 0x0000000706077221 */ /* 0x000fe20000010000 */
[----:B0-----:R-:W-:Y:S01]  /*51c0*/  FMNMX.FTZ R24, R5, R14, !PT ;  /* 0x0000000e05187209 */ /* 0x001fe20007810000 */
[----:B------:R-:W-:-:S04]  /*51d0*/  FFMA.FTZ R14, R40, UR11, -R56 ;  /* 0x0000000b280e7c23 */ /* 0x000fc80008010838 */
[----:B------:R-:W-:Y:S01]  /*51e0*/  MUFU.EX2 R10, R10 ;  /* 0x0000000a000a7308 */ /* 0x000fe20000000800 */
[----:B------:R-:W0:Y:S07]  /*51f0*/  SHFL.BFLY PT, R5, R24, 0x1, 0x1f ;  /* 0x0c201f0018057f89 */ /* 0x000e2e00000e0000 */
[----:B------:R-:W1:Y:S01]  /*5200*/  MUFU.EX2 R11, R11 ;  /* 0x0000000b000b7308 */ /* 0x000e620000000800 */
[----:B--2---:R-:W-:Y:S01]  /*5210*/  F2FP.BF16.F32.PACK_AB R158, R9, R8 ;  /* 0x00000008099e723e */ /* 0x004fe200000010ff */
[----:B------:R-:W-:-:S04]  /*5220*/  FADD.FTZ R8, R8, R7 ;  /* 0x0000000708087221 */ /* 0x000fc80000010000 */
[----:B------:R-:W-:Y:S02]  /*5230*/  FADD.FTZ R9, R9, R8 ;  /* 0x0000000809097221 */ /* 0x000fe40000010000 */
[----:B------:R-:W-:Y:S08]  /*5240*/  MUFU.EX2 R12, R12 ;  /* 0x0000000c000c7308 */ /* 0x000ff00000000800 */
[----:B------:R-:W2:Y:S01]  /*5250*/  MUFU.EX2 R13, R13 ;  /* 0x0000000d000d7308 */ /* 0x000ea20000000800 */
[----:B-1----:R-:W-:Y:S01]  /*5260*/  F2FP.BF16.F32.PACK_AB R160, R11, R10 ;  /* 0x0000000a0ba0723e */ /* 0x002fe200000010ff */
[----:B------:R-:W-:Y:S01]  /*5270*/  FADD.FTZ R10, R10, R9 ;  /* 0x000000090a0a7221 */ /* 0x000fe20000010000 */
[----:B0-----:R-:W-:-:S03]  /*5280*/  FMNMX.FTZ R5, R24, R5, !PT ;  /* 0x0000000518057209 */ /* 0x001fc60007810000 */
[----:B------:R-:W-:Y:S01]  /*5290*/  FADD.FTZ R11, R11, R10 ;  /* 0x0000000a0b0b7221 */ /* 0x000fe20000010000 */
[C---:B------:R-:W-:Y:S01]  /*52a0*/  FSETP.NEU.FTZ.AND P1, PT, R5.reuse, -INF , PT ;  /* 0xff8000000500780b */ /* 0x040fe20003f3d000 */
[----:B------:R-:W-:Y:S01]  /*52b0*/  FMUL.FTZ R24, R5, UR11 ;  /* 0x0000000b05187c20 */ /* 0x000fe20008410000 */
[----:B------:R-:W-:Y:S04]  /*52c0*/  MUFU.EX2 R14, R14 ;  /* 0x0000000e000e7308 */ /* 0x000fe80000000800 */
[----:B------:R-:W-:Y:S02]  /*52d0*/  FSEL R25, R24, RZ, P1 ;  /* 0x000000ff18197208 */ /* 0x000fe40000800000 */
[----:B------:R-:W-:Y:S02]  /*52e0*/  ISETP.NE.AND P1, PT, R57, RZ, PT ;  /* 0x000000ff3900720c */ /* 0x000fe40003f25270 */
[----:B------:R-:W0:Y:S01]  /*52f0*/  MUFU.EX2 R15, R15 ;  /* 0x0000000f000f7308 */ /* 0x000e220000000800 */
[--C-:B------:R-:W-:Y:S01]  /*5300*/  FFMA.FTZ R173, R26, UR11, -R25.reuse ;  /* 0x0000000b1aad7c23 */ /* 0x100fe20008010819 */
        /* <DEDUP_REMOVED lines=8> */
[----:B------:R-:W-:Y:S01]  /*5390*/  FFMA.FTZ R208, R43, UR11, -R25 ;  /* 0x0000000b2bd07c23 */ /* 0x000fe20008010819 */
[----:B------:R-:W-:-:S02]  /*53a0*/  @!P1 VIADD R24, R3, 0x38840 ;  /* 0x0003884003189836 */ /* 0x000fc40000000000 */
[--C-:B------:R-:W-:Y:S01]  /*53b0*/  FFMA.FTZ R183, R46, UR11, -R25.reuse ;  /* 0x0000000b2eb77c23 */ /* 0x100fe20008010819 */
[--C-:B------:R-:W-:Y:S01]  /*53c0*/  FFMA.FTZ R210, R47, UR11, -R25.reuse ;  /* 0x0000000b2fd27c23 */ /* 0x100fe20008010819 */
[--C-:B------:R-:W-:Y:S01]  /*53d0*/  FFMA.FTZ R207, R50, UR11, -R25.reuse ;  /* 0x0000000b32cf7c23 */ /* 0x100fe20008010819 */
[--C-:B------:R-:W-:Y:S01]  /*53e0*/  FFMA.FTZ R212, R51, UR11, -R25.reuse ;  /* 0x0000000b33d47c23 */ /* 0x100fe20008010819 */
[----:B------:R-:W-:Y:S01]  /*53f0*/  @!P1 PRMT R24, RZ, 0x654, R24 ;  /* 0x00000654ff189816 */ /* 0x000fe20000000018 */
[--C-:B------:R-:W-:Y:S01]  /*5400*/  FFMA.FTZ R209, R54, UR11, -R25.reuse ;  /* 0x0000000b36d17c23 */ /* 0x100fe20008010819 */
[----:B------:R-:W-:Y:S01]  /*5410*/  FFMA.FTZ R214, R55, UR11, -R25 ;  /* 0x0000000b37d67c23 */ /* 0x000fe20008010819 */
[----:B------:R-:W-:Y:S01]  /*5420*/  MUFU.EX2 R173, R173 ;  /* 0x000000ad00ad7308 */ /* 0x000fe20000000800 */
[----:B------:R1:W-:Y:S01]  /*5430*/  @!P1 SYNCS.ARRIVE.TRANS64.RED.A1T0 RZ, [R24+URZ], RZ ;  /* 0x000000ff18ff99a7 */ /* 0x0003e2000810043f */
[----:B--2---:R-:W-:Y:S01]  /*5440*/  F2FP.BF16.F32.PACK_AB R162, R13, R12 ;  /* 0x0000000c0da2723e */ /* 0x004fe200000010ff */
[----:B------:R-:W-:Y:S01]  /*5450*/  FADD.FTZ R12, R12, R11 ;  /* 0x0000000b0c0c7221 */ /* 0x000fe20000010000 */
[----:B0-----:R-:W-:Y:S01]  /*5460*/  F2FP.BF16.F32.PACK_AB R164, R15, R14 ;  /* 0x0000000e0fa4723e */ /* 0x001fe200000010ff */
[----:B------:R-:W-:-:S02]  /*5470*/  @!P1 VIADD R3, R3, 0x38860 ;  /* 0x0003886003039836 */ /* 0x000fc40000000000 */
[----:B------:R-:W-:Y:S01]  /*5480*/  FADD.FTZ R13, R13, R12 ;  /* 0x0000000c0d0d7221 */ /* 0x000fe20000010000 */
[----:B------:R-:W0:Y:S02]  /*5490*/  MUFU.EX2 R176, R176 ;  /* 0x000000b000b07308 */ /* 0x000e240000000800 */
[----:B------:R-:W-:Y:S01]  /*54a0*/  @!P1 PRMT R3, RZ, 0x654, R3 ;  /* 0x00000654ff039816 */ /* 0x000fe20000000003 */
[----:B------:R-:W-:-:S04]  /*54b0*/  FADD.FTZ R14, R14, R13 ;  /* 0x0000000d0e0e7221 */ /* 0x000fc80000010000 */
[----:B------:R-:W-:Y:S01]  /*54c0*/  FADD.FTZ R15, R15, R14 ;  /* 0x0000000e0f0f7221 */ /* 0x000fe20000010000 */
        /* <DEDUP_REMOVED lines=15> */
[----:B------:R-:W-:Y:S01]  /*55c0*/  MUFU.EX2 R20, R20 ;  /* 0x0000001400147308 */ /* 0x000fe20000000800 */
[----:B------:R0:W-:Y:S07]  /*55d0*/  STSM.16.M88.4 [R22+0x36400], R156 ;  /* 0x0364009c16007844 */ /* 0x0001ee0000000200 */
[----:B------:R-:W3:Y:S01]  /*55e0*/  MUFU.EX2 R21, R21 ;  /* 0x0000001500157308 */ /* 0x000ee20000000800 */
[----:B--2---:R-:W-:Y:S01]  /*55f0*/  F2FP.BF16.F32.PACK_AB R163, R182, R179 ;  /* 0x000000b3b6a3723e */ /* 0x004fe200000010ff */
[----:B------:R-:W-:-:S04]  /*5600*/  FADD.FTZ R179, R179, R180 ;  /* 0x000000b4b3b37221 */ /* 0x000fc80000010000 */
[----:B------:R0:W-:Y:S01]  /*5610*/  STSM.16.M88.4 [R23], R160 ;  /* 0x000000a017007844 */ /* 0x0001e20000000200 */
[----:B------:R-:W-:Y:S01]  /*5620*/  FADD.FTZ R182, R182, R179 ;  /* 0x000000b3b6b67221 */ /* 0x000fe20000010000 */
[----:B------:R-:W-:Y:S08]  /*5630*/  MUFU.EX2 R181, R181 ;  /* 0x000000b500b57308 */ /* 0x000ff00000000800 */
[----:B------:R-:W2:Y:S01]  /*5640*/  MUFU.EX2 R208, R208 ;  /* 0x000000d000d07308 */ /* 0x000ea20000000800 */
[----:B---3--:R-:W-:Y:S01]  /*5650*/  F2FP.BF16.F32.PACK_AB R166, R21, R20 ;  /* 0x0000001415a6723e */ /* 0x008fe200000010ff */
[----:B------:R-:W-:-:S04]  /*5660*/  FADD.FTZ R20, R20, R15 ;  /* 0x0000000f14147221 */ /* 0x000fc80000010000 */
[----:B------:R-:W-:Y:S02]  /*5670*/  FADD.FTZ R20, R21, R20 ;  /* 0x0000001415147221 */ /* 0x000fe40000010000 */
[----:B------:R-:W-:Y:S08]  /*5680*/  MUFU.EX2 R183, R183 ;  /* 0x000000b700b77308 */ /* 0x000ff00000000800 */
[----:B------:R-:W3:Y:S01]  /*5690*/  MUFU.EX2 R210, R210 ;  /* 0x000000d200d27308 */ /* 0x000ee20000000800 */
[----:B--2---:R-:W-:Y:S01]  /*56a0*/  F2FP.BF16.F32.PACK_AB R165, R208, R181 ;  /* 0x000000b5d0a5723e */ /* 0x004fe200000010ff */
[----:B------:R-:W-:-:S04]  /*56b0*/  FADD.FTZ R181, R181, R182 ;  /* 0x000000b6b5b57221 */ /* 0x000fc80000010000 */
[----:B------:R-:W-:Y:S02]  /*56c0*/  FADD.FTZ R208, R208, R181 ;  /* 0x000000b5d0d07221 */ /* 0x000fe40000010000 */
[----:B------:R-:W-:Y:S08]  /*56d0*/  MUFU.EX2 R153, R153 ;  /* 0x0000009900997308 */ /* 0x000ff00000000800 */
[----:B------:R-:W2:Y:S01]  /*56e0*/  MUFU.EX2 R154, R154 ;  /* 0x0000009a009a7308 */ /* 0x000ea20000000800 */
[----:B---3--:R-:W-:Y:S01]  /*56f0*/  F2FP.BF16.F32.PACK_AB R167, R210, R183 ;  /* 0x000000b7d2a7723e */ /* 0x008fe200000010ff */
[----:B------:R-:W-:-:S04]  /*5700*/  FADD.FTZ R183, R183, R208 ;  /* 0x000000d0b7b77221 */ /* 0x000fc80000010000 */
[----:B------:R0:W-:Y:S01]  /*5710*/  STSM.16.M88.4 [R185], R164 ;  /* 0x000000a4b9007844 */ /* 0x0001e20000000200 */
[----:B------:R-:W-:Y:S01]  /*5720*/  FADD.FTZ R210, R210, R183 ;  /* 0x000000b7d2d27221 */ /* 0x000fe20000010000 */
[----:B------:R-:W-:Y:S08]  /*5730*/  MUFU.EX2 R155, R155 ;  /* 0x0000009b009b7308 */ /* 0x000ff00000000800 */
[----:B------:R-:W3:Y:S01]  /*5740*/  MUFU.EX2 R172, R172 ;  /* 0x000000ac00ac7308 */ /* 0x000ee20000000800 */
[----:B--2---:R-:W-:Y:S01]  /*5750*/  F2FP.BF16.F32.PACK_AB R168, R154, R153 ;  /* 0x000000999aa8723e */ /* 0x004fe200000010ff */
[----:B------:R-:W-:-:S04]  /*5760*/  FADD.FTZ R153, R153, R20 ;  /* 0x0000001499997221 */ /* 0x000fc80000010000 */
[----:B------:R-:W-:Y:S02]  /*5770*/  FADD.FTZ R154, R154, R153 ;  /* 0x000000999a9a7221 */ /* 0x000fe40000010000 */
[----:B------:R-:W-:Y:S08]  /*5780*/  MUFU.EX2 R207, R207 ;  /* 0x000000cf00cf7308 */ /* 0x000ff00000000800 */
[----:B------:R-:W2:Y:S01]  /*5790*/  MUFU.EX2 R212, R212 ;  /* 0x000000d400d47308 */ /* 0x000ea20000000800 */
[----:B---3--:R-:W-:-:S07]  /*57a0*/  F2FP.BF16.F32.PACK_AB R170, R172, R155 ;  /* 0x0000009bacaa723e */ /* 0x008fce00000010ff */
[----:B------:R-:W-:Y:S08]  /*57b0*/  MUFU.EX2 R209, R209 ;  /* 0x000000d100d17308 */ /* 0x000ff00000000800 */
[----:B------:R-:W3:Y:S01]  /*57c0*/  MUFU.EX2 R214, R214 ;  /* 0x000000d600d67308 */ /* 0x000ee20000000800 */
[----:B--2---:R-:W-:Y:S01]  /*57d0*/  F2FP.BF16.F32.PACK_AB R169, R212, R207 ;  /* 0x000000cfd4a9723e */ /* 0x004fe200000010ff */
[----:B------:R-:W-:-:S04]  /*57e0*/  FADD.FTZ R207, R207, R210 ;  /* 0x000000d2cfcf7221 */ /* 0x000fc80000010000 */
[----:B------:R-:W-:Y:S01]  /*57f0*/  FADD.FTZ R212, R212, R207 ;  /* 0x000000cfd4d47221 */ /* 0x000fe20000010000 */
[----:B---3--:R-:W-:-:S03]  /*5800*/  F2FP.BF16.F32.PACK_AB R171, R214, R209 ;  /* 0x000000d1d6ab723e */ /* 0x008fc600000010ff */
[----:B------:R-:W-:Y:S02]  /*5810*/  FADD.FTZ R209, R209, R212 ;  /* 0x000000d4d1d17221 */ /* 0x000fe40000010000 */
[----:B------:R0:W-:Y:S01]  /*5820*/  STSM.16.M88.4 [R184], R168 ;  /* 0x000000a8b8007844 */ /* 0x0001e20000000200 */
[----:B-1----:R-:W-:Y:S01]  /*5830*/  WARPGROUP.ARRIVE ;  /* 0x00000000000079c5 */ /* 0x002fe20000000000 */
[----:B------:R-:W-:-:S05]  /*5840*/  FADD.FTZ R6, R214, R209 ;  /* 0x000000d1d6067221 */ /* 0x000fca0000010000 */
[----:B------:R-:W-:Y:S01]  /*5850*/  HGMMA.64x256x16.F32.BF16 R24, R156, gdesc[UR12].tnspB, RZ, !UPT, gsb0 ;  /* 0x43e0000c9c187df0 */ /* 0x000fe2000c0018ff */
        /* <DEDUP_REMOVED lines=12> */
[----:B------:R-:W-:Y:S01]  /*5920*/  HGMMA.64x256x16.F32.BF16 R24, R164, gdesc[UR12].tnspB, R24, gsb0 ;  /* 0x43e0000ca4187df0 */ /* 0x000fe20008001818 */
[----:B------:R-:W-:Y:S01]  /*5930*/  UMOV UR14, UR10 ;  /* 0x0000000a000e7c82 */ /* 0x000fe20008000000 */
        /* <DEDUP_REMOVED lines=14> */
[----:B------:R1:W-:Y:S02]  /*5a20*/  @!P1 SYNCS.ARRIVE.TRANS64.RED.A1T0 RZ, [R3+URZ], RZ ;  /* 0x000000ff03ff99a7 */ /* 0x0003e4000810043f */
[----:B-1----:R-:W-:-:S04]  /*5a30*/  FADD.FTZ R3, R155, R154 ;  /* 0x0000009a9b037221 */ /* 0x002fc80000010000 */
[----:B------:R-:W-:Y:S01]  /*5a40*/  FADD.FTZ R3, R172, R3 ;  /* 0x00000003ac037221 */ /* 0x000fe20000010000 */
[----:B0-----:R-:W-:Y:S06]  /*5a50*/  @!P2 BRA `(.L_x_1062) ;  /* 0x0000002c0088a947 */ /* 0x001fec0003800000 */
[----:B------:R-:W-:Y:S01]  /*5a60*/  VIADD R7, R174, 0xfffffffe ;  /* 0xfffffffeae077836 */ /* 0x000fe20000000000 */
[----:B------:R-:W-:Y:S01]  /*5a70*/  UMOV UR24, UR36 ;  /* 0x0000002400187c82 */ /* 0x000fe20008000000 */
[----:B------:R-:W-:Y:S02]  /*5a80*/  IMAD.MOV.U32 R8, RZ, RZ, R5 ;  /* 0x000000ffff087224 */ /* 0x000fe400078e0005 */
[----:B------:R-:W-:-:S07]  /*5a90*/  IMAD.MOV.U32 R13, RZ, RZ, R4 ;  /* 0x000000ffff0d7224 */ /* 0x000fce00078e0004 */
.L_x_1071:
        /* <DEDUP_REMOVED lines=9> */
.L_x_1063:
[----:B------:R-:W-:Y:S01]  /*5b30*/  ULEA UR5, UR36, UR37, 0x3 ;  /* 0x0000002524057291 */ /* 0x000fe2000f8e183f */
[----:B------:R-:W-:-:S08]  /*5b40*/  SHF.L.U32 R4, R2, 0x1f, RZ ;  /* 0x0000001f02047819 */ /* 0x000fd000000006ff */
[----:B------:R0:W1:Y:S01]  /*5b50*/  SYNCS.PHASECHK.TRANS64.TRYWAIT P3, [UR5+0x38830], R4 ;  /* 0x03883004ff0075a7 */ /* 0x0000620008060145 */
[----:B------:R-:W-:Y:S05]  /*5b60*/  @P0 BRA `(.L_x_1064) ;  /* 0x0000000000040947 */ /* 0x000fea0003800000 */
[----:B------:R-:W-:Y:S01]  /*5b70*/  BPT.TRAP 0x1 ;  /* 0x000000040000795c */ /* 0x000fe20000300000 */
.L_x_1064:
[----:B-1----:R-:W-:Y:S05]  /*5b80*/  @P3 BRA `(.L_x_1065) ;  /* 0x0000000000083947 */ /* 0x002fea0003800000 */
[----:B------:R-:W1:Y:S02]  /*5b90*/  SYNCS.PHASECHK.TRANS64.TRYWAIT P3, [UR5+0x38830], R4 ;  /* 0x03883004ff0075a7 */ /* 0x000e640008060145 */
[----:B-1----:R-:W-:Y:S05]  /*5ba0*/  @!P3 BRA `(.L_x_1066) ;  /* 0x000000e400a4b947 */ /* 0x002fea0003800000 */
.L_x_1065:
        /* <DEDUP_REMOVED lines=28> */
.L_x_1067:
[----:B------:R2:W3:Y:S01]  /*5d70*/  SYNCS.PHASECHK.TRANS64.TRYWAIT P3, [UR5+0x38850], R4 ;  /* 0x03885004ff0075a7 */ /* 0x0004e20008060145 */
[----:B------:R-:W-:Y:S05]  /*5d80*/  @P0 BRA `(.L_x_1068) ;  /* 0x0000000000040947 */ /* 0x000fea0003800000 */
[----:B------:R-:W-:Y:S01]  /*5d90*/  BPT.TRAP 0x1 ;  /* 0x000000040000795c */ /* 0x000fe20000300000 */
.L_x_1068:
[----:B---3--:R-:W-:Y:S05]  /*5da0*/  @P3 BRA `(.L_x_1069) ;  /* 0x0000000000083947 */ /* 0x008fea0003800000 */
[----:B------:R-:W3:Y:S02]  /*5db0*/  SYNCS.PHASECHK.TRANS64.TRYWAIT P3, [UR5+0x38850], R4 ;  /* 0x03885004ff0075a7 */ /* 0x000ee40008060145 */
[----:B---3--:R-:W-:Y:S05]  /*5dc0*/  @!P3 BRA `(.L_x_1070) ;  /* 0x000000e40034b947 */ /* 0x008fea0003800000 */
.L_x_1069:
[----:B------:R-:W-:Y:S01]  /*5dd0*/  UIADD3 UR10, UR37, 0x26400, URZ ;  /* 0x00026400250a7890 */ /* 0x000fe2000fffe03f */
[----:B------:R-:W-:Y:S01]  /*5de0*/  WARPGROUP.ARRIVE ;  /* 0x00000000000079c5 */ /* 0x000fe20000000000 */
[----:B------:R-:W-:-:S05]  /*5df0*/  UIADD3 UR15, UR6, 0x2, URZ ;  /* 0x00000002060f7890 */ /* 0x000fca000fffe03f */
[----:B-1----:R-:W1:Y:S01]  /*5e00*/  S2R R5, SR_TID.X ;  /* 0x0000000000057919 */ /* 0x002e620000002100 */
[----:B------:R-:W-:Y:S02]  /*5e10*/  USHF.R.U32.HI UR10, URZ, 0x4, UR10 ;  /* 0x000000043f0a7899 */ /* 0x000fe4000801160a */
[----:B------:R-:W-:Y:S02]  /*5e20*/  UIADD3 UR11, UR6, 0x6, URZ ;  /* 0x00000006060b7890 */ /* 0x000fe4000fffe03f */
[----:B------:R-:W-:Y:S02]  /*5e30*/  ULOP3.LUT UR18, UR10, 0x3fff, URZ, 0xc0, !UPT ;  /* 0x00003fff0a127892 */ /* 0x000fe4000f8ec03f */
[----:B------:R-:W-:Y:S02]  /*5e40*/  UIADD3 UR14, UR6, 0x4, URZ ;  /* 0x00000004060e7890 */ /* 0x000fe4000fffe03f */
        /* <DEDUP_REMOVED lines=9> */
[----:B------:R-:W-:Y:S01]  /*5ee0*/  UIADD3 UR22, UR10, 0x2, URZ ;  /* 0x000000020a167890 */ /* 0x000fe2000fffe03f */
[----:B------:R-:W-:Y:S01]  /*5ef0*/  UMOV UR20, UR15 ;  /* 0x0000000f00147c82 */ /* 0x000fe20008000000 */
[----:B------:R-:W-:Y:S01]  /*5f00*/  UMOV UR21, 0x40000040 ;  /* 0x4000004000157882 */ /* 0x000fe20000000000 */
[----:B------:R-:W-:Y:S01]  /*5f10*/  UMOV UR23, 0x40000040 ;  /* 0x4000004000177882 */ /* 0x000fe20000000000 */
[----:B-1----:R-:W-:-:S05]  /*5f20*/  SHF.R.U32.HI R5, RZ, 0x7, R5 ;  /* 0x00000007ff057819 */ /* 0x002fca0000011605 */
[----:B0-2---:R-:W0:Y:S01]  /*5f30*/  SHFL.IDX PT, R4, R5, RZ, 0x1f ;  /* 0x00001fff05047589 */ /* 0x005e2200000e0000 */
        /* <DEDUP_REMOVED lines=319> */
[----:B------:R-:W3:Y:S08]  /*7330*/  MUFU.TANH R11, R11 ;  /* 0x0000000b000b7308 */ /* 0x000ef00000002400 */
[----:B------:R-:W4:Y:S08]  /*7340*/  MUFU.TANH R12, R12 ;  /* 0x0000000c000c7308 */ /* 0x000f300000002400 */
[----:B------:R-:W5:Y:S01]  /*7350*/  MUFU.TANH R154, R154 ;  /* 0x0000009a009a7308 */ /* 0x000f620000002400 */
[----:B0-----:R-:W-:-:S02]  /*7360*/  FMNMX.FTZ R168, R153, R4, !PT ;  /* 0x0000000499a87209 */ /* 0x001fc40007810000 */
[----:B-1----:R-:W-:-:S05]  /*7370*/  FMNMX.FTZ R153, R9, R8, !PT ;  /* 0x0000000809997209 */ /* 0x002fca0007810000 */
[----:B------:R-:W0:Y:S01]  /*7380*/  MUFU.TANH R155, R155 ;  /* 0x0000009b009b7308 */ /* 0x000e220000002400 */
[----:B------:R-:W1:Y:S01]  /*7390*/  SHFL.BFLY PT, R169, R168, 0x1, 0x1f ;  /* 0x0c201f00a8a97f89 */ /* 0x000e6200000e0000 */
[----:B--2---:R-:W-:-:S04]  /*73a0*/  FMNMX.FTZ R4, R10, R153, !PT ;  /* 0x000000990a047209 */ /* 0x004fc80007810000 */
[----:B---3--:R-:W-:Y:S02]  /*73b0*/  FMNMX.FTZ R153, R11, R4, !PT ;  /* 0x000000040b997209 */ /* 0x008fe40007810000 */
[----:B------:R-:W2:Y:S02]  /*73c0*/  MUFU.TANH R156, R156 ;  /* 0x0000009c009c7308 */ /* 0x000ea40000002400 */
[----:B----4-:R-:W-:-:S04]  /*73d0*/  FMNMX.FTZ R153, R12, R153, !PT ;  /* 0x000000990c997209 */ /* 0x010fc80007810000 */
[----:B-----5:R-:W-:Y:S02]  /*73e0*/  FMNMX.FTZ R14, R154, R153, !PT ;  /* 0x000000999a0e7209 */ /* 0x020fe40007810000 */
[----:B------:R-:W3:Y:S01]  /*73f0*/  MUFU.TANH R160, R160 ;  /* 0x000000a000a07308 */ /* 0x000ee20000002400 */
[----:B------:R-:W-:Y:S01]  /*7400*/  FMUL.FTZ R153, R183, UR10 ;  /* 0x0000000ab7997c20 */ /* 0x000fe20008410000 */
[----:B------:R-:W-:-:S06]  /*7410*/  ULEA UR10, UR36, UR7, 0xc ;  /* 0x00000007240a7291 */ /* 0x000fcc000f8e603f */
[----:B------:R-:W4:Y:S01]  /*7420*/  MUFU.TANH R162, R162 ;  /* 0x000000a200a27308 */ /* 0x000f220000002400 */
[----:B------:R-:W-:Y:S01]  /*7430*/  UMOV UR14, UR10 ;  /* 0x0000000a000e7c82 */ /* 0x000fe20008000000 */
[----:B-1----:R-:W-:Y:S02]  /*7440*/  FMNMX.FTZ R4, R168, R169, !PT ;  /* 0x000000a9a8047209 */ /* 0x002fe40007810000 */
[----:B0-----:R-:W-:-:S03]  /*7450*/  FMNMX.FTZ R169, R155, R14, !PT ;  /* 0x0000000e9ba97209 */ /* 0x001fc60007810000 */
[----:B------:R-:W-:Y:S01]  /*7460*/  FADD.FTZ R13, -R4, R13 ;  /* 0x0000000d040d7221 */ /* 0x000fe20000010100 */
[----:B------:R-:W0:Y:S01]  /*7470*/  MUFU.TANH R163, R163 ;  /* 0x000000a300a37308 */ /* 0x000e220000002400 */
[----:B--2---:R-:W-:Y:S01]  /*7480*/  FMNMX.FTZ R169, R156, R169, !PT ;  /* 0x000000a99ca97209 */ /* 0x004fe20007810000 */
[----:B------:R-:W-:Y:S01]  /*7490*/  FMUL.FTZ R182, R4, UR11 ;  /* 0x0000000b04b67c20 */ /* 0x000fe20008410000 */
[----:B------:R-:W-:Y:S02]  /*74a0*/  FMUL.FTZ R14, R13, UR11 ;  /* 0x0000000b0d0e7c20 */ /* 0x000fe40008410000 */
[----:B---3--:R-:W-:Y:S01]  /*74b0*/  FMNMX.FTZ R169, R160, R169, !PT ;  /* 0x000000a9a0a97209 */ /* 0x008fe20007810000 */
[--C-:B------:R-:W-:Y:S01]  /*74c0*/  FFMA.FTZ R13, R20, UR11, -R182.reuse ;  /* 0x0000000b140d7c23 */ /* 0x100fe200080108b6 */
[--C-:B------:R-:W-:Y:S01]  /*74d0*/  FFMA.FTZ R171, R21, UR11, -R182.reuse ;  /* 0x0000000b15ab7c23 */ /* 0x100fe200080108b6 */
[----:B------:R-:W1:Y:S01]  /*74e0*/  MUFU.TANH R166, R166 ;  /* 0x000000a600a67308 */ /* 0x000e620000002400 */
[----:B----4-:R-:W-:Y:S01]  /*74f0*/  FMNMX.FTZ R168, R162, R169, !PT ;  /* 0x000000a9a2a87209 */ /* 0x010fe20007810000 */
[--C-:B------:R-:W-:Y:S01]  /*7500*/  FFMA.FTZ R21, R157, UR11, -R182.reuse ;  /* 0x0000000b9d157c23 */ /* 0x100fe200080108b6 */
[--C-:B------:R-:W-:Y:S01]  /*7510*/  FFMA.FTZ R170, R158, UR11, -R182.reuse ;  /* 0x0000000b9eaa7c23 */ /* 0x100fe200080108b6 */
[--C-:B------:R-:W-:Y:S01]  /*7520*/  FFMA.FTZ R178, R177, UR11, -R182.reuse ;  /* 0x0000000bb1b27c23 */ /* 0x100fe200080108b6 */
[--C-:B------:R-:W-:Y:S01]  /*7530*/  FFMA.FTZ R15, R15, UR11, -R182.reuse ;  /* 0x0000000b0f0f7c23 */ /* 0x100fe200080108b6 */
[--C-:B------:R-:W-:Y:S01]  /*7540*/  FFMA.FTZ R172, R161, UR11, -R182.reuse ;  /* 0x0000000ba1ac7c23 */ /* 0x100fe200080108b6 */
[--C-:B------:R-:W-:Y:S01]  /*7550*/  FFMA.FTZ R164, R164, UR11, -R182.reuse ;  /* 0x0000000ba4a47c23 */ /* 0x100fe200080108b6 */
[----:B------:R-:W2:Y:S01]  /*7560*/  MUFU.TANH R167, R167 ;  /* 0x000000a700a77308 */ /* 0x000ea20000002400 */
[----:B0-----:R-:W-:Y:S01]  /*7570*/  FMNMX.FTZ R169, R163, R168, !PT ;  /* 0x000000a8a3a97209 */ /* 0x001fe20007810000 */
[--C-:B------:R-:W-:Y:S01]  /*7580*/  FFMA.FTZ R173, R207, UR11, -R182.reuse ;  /* 0x0000000bcfad7c23 */ /* 0x100fe200080108b6 */
[--C-:B------:R-:W-:Y:S01]  /*7590*/  FFMA.FTZ R176, R208, UR11, -R182.reuse ;  /* 0x0000000bd0b07c23 */ /* 0x100fe200080108b6 */
[--C-:B------:R-:W-:Y:S01]  /*75a0*/  FFMA.FTZ R175, R209, UR11, -R182.reuse ;  /* 0x0000000bd1af7c23 */ /* 0x100fe200080108b6 */
[----:B------:R-:W-:-:S03]  /*75b0*/  FFMA.FTZ R177, R210, UR11, -R182 ;  /* 0x0000000bd2b17c23 */ /* 0x000fc600080108b6 */
[----:B------:R-:W0:Y:S01]  /*75c0*/  MUFU.TANH R181, R181 ;  /* 0x000000b500b57308 */ /* 0x000e220000002400 */
[----:B-1----:R-:W-:Y:S01]  /*75d0*/  FMNMX.FTZ R20, R166, R169, !PT ;  /* 0x000000a9a6147209 */ /* 0x002fe20007810000 */
[----:B------:R-:W-:-:S06]  /*75e0*/  FFMA.FTZ R169, R5, UR11, -R182 ;  /* 0x0000000b05a97c23 */ /* 0x000fcc00080108b6 */
[----:B------:R-:W1:Y:S01]  /*75f0*/  MUFU.TANH R211, R211 ;  /* 0x000000d300d37308 */ /* 0x000e620000002400 */
[----:B--2---:R-:W-:-:S07]  /*7600*/  FMNMX.FTZ R168, R167, R20, !PT ;  /* 0x00000014a7a87209 */ /* 0x004fce0007810000 */
[----:B------:R-:W2:Y:S01]  /*7610*/  MUFU.TANH R152, R152 ;  /* 0x0000009800987308 */ /* 0x000ea20000002400 */
[----:B0-----:R-:W-:-:S07]  /*7620*/  FMNMX.FTZ R168, R181, R168, !PT ;  /* 0x000000a8b5a87209 */ /* 0x001fce0007810000 */
[----:B------:R-:W0:Y:S01]  /*7630*/  MUFU.TANH R153, R153 ;  /* 0x0000009900997308 */ /* 0x000e220000002400 */
[----:B-1----:R-:W-:-:S07]  /*7640*/  FMNMX.FTZ R5, R211, R168, !PT ;  /* 0x000000a8d3057209 */ /* 0x002fce0007810000 */
[----:B------:R1:W-:Y:S01]  /*7650*/  MUFU.EX2 R20, R169 ;  /* 0x000000a900147308 */ /* 0x0003e20000000800 */
[----:B--2---:R-:W-:-:S07]  /*7660*/  FMNMX.FTZ R168, R152, R5, !PT ;  /* 0x0000000598a87209 */ /* 0x004fce0007810000 */
[----:B------:R-:W2:Y:S01]  /*7670*/  MUFU.EX2 R14, R14 ;  /* 0x0000000e000e7308 */ /* 0x000ea20000000800 */
[----:B0-----:R-:W-:Y:S01]  /*7680*/  FMNMX.FTZ R5, R153, R168, !PT ;  /* 0x000000a899057209 */ /* 0x001fe20007810000 */
[----:B-1----:R-:W-:-:S04]  /*7690*/  FFMA.FTZ R169, R159, UR11, -R182 ;  /* 0x0000000b9fa97c23 */ /* 0x002fc800080108b6 */
[----:B------:R-:W0:Y:S02]  /*76a0*/  SHFL.BFLY PT, R174, R5, 0x2, 0x1f ;  /* 0x0c401f0005ae7f89 */ /* 0x000e2400000e0000 */
[----:B------:R-:W1:Y:S08]  /*76b0*/  MUFU.EX2 R13, R13 ;  /* 0x0000000d000d7308 */ /* 0x000e700000000800 */
[----:B------:R-:W-:Y:S01]  /*76c0*/  MUFU.EX2 R15, R15 ;  /* 0x0000000f000f7308 */ /* 0x000fe20000000800 */
        /* <DEDUP_REMOVED lines=12> */
[----:B------:R-:W-:Y:S01]  /*7790*/  FMUL.FTZ R45, R45, R14 ;  /* 0x0000000e2d2d7220 */ /* 0x000fe20000410000 */
[----:B0-----:R-:W-:Y:S01]  /*77a0*/  FMNMX.FTZ R157, R5, R174, !PT ;  /* 0x000000ae059d7209 */ /* 0x001fe20007810000 */
[--C-:B------:R-:W-:Y:S01]  /*77b0*/  FFMA.FTZ R174, R165, UR11, -R182.reuse ;  /* 0x0000000ba5ae7c23 */ /* 0x100fe200080108b6 */
[----:B------:R-:W-:Y:S01]  /*77c0*/  FFMA.FTZ R182, R180, UR11, -R182 ;  /* 0x0000000bb4b67c23 */ /* 0x000fe200080108b6 */
[----:B------:R-:W-:Y:S01]  /*77d0*/  MUFU.EX2 R21, R21 ;  /* 0x0000001500157308 */ /* 0x000fe20000000800 */
[-C--:B------:R-:W-:Y:S01]  /*77e0*/  FMUL.FTZ R48, R48, R14.reuse ;  /* 0x0000000e30307220 */ /* 0x080fe20000410000 */
[----:B------:R-:W0:Y:S01]  /*77f0*/  SHFL.BFLY PT, R158, R157, 0x1, 0x1f ;  /* 0x0c201f009d9e7f89 */ /* 0x000e2200000e0000 */
        /* <DEDUP_REMOVED lines=23> */
[----:B0-----:R-:W-:Y:S01]  /*7970*/  FMNMX.FTZ R5, R157, R158, !PT ;  /* 0x0000009e9d057209 */ /* 0x001fe20007810000 */
[-C--:B------:R-:W-:Y:S01]  /*7980*/  FMUL.FTZ R89, R89, R14.reuse ;  /* 0x0000000e59597220 */ /* 0x080fe20000410000 */
[-C--:B------:R-:W-:Y:S01]  /*7990*/  FMUL.FTZ R92, R92, R14.reuse ;  /* 0x0000000e5c5c7220 */ /* 0x080fe20000410000 */
[-C--:B------:R-:W-:Y:S01]  /*79a0*/  FMUL.FTZ R93, R93, R14.reuse ;  /* 0x0000000e5d5d7220 */ /* 0x080fe20000410000 */
[-C--:B------:R-:W-:Y:S01]  /*79b0*/  FMUL.FTZ R96, R96, R14.reuse ;  /* 0x0000000e60607220 */ /* 0x080fe20000410000 */
[----:B------:R-:W-:Y:S01]  /*79c0*/  FADD.FTZ R157, -R5, R8 ;  /* 0x00000008059d7221 */ /* 0x000fe20000010100 */
[----:B------:R-:W-:Y:S01]  /*79d0*/  MUFU.EX2 R171, R164 ;  /* 0x000000a400ab7308 */ /* 0x000fe20000000800 */
[-C--:B------:R-:W-:Y:S01]  /*79e0*/  FMUL.FTZ R97, R97, R14.reuse ;  /* 0x0000000e61617220 */ /* 0x080fe20000410000 */
[-C--:B------:R-:W-:Y:S01]  /*79f0*/  FMUL.FTZ R100, R100, R14.reuse ;  /* 0x0000000e64647220 */ /* 0x080fe20000410000 */
[----:B------:R-:W-:Y:S01]  /*7a00*/  FMUL.FTZ R179, R157, UR11 ;  /* 0x0000000b9db37c20 */ /* 0x000fe20008410000 */
[----:B------:R-:W-:Y:S01]  /*7a10*/  FMUL.FTZ R157, R5, UR11 ;  /* 0x0000000b059d7c20 */ /* 0x000fe20008410000 */
[-C--:B------:R-:W-:Y:S01]  /*7a20*/  FMUL.FTZ R101, R101, R14.reuse ;  /* 0x0000000e65657220 */ /* 0x080fe20000410000 */
[-C--:B------:R-:W-:Y:S01]  /*7a30*/  FMUL.FTZ R104, R104, R14.reuse ;  /* 0x0000000e68687220 */ /* 0x080fe20000410000 */
[----:B------:R-:W-:Y:S01]  /*7a40*/  FMUL.FTZ R105, R105, R14 ;  /* 0x0000000e69697220 */ /* 0x000fe20000410000 */
[----:B------:R-:W-:Y:S01]  /*7a50*/  FFMA.FTZ R183, R155, UR11, -R157 ;  /* 0x0000000b9bb77c23 */ /* 0x000fe2000801089d */
[----:B------:R-:W-:Y:S01]  /*7a60*/  IMAD.MOV R155, RZ, RZ, -R19 ;  /* 0x000000ffff9b7224 */ /* 0x000fe200078e0a13 */
[----:B------:R-:W0:Y:S01]  /*7a70*/  MUFU.EX2 R179, R179 ;  /* 0x000000b300b37308 */ /* 0x000e220000000800 */
[--C-:B------:R-:W-:Y:S01]  /*7a80*/  FFMA.FTZ R180, R9, UR11, -R157.reuse ;  /* 0x0000000b09b47c23 */ /* 0x100fe2000801089d */
[--C-:B------:R-:W-:Y:S01]  /*7a90*/  FFMA.FTZ R212, R211, UR11, -R157.reuse ;  /* 0x0000000bd3d47c23 */ /* 0x100fe2000801089d */
[----:B------:R-:W-:Y:S01]  /*7aa0*/  FFMA.FTZ R9, R10, UR11, -R157 ;  /* 0x0000000b0a097c23 */ /* 0x000fe2000801089d */
[----:B------:R-:W-:Y:S01]  /*7ab0*/  ISETP.NE.AND P3, PT, R18, R155, PT ;  /* 0x0000009b1200720c */ /* 0x000fe20003f65270 */
[----:B------:R-:W-:-:S02]  /*7ac0*/  IMAD.U32 R211, RZ, RZ, UR5 ;  /* 0x00000005ffd37e24 */ /* 0x000fc4000f8e00ff */
[--C-:B------:R-:W-:Y:S01]  /*7ad0*/  FFMA.FTZ R10, R11, UR11, -R157.reuse ;  /* 0x0000000b0b0a7c23 */ /* 0x100fe2000801089d */
[--C-:B------:R-:W-:Y:S01]  /*7ae0*/  FFMA.FTZ R11, R12, UR11, -R157.reuse ;  /* 0x0000000b0c0b7c23 */ /* 0x100fe2000801089d */
[----:B------:R2:W-:Y:S01]  /*7af0*/  MUFU.EX2 R8, R182 ;  /* 0x000000b600087308 */ /* 0x0005e20000000800 */
[--C-:B------:R-:W-:Y:S01]  /*7b00*/  FFMA.FTZ R12, R154, UR11, -R157.reuse ;  /* 0x0000000b9a0c7c23 */ /* 0x100fe2000801089d */
[----:B------:R-:W-:Y:S02]  /*7b10*/  @!P1 VIADD R154, R211, 0x38840 ;  /* 0x00038840d39a9836 */ /* 0x000fe40000000000 */
[--C-:B------:R-:W-:Y:S01]  /*7b20*/  FFMA.FTZ R207, R160, UR11, -R157.reuse ;  /* 0x0000000ba0cf7c23 */ /* 0x100fe2000801089d */
[--C-:B------:R-:W-:Y:S01]  /*7b30*/  FFMA.FTZ R208, R162, UR11, -R157.reuse ;  /* 0x0000000ba2d07c23 */ /* 0x100fe2000801089d */
[--C-:B------:R-:W-:Y:S01]  /*7b40*/  FFMA.FTZ R209, R163, UR11, -R157.reuse ;  /* 0x0000000ba3d17c23 */ /* 0x100fe2000801089d */
[--C-:B------:R-:W-:Y:S01]  /*7b50*/  FFMA.FTZ R210, R166, UR11, -R157.reuse ;  /* 0x0000000ba6d27c23 */ /* 0x100fe2000801089d */
[----:B------:R-:W-:Y:S01]  /*7b60*/  @!P1 PRMT R154, RZ, 0x654, R154 ;  /* 0x00000654ff9a9816 */ /* 0x000fe2000000009a */
[--C-:B------:R-:W-:Y:S01]  /*7b70*/  FFMA.FTZ R213, R167, UR11, -R157.reuse ;  /* 0x0000000ba7d57c23 */ /* 0x100fe2000801089d */
[--C-:B--2---:R-:W-:Y:S01]  /*7b80*/  FFMA.FTZ R182, R156, UR11, -R157.reuse ;  /* 0x0000000b9cb67c23 */ /* 0x104fe2000801089d */
[----:B------:R-:W-:Y:S01]  /*7b90*/  IMAD.U32 R156, RZ, RZ, UR24 ;  /* 0x00000018ff9c7e24 */ /* 0x000fe2000f8e00ff */
[----:B------:R2:W-:Y:S01]  /*7ba0*/  @!P1 SYNCS.ARRIVE.TRANS64.RED.A1T0 RZ, [R154+URZ], RZ ;  /* 0x000000ff9aff99a7 */ /* 0x0005e2000810043f */
[--C-:B------:R-:W-:Y:S01]  /*7bb0*/  FFMA.FTZ R181, R181, UR11, -R157.reuse ;  /* 0x0000000bb5b57c23 */ /* 0x100fe2000801089d */
[----:B------:R-:W-:Y:S01]  /*7bc0*/  FFMA.FTZ R214, R152, UR11, -R157 ;  /* 0x0000000b98d67c23 */ /* 0x000fe2000801089d */
[----:B------:R-:W-:-:S02]  /*7bd0*/  @!P3 IMAD R155, R156, 0x40, R17 ;  /* 0x000000409c9bb824 */ /* 0x000fc400078e0211 */
[----:B------:R-:W-:Y:S01]  /*7be0*/  FFMA.FTZ R215, R153, UR11, -R157 ;  /* 0x0000000b99d77c23 */ /* 0x000fe2000801089d */
[----:B------:R-:W-:Y:S01]  /*7bf0*/  MUFU.EX2 R180, R180 ;  /* 0x000000b400b47308 */ /* 0x000fe20000000800 */
[----:B-1----:R-:W-:Y:S01]  /*7c00*/  F2FP.BF16.F32.PACK_AB R152, R20, R13 ;  /* 0x0000000d1498723e */ /* 0x002fe200000010ff */
[-C--:B0-----:R-:W-:Y:S01]  /*7c10*/  FMUL.FTZ R26, R26, R179.reuse ;  /* 0x000000b31a1a7220 */ /* 0x081fe20000410000 */
[----:B------:R-:W-:Y:S01]  /*7c20*/  @!P3 LEA R155, R155, UR37, 0x2 ;  /* 0x000000259b9bbc11 */ /* 0x000fe2000f8e10ff */
[----:B------:R-:W-:Y:S01]  /*7c30*/  FMUL.FTZ R27, R27, R179 ;  /* 0x000000b31b1b7220 */ /* 0x000fe20000410000 */
[----:B--2---:R-:W-:Y:S01]  /*7c40*/  F2FP.BF16.F32.PACK_AB R154, R168, R15 ;  /* 0x0000000fa89a723e */ /* 0x004fe200000010ff */
[----:B------:R-:W-:Y:S01]  /*7c50*/  FMUL.FTZ R30, R30, R179 ;  /* 0x000000b31e1e7220 */ /* 0x000fe20000410000 */
[----:B------:R-:W-:Y:S01]  /*7c60*/  F2FP.BF16.F32.PACK_AB R156, R170, R21 ;  /* 0x00000015aa9c723e */ /* 0x000fe200000010ff */
[----:B------:R-:W-:Y:S01]  /*7c70*/  @!P3 STS [R155+0x38400], R14 ;  /* 0x0384000e9b00b388 */ /* 0x000fe20000000800 */
[----:B------:R-:W0:Y:S01]  /*7c80*/  MUFU.EX2 R9, R9 ;  /* 0x0000000900097308 */ /* 0x000e220000000800 */
[----:B------:R-:W-:Y:S01]  /*7c90*/  F2FP.BF16.F32.PACK_AB R158, R172, R169 ;  /* 0x000000a9ac9e723e */ /* 0x000fe200000010ff */
[-C--:B------:R-:W-:Y:S01]  /*7ca0*/  FMUL.FTZ R31, R31, R179.reuse ;  /* 0x000000b31f1f7220 */ /* 0x080fe20000410000 */
[----:B------:R1:W-:Y:S01]  /*7cb0*/  @!P3 STS [R155+0x38420], R179 ;  /* 0x038420b39b00b388 */ /* 0x0003e20000000800 */
        /* <DEDUP_REMOVED lines=52> */
[----:B------:R-:W0:Y:S01]  /*8000*/  MUFU.EX2 R174, R174 ;  /* 0x000000ae00ae7308 */ /* 0x000e220000000800 */
[-C--:B------:R-:W-:Y:S01]  /*8010*/  FMUL.FTZ R112, R112, R14.reuse ;  /* 0x0000000e70707220 */ /* 0x080fe20000410000 */
[-C--:B------:R-:W-:Y:S01]  /*8020*/  FMUL.FTZ R113, R113, R14.reuse ;  /* 0x0000000e71717220 */ /* 0x080fe20000410000 */
[-C--:B------:R-:W-:Y:S01]  /*8030*/  FMUL.FTZ R114, R114, R179.reuse ;  /* 0x000000b372727220 */ /* 0x080fe20000410000 */
[-C--:B------:R-:W-:Y:S01]  /*8040*/  FMUL.FTZ R115, R115, R179.reuse ;  /* 0x000000b373737220 */ /* 0x080fe20000410000 */
[-C--:B------:R-:W-:Y:S01]  /*8050*/  FMUL.FTZ R116, R116, R14.reuse ;  /* 0x0000000e74747220 */ /* 0x080fe20000410000 */
[----:B------:R-:W-:Y:S01]  /*8060*/  FMUL.FTZ R117, R117, R14 ;  /* 0x0000000e75757220 */ /* 0x000fe20000410000 */
[-C--:B------:R-:W-:Y:S01]  /*8070*/  FMUL.FTZ R118, R118, R179.reuse ;  /* 0x000000b376767220 */ /* 0x080fe20000410000 */
[----:B------:R-:W-:Y:S01]  /*8080*/  MUFU.EX2 R173, R173 ;  /* 0x000000ad00ad7308 */ /* 0x000fe20000000800 */
[----:B-1----:R-:W-:Y:S01]  /*8090*/  F2FP.BF16.F32.PACK_AB R159, R207, R182 ;  /* 0x000000b6cf9f723e */ /* 0x002fe200000010ff */
[-C--:B------:R-:W-:Y:S01]  /*80a0*/  FMUL.FTZ R119, R119, R179.reuse ;  /* 0x000000b377777220 */ /* 0x080fe20000410000 */
[-C--:B------:R-:W-:Y:S01]  /*80b0*/  FMUL.FTZ R120, R120, R14.reuse ;  /* 0x0000000e78787220 */ /* 0x080fe20000410000 */
[-C--:B------:R-:W-:Y:S01]  /*80c0*/  FMUL.FTZ R121, R121, R14.reuse ;  /* 0x0000000e79797220 */ /* 0x080fe20000410000 */
[-C--:B------:R-:W-:Y:S01]  /*80d0*/  FMUL.FTZ R122, R122, R179.reuse ;  /* 0x000000b37a7a7220 */ /* 0x080fe20000410000 */
[----:B------:R-:W-:Y:S01]  /*80e0*/  FMUL.FTZ R123, R123, R179 ;  /* 0x000000b37b7b7220 */ /* 0x000fe20000410000 */
        /* <DEDUP_REMOVED lines=35> */
[----:B------:R-:W-:Y:S01]  /*8320*/  FMUL.FTZ R151, R151, R179 ;  /* 0x000000b397977220 */ /* 0x000fe20000410000 */
[----:B------:R0:W-:Y:S01]  /*8330*/  STSM.16.M88.4 [R22+0x36400], R152 ;  /* 0x0364009816007844 */ /* 0x0001e20000000200 */
[----:B------:R-:W-:Y:S01]  /*8340*/  FFMA.FTZ R3, R14, R3, R13 ;  /* 0x000000030e037223 */ /* 0x000fe2000001000d */
[----:B------:R-:W-:Y:S01]  /*8350*/  FFMA.FTZ R6, R179, R6, R180 ;  /* 0x00000006b3067223 */ /* 0x000fe200000100b4 */
[----:B------:R-:W-:Y:S01]  /*8360*/  @!P1 VIADD R211, R211, 0x38860 ;  /* 0x00038860d3d39836 */ /* 0x000fe20000000000 */
[----:B------:R0:W-:Y:S01]  /*8370*/  STSM.16.M88.4 [R23], R156 ;  /* 0x0000009c17007844 */ /* 0x0001e20000000200 */
[----:B------:R-:W-:Y:S01]  /*8380*/  MUFU.EX2 R175, R175 ;  /* 0x000000af00af7308 */ /* 0x000fe20000000800 */
[----:B------:R-:W-:Y:S01]  /*8390*/  FADD.FTZ R20, R20, R3 ;  /* 0x0000000314147221 */ /* 0x000fe20000010000 */
[----:B------:R-:W-:Y:S01]  /*83a0*/  FADD.FTZ R9, R9, R6 ;  /* 0x0000000609097221 */ /* 0x000fe20000010000 */
[----:B------:R-:W-:Y:S01]  /*83b0*/  @!P1 PRMT R211, RZ, 0x654, R211 ;  /* 0x00000654ffd39816 */ /* 0x000fe200000000d3 */
[----:B------:R-:W-:Y:S01]  /*83c0*/  UMOV UR24, UR36 ;  /* 0x0000002400187c82 */ /* 0x000fe20008000000 */
[----:B------:R-:W-:Y:S01]  /*83d0*/  FADD.FTZ R15, R15, R20 ;  /* 0x000000140f0f7221 */ /* 0x000fe20000010000 */
[----:B------:R-:W-:Y:S01]  /*83e0*/  FADD.FTZ R10, R10, R9 ;  /* 0x000000090a0a7221 */ /* 0x000fe20000010000 */
[----:B------:R-:W-:Y:S01]  /*83f0*/  IMAD.MOV.U32 R13, RZ, RZ, R4 ;  /* 0x000000ffff0d7224 */ /* 0x000fe200078e0004 */
[----:B------:R-:W2:Y:S01]  /*8400*/  MUFU.EX2 R178, R178 ;  /* 0x000000b200b27308 */ /* 0x000ea20000000800 */
[----:B-1----:R-:W-:Y:S01]  /*8410*/  F2FP.BF16.F32.PACK_AB R163, R213, R210 ;  /* 0x000000d2d5a3723e */ /* 0x002fe200000010ff */
[----:B------:R-:W-:Y:S01]  /*8420*/  FADD.FTZ R168, R168, R15 ;  /* 0x0000000fa8a87221 */ /* 0x000fe20000010000 */
[----:B------:R-:W-:-:S03]  /*8430*/  FADD.FTZ R11, R11, R10 ;  /* 0x0000000a0b0b7221 */ /* 0x000fc60000010000 */
[----:B------:R0:W-:Y:S01]  /*8440*/  STSM.16.M88.4 [R185], R160 ;  /* 0x000000a0b9007844 */ /* 0x0001e20000000200 */
[----:B------:R-:W-:Y:S01]  /*8450*/  FADD.FTZ R21, R21, R168 ;  /* 0x000000a815157221 */ /* 0x000fe20000010000 */
[----:B------:R-:W1:Y:S01]  /*8460*/  MUFU.EX2 R177, R177 ;  /* 0x000000b100b17308 */ /* 0x000e620000000800 */
[----:B------:R-:W-:Y:S02]  /*8470*/  FADD.FTZ R12, R12, R11 ;  /* 0x0000000b0c0c7221 */ /* 0x000fe40000010000 */
[----:B------:R-:W-:Y:S02]  /*8480*/  FADD.FTZ R170, R170, R21 ;  /* 0x00000015aaaa7221 */ /* 0x000fe40000010000 */
[----:B------:R-:W-:Y:S02]  /*8490*/  FADD.FTZ R183, R183, R12 ;  /* 0x0000000cb7b77221 */ /* 0x000fe40000010000 */
[----:B------:R-:W-:Y:S01]  /*84a0*/  FADD.FTZ R169, R169, R170 ;  /* 0x000000aaa9a97221 */ /* 0x000fe20000010000 */
[----:B------:R-:W-:Y:S01]  /*84b0*/  MUFU.EX2 R181, R181 ;  /* 0x000000b500b57308 */ /* 0x000fe20000000800 */
[----:B--2---:R-:W-:Y:S01]  /*84c0*/  F2FP.BF16.F32.PACK_AB R164, R178, R175 ;  /* 0x000000afb2a4723e */ /* 0x004fe200000010ff */
        /* <DEDUP_REMOVED lines=10> */
[----:B------:R-:W1:Y:S02]  /*8570*/  MUFU.EX2 R214, R214 ;  /* 0x000000d600d67308 */ /* 0x000e640000000800 */
[----:B------:R-:W-:Y:S01]  /*8580*/  FADD.FTZ R210, R210, R209 ;  /* 0x000000d1d2d27221 */ /* 0x000fe20000010000 */
[----:B------:R-:W-:-:S03]  /*8590*/  FADD.FTZ R176, R176, R173 ;  /* 0x000000adb0b07221 */ /* 0x000fc60000010000 */
[----:B------:R-:W-:Y:S01]  /*85a0*/  FADD.FTZ R210, R213, R210 ;  /* 0x000000d2d5d27221 */ /* 0x000fe20000010000 */
[----:B------:R-:W-:Y:S01]  /*85b0*/  FADD.FTZ R175, R175, R176 ;  /* 0x000000b0afaf7221 */ /* 0x000fe20000010000 */
[----:B------:R-:W3:Y:S01]  /*85c0*/  MUFU.EX2 R215, R215 ;  /* 0x000000d700d77308 */ /* 0x000ee20000000800 */
[----:B--2---:R-:W-:Y:S01]  /*85d0*/  F2FP.BF16.F32.PACK_AB R165, R212, R181 ;  /* 0x000000b5d4a5723e */ /* 0x004fe200000010ff */
[----:B------:R-:W-:Y:S01]  /*85e0*/  FADD.FTZ R181, R181, R210 ;  /* 0x000000d2b5b57221 */ /* 0x000fe20000010000 */
[----:B------:R-:W-:-:S03]  /*85f0*/  FADD.FTZ R178, R178, R175 ;  /* 0x000000afb2b27221 */ /* 0x000fc60000010000 */
[----:B------:R-:W-:Y:S01]  /*8600*/  FADD.FTZ R181, R212, R181 ;  /* 0x000000b5d4b57221 */ /* 0x000fe20000010000 */
[----:B------:R-:W-:-:S03]  /*8610*/  FADD.FTZ R3, R177, R178 ;  /* 0x000000b2b1037221 */ /* 0x000fc60000010000 */
[----:B-1----:R-:W-:Y:S01]  /*8620*/  FADD.FTZ R6, R214, R181 ;  /* 0x000000b5d6067221 */ /* 0x002fe20000010000 */
[----:B------:R-:W-:Y:S01]  /*8630*/  FADD.FTZ R3, R8, R3 ;  /* 0x0000000308037221 */ /* 0x000fe20000010000 */
[----:B------:R-:W-:Y:S01]  /*8640*/  IMAD.MOV.U32 R8, RZ, RZ, R5 ;  /* 0x000000ffff087224 */ /* 0x000fe200078e0005 */
[C---:B---3--:R-:W-:Y:S01]  /*8650*/  F2FP.BF16.F32.PACK_AB R167, R215.reuse, R214 ;  /* 0x000000d6d7a7723e */ /* 0x048fe200000010ff */
[----:B------:R-:W-:-:S04]  /*8660*/  FADD.FTZ R6, R215, R6 ;  /* 0x00000006d7067221 */ /* 0x000fc80000010000 */
[----:B------:R0:W-:Y:S01]  /*8670*/  STSM.16.M88.4 [R184], R164 ;  /* 0x000000a4b8007844 */ /* 0x0001e20000000200 */
[----:B------:R-:W-:-:S06]  /*8680*/  WARPGROUP.ARRIVE ;  /* 0x00000000000079c5 */ /* 0x000fcc0000000000 */
        /* <DEDUP_REMOVED lines=31> */
.L_x_1062:
[----:B------:R-:W1:Y:S01]  /*8880*/  SHFL.BFLY PT, R0, R3, 0x2, 0x1f ;  /* 0x0c401f0003007f89 */ /* 0x000e6200000e0000 */
[----:B------:R-:W-:Y:S02]  /*8890*/  IMAD.MOV R13, RZ, RZ, -R19 ;  /* 0x000000ffff0d7224 */ /* 0x000fe400078e0a13 */
[----:B------:R-:W-:Y:S01]  /*88a0*/  IMAD.MOV.U32 R9, RZ, RZ, RZ ;  /* 0x000000ffff097224 */ /* 0x000fe200078e00ff */
[----:B------:R-:W2:Y:S01]  /*88b0*/  SHFL.BFLY PT, R7, R6, 0x2, 0x1f ;  /* 0x0c401f0006077f89 */ /* 0x000ea200000e0000 */
[----:B------:R-:W-:Y:S01]  /*88c0*/  IMAD.U32 R21, RZ, RZ, UR11 ;  /* 0x0000000bff157e24 */ /* 0x000fe2000f8e00ff */
[----:B------:R-:W-:Y:S08]  /*88d0*/  BAR.ARV 0x8, 0x100 ;  /* 0x0204000000007b1d */ /* 0x000ff00000002000 */
[----:B------:R-:W-:Y:S01]  /*88e0*/  BAR.SYNC.DEFER_BLOCKING 0xf, 0x100 ;  /* 0x03c4000000007b1d */ /* 0x000fe20000010000 */
[----:B------:R-:W-:Y:S01]  /*88f0*/  ISETP.NE.AND P0, PT, R18, R13, PT ;  /* 0x0000000d1200720c */ /* 0x000fe20003f05270 */
[----:B------:R-:W-:-:S02]  /*8900*/  VIADD R193, R193, 0x1 ;  /* 0x00000001c1c17836 */ /* 0x000fc40000000000 */
[----:B-1----:R-:W-:Y:S01]  /*8910*/  FADD.FTZ R0, R0, R3 ;  /* 0x0000000300007221 */ /* 0x002fe20000010000 */
[----:B------:R-:W-:Y:S02]  /*8920*/  IMAD.MOV.U32 R3, RZ, RZ, -0x800000 ;  /* 0xff800000ff037424 */ /* 0x000fe400078e00ff */
[----:B--2---:R-:W-:Y:S02]  /*8930*/  FADD.FTZ R8, R7, R6 ;  /* 0x0000000607087221 */ /* 0x004fe40000010000 */
[----:B------:R-:W1:Y:S01]  /*8940*/  SHFL.BFLY PT, R11, R0, 0x1, 0x1f ;  /* 0x0c201f00000b7f89 */ /* 0x000e6200000e0000 */
[----:B------:R-:W-:-:S03]  /*8950*/  IMAD.MOV.U32 R6, RZ, RZ, RZ ;  /* 0x000000ffff067224 */ /* 0x000fc600078e00ff */
[----:B------:R-:W2:Y:S01]  /*8960*/  SHFL.BFLY PT, R7, R8, 0x1, 0x1f ;  /* 0x0c201f0008077f89 */ /* 0x000ea200000e0000 */
[----:B-1----:R-:W-:Y:S01]  /*8970*/  FADD.FTZ R11, R0, R11 ;  /* 0x0000000b000b7221 */ /* 0x002fe20000010000 */
[----:B------:R-:W-:Y:S01]  /*8980*/  IMAD.U32 R0, RZ, RZ, UR36 ;  /* 0x00000024ff007e24 */ /* 0x000fe2000f8e00ff */
[----:B------:R-:W-:Y:S01]  /*8990*/  UIADD3 UR36, UR36, 0x1, URZ ;  /* 0x0000000124247890 */ /* 0x000fe2000fffe03f */
[----:B--2---:R-:W-:Y:S02]  /*89a0*/  FADD.FTZ R7, R8, R7 ;  /* 0x0000000708077221 */ /* 0x004fe40000010000 */
[----:B------:R-:W-:Y:S01]  /*89b0*/  FSETP.NE.FTZ.AND P1, PT, R11, RZ, PT ;  /* 0x000000ff0b00720b */ /* 0x000fe20003f35000 */
[----:B------:R-:W-:Y:S01]  /*89c0*/  @!P0 IMAD R0, R0, 0x40, R17 ;  /* 0x0000004000008824 */ /* 0x000fe200078e0211 */
[----:B------:R-:W-:Y:S01]  /*89d0*/  UISETP.NE.AND UP0, UPT, UR36, 0x2, UPT ;  /* 0x000000022400788c */ /* 0x000fe2000bf05270 */
[----:B------:R-:W-:-:S03]  /*89e0*/  FSETP.NE.FTZ.AND P2, PT, R7, RZ, PT ;  /* 0x000000ff0700720b */ /* 0x000fc60003f55000 */
[----:B------:R-:W-:Y:S01]  /*89f0*/  @!P0 LEA R13, R0, UR37, 0x2 ;  /* 0x00000025000d8c11 */ /* 0x000fe2000f8e10ff */
[----:B------:R-:W-:Y:S01]  /*8a00*/  USEL UR4, URZ, 0x1, UP0 ;  /* 0x000000013f047887 */ /* 0x000fe20008000000 */
[----:B------:R-:W-:Y:S01]  /*8a10*/  IMAD.MOV.U32 R0, RZ, RZ, -0x800000 ;  /* 0xff800000ff007424 */ /* 0x000fe200078e00ff */
[----:B------:R-:W-:-:S04]  /*8a20*/  USEL UR36, UR36, URZ, UP0 ;  /* 0x0000003f24247287 */ /* 0x000fc80008000000 */
[----:B------:R-:W1:Y:S01]  /*8a30*/  @P1 MUFU.RCP R9, R11 ;  /* 0x0000000b00091308 */ /* 0x000e620000001000 */
[----:B------:R-:W-:Y:S01]  /*8a40*/  @P1 FMUL.FTZ R21, R21, 0.69314718246459960938 ;  /* 0x3f31721815151820 */ /* 0x000fe20000410000 */
[----:B------:R-:W-:-:S06]  /*8a50*/  LOP3.LUT R2, R2, UR4, RZ, 0x3c, !PT ;  /* 0x0000000402027c12 */ /* 0x000fcc000f8e3cff */
[----:B------:R-:W2:Y:S08]  /*8a60*/  @P2 MUFU.RCP R6, R7 ;  /* 0x0000000700062308 */ /* 0x000eb00000001000 */
[----:B------:R-:W3:Y:S01]  /*8a70*/  @P1 MUFU.LG2 R20, R11 ;  /* 0x0000000b00141308 */ /* 0x000ee20000000c00 */
[----:B-1----:R1:W-:Y:S01]  /*8a80*/  @!P0 STS [R13+0x38400], R9 ;  /* 0x038400090d008388 */ /* 0x0023e20000000800 */
[----:B------:R-:W-:Y:S01]  /*8a90*/  FMUL.FTZ R10, R29, R9 ;  /* 0x000000091d0a7220 */ /* 0x000fe20000410000 */
[----:B------:R-:W-:-:S02]  /*8aa0*/  IMAD.U32 R29, RZ, RZ, UR11 ;  /* 0x0000000bff1d7e24 */ /* 0x000fc4000f8e00ff */
[-C--:B------:R-:W-:Y:S01]  /*8ab0*/  FMUL.FTZ R173, R24, R9.reuse ;  /* 0x0000000918ad7220 */ /* 0x080fe20000410000 */
[-C--:B------:R-:W-:Y:S01]  /*8ac0*/  FMUL.FTZ R8, R25, R9.reuse ;  /* 0x0000000919087220 */ /* 0x080fe20000410000 */
[-C--:B------:R-:W-:Y:S01]  /*8ad0*/  FMUL.FTZ R172, R28, R9.reuse ;  /* 0x000000091cac7220 */ /* 0x080fe20000410000 */
[-C--:B------:R-:W-:Y:S01]  /*8ae0*/  FMUL.FTZ R171, R32, R9.reuse ;  /* 0x0000000920ab7220 */ /* 0x080fe20000410000 */
[----:B------:R-:W4:Y:S01]  /*8af0*/  @P2 MUFU.LG2 R7, R7 ;  /* 0x0000000700072308 */ /* 0x000f220000000c00 */
[----:B--2---:R2:W-:Y:S01]  /*8b00*/  @!P0 STS [R13+0x38420], R6 ;  /* 0x038420060d008388 */ /* 0x0045e20000000800 */
[-C--:B------:R-:W-:Y:S01]  /*8b10*/  FMUL.FTZ R12, R33, R9.reuse ;  /* 0x00000009210c7220 */ /* 0x080fe20000410000 */
[-C--:B------:R-:W-:Y:S01]  /*8b20*/  FMUL.FTZ R170, R36, R9.reuse ;  /* 0x0000000924aa7220 */ /* 0x080fe20000410000 */
[-C--:B------:R-:W-:Y:S01]  /*8b30*/  FMUL.FTZ R14, R37, R9.reuse ;  /* 0x00000009250e7220 */ /* 0x080fe20000410000 */
        /* <DEDUP_REMOVED lines=57> */
[----:B------:R-:W-:Y:S01]  /*8ed0*/  @P2 FMUL.FTZ R29, R29, 0.69314718246459960938 ;  /* 0x3f3172181d1d2820 */ /* 0x000fe20000410000 */
[----:B---3--:R-:W-:Y:S01]  /*8ee0*/  @P1 FMUL.FTZ R20, R20, 0.69314718246459960938 ;  /* 0x3f31721814141820 */ /* 0x008fe20000410000 */
[----:B----4-:R-:W-:Y:S01]  /*8ef0*/  @P2 FMUL.FTZ R26, R7, 0.69314718246459960938 ;  /* 0x3f317218071a2820 */ /* 0x010fe20000410000 */
[-C--:B------:R-:W-:Y:S01]  /*8f00*/  FMUL.FTZ R11, R30, R6.reuse ;  /* 0x000000061e0b7220 */ /* 0x080fe20000410000 */
[-C--:B--2---:R-:W-:Y:S01]  /*8f10*/  FMUL.FTZ R13, R34, R6.reuse ;  /* 0x00000006220d7220 */ /* 0x084fe20000410000 */
        /* <DEDUP_REMOVED lines=65> */
.L_x_1048:
        /* <DEDUP_REMOVED lines=57> */
[----:B------:R-:W-:Y:S01]  /*96c0*/  SHF.R.U64 R5, R5, 0x3, RZ ;  /* 0x0000000305057819 */ /* 0x000fe200000012ff */
[--C-:B------:R-:W-:Y:S01]  /*96d0*/  IMAD.X R91, RZ, RZ, R123.reuse, P2 ;  /* 0x000000ffff5b7224 */ /* 0x100fe200010e067b */
[----:B------:R-:W-:Y:S01]  /*96e0*/  LOP3.LUT R20, R177, 0x380, RZ, 0xc0, !PT ;  /* 0x00000380b1147812 */ /* 0x000fe200078ec0ff */
[----:B------:R-:W-:Y:S01]  /*96f0*/  IMAD.X R95, RZ, RZ, R123, P1 ;  /* 0x000000ffff5f7224 */ /* 0x000fe200008e067b */
[----:B------:R-:W-:-:S02]  /*9700*/  IADD3 R98, P0, R122, 0x4020, RZ ;  /* 0x000040207a627810 */ /* 0x000fc40007f1e0ff */
        /* <DEDUP_REMOVED lines=15> */
[----:B------:R-:W-:-:S02]  /*9800*/  LOP3.LUT R28, R179, 0x380, RZ, 0xc0, !PT ;  /* 0x00000380b31c7812 */ /* 0x000fc400078ec0ff */
[----:B------:R-:W-:Y:S02]  /*9810*/  LOP3.LUT R36, R183, 0x380, RZ, 0xc0, !PT ;  /* 0x00000380b7247812 */ /* 0x000fe400078ec0ff */
[----:B------:R-:W-:Y:S02]  /*9820*/  SHF.R.U64 R20, R20, 0x3, RZ ;  /* 0x0000000314147819 */ /* 0x000fe400000012ff */
[----:B------:R-:W-:Y:S02]  /*9830*/  SHF.R.U64 R32, R32, 0x3, RZ ;  /* 0x0000000320207819 */ /* 0x000fe400000012ff */
[----:B------:R-:W-:Y:S02]  /*9840*/  SHF.R.U64 R28, R28, 0x3, RZ ;  /* 0x000000031c1c7819 */ /* 0x000fe400000012ff */
[----:B------:R-:W-:Y:S02]  /*9850*/  LOP3.LUT R40, R207, 0x380, RZ, 0xc0, !PT ;  /* 0x00000380cf287812 */ /* 0x000fe400078ec0ff */
[----:B------:R-:W-:-:S02]  /*9860*/  MOV R122, R122 ;  /* 0x0000007a007a7202 */ /* 0x000fc40000000f00 */
[----:B------:R-:W-:Y:S02]  /*9870*/  LOP3.LUT R44, R209, 0x380, RZ, 0xc0, !PT ;  /* 0x00000380d12c7812 */ /* 0x000fe400078ec0ff */
[----:B------:R-:W-:Y:S01]  /*9880*/  LOP3.LUT R27, R4, 0x380, RZ, 0xc0, !PT ;  /* 0x00000380041b7812 */ /* 0x000fe200078ec0ff */
[----:B------:R0:W-:Y:S01]  /*9890*/  STSM.16.M88.4 [R122], R8 ;  /* 0x000000087a007844 */ /* 0x0001e20000000200 */
[----:B------:R-:W-:Y:S02]  /*98a0*/  LOP3.LUT R123, R26, 0x380, RZ, 0xc0, !PT ;  /* 0x000003801a7b7812 */ /* 0x000fe400078ec0ff */
[----:B------:R-:W-:Y:S02]  /*98b0*/  SHF.R.U64 R36, R36, 0x3, RZ ;  /* 0x0000000324247819 */ /* 0x000fe400000012ff */
[----:B------:R-:W-:Y:S02]  /*98c0*/  LOP3.LUT R20, R20, R177, RZ, 0x3c, !PT ;  /* 0x000000b114147212 */ /* 0x000fe400078e3cff */
[----:B------:R-:W-:-:S02]  /*98d0*/  LOP3.LUT R90, R211, 0x380, RZ, 0xc0, !PT ;  /* 0x00000380d35a7812 */ /* 0x000fc400078ec0ff */
[----:B------:R-:W-:Y:S02]  /*98e0*/  LOP3.LUT R32, R32, R181, RZ, 0x3c, !PT ;  /* 0x000000b520207212 */ /* 0x000fe400078e3cff */
[----:B------:R-:W-:Y:S02]  /*98f0*/  LOP3.LUT R94, R213, 0x380, RZ, 0xc0, !PT ;  /* 0x00000380d55e7812 */ /* 0x000fe400078ec0ff */
[----:B------:R-:W-:Y:S02]  /*9900*/  LOP3.LUT R177, R98, 0x380, RZ, 0xc0, !PT ;  /* 0x0000038062b17812 */ /* 0x000fe400078ec0ff */
[----:B------:R-:W-:Y:S02]  /*9910*/  LOP3.LUT R28, R28, R179, RZ, 0x3c, !PT ;  /* 0x000000b31c1c7212 */ /* 0x000fe400078e3cff */
[----:B------:R-:W-:Y:S02]  /*9920*/  SHF.R.U64 R40, R40, 0x3, RZ ;  /* 0x0000000328287819 */ /* 0x000fe400000012ff */
[----:B------:R-:W-:-:S02]  /*9930*/  LOP3.LUT R181, R106, 0x380, RZ, 0xc0, !PT ;  /* 0x000003806ab57812 */ /* 0x000fc400078ec0ff */
[----:B------:R-:W-:Y:S02]  /*9940*/  SHF.R.U64 R44, R44, 0x3, RZ ;  /* 0x000000032c2c7819 */ /* 0x000fe400000012ff */
[----:B------:R-:W-:Y:S02]  /*9950*/  LOP3.LUT R179, R102, 0x380, RZ, 0xc0, !PT ;  /* 0x0000038066b37812 */ /* 0x000fe400078ec0ff */
[----:B------:R-:W-:Y:S02]  /*9960*/  SHF.R.U64 R27, R27, 0x3, RZ ;  /* 0x000000031b1b7819 */ /* 0x000fe400000012ff */
[----:B------:R-:W-:Y:S02]  /*9970*/  SHF.R.U64 R123, R123, 0x3, RZ ;  /* 0x000000037b7b7819 */ /* 0x000fe400000012ff */
[----:B------:R-:W-:Y:S02]  /*9980*/  LOP3.LUT R36, R36, R183, RZ, 0x3c, !PT ;  /* 0x000000b724247212 */ /* 0x000fe400078e3cff */
[----:B------:R-:W-:-:S02]  /*9990*/  SHF.R.U64 R90, R90, 0x3, RZ ;  /* 0x000000035a5a7819 */ /* 0x000fc400000012ff */
[----:B------:R-:W-:Y:S02]  /*99a0*/  SHF.R.U64 R94, R94, 0x3, RZ ;  /* 0x000000035e5e7819 */ /* 0x000fe400000012ff */
[----:B------:R-:W-:Y:S02]  /*99b0*/  LOP3.LUT R183, R110, 0x380, RZ, 0xc0, !PT ;  /* 0x000003806eb77812 */ /* 0x000fe400078ec0ff */
[----:B------:R-:W-:Y:S02]  /*99c0*/  SHF.R.U64 R177, R177, 0x3, RZ ;  /* 0x00000003b1b17819 */ /* 0x000fe400000012ff */
[----:B------:R-:W-:Y:S02]  /*99d0*/  LOP3.LUT R40, R40, R207, RZ, 0x3c, !PT ;  /* 0x000000cf28287212 */ /* 0x000fe400078e3cff */
[----:B------:R-:W-:Y:S02]  /*99e0*/  SHF.R.U64 R181, R181, 0x3, RZ ;  /* 0x00000003b5b57819 */ /* 0x000fe400000012ff */
[----:B------:R-:W-:-:S02]  /*99f0*/  LOP3.LUT R173, R6, 0x380, RZ, 0xc0, !PT ;  /* 0x0000038006ad7812 */ /* 0x000fc400078ec0ff */
[----:B------:R-:W-:Y:S02]  /*9a00*/  MOV R31, R20 ;  /* 0x00000014001f7202 */ /* 0x000fe40000000f00 */
[----:B------:R-:W-:Y:S02]  /*9a10*/  LOP3.LUT R44, R44, R209, RZ, 0x3c, !PT ;  /* 0x000000d12c2c7212 */ /* 0x000fe400078e3cff */
[----:B------:R-:W-:Y:S01]  /*9a20*/  SHF.R.U64 R179, R179, 0x3, RZ ;  /* 0x00000003b3b37819 */ /* 0x000fe200000012ff */
[----:B------:R-:W-:Y:S01]  /*9a30*/  STSM.16.M88.4 [R31], R12 ;  /* 0x0000000c1f007844 */ /* 0x000fe20000000200 */
[----:B------:R-:W-:Y:S02]  /*9a40*/  LOP3.LUT R114, R27, R4, RZ, 0x3c, !PT ;  /* 0x000000041b727212 */ /* 0x000fe400078e3cff */
[----:B------:R-:W-:Y:S02]  /*9a50*/  LOP3.LUT R118, R123, R26, RZ, 0x3c, !PT ;  /* 0x0000001a7b767212 */ /* 0x000fe400078e3cff */
[----:B------:R-:W-:-:S02]  /*9a60*/  MOV R29, R28 ;  /* 0x0000001c001d7202 */ /* 0x000fc40000000f00 */
[----:B0-----:R-:W-:Y:S02]  /*9a70*/  F2FP.BF16.F32.PACK_AB R8, R158, R163 ;  /* 0x000000a39e08723e */ /* 0x001fe400000010ff */
        /* <DEDUP_REMOVED lines=8> */
[----:B------:R-:W-:Y:S02]  /*9b00*/  F2FP.BF16.F32.PACK_AB R27, R55, R54 ;  /* 0x00000036371b723e */ /* 0x000fe400000010ff */
[----:B------:R-:W-:Y:S02]  /*9b10*/  LOP3.LUT R94, R94, R213, RZ, 0x3c, !PT ;  /* 0x000000d55e5e7212 */ /* 0x000fe400078e3cff */
[----:B------:R-:W-:Y:S01]  /*9b20*/  SHF.R.U64 R183, R183, 0x3, RZ ;  /* 0x00000003b7b77819 */ /* 0x000fe200000012ff */
[----:B------:R-:W-:Y:S01]  /*9b30*/  STSM.16.M88.4 [R32], R24 ;  /* 0x0000001820007844 */ /* 0x000fe20000000200 */
[----:B------:R-:W-:Y:S02]  /*9b40*/  LOP3.LUT R98, R177, R98, RZ, 0x3c, !PT ;  /* 0x00000062b1627212 */ /* 0x000fe400078e3cff */
[----:B------:R-:W-:-:S02]  /*9b50*/  MOV R36, R36 ;  /* 0x0000002400247202 */ /* 0x000fc40000000f00 */
[----:B------:R-:W-:Y:S02]  /*9b60*/  LOP3.LUT R106, R181, R106, RZ, 0x3c, !PT ;  /* 0x0000006ab56a7212 */ /* 0x000fe400078e3cff */
[----:B------:R-:W-:Y:S01]  /*9b70*/  F2FP.BF16.F32.PACK_AB R67, R71, R70 ;  /* 0x000000464743723e */ /* 0x000fe200000010ff */
[----:B------:R-:W-:Y:S01]  /*9b80*/  STSM.16.M88.4 [R36], R56 ;  /* 0x0000003824007844 */ /* 0x000fe20000000200 */
[----:B------:R-:W-:Y:S02]  /*9b90*/  SHF.R.U64 R173, R173, 0x3, RZ ;  /* 0x00000003adad7819 */ /* 0x000fe400000012ff */
        /* <DEDUP_REMOVED lines=9> */
[----:B------:R-:W-:Y:S01]  /*9c30*/  F2FP.BF16.F32.PACK_AB R144, R145, R144 ;  /* 0x000000909190723e */ /* 0x000fe200000010ff */
[----:B------:R-:W-:Y:S01]  /*9c40*/  UISETP.NE.U32.AND UP1, UPT, UR8, URZ, UPT ;  /* 0x0000003f0800728c */ /* 0x000fe2000bf25070 */
[----:B------:R-:W-:Y:S01]  /*9c50*/  MOV R40, R40 ;  /* 0x0000002800287202 */ /* 0x000fe20000000f00 */
[----:B0-----:R-:W-:Y:S01]  /*9c60*/  IMAD.U32 R8, RZ, RZ, UR4 ;  /* 0x00000004ff087e24 */ /* 0x001fe2000f8e00ff */
[----:B------:R-:W-:Y:S01]  /*9c70*/  LOP3.LUT R102, R179, R102, RZ, 0x3c, !PT ;  /* 0x00000066b3667212 */ /* 0x000fe200078e3cff */
[----:B------:R-:W-:Y:S01]  /*9c80*/  IMAD.U32 R9, RZ, RZ, UR7 ;  /* 0x00000007ff097e24 */ /* 0x000fe2000f8e00ff */
[----:B------:R-:W-:Y:S01]  /*9c90*/  MOV R44, R44 ;  /* 0x0000002c002c7202 */ /* 0x000fe20000000f00 */
[----:B------:R-:W-:Y:S01]  /*9ca0*/  STSM.16.M88.4 [R40], R64 ;  /* 0x0000004028007844 */ /* 0x000fe20000000200 */
[----:B------:R-:W-:Y:S02]  /*9cb0*/  F2FP.BF16.F32.PACK_AB R74, R77, R76 ;  /* 0x0000004c4d4a723e */ /* 0x000fe400000010ff */
[----:B------:R-:W-:-:S02]  /*9cc0*/  F2FP.BF16.F32.PACK_AB R75, R79, R78 ;  /* 0x0000004e4f4b723e */ /* 0x000fc400000010ff */
[----:B------:R-:W-:Y:S02]  /*9cd0*/  F2FP.BF16.F32.PACK_AB R81, R83, R82 ;  /* 0x000000525351723e */ /* 0x000fe400000010ff */
[----:B------:R-:W-:Y:S01]  /*9ce0*/  MOV R28, R90 ;  /* 0x0000005a001c7202 */ /* 0x000fe20000000f00 */
[----:B------:R-:W-:Y:S01]  /*9cf0*/  STSM.16.M88.4 [R44], R72 ;  /* 0x000000482c007844 */ /* 0x000fe20000000200 */
[----:B------:R-:W-:Y:S02]  /*9d00*/  F2FP.BF16.F32.PACK_AB R82, R85, R84 ;  /* 0x000000545552723e */ /* 0x000fe400000010ff */
[----:B------:R-:W-:Y:S02]  /*9d10*/  F2FP.BF16.F32.PACK_AB R83, R87, R86 ;  /* 0x000000565753723e */ /* 0x000fe400000010ff */
[----:B------:R-:W-:Y:S02]  /*9d20*/  LOP3.LUT R110, R183, R110, RZ, 0x3c, !PT ;  /* 0x0000006eb76e7212 */ /* 0x000fe400078e3cff */
[----:B------:R-:W-:Y:S01]  /*9d30*/  MOV R94, R94 ;  /* 0x0000005e005e7202 */ /* 0x000fe20000000f00 */
[----:B------:R-:W-:Y:S01]  /*9d40*/  STSM.16.M88.4 [R28], R80 ;  /* 0x000000501c007844 */ /* 0x000fe20000000200 */
[----:B------:R-:W-:-:S02]  /*9d50*/  MOV R21, R98 ;  /* 0x0000006200157202 */ /* 0x000fc40000000f00 */
[----:B------:R-:W-:Y:S02]  /*9d60*/  F2FP.BF16.F32.PACK_AB R89, R34, R30 ;  /* 0x0000001e2259723e */ /* 0x000fe400000010ff */
[----:B------:R-:W-:Y:S02]  /*9d70*/  F2FP.BF16.F32.PACK_AB R90, R93, R92 ;  /* 0x0000005c5d5a723e */ /* 0x000fe400000010ff */
[----:B------:R-:W-:Y:S02]  /*9d80*/  F2FP.BF16.F32.PACK_AB R91, R48, R38 ;  /* 0x00000026305b723e */ /* 0x000fe400000010ff */
[----:B------:R-:W-:Y:S02]  /*9d90*/  LOP3.LUT R4, R173, R6, RZ, 0x3c, !PT ;  /* 0x00000006ad047212 */ /* 0x000fe400078e3cff */
[----:B------:R-:W-:Y:S01]  /*9da0*/  MOV R20, R106 ;  /* 0x0000006a00147202 */ /* 0x000fe20000000f00 */
[----:B------:R-:W-:Y:S01]  /*9db0*/  STSM.16.M88.4 [R94], R88 ;  /* 0x000000585e007844 */ /* 0x000fe20000000200 */
[----:B------:R-:W-:-:S02]  /*9dc0*/  F2FP.BF16.F32.PACK_AB R97, R153, R50 ;  /* 0x000000329961723e */ /* 0x000fc400000010ff */
[----:B------:R-:W-:Y:S02]  /*9dd0*/  F2FP.BF16.F32.PACK_AB R98, R101, R100 ;  /* 0x000000646562723e */ /* 0x000fe400000010ff */
[----:B------:R-:W-:Y:S02]  /*9de0*/  F2FP.BF16.F32.PACK_AB R99, R155, R154 ;  /* 0x0000009a9b63723e */ /* 0x000fe400000010ff */
[----:B------:R-:W-:Y:S02]  /*9df0*/  MOV R102, R102 ;  /* 0x0000006600667202 */ /* 0x000fe40000000f00 */
[----:B------:R-:W-:Y:S01]  /*9e00*/  MOV R6, R114 ;  /* 0x0000007200067202 */ /* 0x000fe20000000f00 */
[----:B------:R-:W-:Y:S01]  /*9e10*/  STSM.16.M88.4 [R21], R96 ;  /* 0x0000006015007844 */ /* 0x000fe20000000200 */
[----:B------:R-:W-:Y:S02]  /*9e20*/  F2FP.BF16.F32.PACK_AB R105, R159, R157 ;  /* 0x0000009d9f69723e */ /* 0x000fe400000010ff */
[----:B------:R-:W-:-:S02]  /*9e30*/  F2FP.BF16.F32.PACK_AB R106, R109, R108 ;  /* 0x0000006c6d6a723e */ /* 0x000fc400000010ff */
[----:B------:R-:W-:Y:S02]  /*9e40*/  F2FP.BF16.F32.PACK_AB R107, R162, R161 ;  /* 0x000000a1a26b723e */ /* 0x000fe400000010ff */
[----:B------:R-:W-:Y:S02]  /*9e50*/  F2FP.BF16.F32.PACK_AB R113, R165, R164 ;  /* 0x000000a4a571723e */ /* 0x000fe400000010ff */
[----:B------:R-:W-:Y:S01]  /*9e60*/  F2FP.BF16.F32.PACK_AB R114, R117, R116 ;  /* 0x000000747572723e */ /* 0x000fe200000010ff */
[----:B------:R-:W-:Y:S01]  /*9e70*/  STSM.16.M88.4 [R102], R104 ;  /* 0x0000006866007844 */ /* 0x000fe20000000200 */
[----:B------:R-:W-:Y:S02]  /*9e80*/  F2FP.BF16.F32.PACK_AB R115, R167, R166 ;  /* 0x000000a6a773723e */ /* 0x000fe400000010ff */
[----:B------:R-:W-:Y:S02]  /*9e90*/  MOV R110, R110 ;  /* 0x0000006e006e7202 */ /* 0x000fe40000000f00 */
[----:B------:R-:W-:Y:S01]  /*9ea0*/  F2FP.BF16.F32.PACK_AB R121, R169, R168 ;  /* 0x000000a8a979723e */ /* 0x000fe200000010ff */
[----:B------:R-:W-:Y:S01]  /*9eb0*/  STSM.16.M88.4 [R20], R112 ;  /* 0x0000007014007844 */ /* 0x000fe20000000200 */
[----:B------:R-:W-:-:S02]  /*9ec0*/  F2FP.BF16.F32.PACK_AB R122, R125, R124 ;  /* 0x0000007c7d7a723e */ /* 0x000fc400000010ff */
[----:B------:R-:W-:Y:S02]  /*9ed0*/  F2FP.BF16.F32.PACK_AB R123, R127, R126 ;  /* 0x0000007e7f7b723e */ /* 0x000fe400000010ff */
[----:B------:R-:W-:Y:S02]  /*9ee0*/  F2FP.BF16.F32.PACK_AB R129, R131, R130 ;  /* 0x000000828381723e */ /* 0x000fe400000010ff */
[----:B------:R-:W-:Y:S01]  /*9ef0*/  F2FP.BF16.F32.PACK_AB R130, R133, R132 ;  /* 0x000000848582723e */ /* 0x000fe200000010ff */
[----:B------:R-:W-:Y:S01]  /*9f00*/  STSM.16.M88.4 [R110], R120 ;  /* 0x000000786e007844 */ /* 0x000fe20000000200 */
[----:B------:R-:W-:Y:S02]  /*9f10*/  F2FP.BF16.F32.PACK_AB R131, R135, R134 ;  /* 0x000000868783723e */ /* 0x000fe400000010ff */
[----:B------:R-:W-:Y:S02]  /*9f20*/  F2FP.BF16.F32.PACK_AB R137, R139, R138 ;  /* 0x0000008a8b89723e */ /* 0x000fe400000010ff */
[----:B------:R-:W-:Y:S01]  /*9f30*/  MOV R118, R118 ;  /* 0x0000007600767202 */ /* 0x000fe20000000f00 */
[----:B------:R-:W-:Y:S01]  /*9f40*/  STSM.16.M88.4 [R6], R128 ;  /* 0x0000008006007844 */ /* 0x000fe20000000200 */
[----:B------:R-:W-:-:S02]  /*9f50*/  F2FP.BF16.F32.PACK_AB R138, R141, R140 ;  /* 0x0000008c8d8a723e */ /* 0x000fc400000010ff */
[----:B------:R-:W-:Y:S02]  /*9f60*/  F2FP.BF16.F32.PACK_AB R139, R143, R142 ;  /* 0x0000008e8f8b723e */ /* 0x000fe400000010ff */
[----:B------:R-:W-:Y:S02]  /*9f70*/  F2FP.BF16.F32.PACK_AB R145, R147, R146 ;  /* 0x000000929391723e */ /* 0x000fe400000010ff */
[----:B------:R-:W-:Y:S01]  /*9f80*/  MOV R4, R4 ;  /* 0x0000000400047202 */ /* 0x000fe20000000f00 */
[----:B------:R-:W-:Y:S01]  /*9f90*/  STSM.16.M88.4 [R118], R136 ;  /* 0x0000008876007844 */ /* 0x000fe20000000200 */
[----:B------:R-:W-:Y:S02]  /*9fa0*/  F2FP.BF16.F32.PACK_AB R146, R149, R148 ;  /* 0x000000949592723e */ /* 0x000fe400000010ff */
[----:B------:R-:W-:Y:S02]  /*9fb0*/  F2FP.BF16.F32.PACK_AB R147, R151, R150 ;  /* 0x000000969793723e */ /* 0x000fe400000010ff */
[----:B------:R-:W-:-:S03]  /*9fc0*/  PLOP3.LUT P0, PT, PT, PT, UP0, 0x80, 0x0 ;  /* 0x000000000000781c */ /* 0x000fc60003f0f008 */
[----:B------:R0:W-:Y:S01]  /*9fd0*/  STSM.16.M88.4 [R4], R144 ;  /* 0x0000009004007844 */ /* 0x0001e20000000200 */
[----:B------:R-:W-:Y:S01]  /*9fe0*/  BAR.SYNC.DEFER_BLOCKING 0x1, 0x100 ;  /* 0x0044000000007b1d */ /* 0x000fe20000010000 */
[----:B------:R-:W-:Y:S01]  /*9ff0*/  UISETP.NE.AND.EX UP1, UPT, UR9, URZ, UPT, UP1 ;  /* 0x0000003f0900728c */ /* 0x000fe2000bf25310 */
[----:B------:R-:W-:-:S05]  /*a000*/  IMAD R11, R192, 0x40, R16 ;  /* 0x00000040c00b7824 */ /* 0x000fca00078e0210 */
[----:B------:R-:W-:-:S05]  /*a010*/  PLOP3.LUT P6, PT, PT, PT, UP1, 0x80, 0x0 ;  /* 0x000000000000781c */ /* 0x000fca0003fcf018 */
[----:B------:R-:W-:-:S04]  /*a020*/  @UP1 UIADD3 UR8, UP2, UR10, UR8, URZ ;  /* 0x000000080a081290 */ /* 0x000fc8000ff5e03f */
[----:B------:R-:W-:Y:S01]  /*a030*/  @UP1 UIADD3.X UR9, UR11, UR9, URZ, UP2, !UPT ;  /* 0x000000090b091290 */ /* 0x000fe200097fe43f */
[----:B------:R-:W-:Y:S01]  /*a040*/  ULDC UR4, c[0x0][0xb88] ;  /* 0x0002e20000047ab9 */ /* 0x000fe20000000800 */
[----:B------:R-:W-:-:S04]  /*a050*/  IMAD.WIDE R174, R11, 0x2, R174 ;  /* 0x000000020bae7825 */ /* 0x000fc800078e02ae */
[----:B0-----:R-:W-:Y:S01]  /*a060*/  IMAD.U32 R4, RZ, RZ, UR4 ;  /* 0x00000004ff047e24 */ /* 0x001fe2000f8e00ff */
[----:B------:R-:W2:Y:S01]  /*a070*/  @P0 LDG.E R5, desc[UR38][R8.64] ;  /* 0x0000002608050981 */ /* 0x000ea2000c1e1900 */
[----:B------:R-:W-:Y:S01]  /*a080*/  IMAD.U32 R10, RZ, RZ, UR8 ;  /* 0x00000008ff0a7e24 */ /* 0x000fe2000f8e00ff */
[C---:B------:R-:W-:Y:S01]  /*a090*/  IADD3 R13, P2, R174.reuse, 0x1000, RZ ;  /* 0x00001000ae0d7810 */ /* 0x040fe20007f5e0ff */
[----:B------:R-:W-:Y:S01]  /*a0a0*/  IMAD.U32 R11, RZ, RZ, UR9 ;  /* 0x00000009ff0b7e24 */ /* 0x000fe2000f8e00ff */
[C---:B------:R-:W-:Y:S02]  /*a0b0*/  IADD3 R25, P1, R174.reuse, 0x2000, RZ ;  /* 0x00002000ae197810 */ /* 0x040fe40007f3e0ff */
[----:B------:R-:W-:Y:S02]  /*a0c0*/  P2R R6, PR, RZ, 0x4 ;  /* 0x00000004ff067803 */ /* 0x000fe40000000000 */
[----:B------:R0:W5:Y:S01]  /*a0d0*/  @P6 LDG.E R4, desc[UR38][R10.64] ;  /* 0x000000260a046981 */ /* 0x000162000c1e1900 */
[----:B------:R-:W-:-:S02]  /*a0e0*/  IADD3 R29, P2, R174, 0x3000, RZ ;  /* 0x00003000ae1d7810 */ /* 0x000fc40007f5e0ff */
[C---:B------:R-:W-:Y:S02]  /*a0f0*/  IADD3 R33, P3, R174.reuse, 0x4000, RZ ;  /* 0x00004000ae217810 */ /* 0x040fe40007f7e0ff */
[C---:B------:R-:W-:Y:S02]  /*a100*/  IADD3 R37, P4, R174.reuse, 0x5000, RZ ;  /* 0x00005000ae257810 */ /* 0x040fe40007f9e0ff */
[----:B------:R-:W-:Y:S02]  /*a110*/  IADD3 R41, P5, R174, 0x6000, RZ ;  /* 0x00006000ae297810 */ /* 0x000fe40007fbe0ff */
[----:B------:R-:W-:Y:S02]  /*a120*/  LOP3.LUT R12, R13, 0x380, RZ, 0xc0, !PT ;  /* 0x000003800d0c7812 */ /* 0x000fe400078ec0ff */
[----:B------:R-:W-:Y:S02]  /*a130*/  LOP3.LUT R24, R25, 0x380, RZ, 0xc0, !PT ;  /* 0x0000038019187812 */ /* 0x000fe400078ec0ff */
[----:B------:R-:W-:-:S02]  /*a140*/  LOP3.LUT R28, R29, 0x380, RZ, 0xc0, !PT ;  /* 0x000003801d1c7812 */ /* 0x000fc400078ec0ff */
[----:B------:R-:W-:Y:S02]  /*a150*/  LOP3.LUT R32, R33, 0x380, RZ, 0xc0, !PT ;  /* 0x0000038021207812 */ /* 0x000fe400078ec0ff */
[----:B------:R-:W-:Y:S02]  /*a160*/  LOP3.LUT R36, R37, 0x380, RZ, 0xc0, !PT ;  /* 0x0000038025247812 */ /* 0x000fe400078ec0ff */
[----:B------:R-:W-:Y:S01]  /*a170*/  LOP3.LUT R40, R41, 0x380, RZ, 0xc0, !PT ;  /* 0x0000038029287812 */ /* 0x000fe200078ec0ff */
[----:B------:R-:W-:Y:S01]  /*a180*/  UMOV UR4, URZ ;  /* 0x0000003f00047c82 */ /* 0x000fe20008000000 */
[----:B------:R-:W-:Y:S02]  /*a190*/  SHF.R.U64 R12, R12, 0x3, RZ ;  /* 0x000000030c0c7819 */ /* 0x000fe400000012ff */
[----:B------:R-:W-:Y:S02]  /*a1a0*/  SHF.R.U64 R24, R24, 0x3, RZ ;  /* 0x0000000318187819 */ /* 0x000fe400000012ff */
[----:B------:R-:W-:-:S02]  /*a1b0*/  SHF.R.U64 R28, R28, 0x3, RZ ;  /* 0x000000031c1c7819 */ /* 0x000fc400000012ff */
[----:B------:R-:W-:Y:S02]  /*a1c0*/  SHF.R.U64 R32, R32, 0x3, RZ ;  /* 0x0000000320207819 */ /* 0x000fe400000012ff */
[----:B------:R-:W-:Y:S02]  /*a1d0*/  SHF.R.U64 R36, R36, 0x3, RZ ;  /* 0x0000000324247819 */ /* 0x000fe400000012ff */
[----:B------:R-:W-:Y:S02]  /*a1e0*/  SHF.R.U64 R40, R40, 0x3, RZ ;  /* 0x0000000328287819 */ /* 0x000fe400000012ff */
[----:B------:R-:W-:Y:S02]  /*a1f0*/  LOP3.LUT R12, R12, R13, RZ, 0x3c, !PT ;  /* 0x0000000d0c0c7212 */ /* 0x000fe400078e3cff */
[----:B------:R-:W-:Y:S02]  /*a200*/  LOP3.LUT R24, R24, R25, RZ, 0x3c, !PT ;  /* 0x0000001918187212 */ /* 0x000fe400078e3cff */
[----:B------:R-:W-:-:S02]  /*a210*/  LOP3.LUT R28, R28, R29, RZ, 0x3c, !PT ;  /* 0x0000001d1c1c7212 */ /* 0x000fc400078e3cff */
[----:B------:R-:W-:Y:S02]  /*a220*/  LOP3.LUT R32, R32, R33, RZ, 0x3c, !PT ;  /* 0x0000002120207212 */ /* 0x000fe400078e3cff */
[----:B------:R-:W-:Y:S02]  /*a230*/  LOP3.LUT R36, R36, R37, RZ, 0x3c, !PT ;  /* 0x0000002524247212 */ /* 0x000fe400078e3cff */
[----:B------:R-:W-:Y:S02]  /*a240*/  LOP3.LUT R40, R40, R41, RZ, 0x3c, !PT ;  /* 0x0000002928287212 */ /* 0x000fe400078e3cff */
[----:B--2---:R-:W-:Y:S01]  /*a250*/  @P0 R2UR UR4, R5 ;  /* 0x00000000050402ca */ /* 0x004fe200000e0000 */
[----:B0-----:R-:W-:-:S14]  /*a260*/  @P6 BRA `(.L_x_1074) ;  /* 0x0000000000106947 */ /* 0x001fdc0003800000 */
[----:B------:R-:W-:Y:S05]  /*a270*/  @!P0 BRA `(.L_x_1074) ;  /* 0x00000000000c8947 */ /* 0x000fea0003800000 */
[----:B------:R-:W2:Y:S04]  /*a280*/  LDG.E R5, desc[UR38][R8.64] ;  /* 0x0000002608057981 */ /* 0x000ea8000c1e1900 */
[----:B-----5:R-:W2:Y:S02]  /*a290*/  LDG.E R4, desc[UR38][R8.64+0x4] ;  /* 0x0000042608047981 */ /* 0x020ea4000c1e1900 */
[----:B--2---:R-:W-:-:S07]  /*a2a0*/  IMAD.IADD R4, R4, 0x1, -R5 ;  /* 0x0000000104047824 */ /* 0x004fce00078e0a05 */
.L_x_1074:
        /* <DEDUP_REMOVED lines=96> */
[----:B------:R-:W-:Y:S02]  /*a8b0*/  ULDC.64 UR8, c[0x0][0xc50] ;  /* 0x0003140000087ab9 */ /* 0x000fe40000000a00 */
[----:B------:R-:W-:Y:S01]  /*a8c0*/  LEA R6, P0, R8, UR8, 0x2 ;  /* 0x0000000808067c11 */ /* 0x000fe2000f8010ff */
[----:B------:R-:W-:-:S04]  /*a8d0*/  IMAD.IADD R5, R9, 0x1, R5 ;  /* 0x0000000109057824 */ /* 0x000fc800078e0205 */
[----:B------:R-:W-:Y:S01]  /*a8e0*/  SHFL.IDX PT, R10, R6, 0x1, 0x1c1f ;  /* 0x003c1f00060a7f89 */ /* 0x000fe200000e0000 */
[----:B------:R-:W-:Y:S01]  /*a8f0*/  LEA.HI.X R14, R8, UR9, R5, 0x2, P0 ;  /* 0x00000009080e7c11 */ /* 0x000fe200080f1405 */
[----:B------:R-:W-:Y:S02]  /*a900*/  IMAD.MOV R5, RZ, RZ, -R19 ;  /* 0x000000ffff057224 */ /* 0x000fe400078e0a13 */
[----:B------:R-:W-:Y:S03]  /*a910*/  SHFL.IDX PT, R8, R6, RZ, 0x1c1f ;  /* 0x001c1fff06087589 */ /* 0x000fe600000e0000 */
[----:B------:R-:W-:Y:S01]  /*a920*/  ISETP.NE.AND P0, PT, R18, R5, PT ;  /* 0x000000051200720c */ /* 0x000fe20003f05270 */
[----:B------:R-:W0:Y:S01]  /*a930*/  SHFL.IDX PT, R9, R14, RZ, 0x1c1f ;  /* 0x001c1fff0e097589 */ /* 0x000e2200000e0000 */
[C---:B------:R-:W-:Y:S02]  /*a940*/  VIADD R5, R21.reuse, 0x8 ;  /* 0x0000000815057836 */ /* 0x040fe40000000000 */
[-C--:B------:R-:W-:Y:S01]  /*a950*/  ISETP.GE.OR P1, PT, R21, R20.reuse, P0 ;  /* 0x000000141500720c */ /* 0x080fe20000726670 */
[----:B------:R-:W1:Y:S02]  /*a960*/  SHFL.IDX PT, R11, R14, 0x1, 0x1c1f ;  /* 0x003c1f000e0b7f89 */ /* 0x000e6400000e0000 */
[----:B------:R-:W-:-:S10]  /*a970*/  ISETP.GE.OR P0, PT, R5, R20, P0 ;  /* 0x000000140500720c */ /* 0x000fd40000706670 */
[----:B0-----:R0:W-:Y:S04]  /*a980*/  @!P1 ST.E desc[UR38][R8.64], R0 ;  /* 0x0000000008009985 */ /* 0x0011e8000c101926 */
[----:B-1----:R0:W-:Y:S02]  /*a990*/  @!P0 ST.E desc[UR38][R10.64], R3 ;  /* 0x000000030a008985 */ /* 0x0021e4000c101926 */
.L_x_1075:
[----:B------:R-:W1:Y:S01]  /*a9a0*/  LDC R83, c[0x0][0xce8] ;  /* 0x00033a00ff537b82 */ /* 0x000e620000000800 */
[----:B------:R-:W-:Y:S01]  /*a9b0*/  ULDC UR12, c[0x0][0xbc8] ;  /* 0x0002f200000c7ab9 */ /* 0x000fe20000000800 */
[----:B------:R-:W-:Y:S01]  /*a9c0*/  ULDC.64 UR10, c[0x0][0xba0] ;  /* 0x0002e800000a7ab9 */ /* 0x000fe20000000a00 */
[----:B------:R-:W-:Y:S01]  /*a9d0*/  ISETP.GE.AND P0, PT, R190, UR12, PT ;  /* 0x0000000cbe007c0c */ /* 0x000fe2000bf06270 */
[----:B0-----:R0:W5:Y:S03]  /*a9e0*/  LD.E.128 R8, desc[UR38][R174.64] ;  /* 0x00000026ae087980 */ /* 0x001166000c101d00 */
[----:B------:R-:W-:Y:S01]  /*a9f0*/  SEL R3, RZ, 0xffffffff, P0 ;  /* 0xffffffffff037807 */ /* 0x000fe20000000000 */
[----:B------:R-:W5:Y:S01]  /*aa00*/  LD.E.128 R12, desc[UR38][R12.64] ;  /* 0x000000260c0c7980 */ /* 0x000f62000c101d00 */
[----:B------:R-:W-:Y:S02]  /*aa10*/  ISETP.GE.AND P0, PT, R189, UR12, PT ;  /* 0x0000000cbd007c0c */ /* 0x000fe4000bf06270 */
[----:B------:R-:W-:Y:S01]  /*aa20*/  ISETP.GE.AND P1, PT, R16, UR12, PT ;  /* 0x0000000c10007c0c */ /* 0x000fe2000bf26270 */
[----:B------:R-:W5:Y:S04]  /*aa30*/  LD.E.128 R24, desc[UR38][R24.64] ;  /* 0x0000002618187980 */ /* 0x000f68000c101d00 */
[----:B------:R-:W5:Y:S04]  /*aa40*/  LD.E.128 R28, desc[UR38][R28.64] ;  /* 0x000000261c1c7980 */ /* 0x000f68000c101d00 */
[----:B------:R-:W5:Y:S01]  /*aa50*/  LD.E.128 R32, desc[UR38][R32.64] ;  /* 0x0000002620207980 */ /* 0x000f62000c101d00 */
[----:B-1----:R-:W-:Y:S01]  /*aa60*/  ISETP.NE.AND P2, PT, R83, 0x1, PT ;  /* 0x000000015300780c */ /* 0x002fe20003f45270 */
[----:B------:R-:W-:Y:S01]  /*aa70*/  IMAD.SHL.U32 R5, R3, 0x2, RZ ;  /* 0x0000000203057824 */ /* 0x000fe200078e00ff */
[----:B------:R-:W-:Y:S01]  /*aa80*/  SEL R3, RZ, 0xffffffff, P0 ;  /* 0xffffffffff037807 */ /* 0x000fe20000000000 */
[----:B------:R-:W5:Y:S01]  /*aa90*/  LD.E.128 R36, desc[UR38][R36.64] ;  /* 0x0000002624247980 */ /* 0x000f62000c101d00 */
[----:B------:R-:W-:-:S03]  /*aaa0*/  SEL R0, RZ, 0x1, P1 ;  /* 0x00000001ff007807 */ /* 0x000fc60000800000 */
[----:B------:R-:W5:Y:S04]  /*aab0*/  LD.E.128 R40, desc[UR38][R40.64] ;  /* 0x0000002628287980 */ /* 0x000f68000c101d00 */
[----:B------:R-:W5:Y:S02]  /*aac0*/  LD.E.128 R44, desc[UR38][R44.64] ;  /* 0x000000262c2c7980 */ /* 0x000f64000c101d00 */
[----:B------:R-:W1:Y:S01]  /*aad0*/  @P2 LDC R21, c[0x0][0xcec] ;  /* 0x00033b00ff152b82 */ /* 0x000e620000000800 */
[----:B------:R-:W-:Y:S01]  /*aae0*/  IMAD.SHL.U32 R3, R3, 0x4, RZ ;  /* 0x0000000403037824 */ /* 0x000fe200078e00ff */
[----:B------:R-:W-:Y:S01]  /*aaf0*/  LOP3.LUT R0, R5, 0x2, R0, 0xe2, !PT ;  /* 0x0000000205007812 */ /* 0x000fe200078ee200 */
[----:B------:R-:W-:Y:S01]  /*ab00*/  UIMAD UR7, UR14, UR10, URZ ;  /* 0x0000000a0e0772a4 */ /* 0x000fe2000f8e023f */
[----:B------:R-:W-:Y:S01]  /*ab10*/  ISETP.GE.AND P0, PT, R188, UR12, PT ;  /* 0x0000000cbc007c0c */ /* 0x000fe2000bf06270 */
[----:B------:R-:W5:Y:S03]  /*ab20*/  LD.E.128 R48, desc[UR38][R48.64] ;  /* 0x0000002630307980 */ /* 0x000f66000c101d00 */
[----:B------:R-:W2:Y:S01]  /*ab30*/  @P2 LDC R81, c[0x0][0xcf0] ;  /* 0x00033c00ff512b82 */ /* 0x000ea20000000800 */
[----:B------:R-:W-:Y:S01]  /*ab40*/  LOP3.LUT R3, R3, 0x4, R0, 0xe2, !PT ;  /* 0x0000000403037812 */ /* 0x000fe200078ee200 */
[----:B------:R-:W-:Y:S01]  /*ab50*/  UIMAD.WIDE.U32 UR8, UR4, UR10, URZ ;  /* 0x0000000a040872a5 */ /* 0x000fe2000f8e003f */
[----:B------:R-:W-:Y:S01]  /*ab60*/  SEL R5, RZ, 0xffffffff, P0 ;  /* 0xffffffffff057807 */ /* 0x000fe20000000000 */
[----:B------:R-:W-:Y:S01]  /*ab70*/  UIMAD UR7, UR4, UR11, UR7 ;  /* 0x0000000b040772a4 */ /* 0x000fe2000f8e0207 */
[----:B------:R-:W-:Y:S01]  /*ab80*/  IMAD R0, R191, 0x20, R192 ;  /* 0x00000020bf007824 */ /* 0x000fe200078e02c0 */
[----:B------:R-:W-:Y:S01]  /*ab90*/  ISETP.GE.AND P0, PT, R187, UR12, PT ;  /* 0x0000000cbb007c0c */ /* 0x000fe2000bf06270 */
[----:B------:R-:W-:Y:S01]  /*aba0*/  IMAD.U32 R85, RZ, RZ, UR42 ;  /* 0x0000002aff557e24 */ /* 0x000fe2000f8e00ff */
[----:B------:R-:W-:Y:S01]  /*abb0*/  ULDC.64 UR10, c[0x0][0xbe8] ;  /* 0x0002fa00000a7ab9 */ /* 0x000fe20000000a00 */
[----:B------:R-:W-:Y:S01]  /*abc0*/  UIADD3 UR9, UR9, UR7, URZ ;  /* 0x0000000709097290 */ /* 0x000fe2000fffe03f */
[----:B------:R-:W-:Y:S01]  /*abd0*/  IMAD.SHL.U32 R6, R5, 0x8, RZ ;  /* 0x0000000805067824 */ /* 0x000fe200078e00ff */
[----:B------:R-:W-:Y:S01]  /*abe0*/  UIMAD UR4, UR15, UR10, URZ ;  /* 0x0000000a0f0472a4 */ /* 0x000fe2000f8e023f */
[----:B------:R-:W-:Y:S01]  /*abf0*/  IMAD R82, R85, 0x40, R0 ;  /* 0x0000004055527824 */ /* 0x000fe200078e0200 */
[----:B------:R-:W-:Y:S01]  /*ac00*/  SEL R0, RZ, 0xffffffff, P0 ;  /* 0xffffffffff007807 */ /* 0x000fe20000000000 */
[----:B------:R-:W-:Y:S01]  /*ac10*/  UIMAD.WIDE.U32 UR8, UR43, UR10, UR8 ;  /* 0x0000000a2b0872a5 */ /* 0x000fe2000f8e0008 */
[----:B------:R-:W-:Y:S01]  /*ac20*/  LOP3.LUT R5, R6, 0x8, R3, 0xe2, !PT ;  /* 0x0000000806057812 */ /* 0x000fe200078ee203 */
[----:B------:R-:W-:Y:S01]  /*ac30*/  UIMAD UR4, UR43, UR11, UR4 ;  /* 0x0000000b2b0472a4 */ /* 0x000fe2000f8e0204 */
[----:B------:R-:W5:Y:S01]  /*ac40*/  LD.E.128 R52, desc[UR38][R52.64] ;  /* 0x0000002634347980 */ /* 0x000f62000c101d00 */
[----:B------:R-:W-:Y:S01]  /*ac50*/  IMAD.SHL.U32 R6, R0, 0x10, RZ ;  /* 0x0000001000067824 */ /* 0x000fe200078e00ff */
[----:B------:R-:W-:Y:S01]  /*ac60*/  ULDC.64 UR10, c[0x0][0xbf0] ;  /* 0x0002fc00000a7ab9 */ /* 0x000fe20000000a00 */
[----:B-1----:R-:W-:Y:S01]  /*ac70*/  @P2 IMAD.HI.U32 R0, R82, R21, RZ ;  /* 0x0000001552002227 */ /* 0x002fe200078e00ff */
[----:B------:R-:W-:Y:S01]  /*ac80*/  UIADD3 UR9, UR9, UR4, URZ ;  /* 0x0000000409097290 */ /* 0x000fe2000fffe03f */
[----:B------:R-:W5:Y:S01]  /*ac90*/  LD.E.128 R56, desc[UR38][R56.64] ;  /* 0x0000002638387980 */ /* 0x000f62000c101d00 */
[----:B------:R-:W-:Y:S01]  /*aca0*/  UIMAD UR4, UR41, UR10, URZ ;  /* 0x0000000a290472a4 */ /* 0x000fe2000f8e023f */
[----:B------:R-:W-:Y:S01]  /*acb0*/  IMAD.MOV.U32 R3, RZ, RZ, R82 ;  /* 0x000000ffff037224 */ /* 0x000fe200078e0052 */
[----:B------:R-:W-:Y:S01]  /*acc0*/  UIMAD.WIDE.U32 UR8, UR40, UR10, UR8 ;  /* 0x0000000a280872a5 */ /* 0x000fe2000f8e0008 */
[----:B--2---:R-:W-:Y:S01]  /*acd0*/  @P2 SHF.R.U32.HI R3, RZ, R81, R0 ;  /* 0x00000051ff032219 */ /* 0x004fe20000011600 */
[----:B------:R-:W-:Y:S01]  /*ace0*/  UIMAD UR4, UR40, UR11, UR4 ;  /* 0x0000000b280472a4 */ /* 0x000fe2000f8e0204 */
[----:B------:R-:W-:Y:S01]  /*acf0*/  LOP3.LUT R6, R6, 0x10, R5, 0xe2, !PT ;  /* 0x0000001006067812 */ /* 0x000fe200078ee205 */
[----:B------:R-:W5:Y:S01]  /*ad00*/  LD.E.128 R60, desc[UR38][R60.64] ;  /* 0x000000263c3c7980 */ /* 0x000f62000c101d00 */
[--C-:B------:R-:W-:Y:S01]  /*ad10*/  SHF.R.S32.HI R5, RZ, 0x1f, R3.reuse ;  /* 0x0000001fff057819 */ /* 0x100fe20000011403 */
[----:B------:R-:W-:Y:S01]  /*ad20*/  UIADD3 UR4, UR9, UR4, URZ ;  /* 0x0000000409047290 */ /* 0x000fe2000fffe03f */
[----:B------:R-:W-:Y:S01]  /*ad30*/  ISETP.GE.AND P0, PT, R186, UR12, PT ;  /* 0x0000000cba007c0c */ /* 0x000fe2000bf06270 */
[----:B------:R-:W-:Y:S01]  /*ad40*/  IMAD.U32 R20, RZ, RZ, UR8 ;  /* 0x00000008ff147e24 */ /* 0x000fe2000f8e00ff */
[----:B------:R-:W5:Y:S01]  /*ad50*/  LD.E.128 R64, desc[UR38][R64.64] ;  /* 0x0000002640407980 */ /* 0x000f62000c101d00 */
[----:B------:R-:W-:Y:S01]  /*ad60*/  IMAD.U32 R21, RZ, RZ, UR9 ;  /* 0x00000009ff157e24 */ /* 0x000fe2000f8e00ff */
[----:B------:R-:W-:Y:S01]  /*ad70*/  ULDC.64 UR8, c[0x0][0xbe0] ;  /* 0x0002f80000087ab9 */ /* 0x000fe20000000a00 */
[----:B------:R-:W-:Y:S01]  /*ad80*/  IMAD.MOV R81, RZ, RZ, -R3 ;  /* 0x000000ffff517224 */ /* 0x000fe200078e0a03 */
[----:B------:R-:W-:Y:S01]  /*ad90*/  SEL R0, RZ, 0xffffffff, P0 ;  /* 0xffffffffff007807 */ /* 0x000fe20000000000 */
[----:B------:R-:W-:Y:S01]  /*ada0*/  IMAD R80, R5, UR8, RZ ;  /* 0x0000000805507c24 */ /* 0x000fe2000f8e02ff */
[----:B------:R-:W5:Y:S01]  /*adb0*/  LD.E.128 R68, desc[UR38][R68.64] ;  /* 0x0000002644447980 */ /* 0x000f62000c101d00 */
[----:B------:R-:W-:-:S02]  /*adc0*/  IMAD R5, R83, R81, R82 ;  /* 0x0000005153057224 */ /* 0x000fc400078e0252 */
[----:B------:R-:W-:Y:S01]  /*add0*/  IMAD.U32 R21, RZ, RZ, UR4 ;  /* 0x00000004ff157e24 */ /* 0x000fe2000f8e00ff */
[----:B------:R-:W5:Y:S01]  /*ade0*/  LD.E.128 R76, desc[UR38][R76.64] ;  /* 0x000000264c4c7980 */ /* 0x000f62000c101d00 */
[----:B------:R-:W-:Y:S01]  /*adf0*/  IMAD.SHL.U32 R85, R0, 0x20, RZ ;  /* 0x0000002000557824 */ /* 0x000fe200078e00ff */
[----:B------:R-:W-:Y:S02]  /*ae00*/  SHF.R.S32.HI R0, RZ, 0x1f, R5 ;  /* 0x0000001fff007819 */ /* 0x000fe40000011405 */
[----:B------:R-:W5:Y:S01]  /*ae10*/  LD.E.128 R72, desc[UR38][R72.64] ;  /* 0x0000002648487980 */ /* 0x000f62000c101d00 */
[----:B------:R-:W-:Y:S01]  /*ae20*/  ISETP.GE.AND P0, PT, R196, UR12, PT ;  /* 0x0000000cc4007c0c */ /* 0x000fe2000bf06270 */
[----:B------:R-:W-:Y:S01]  /*ae30*/  IMAD R81, R3, UR9, R80 ;  /* 0x0000000903517c24 */ /* 0x000fe2000f8e0250 */
[----:B------:R-:W-:Y:S01]  /*ae40*/  LOP3.LUT R6, R85, 0x20, R6, 0xe2, !PT ;  /* 0x0000002055067812 */ /* 0x000fe200078ee206 */
[----:B------:R-:W-:Y:S01]  /*ae50*/  @!PT LDS RZ, [RZ] ;  /* 0x00000000fffff984 */ /* 0x000fe20000000800 */
[----:B------:R-:W-:Y:S01]  /*ae60*/  @!PT LDS RZ, [RZ] ;  /* 0x00000000fffff984 */ /* 0x000fe20000000800 */
[----:B------:R-:W-:Y:S01]  /*ae70*/  @!PT LDS RZ, [RZ] ;  /* 0x00000000fffff984 */ /* 0x000fe20000000800 */
[----:B------:R-:W-:Y:S01]  /*ae80*/  @!PT LDS RZ, [RZ] ;  /* 0x00000000fffff984 */ /* 0x000fe20000000800 */
[----:B------:R1:W-:Y:S06]  /*ae90*/  MEMBAR.ALL.CTA ;  /* 0x0000000000007992 */ /* 0x0003ec0000008000 */
[----:B-1----:R-:W1:Y:S01]  /*aea0*/  FENCE.VIEW.ASYNC.S ;  /* 0x00000000000073c6 */ /* 0x002e620000000000 */
[----:B------:R-:W-:Y:S01]  /*aeb0*/  IMAD.WIDE.U32 R20, R3, UR8, R20 ;  /* 0x0000000803147c25 */ /* 0x000fe2000f8e0014 */
[----:B------:R-:W-:Y:S01]  /*aec0*/  ULDC.64 UR8, c[0x0][0xbd8] ;  /* 0x0002f60000087ab9 */ /* 0x000fe20000000a00 */
[----:B------:R-:W-:Y:S01]  /*aed0*/  SEL R3, RZ, 0x40, P0 ;  /* 0x00000040ff037807 */ /* 0x000fe20000000000 */
[----:B------:R-:W-:Y:S01]  /*aee0*/  UIADD3 UR4, UR37, 0x38820, URZ ;  /* 0x0003882025047890 */ /* 0x000fe2000fffe03f */
[----:B------:R-:W-:Y:S01]  /*aef0*/  IMAD.U32 R87, RZ, RZ, UR42 ;  /* 0x0000002aff577e24 */ /* 0x000fe2000f8e00ff */
[----:B------:R-:W-:Y:S01]  /*af00*/  ISETP.GE.AND P0, PT, R195, UR12, PT ;  /* 0x0000000cc3007c0c */ /* 0x000fe2000bf06270 */
[----:B------:R-:W-:Y:S01]  /*af10*/  IMAD R0, R0, UR8, RZ ;  /* 0x0000000800007c24 */ /* 0x000fe2000f8e02ff */
[----:B------:R-:W-:Y:S01]  /*af20*/  LOP3.LUT R3, R6, R3, RZ, 0xfc, !PT ;  /* 0x0000000306037212 */ /* 0x000fe200078efcff */
[----:B------:R-:W-:Y:S01]  /*af30*/  IMAD.IADD R21, R21, 0x1, R81 ;  /* 0x0000000115157824 */ /* 0x000fe200078e0251 */
[----:B------:R-:W-:Y:S01]  /*af40*/  UPRMT UR4, URZ, 0x654, UR4 ;  /* 0x000006543f047896 */ /* 0x000fe20008000004 */
[----:B-----5:R-:W-:Y:S01]  /*af50*/  IMAD R88, R4, R83, RZ ;  /* 0x0000005304587224 */ /* 0x020fe200078e02ff */
[----:B------:R-:W-:Y:S01]  /*af60*/  BSSY B1, `(.L_x_1076) ;  /* 0x000002e000017945 */ /* 0x000fe20003800000 */
[----:B------:R-:W-:-:S02]  /*af70*/  IMAD R87, R87, 0x40, R192 ;  /* 0x0000004057577824 */ /* 0x000fc400078e02c0 */
[C---:B------:R-:W-:Y:S01]  /*af80*/  IMAD R81, R5.reuse, UR9, R0 ;  /* 0x0000000905517c24 */ /* 0x040fe2000f8e0200 */
[----:B------:R-:W-:Y:S01]  /*af90*/  SEL R0, RZ, 0x80, P0 ;  /* 0x00000080ff007807 */ /* 0x000fe20000000000 */
[----:B------:R-:W-:Y:S01]  /*afa0*/  IMAD.WIDE.U32 R4, R5, UR8, R20 ;  /* 0x0000000805047c25 */ /* 0x000fe2000f8e0014 */
[----:B------:R-:W-:Y:S01]  /*afb0*/  ISETP.GE.AND P0, PT, R87, R88, PT ;  /* 0x000000585700720c */ /* 0x000fe20003f06270 */
[----:B------:R-:W-:Y:S01]  /*afc0*/  ULDC.64 UR8, c[0x0][0xb80] ;  /* 0x0002e00000087ab9 */ /* 0x000fe20000000a00 */
[----:B------:R-:W-:Y:S01]  /*afd0*/  LOP3.LUT R0, R3, R0, RZ, 0xfc, !PT ;  /* 0x0000000003007212 */ /* 0x000fe200078efcff */
[----:B------:R-:W-:Y:S01]  /*afe0*/  IMAD.IADD R5, R5, 0x1, R81 ;  /* 0x0000000105057824 */ /* 0x000fe200078e0251 */
[C---:B------:R-:W-:Y:S01]  /*aff0*/  LEA R6, P1, R4.reuse, UR8, 0x1 ;  /* 0x0000000804067c11 */ /* 0x040fe2000f8208ff */
[----:B-1----:R-:W-:Y:S03]  /*b000*/  SYNCS.ARRIVE.TRANS64.RED.A1T0 RZ, [UR4], RZ ;  /* 0x000000ffffff79a7 */ /* 0x002fe60008100404 */
[----:B------:R-:W-:Y:S01]  /*b010*/  LEA.HI.X R86, R4, UR9, R5, 0x1, P1 ;  /* 0x0000000904567c11 */ /* 0x000fe200088f0c05 */
[----:B------:R0:W1:Y:S04]  /*b020*/  SHFL.IDX PT, R20, R6, RZ, 0x181f ;  /* 0x00181fff06147589 */ /* 0x00006800000e0000 */
[----:B------:R0:W2:Y:S01]  /*b030*/  SHFL.IDX PT, R21, R86, RZ, 0x181f ;  /* 0x00181fff56157589 */ /* 0x0000a200000e0000 */
[----:B------:R-:W-:Y:S05]  /*b040*/  @P0 BRA `(.L_x_1077) ;  /* 0x00000000007c0947 */ /* 0x000fea0003800000 */
[----:B------:R-:W-:Y:S02]  /*b050*/  ISETP.GE.AND P1, PT, R190, UR12, PT ;  /* 0x0000000cbe007c0c */ /* 0x000fe4000bf26270 */
[----:B------:R-:W-:Y:S02]  /*b060*/  ISETP.GE.AND P0, PT, R16, UR12, PT ;  /* 0x0000000c10007c0c */ /* 0x000fe4000bf06270 */
[----:B------:R-:W-:Y:S02]  /*b070*/  ISETP.GE.AND P5, PT, R189, UR12, PT ;  /* 0x0000000cbd007c0c */ /* 0x000fe4000bfa6270 */
[----:B------:R-:W-:-:S07]  /*b080*/  ISETP.GE.AND P3, PT, R188, UR12, PT ;  /* 0x0000000cbc007c0c */ /* 0x000fce000bf66270 */
[-C--:B-1----:R-:W-:Y:S02]  /*b090*/  @!P1 LEA R80, P2, R190, R20.reuse, 0x1 ;  /* 0x00000014be509211 */ /* 0x082fe400078408ff */
        /* <DEDUP_REMOVED lines=26> */
.L_x_1077:
[----:B------:R-:W-:Y:S05]  /*b240*/  BSYNC B1 ;  /* 0x0000000000017941 */ /* 0x000fea0003800000 */
.L_x_1076:
[----:B---3--:R-:W-:Y:S01]  /*b250*/  VIADD R4, R87, 0x20 ;  /* 0x0000002057047836 */ /* 0x008fe20000000000 */
[----:B------:R4:W3:Y:S04]  /*b260*/  SHFL.IDX PT, R9, R86, 0x1, 0x181f ;  /* 0x00381f0056097f89 */ /* 0x0008e800000e0000 */
        /* <DEDUP_REMOVED lines=22> */
[-C--:B------:R-:W-:Y:S02]  /*b3d0*/  @!P0 LEA R12, P3, R186, R8.reuse, 0x1 ;  /* 0x00000008ba0c8211 */ /* 0x080fe400078608ff */
        /* <DEDUP_REMOVED lines=13> */
.L_x_1073:
        /* <DEDUP_REMOVED lines=31> */
.L_x_1079:
        /* <DEDUP_REMOVED lines=46> */
.L_x_1081:
[----:B------:R-:W-:Y:S05]  /*b980*/  BSYNC B1 ;  /* 0x0000000000017941 */ /* 0x000fea0003800000 */
.L_x_1080:
        /* <DEDUP_REMOVED lines=60> */
[----:B------:R-:W-:Y:S01]  /*bd50*/  LOP3.LUT R10, R15, 0x10, R10, 0xe2, !PT ;  /* 0x000000100f0a7812 */ /* 0x000fe200078ee20a */
[----:B------:R-:W-:-:S02]  /*bd60*/  IMAD.IADD R5, R5, 0x1, R11 ;  /* 0x0000000105057824 */ /* 0x000fc400078e020b */
[----:B------:R-:W-:Y:S02]  /*bd70*/  IMAD R0, R3, UR8, RZ ;  /* 0x0000000803007c24 */ /* 0x000fe4000f8e02ff */
[----:B------:R-:W-:Y:S02]  /*bd80*/  IMAD.U32 R11, RZ, RZ, UR42 ;  /* 0x0000002aff0b7e24 */ /* 0x000fe4000f8e00ff */
[----:B------:R-:W-:Y:S02]  /*bd90*/  IMAD R3, R9, UR9, R0 ;  /* 0x0000000909037c24 */ /* 0x000fe4000f8e0200 */
[----:B------:R-:W-:Y:S02]  /*bda0*/  IMAD R0, R11, 0x40, R192 ;  /* 0x000000400b007824 */ /* 0x000fe400078e02c0 */
[----:B------:R-:W-:Y:S01]  /*bdb0*/  IMAD.WIDE.U32 R4, R9, UR8, R4 ;  /* 0x0000000809047c25 */ /* 0x000fe2000f8e0004 */
[----:B------:R-:W-:Y:S01]  /*bdc0*/  SEL R9, RZ, 0x40, P0 ;  /* 0x00000040ff097807 */ /* 0x000fe20000000000 */
[----:B------:R-:W-:Y:S01]  /*bdd0*/  ULDC.64 UR8, c[0x0][0xb80] ;  /* 0x0002e00000087ab9 */ /* 0x000fe20000000a00 */
[----:B------:R-:W-:Y:S01]  /*bde0*/  ISETP.GE.AND P0, PT, R0, R27, PT ;  /* 0x0000001b0000720c */ /* 0x000fe20003f06270 */
[----:B------:R-:W-:Y:S01]  /*bdf0*/  IMAD.SHL.U32 R15, R8, 0x20, RZ ;  /* 0x00000020080f7824 */ /* 0x000fe200078e00ff */
[----:B------:R-:W-:Y:S01]  /*be00*/  LEA R6, P1, R4, UR8, 0x1 ;  /* 0x0000000804067c11 */ /* 0x000fe2000f8208ff */
[----:B------:R-:W-:Y:S01]  /*be10*/  IMAD.IADD R3, R5, 0x1, R3 ;  /* 0x0000000105037824 */ /* 0x000fe200078e0203 */
[----:B------:R-:W-:-:S02]  /*be20*/  SEL R5, RZ, 0x80, P2 ;  /* 0x00000080ff057807 */ /* 0x000fc40001000000 */
[----:B------:R-:W-:Y:S01]  /*be30*/  LOP3.LUT R10, R15, 0x20, R10, 0xe2, !PT ;  /* 0x000000200f0a7812 */ /* 0x000fe200078ee20a */
[----:B------:R0:W1:Y:S01]  /*be40*/  SHFL.IDX PT, R8, R6, RZ, 0x181f ;  /* 0x00181fff06087589 */ /* 0x00006200000e0000 */
[----:B------:R-:W-:Y:S02]  /*be50*/  LEA.HI.X R3, R4, UR9, R3, 0x1, P1 ;  /* 0x0000000904037c11 */ /* 0x000fe400088f0c03 */
[----:B------:R-:W-:-:S03]  /*be60*/  LOP3.LUT R24, R10, R9, RZ, 0xfc, !PT ;  /* 0x000000090a187212 */ /* 0x000fc600078efcff */
[----:B------:R0:W2:Y:S01]  /*be70*/  SHFL.IDX PT, R9, R3, RZ, 0x181f ;  /* 0x00181fff03097589 */ /* 0x0000a200000e0000 */
[----:B------:R-:W-:Y:S01]  /*be80*/  LOP3.LUT R25, R24, R5, RZ, 0xfc, !PT ;  /* 0x0000000518197212 */ /* 0x000fe200078efcff */
[----:B------:R-:W-:Y:S06]  /*be90*/  @P0 BRA `(.L_x_1083) ;  /* 0x00000000007c0947 */ /* 0x000fec0003800000 */
[----:B------:R-:W-:Y:S02]  /*bea0*/  ISETP.GE.AND P2, PT, R190, UR14, PT ;  /* 0x0000000ebe007c0c */ /* 0x000fe4000bf46270 */
[----:B------:R-:W-:Y:S02]  /*beb0*/  ISETP.GE.AND P1, PT, R16, UR14, PT ;  /* 0x0000000e10007c0c */ /* 0x000fe4000bf26270 */
[----:B------:R-:W-:Y:S02]  /*bec0*/  ISETP.GE.AND P5, PT, R189, UR14, PT ;  /* 0x0000000ebd007c0c */ /* 0x000fe4000bfa6270 */
[----:B------:R-:W-:-:S07]  /*bed0*/  ISETP.GE.AND P3, PT, R188, UR14, PT ;  /* 0x0000000ebc007c0c */ /* 0x000fce000bf66270 */
[-C--:B-1----:R-:W-:Y:S02]  /*bee0*/  @!P2 LEA R10, P0, R190, R8.reuse, 0x1 ;  /* 0x00000008be0aa211 */ /* 0x082fe400078008ff */
        /* <DEDUP_REMOVED lines=26> */
.L_x_1083:
[----:B------:R-:W-:Y:S05]  /*c090*/  BSYNC B1 ;  /* 0x0000000000017941 */ /* 0x000fea0003800000 */
.L_x_1082:
        /* <DEDUP_REMOVED lines=10> */
[-C--:B-1----:R-:W-:Y:S02]  /*c140*/  @!P2 LEA R10, P0, R190, R8.reuse, 0x1 ;  /* 0x00000008be0aa211 */ /* 0x082fe400078008ff */
        /* <DEDUP_REMOVED lines=25> */
.L_x_1078:
[----:B------:R-:W-:Y:S05]  /*c2e0*/  BSYNC B0 ;  /* 0x0000000000007941 */ /* 0x000fea0003800000 */
.L_x_1072:
[----:B------:R-:W-:Y:S02]  /*c2f0*/  ULDC UR4, c[0x0][0xd3c] ;  /* 0x00034f0000047ab9 */ /* 0x000fe40000000800 */
[----:B------:R-:W-:-:S13]  /*c300*/  ISETP.GE.AND P0, PT, R7, UR4, PT ;  /* 0x0000000407007c0c */ /* 0x000fda000bf06270 */
[----:B------:R-:W-:Y:S05]  /*c310*/  @!P0 BRA `(.L_x_1084) ;  /* 0xffffff4c00448947 */ /* 0x000fea000383ffff */
[----:B------:R-:W-:Y:S05]  /*c320*/  EXIT ;  /* 0x000000000000794d */ /* 0x000fea0003800000 */
.L_x_1044:
        /* <DEDUP_REMOVED lines=18> */
.L_x_1085:
        /* <DEDUP_REMOVED lines=42> */
.L_x_1091:
        /* <DEDUP_REMOVED lines=12> */
.L_x_1090:
[----:B------:R-:W-:Y:S05]  /*c7b0*/  BSYNC B0 ;  /* 0x0000000000007941 */ /* 0x000fea0003800000 */
.L_x_1089:
        /* <DEDUP_REMOVED lines=22> */
.L_x_1087:
        /* <DEDUP_REMOVED lines=16> */
.L_x_1092:
        /* <DEDUP_REMOVED lines=25> */
.L_x_1088:
[----:B------:R-:W-:Y:S02]  /*cbb0*/  IMAD.MOV.U32 R17, RZ, RZ, RZ ;  /* 0x000000ffff117224 */ /* 0x000fe400078e00ff */
[----:B------:R-:W-:Y:S02]  /*cbc0*/  IMAD.U32 R16, RZ, RZ, UR6 ;  /* 0x00000006ff107e24 */ /* 0x000fe4000f8e00ff */
[----:B------:R-:W-:-:S07]  /*cbd0*/  IMAD.MOV.U32 R18, RZ, RZ, RZ ;  /* 0x000000ffff127224 */ /* 0x000fce00078e00ff */
.L_x_1093:
[----:B------:R-:W-:-:S13]  /*cbe0*/  ISETP.NE.AND P0, PT, R5, RZ, PT ;  /* 0x000000ff0500720c */ /* 0x000fda0003f05270 */
[----:B------:R-:W0:Y:S01]  /*cbf0*/  @!P0 S2R R3, SR_CgaCtaId ;  /* 0x0000000000038919 */ /* 0x000e220000008800 */
[----:B------:R-:W-:-:S04]  /*cc00*/  @!P0 MOV R0, 0x400 ;  /* 0x0000040000008802 */ /* 0x000fc80000000f00 */
[----:B0-----:R-:W-:-:S05]  /*cc10*/  @!P0 LEA R0, R3, R0, 0x18 ;  /* 0x0000000003008211 */ /* 0x001fca00078ec0ff */
[----:B------:R0:W-:Y:S01]  /*cc20*/  @!P0 STS.128 [R0+0x388d0], R16 ;  /* 0x0388d01000008388 */ /* 0x0001e20000000c00 */
[----:B------:R-:W-:Y:S06]  /*cc30*/  BAR.ARV 0x5, 0x180 ;  /* 0x0146000000007b1d */ /* 0x000fec0000002000 */
.L_x_1086:
        /* <DEDUP_REMOVED lines=16> */
[C---:B------:R-:W-:Y:S02]  /*cd40*/  LOP3.LUT R2, R0.reuse, 0x1f8, RZ, 0xc0, !PT ;  /* 0x000001f800027812 */ /* 0x040fe400078ec0ff */
[----:B------:R-:W-:Y:S02]  /*cd50*/  LOP3.LUT R0, R0, 0x38, RZ, 0xc0, !PT ;  /* 0x0000003800007812 */ /* 0x000fe400078ec0ff */
        /* <DEDUP_REMOVED lines=11> */
[----:B------:R-:W-:Y:S01]  /*ce10*/  STL [R1+0x5c], RZ ;  /* 0x00005cff01007387 */ /* 0x000fe20000100800 */
[----:B0-----:R-:W-:-:S03]  /*ce20*/  LOP3.LUT R4, R0, 0x40, RZ, 0xfc, !PT ;  /* 0x0000004000047812 */ /* 0x001fc600078efcff */
[----:B------:R0:W-:Y:S01]  /*ce30*/  STL [R1+0x18], R2 ;  /* 0x0000180201007387 */ /* 0x0001e20000100800 */
[C---:B------:R-:W-:Y:S02]  /*ce40*/  LOP3.LUT R4, R0.reuse, 0x100, RZ, 0xfc, !PT ;  /* 0x0000010000047812 */ /* 0x040fe400078efcff */
[C---:B-1----:R-:W-:Y:S01]  /*ce50*/  LOP3.LUT R3, R0.reuse, 0x80, RZ, 0xfc, !PT ;  /* 0x0000008000037812 */ /* 0x042fe200078efcff */
[----:B------:R1:W-:Y:S01]  /*ce60*/  STL [R1+0xc], RZ ;  /* 0x00000cff01007387 */ /* 0x0003e20000100800 */
[C---:B------:R-:W-:Y:S02]  /*ce70*/  LOP3.LUT R3, R0.reuse, 0x140, RZ, 0xfc, !PT ;  /* 0x0000014000037812 */ /* 0x040fe400078efcff */
[C---:B0-----:R-:W-:Y:S02]  /*ce80*/  LOP3.LUT R2, R0.reuse, 0xc0, RZ, 0xfc, !PT ;  /* 0x000000c000027812 */ /* 0x041fe400078efcff */
[C---:B------:R-:W-:Y:S02]  /*ce90*/  LOP3.LUT R2, R0.reuse, 0x180, RZ, 0xfc, !PT ;  /* 0x0000018000027812 */ /* 0x040fe400078efcff */
[----:B-1----:R-:W-:-:S07]  /*cea0*/  LOP3.LUT R0, R0, 0x1c0, RZ, 0xfc, !PT ;  /* 0x000001c000007812 */ /* 0x002fce00078efcff */
.L_x_1218:
[----:B01----:R-:W0:Y:S02]  /*ceb0*/  LDC.64 R2, c[0x0][0xd88] ;  /* 0x00036200ff027b82 */ /* 0x003e240000000a00 */
[----:B0-----:R-:W-:-:S05]  /*cec0*/  IMAD.WIDE R2, R19, 0x4, R2 ;  /* 0x0000000413027825 */ /* 0x001fca00078e0202 */
[----:B--2---:R-:W2:Y:S01]  /*ced0*/  LDG.E R11, desc[UR38][R2.64] ;  /* 0x00000026020b7981 */ /* 0x004ea2000c1e1900 */
        /* <DEDUP_REMOVED lines=17> */
[----:B------:R1:W5:Y:S01]  /*cff0*/  @P0 LDG.E R0, desc[UR38][R2.64] ;  /* 0x0000002602000981 */ /* 0x000362000c1e1900 */
        /* <DEDUP_REMOVED lines=35> */
.L_x_1095:
        /* <DEDUP_REMOVED lines=12> */
.L_x_1096:
[----:B------:R-:W-:Y:S05]  /*d2f0*/  @!P0 BRA `(.L_x_1097) ;  /* 0x00000000000c8947 */ /* 0x000fea0003800000 */
[----:B------:R-:W2:Y:S04]  /*d300*/  LDG.E R6, desc[UR38][R4.64] ;  /* 0x0000002604067981 */ /* 0x000ea8000c1e1900 */
[----:B------:R-:W2:Y:S02]  /*d310*/  LDG.E R4, desc[UR38][R4.64+0x4] ;  /* 0x0000042604047981 */ /* 0x000ea4000c1e1900 */
[----:B--2---:R-:W-:-:S07]  /*d320*/  IMAD.IADD R6, R4, 0x1, -R6 ;  /* 0x0000000104067824 */ /* 0x004fce00078e0a06 */
.L_x_1097:
        /* <DEDUP_REMOVED lines=20> */
[----:B---3--:R-:W2:Y:S04]  /*d470*/  @P0 ATOMG.E.ADD.STRONG.GPU PT, R2, desc[UR38][R4.64], R2 ;  /* 0x00000002040209a8 */ /* 0x008ea800081ee1e6 */
[----:B--2---:R2:W3:Y:S02]  /*d480*/  SHFL.IDX PT, R2, R2, R0, 0x1f ;  /* 0x00001f0002027589 */ /* 0x0044e400000e0000 */
[----:B--2---:R-:W2:Y:S02]  /*d490*/  S2R R0, SR_LTMASK ;  /* 0x0000000000007919 */ /* 0x004ea40000003900 */
[----:B--2---:R-:W-:-:S06]  /*d4a0*/  LOP3.LUT R0, R0, UR4, RZ, 0xc0, !PT ;  /* 0x0000000400007c12 */ /* 0x004fcc000f8ec0ff */
[----:B------:R-:W3:Y:S02]  /*d4b0*/  POPC R0, R0 ;  /* 0x0000000000007309 */ /* 0x000ee40000000000 */
[----:B---3--:R-:W-:Y:S01]  /*d4c0*/  IADD3 R16, R2, UR36, R0 ;  /* 0x0000002402107c10 */ /* 0x008fe2000fffe000 */
[----:B------:R-:W-:Y:S06]  /*d4d0*/  BRA `(.L_x_1100) ;  /* 0x0000005c00987947 */ /* 0x000fec0003800000 */
.L_x_1099:
        /* <DEDUP_REMOVED lines=21> */
.L_x_1102:
[----:B------:R-:W-:Y:S05]  /*d630*/  BSYNC B6 ;  /* 0x0000000000067941 */ /* 0x000fea0003800000 */
.L_x_1101:
        /* <DEDUP_REMOVED lines=21> */
.L_x_1105:
        /* <DEDUP_REMOVED lines=16> */
.L_x_1104:
[----:B------:R-:W-:Y:S05]  /*d890*/  BSYNC B6 ;  /* 0x0000000000067941 */ /* 0x000fea0003800000 */
.L_x_1103:
        /* <DEDUP_REMOVED lines=26> */
.L_x_1233:
        /* <DEDUP_REMOVED lines=11> */
.L_x_1236:
        /* <DEDUP_REMOVED lines=25> */
.L_x_1109:
[----:B------:R-:W3:Y:S04]  /*dc80*/  LDL R7, [R1+0x4] ;  /* 0x0000040001077983 */ /* 0x000ee80000100800 */
[----:B-12---:R-:W3:Y:S04]  /*dc90*/  LDL R0, [R1+0xc] ;  /* 0x00000c0001007983 */ /* 0x006ee80000100800 */
[----:B------:R-:W2:Y:S01]  /*dca0*/  LDL R2, [R1+0x18] ;  /* 0x0000180001027983 */ /* 0x000ea20000100800 */
[----:B---3--:R-:W-:Y:S01]  /*dcb0*/  IMAD R0, R0, 0x8, R7 ;  /* 0x0000000800007824 */ /* 0x008fe200078e0207 */
[----:B--2---:R-:W-:-:S04]  /*dcc0*/  SHF.L.U32 R2, R2, 0x1f, RZ ;  /* 0x0000001f02027819 */ /* 0x004fc800000006ff */
[----:B------:R-:W1:Y:S02]  /*dcd0*/  SYNCS.PHASECHK.TRANS64.TRYWAIT P0, [R0+URZ+0x38840], R2 ;  /* 0x03884002000075a7 */ /* 0x000e64000800017f */
[----:B-1----:R-:W-:Y:S05]  /*dce0*/  @!P0 BRA `(.L_x_1110) ;  /* 0x0000006400d88947 */ /* 0x002fea0003800000 */
.L_x_1237:
        /* <DEDUP_REMOVED lines=11> */
.L_x_1111:
        /* <DEDUP_REMOVED lines=27> */
.L_x_1107:
[----:B-1----:R-:W3:Y:S04]  /*df50*/  LDL R0, [R1+0x4] ;  /* 0x0000040001007983 */ /* 0x002ee80000100800 */
[----:B------:R-:W4:Y:S04]  /*df60*/  LDL.LU R4, [R1+0x24] ;  /* 0x0000240001047983 */ /* 0x000f280000300800 */
[----:B------:R-:W5:Y:S04]  /*df70*/  LDL.LU R3, [R1+0x40] ;  /* 0x0000400001037983 */ /* 0x000f680000300800 */
[----:B--2---:R-:W2:Y:S01]  /*df80*/  LDL R2, [R1+0x28] ;  /* 0x0000280001027983 */ /* 0x004ea20000100800 */
[----:B------:R-:W-:Y:S05]  /*df90*/  WARPSYNC.ALL ;  /* 0x0000000000007948 */ /* 0x000fea0003800000 */
[----:B------:R-:W-:Y:S01]  /*dfa0*/  ULDC.64 UR4, c[0x0][0xaf8] ;  /* 0x0002be0000047ab9 */ /* 0x000fe20000000a00 */
[----:B------:R-:W-:Y:S01]  /*dfb0*/  BSSY B6, `(.L_x_1112) ;  /* 0x000001f000067945 */ /* 0x000fe20003800000 */
[----:B------:R-:W-:Y:S01]  /*dfc0*/  BAR.SYNC.DEFER_BLOCKING 0x8, 0x100 ;  /* 0x0204000000007b1d */ /* 0x000fe20000010000 */
[----:B------:R-:W-:-:S04]  /*dfd0*/  ISETP.NE.U32.AND P0, PT, RZ, UR4, PT ;  /* 0x00000004ff007c0c */ /* 0x000fc8000bf05070 */
[----:B------:R-:W-:Y:S01]  /*dfe0*/  ISETP.NE.AND.EX P0, PT, RZ, UR5, PT, P0 ;  /* 0x00000005ff007c0c */ /* 0x000fe2000bf05300 */
[----:B---3--:R-:W-:-:S05]  /*dff0*/  VIADD R0, R0, 0x20400 ;  /* 0x0002040000007836 */ /* 0x008fca0000000000 */
[----:B------:R-:W-:Y:S02]  /*e000*/  LOP3.LUT P1, RZ, R0, 0x3ff, RZ, 0xc0, !PT ;  /* 0x000003ff00ff7812 */ /* 0x000fe4000782c0ff */
[----:B----4-:R-:W-:Y:S02]  /*e010*/  SEL R0, R4, RZ, !P0 ;  /* 0x000000ff04007207 */ /* 0x010fe40004000000 */
[----:B-----5:R-:W-:-:S03]  /*e020*/  SEL R3, R3, RZ, !P0 ;  /* 0x000000ff03037207 */ /* 0x020fc60004000000 */
[----:B------:R1:W-:Y:S01]  /*e030*/  STL [R1+0x34], R0 ;  /* 0x0000340001007387 */ /* 0x0003e20000100800 */
[----:B--2---:R-:W-:-:S03]  /*e040*/  SHF.R.S32.HI R2, RZ, 0x1f, R2 ;  /* 0x0000001fff027819 */ /* 0x004fc60000011402 */
[----:B------:R2:W-:Y:S01]  /*e050*/  STL [R1+0x54], R3 ;  /* 0x0000540301007387 */ /* 0x0005e20000100800 */
[----:B-1----:R-:W-:-:S05]  /*e060*/  SHF.R.S32.HI R0, RZ, 0x1f, R18 ;  /* 0x0000001fff007819 */ /* 0x002fca0000011412 */
        /* <DEDUP_REMOVED lines=19> */
.L_x_1113:
[----:B------:R-:W-:Y:S05]  /*e1a0*/  BSYNC B6 ;  /* 0x0000000000067941 */ /* 0x000fea0003800000 */
.L_x_1112:
[----:B------:R-:W3:Y:S01]  /*e1b0*/  LDL R4, [R1+0x40] ;  /* 0x0000400001047983 */ /* 0x000ee20000100800 */
[----:B------:R-:W1:Y:S01]  /*e1c0*/  LDC R7, c[0x0][0x448] ;  /* 0x00011200ff077b82 */ /* 0x000e620000000800 */
[----:B------:R-:W-:Y:S01]  /*e1d0*/  ULDC.64 UR4, c[0x0][0x298] ;  /* 0x0000a60000047ab9 */ /* 0x000fe20000000a00 */
[----:B------:R-:W-:Y:S01]  /*e1e0*/  ULDC.64 UR6, c[0x0][0x280] ;  /* 0x0000a00000067ab9 */ /* 0x000fe20000000a00 */
[----:B------:R-:W4:Y:S04]  /*e1f0*/  LDL R10, [R1+0x28] ;  /* 0x00002800010a7983 */ /* 0x000f280000100800 */
[----:B------:R-:W4:Y:S01]  /*e200*/  LDL R9, [R1+0x50] ;  /* 0x0000500001097983 */ /* 0x000f220000100800 */
[----:B--2---:R-:W2:Y:S01]  /*e210*/  S2R R2, SR_TID.X ;  /* 0x0000000000027919 */ /* 0x004ea20000002100 */
[----:B------:R-:W0:Y:S02]  /*e220*/  S2R R0, SR_TID.X ;  /* 0x0000000000007919 */ /* 0x000e240000002100 */
[----:B------:R-:W4:Y:S04]  /*e230*/  LDL R8, [R1+0x54] ;  /* 0x0000540001087983 */ /* 0x000f280000100800 */
[----:B------:R-:W4:Y:S01]  /*e240*/  LDL R6, [R1+0x34] ;  /* 0x0000340001067983 */ /* 0x000f220000100800 */
[----:B-1----:R-:W-:-:S13]  /*e250*/  ISETP.NE.AND P0, PT, R7, 0x1, PT ;  /* 0x000000010700780c */ /* 0x002fda0003f05270 */
[----:B------:R-:W1:Y:S01]  /*e260*/  @P0 LDC R3, c[0x0][0x450] ;  /* 0x00011400ff030b82 */ /* 0x000e620000000800 */
[----:B--2---:R-:W-:-:S04]  /*e270*/  LOP3.LUT R2, R2, 0x7f, RZ, 0xc0, !PT ;  /* 0x0000007f02027812 */ /* 0x004fc800078ec0ff */
[----:B------:R-:W-:Y:S01]  /*e280*/  SHF.R.U32.HI R2, RZ, 0x3, R2 ;  /* 0x00000003ff027819 */ /* 0x000fe20000011602 */
[----:B0-----:R-:W-:-:S05]  /*e290*/  IMAD.SHL.U32 R0, R0, 0x10, RZ ;  /* 0x0000001000007824 */ /* 0x001fca00078e00ff */
[----:B------:R-:W-:Y:S02]  /*e2a0*/  LOP3.LUT R0, R2, 0x70, R0, 0xf8, !PT ;  /* 0x0000007002007812 */ /* 0x000fe400078ef800 */
[----:B------:R-:W0:Y:S03]  /*e2b0*/  @P0 LDC R2, c[0x0][0x44c] ;  /* 0x00011300ff020b82 */ /* 0x000e260000000800 */
[----:B------:R-:W-:-:S04]  /*e2c0*/  IMAD R5, R17, 0x40, R0 ;  /* 0x0000004011057824 */ /* 0x000fc800078e0200 */
[----:B------:R-:W-:Y:S01]  /*e2d0*/  IMAD.MOV.U32 R0, RZ, RZ, R5 ;  /* 0x000000ffff007224 */ /* 0x000fe200078e0005 */
[----:B------:R2:W-:Y:S01]  /*e2e0*/  STL [R1+0x24], R5 ;  /* 0x0000240501007387 */ /* 0x0005e20000100800 */
[----:B0-----:R-:W-:-:S05]  /*e2f0*/  @P0 IMAD.HI.U32 R2, R5, R2, RZ ;  /* 0x0000000205020227 */ /* 0x001fca00078e00ff */
[----:B-1----:R-:W-:Y:S01]  /*e300*/  @P0 SHF.R.U32.HI R0, RZ, R3, R2 ;  /* 0x00000003ff000219 */ /* 0x002fe20000011602 */
[----:B---3--:R-:W-:-:S04]  /*e310*/  IMAD R2, R4, UR4, RZ ;  /* 0x0000000404027c24 */ /* 0x008fc8000f8e02ff */
[C---:B----4-:R-:W-:Y:S02]  /*e320*/  IMAD R4, R10.reuse, UR5, R2 ;  /* 0x000000050a047c24 */ /* 0x050fe4000f8e0202 */
[----:B------:R-:W-:Y:S01]  /*e330*/  IMAD.WIDE.U32 R2, R10, UR4, RZ ;  /* 0x000000040a027c25 */ /* 0x000fe2000f8e00ff */
[----:B------:R-:W-:-:S03]  /*e340*/  ULDC.64 UR4, c[0x0][0x2d8] ;  /* 0x0000b60000047ab9 */ /* 0x000fc60000000a00 */
[----:B------:R-:W-:Y:S02]  /*e350*/  IMAD.IADD R3, R3, 0x1, R4 ;  /* 0x0000000103037824 */ /* 0x000fe400078e0204 */
[----:B------:R-:W-:Y:S02]  /*e360*/  IMAD R4, R9, UR4, RZ ;  /* 0x0000000409047c24 */ /* 0x000fe4000f8e02ff */
[----:B------:R0:W5:Y:S01]  /*e370*/  LDL R9, [R1+0x14] ;  /* 0x0000140001097983 */ /* 0x0001620000100800 */
[----:B------:R-:W-:-:S04]  /*e380*/  IMAD.WIDE.U32 R2, R18, UR4, R2 ;  /* 0x0000000412027c25 */ /* 0x000fc8000f8e0002 */
[----:B------:R-:W-:Y:S01]  /*e390*/  IMAD R4, R18, UR5, R4 ;  /* 0x0000000512047c24 */ /* 0x000fe2000f8e0204 */
[----:B------:R-:W-:-:S03]  /*e3a0*/  ULDC.64 UR4, c[0x0][0x2e0] ;  /* 0x0000b80000047ab9 */ /* 0x000fc60000000a00 */
[----:B------:R-:W-:Y:S02]  /*e3b0*/  IMAD.IADD R3, R3, 0x1, R4 ;  /* 0x0000000103037824 */ /* 0x000fe400078e0204 */
[----:B------:R-:W-:Y:S02]  /*e3c0*/  IMAD R4, R8, UR4, RZ ;  /* 0x0000000408047c24 */ /* 0x000fe4000f8e02ff */
[----:B------:R-:W1:Y:S01]  /*e3d0*/  S2R R8, SR_TID.X ;  /* 0x0000000000087919 */ /* 0x000e620000002100 */
[----:B------:R-:W-:-:S04]  /*e3e0*/  IMAD.WIDE.U32 R2, R6, UR4, R2 ;  /* 0x0000000406027c25 */ /* 0x000fc8000f8e0002 */
[----:B------:R-:W-:Y:S01]  /*e3f0*/  IMAD R4, R6, UR5, R4 ;  /* 0x0000000506047c24 */ /* 0x000fe2000f8e0204 */
[----:B------:R-:W-:-:S03]  /*e400*/  ULDC.64 UR4, c[0x0][0x2d0] ;  /* 0x0000b40000047ab9 */ /* 0x000fc60000000a00 */
[----:B------:R-:W-:Y:S01]  /*e410*/  IMAD.IADD R3, R3, 0x1, R4 ;  /* 0x0000000103037824 */ /* 0x000fe200078e0204 */
[----:B------:R-:W-:-:S05]  /*e420*/  SHF.R.S32.HI R4, RZ, 0x1f, R0 ;  /* 0x0000001fff047819 */ /* 0x000fca0000011400 */
[----:B------:R-:W-:Y:S02]  /*e430*/  IMAD R4, R4, UR4, RZ ;  /* 0x0000000404047c24 */ /* 0x000fe4000f8e02ff */
[----:B------:R-:W-:-:S04]  /*e440*/  IMAD.WIDE.U32 R2, R0, UR4, R2 ;  /* 0x0000000400027c25 */ /* 0x000fc8000f8e0002 */
[----:B------:R-:W-:Y:S01]  /*e450*/  IMAD R4, R0, UR5, R4 ;  /* 0x0000000500047c24 */ /* 0x000fe2000f8e0204 */
[----:B------:R-:W-:Y:S01]  /*e460*/  ULDC.64 UR4, c[0x0][0x2c8] ;  /* 0x0000b20000047ab9 */ /* 0x000fe20000000a00 */
[----:B------:R-:W-:-:S04]  /*e470*/  IMAD.MOV R0, RZ, RZ, -R0 ;  /* 0x000000ffff007224 */ /* 0x000fc800078e0a00 */
[----:B------:R-:W-:-:S05]  /*e480*/  IMAD R0, R7, R0, R5 ;  /* 0x0000000007007224 */ /* 0x000fca00078e0205 */
[----:B------:R-:W-:Y:S01]  /*e490*/  SHF.R.S32.HI R6, RZ, 0x1f, R0 ;  /* 0x0000001fff067819 */ /* 0x000fe20000011400 */
[----:B------:R-:W-:Y:S02]  /*e4a0*/  IMAD.IADD R3, R3, 0x1, R4 ;  /* 0x0000000103037824 */ /* 0x000fe400078e0204 */
[----:B-1----:R-:W-:Y:S02]  /*e4b0*/  IMAD.SHL.U32 R10, R8, 0x8, RZ ;  /* 0x00000008080a7824 */ /* 0x002fe400078e00ff */
[----:B------:R-:W-:Y:S02]  /*e4c0*/  IMAD R6, R6, UR4, RZ ;  /* 0x0000000406067c24 */ /* 0x000fe4000f8e02ff */
[----:B--2---:R-:W-:Y:S01]  /*e4d0*/  IMAD.WIDE.U32 R4, R0, UR4, R2 ;  /* 0x0000000400047c25 */ /* 0x004fe2000f8e0002 */
[----:B------:R-:W-:Y:S01]  /*e4e0*/  LOP3.LUT R10, R10, 0x38, RZ, 0xc0, !PT ;  /* 0x000000380a0a7812 */ /* 0x000fe200078ec0ff */
[----:B------:R-:W-:Y:S02]  /*e4f0*/  ULDC UR4, c[0x0][0x2b8] ;  /* 0x0000ae0000047ab9 */ /* 0x000fe40000000800 */
[----:B------:R-:W-:Y:S01]  /*e500*/  IMAD R0, R0, UR5, R6 ;  /* 0x0000000500007c24 */ /* 0x000fe2000f8e0206 */
[----:B------:R-:W-:-:S03]  /*e510*/  LEA R3, P1, R4, UR6, 0x1 ;  /* 0x0000000604037c11 */ /* 0x000fc6000f8208ff */
[----:B------:R-:W-:Y:S01]  /*e520*/  IMAD.IADD R0, R5, 0x1, R0 ;  /* 0x0000000105007824 */ /* 0x000fe200078e0200 */
[----:B------:R-:W-:Y:S01]  /*e530*/  ISETP.GE.AND P0, PT, R10, UR4, PT ;  /* 0x000000040a007c0c */ /* 0x000fe2000bf06270 */
[----:B------:R-:W-:Y:S01]  /*e540*/  UMOV UR4, 0xffffffff ;  /* 0xffffffff00047882 */ /* 0x000fe20000000000 */
[----:B------:R-:W-:Y:S02]  /*e550*/  LOP3.LUT R8, R8, 0x7f, RZ, 0xc0, !PT ;  /* 0x0000007f08087812 */ /* 0x000fe400078ec0ff */
[----:B------:R-:W-:Y:S02]  /*e560*/  LEA.HI.X R2, R4, UR7, R0, 0x1, P1 ;  /* 0x0000000704027c11 */ /* 0x000fe400088f0c00 */
[----:B------:R-:W-:Y:S01]  /*e570*/  SHF.R.U32.HI R8, RZ, 0x3, R8 ;  /* 0x00000003ff087819 */ /* 0x000fe20000011608 */
[----:B0-----:R-:W-:Y:S06]  /*e580*/  BRA.DIV UR4, `(.L_x_1114) ;  /* 0x0000005e04c47947 */ /* 0x001fec000b800000 */
[----:B------:R-:W2:Y:S01]  /*e590*/  LDL R6, [R1+0x38] ;  /* 0x0000380001067983 */ /* 0x000ea20000100800 */
[----:B------:R-:W-:-:S03]  /*e5a0*/  IMAD R17, R17, 0x40, R8 ;  /* 0x0000004011117824 */ /* 0x000fc600078e0208 */
[----:B------:R-:W0:Y:S04]  /*e5b0*/  SHFL.IDX PT, R5, R3, RZ, 0x181f ;  /* 0x00181fff03057589 */ /* 0x000e2800000e0000 */
[----:B------:R-:W1:Y:S01]  /*e5c0*/  SHFL.IDX PT, R4, R2, RZ, 0x181f ;  /* 0x00181fff02047589 */ /* 0x000e6200000e0000 */
[----:B--2---:R-:W-:-:S03]  /*e5d0*/  IMAD R0, R6, R7, RZ ;  /* 0x0000000706007224 */ /* 0x004fc600078e02ff */
[----:B------:R-:W-:Y:S01]  /*e5e0*/  SHFL.IDX PT, R6, R2, 0x1, 0x181f ;  /* 0x00381f0002067f89 */ /* 0x000fe200000e0000 */
[C---:B------:R-:W-:Y:S01]  /*e5f0*/  VIADD R7, R17.reuse, 0x10 ;  /* 0x0000001011077836 */ /* 0x040fe20000000000 */
[----:B------:R-:W-:-:S04]  /*e600*/  ISETP.GE.AND P1, PT, R17, R0, PT ;  /* 0x000000001100720c */ /* 0x000fc80003f26270 */
[----:B------:R2:W-:Y:S09]  /*e610*/  STL [R1+0x4c], R7 ;  /* 0x00004c0701007387 */ /* 0x0005f20000100800 */
[----:B0-----:R-:W-:-:S05]  /*e620*/  @!P1 LEA R5, P2, R10, R5, 0x1 ;  /* 0x000000050a059211 */ /* 0x001fca00078408ff */
[----:B-1----:R-:W-:-:S05]  /*e630*/  @!P1 IMAD.X R4, RZ, RZ, R4, P2 ;  /* 0x000000ffff049224 */ /* 0x002fca00010e0604 */
        /* <DEDUP_REMOVED lines=25> */
.L_x_1246:
[----:B------:R1:W5:Y:S01]  /*e7d0*/  LDL R8, [R1+0x4] ;  /* 0x0000040001087983 */ /* 0x0003620000100800 */
[----:B0-----:R-:W-:-:S05]  /*e7e0*/  VIADD R2, R17, 0x30 ;  /* 0x0000003011027836 */ /* 0x001fca0000000000 */
        /* <DEDUP_REMOVED lines=10> */
.L_x_1115:
[----:B------:R-:W2:Y:S01]  /*e890*/  LDL R0, [R1+0x4] ;  /* 0x0000040001007983 */ /* 0x000ea20000100800 */
[----:B------:R-:W-:Y:S02]  /*e8a0*/  PLOP3.LUT P1, PT, P1, P0, PT, 0xa2, 0x0 ;  /* 0x000000000000781c */ /* 0x000fe40000f21472 */
[----:B--2---:R-:W-:-:S08]  /*e8b0*/  @P0 R2UR P1, UR4, R0 ;  /* 0x00000000000402ca */ /* 0x004fd00000020000 */
[----:B------:R-:W-:-:S05]  /*e8c0*/  @P0 PLOP3.LUT P0, PT, P1, PT, PT, 0x80, 0x0 ;  /* 0x000000000000081c */ /* 0x000fca0000f0f070 */
[----:B------:R-:W-:Y:S01]  /*e8d0*/  @!P1 SYNCS.ARRIVE.TRANS64.RED.A0T1 RZ, [UR4+0x38800], RZ ;  /* 0x038800ffffff99a7 */ /* 0x000fe20008200404 */
[----:B------:R-:W-:Y:S07]  /*e8e0*/  @!P1 ARRIVES.LDGSTSBAR.64.TRANSCNT [UR4+0x38800] ;  /* 0x03880000ff0099b0 */ /* 0x000fee0008000a84 */
[----:B------:R-:W-:Y:S05]  /*e8f0*/  @P0 BRA.U.ANY `(.L_x_1115) ;  /* 0xfffffffd00e40947 */ /* 0x000fea000393ffff */
[----:B------:R-:W-:Y:S01]  /*e900*/  NOP ;  /* 0x0000000000007918 */ /* 0x000fe20000000000 */
[----:B-1----:R-:W2:Y:S01]  /*e910*/  LDL.LU R2, [R1+0x40] ;  /* 0x0000400001027983 */ /* 0x002ea20000300800 */
[----:B------:R-:W-:Y:S01]  /*e920*/  ULDC.64 UR4, c[0x0][0x398] ;  /* 0x0000e60000047ab9 */ /* 0x000fe20000000a00 */
[----:B------:R0:W-:Y:S02]  /*e930*/  SYNCS.ARRIVE.TRANS64.A1T0 RZ, [R0+URZ+0x38800], RZ ;  /* 0x038800ff00ff79a7 */ /* 0x0001e4000810003f */
[----:B------:R-:W3:Y:S01]  /*e940*/  LDL.LU R3, [R1+0x28] ;  /* 0x0000280001037983 */ /* 0x000ee20000300800 */
[----:B------:R-:W-:Y:S01]  /*e950*/  BSSY B6, `(.L_x_1116) ;  /* 0x000001a000067945 */ /* 0x000fe20003800000 */
[----:B0-----:R-:W-:-:S05]  /*e960*/  VIADD R0, R0, 0x26400 ;  /* 0x0002640000007836 */ /* 0x001fca0000000000 */
[----:B------:R-:W-:Y:S01]  /*e970*/  LOP3.LUT P0, RZ, R0, 0x3ff, RZ, 0xc0, !PT ;  /* 0x000003ff00ff7812 */ /* 0x000fe2000780c0ff */
[----:B--2---:R-:W-:-:S04]  /*e980*/  IMAD R2, R2, UR4, RZ ;  /* 0x0000000402027c24 */ /* 0x004fc8000f8e02ff */
[C---:B---3--:R-:W-:Y:S02]  /*e990*/  IMAD R2, R3.reuse, UR5, R2 ;  /* 0x0000000503027c24 */ /* 0x048fe4000f8e0202 */
[----:B------:R-:W-:-:S04]  /*e9a0*/  IMAD.WIDE.U32 R4, R3, UR4, RZ ;  /* 0x0000000403047c25 */ /* 0x000fc8000f8e00ff */
[----:B------:R-:W-:Y:S01]  /*e9b0*/  IMAD.IADD R0, R5, 0x1, R2 ;  /* 0x0000000105007824 */ /* 0x000fe200078e0202 */
[----:B------:R0:W-:Y:S04]  /*e9c0*/  STL.64 [R1+0x40], R4 ;  /* 0x0000400401007387 */ /* 0x0001e80000100a00 */
        /* <DEDUP_REMOVED lines=13> */
[----:B-----5:R-:W-:Y:S02]  /*eaa0*/  IMAD.MOV.U32 R8, RZ, RZ, 0x70 ;  /* 0x00000070ff087424 */ /* 0x020fe400078e00ff */
[----:B------:R-:W-:Y:S02]  /*eab0*/  IMAD.MOV.U32 R12, RZ, RZ, 0x1 ;  /* 0x00000001ff0c7424 */ /* 0x000fe400078e00ff */
[----:B------:R-:W-:-:S07]  /*eac0*/  IMAD.MOV.U32 R13, RZ, RZ, RZ ;  /* 0x000000ffff0d7224 */ /* 0x000fce00078e00ff */
[----:B------:R-:W-:-:S07]  /*ead0*/  LEPC R20, `(.L_x_1117) ;  /* 0x000000001014794e */ /* 0x000fce0000000000 */
[----:B0-----:R-:W-:Y:S05]  /*eae0*/  CALL.ABS.NOINC R2 ;  /* 0x0000000002007343 */ /* 0x001fea0003c00000 */
.L_x_1117:
[----:B------:R-:W-:Y:S05]  /*eaf0*/  BSYNC B6 ;  /* 0x0000000000067941 */ /* 0x000fea0003800000 */
.L_x_1116:
[----:B------:R-:W2:Y:S01]  /*eb00*/  LDL.LU R6, [R1+0x28] ;  /* 0x0000280001067983 */ /* 0x000ea20000300800 */
[----:B------:R-:W1:Y:S01]  /*eb10*/  LDC R7, c[0x0][0x448] ;  /* 0x00011200ff077b82 */ /* 0x000e620000000800 */
[----:B------:R-:W-:Y:S02]  /*eb20*/  ULDC.64 UR4, c[0x0][0x3d8] ;  /* 0x0000f60000047ab9 */ /* 0x000fe40000000a00 */
[----:B------:R-:W2:Y:S04]  /*eb30*/  LDL.LU.64 R2, [R1+0x40] ;  /* 0x0000400001027983 */ /* 0x000ea80000300a00 */
[----:B0-----:R-:W3:Y:S04]  /*eb40*/  LDL.LU R0, [R1+0x50] ;  /* 0x0000500001007983 */ /* 0x001ee80000300800 */
[----:B------:R-:W4:Y:S04]  /*eb50*/  LDL.LU R5, [R1+0x54] ;  /* 0x0000540001057983 */ /* 0x000f280000300800 */
[----:B------:R-:W4:Y:S01]  /*eb60*/  LDL.LU R4, [R1+0x34] ;  /* 0x0000340001047983 */ /* 0x000f220000300800 */
[----:B-1----:R-:W-:Y:S01]  /*eb70*/  ISETP.NE.AND P0, PT, R7, 0x1, PT ;  /* 0x000000010700780c */ /* 0x002fe20003f05270 */
[----:B--2---:R-:W-:-:S02]  /*eb80*/  IMAD.MOV.U32 R3, RZ, RZ, R6 ;  /* 0x000000ffff037224 */ /* 0x004fc400078e0006 */
[----:B------:R-:W2:Y:S01]  /*eb90*/  LDL.LU R6, [R1+0x24] ;  /* 0x0000240001067983 */ /* 0x000ea20000300800 */
[----:B---3--:R-:W-:-:S03]  /*eba0*/  IMAD R0, R0, UR4, RZ ;  /* 0x0000000400007c24 */ /* 0x008fc6000f8e02ff */
[----:B------:R-:W3:Y:S01]  /*ebb0*/  LDL.LU R9, [R1+0x8] ;  /* 0x0000080001097983 */ /* 0x000ee20000300800 */
[----:B------:R-:W-:-:S04]  /*ebc0*/  IMAD.WIDE.U32 R2, R18, UR4, R2 ;  /* 0x0000000412027c25 */ /* 0x000fc8000f8e0002 */
[----:B------:R-:W-:Y:S01]  /*ebd0*/  IMAD R0, R18, UR5, R0 ;  /* 0x0000000512007c24 */ /* 0x000fe2000f8e0200 */
[----:B------:R-:W-:-:S03]  /*ebe0*/  ULDC.64 UR4, c[0x0][0x3e0] ;  /* 0x0000f80000047ab9 */ /* 0x000fc60000000a00 */
[----:B------:R-:W-:Y:S02]  /*ebf0*/  IMAD.IADD R3, R3, 0x1, R0 ;  /* 0x0000000103037824 */ /* 0x000fe400078e0200 */
[----:B----4-:R-:W-:Y:S02]  /*ec00*/  IMAD R0, R5, UR4, RZ ;  /* 0x0000000405007c24 */ /* 0x010fe4000f8e02ff */
[C---:B------:R-:W-:Y:S01]  /*ec10*/  IMAD.WIDE.U32 R2, R4.reuse, UR4, R2 ;  /* 0x0000000404027c25 */ /* 0x040fe2000f8e0002 */
[----:B------:R-:W0:Y:S03]  /*ec20*/  @P0 LDC R5, c[0x0][0x450] ;  /* 0x00011400ff050b82 */ /* 0x000e260000000800 */
[----:B------:R-:W-:Y:S01]  /*ec30*/  IMAD R0, R4, UR5, R0 ;  /* 0x0000000504007c24 */ /* 0x000fe2000f8e0200 */
[----:B-----5:R-:W1:Y:S01]  /*ec40*/  S2R R8, SR_TID.X ;  /* 0x0000000000087919 */ /* 0x020e620000002100 */
[----:B------:R-:W-:-:S02]  /*ec50*/  ULDC.64 UR4, c[0x0][0x3d0] ;  /* 0x0000f40000047ab9 */ /* 0x000fc40000000a00 */
[----:B------:R-:W-:Y:S02]  /*ec60*/  IMAD.IADD R3, R3, 0x1, R0 ;  /* 0x0000000103037824 */ /* 0x000fe400078e0200 */
[----:B------:R-:W2:Y:S01]  /*ec70*/  @P0 LDC R0, c[0x0][0x44c] ;  /* 0x00011300ff000b82 */ /* 0x000ea20000000800 */
[----:B-1----:R-:W-:-:S05]  /*ec80*/  IMAD.SHL.U32 R8, R8, 0x8, RZ ;  /* 0x0000000808087824 */ /* 0x002fca00078e00ff */
[----:B------:R-:W-:-:S04]  /*ec90*/  LOP3.LUT R8, R8, 0x38, RZ, 0xc0, !PT ;  /* 0x0000003808087812 */ /* 0x000fc800078ec0ff */
[C---:B------:R-:W-:Y:S02]  /*eca0*/  LOP3.LUT R11, R8.reuse, 0x80, RZ, 0xfc, !PT ;  /* 0x00000080080b7812 */ /* 0x040fe400078efcff */
[----:B------:R-:W-:Y:S01]  /*ecb0*/  LOP3.LUT R8, R8, 0x40, RZ, 0xfc, !PT ;  /* 0x0000004008087812 */ /* 0x000fe200078efcff */
[----:B--2---:R-:W-:-:S04]  /*ecc0*/  @P0 IMAD.HI.U32 R0, R6, R0, RZ ;  /* 0x0000000006000227 */ /* 0x004fc800078e00ff */
[----:B------:R-:W-:Y:S01]  /*ecd0*/  IMAD.MOV.U32 R4, RZ, RZ, R6 ;  /* 0x000000ffff047224 */ /* 0x000fe200078e0006 */
[----:B0-----:R-:W-:-:S05]  /*ece0*/  @P0 SHF.R.U32.HI R4, RZ, R5, R0 ;  /* 0x00000005ff040219 */ /* 0x001fca0000011600 */
[----:B------:R-:W-:-:S04]  /*ecf0*/  IMAD.MOV R0, RZ, RZ, -R4 ;  /* 0x000000ffff007224 */ /* 0x000fc800078e0a04 */
[----:B------:R-:W-:Y:S02]  /*ed00*/  IMAD R0, R7, R0, R6 ;  /* 0x0000000007007224 */ /* 0x000fe400078e0206 */
[----:B------:R-:W0:Y:S01]  /*ed10*/  S2R R6, SR_TID.X ;  /* 0x0000000000067919 */ /* 0x000e220000002100 */
        /* <DEDUP_REMOVED lines=10> */
[----:B------:R-:W-:-:S03]  /*edc0*/  ULDC.64 UR4, c[0x0][0x390] ;  /* 0x0000e40000047ab9 */ /* 0x000fc60000000a00 */
[----:B------:R-:W-:Y:S01]  /*edd0*/  IMAD.IADD R4, R3, 0x1, R0 ;  /* 0x0000000103047824 */ /* 0x000fe200078e0200 */
[----:B------:R-:W-:Y:S01]  /*ede0*/  LEA R0, P0, R2, UR4, 0x1 ;  /* 0x0000000402007c11 */ /* 0x000fe2000f8008ff */
[----:B0-----:R-:W-:Y:S01]  /*edf0*/  IMAD.SHL.U32 R10, R6, 0x8, RZ ;  /* 0x00000008060a7824 */ /* 0x001fe200078e00ff */
[----:B------:R-:W-:Y:S02]  /*ee00*/  ULDC UR4, c[0x0][0x3b8] ;  /* 0x0000ee0000047ab9 */ /* 0x000fe40000000800 */
[----:B------:R-:W-:Y:S02]  /*ee10*/  ISETP.GE.AND P1, PT, R8, UR4, PT ;  /* 0x0000000408007c0c */ /* 0x000fe4000bf26270 */
[----:B------:R-:W0:Y:S01]  /*ee20*/  S2R R8, SR_TID.X ;  /* 0x0000000000087919 */ /* 0x000e220000002100 */
[----:B------:R-:W-:-:S04]  /*ee30*/  LOP3.LUT R10, R10, 0x38, RZ, 0xc0, !PT ;  /* 0x000000380a0a7812 */ /* 0x000fc800078ec0ff */
[----:B------:R-:W-:Y:S02]  /*ee40*/  ISETP.GE.AND P3, PT, R10, UR4, PT ;  /* 0x000000040a007c0c */ /* 0x000fe4000bf66270 */
[----:B------:R-:W-:Y:S02]  /*ee50*/  ISETP.GE.AND P2, PT, R11, UR4, PT ;  /* 0x000000040b007c0c */ /* 0x000fe4000bf46270 */
[----:B---3--:R-:W-:-:S09]  /*ee60*/  LOP3.LUT R9, R9, 0xfffffff7, RZ, 0xc0, !PT ;  /* 0xfffffff709097812 */ /* 0x008fd200078ec0ff */
[----:B------:R-:W-:-:S04]  /*ee70*/  @P3 LOP3.LUT R9, R9, 0x8, RZ, 0xfc, !PT ;  /* 0x0000000809093812 */ /* 0x000fc800078efcff */
[----:B------:R-:W-:-:S04]  /*ee80*/  LOP3.LUT R9, R9, 0xfffffffd, RZ, 0xc0, !PT ;  /* 0xfffffffd09097812 */ /* 0x000fc800078ec0ff */
[----:B------:R-:W-:-:S04]  /*ee90*/  @P2 LOP3.LUT R9, R9, 0x2, RZ, 0xfc, !PT ;  /* 0x0000000209092812 */ /* 0x000fc800078efcff */
[----:B------:R-:W-:Y:S01]  /*eea0*/  LOP3.LUT R9, R9, 0xfffffffb, RZ, 0xc0, !PT ;  /* 0xfffffffb09097812 */ /* 0x000fe200078ec0ff */
[----:B0-----:R-:W-:-:S03]  /*eeb0*/  IMAD.SHL.U32 R8, R8, 0x8, RZ ;  /* 0x0000000808087824 */ /* 0x001fc600078e00ff */
[----:B------:R-:W-:Y:S02]  /*eec0*/  @P1 LOP3.LUT R9, R9, 0x4, RZ, 0xfc, !PT ;  /* 0x0000000409091812 */ /* 0x000fe400078efcff */
[----:B------:R-:W-:-:S03]  /*eed0*/  LOP3.LUT R8, R8, 0x38, RZ, 0xc0, !PT ;  /* 0x0000003808087812 */ /* 0x000fc600078ec0ff */
[----:B------:R0:W-:Y:S02]  /*eee0*/  STL [R1+0x8], R9 ;  /* 0x0000080901007387 */ /* 0x0001e40000100800 */
[C---:B0-----:R-:W-:Y:S02]  /*eef0*/  LOP3.LUT R9, R8.reuse, 0x100, RZ, 0xfc, !PT ;  /* 0x0000010008097812 */ /* 0x041fe400078efcff */
[----:B------:R-:W-:-:S04]  /*ef00*/  LOP3.LUT R8, R8, 0xc0, RZ, 0xfc, !PT ;  /* 0x000000c008087812 */ /* 0x000fc800078efcff */
[----:B------:R-:W-:Y:S01]  /*ef10*/  ISETP.GE.AND P5, PT, R8, UR4, PT ;  /* 0x0000000408007c0c */ /* 0x000fe2000bfa6270 */
[----:B------:R-:W-:Y:S01]  /*ef20*/  IMAD.SHL.U32 R8, R6, 0x8, RZ ;  /* 0x0000000806087824 */ /* 0x000fe200078e00ff */
[----:B------:R-:W-:Y:S01]  /*ef30*/  LEA.HI.X R4, R2, UR5, R4, 0x1, P0 ;  /* 0x0000000502047c11 */ /* 0x000fe200080f0c04 */
[----:B------:R-:W-:Y:S01]  /*ef40*/  IMAD.SHL.U32 R6, R6, 0x8, RZ ;  /* 0x0000000806067824 */ /* 0x000fe200078e00ff */
[----:B------:R-:W-:Y:S02]  /*ef50*/  SEL R5, RZ, 0x1, P3 ;  /* 0x00000001ff057807 */ /* 0x000fe40001800000 */
[----:B------:R-:W-:Y:S02]  /*ef60*/  LOP3.LUT R8, R8, 0x38, RZ, 0xc0, !PT ;  /* 0x0000003808087812 */ /* 0x000fe400078ec0ff */
[----:B------:R-:W-:Y:S02]  /*ef70*/  SEL R3, RZ, 0x4, P2 ;  /* 0x00000004ff037807 */ /* 0x000fe40001000000 */
[----:B------:R-:W-:-:S02]  /*ef80*/  SEL R2, RZ, 0x2, P1 ;  /* 0x00000002ff027807 */ /* 0x000fc40000800000 */
[----:B------:R-:W-:Y:S02]  /*ef90*/  ISETP.GE.AND P0, PT, R9, UR4, PT ;  /* 0x0000000409007c0c */ /* 0x000fe4000bf06270 */
[----:B------:R-:W-:Y:S02]  /*efa0*/  LOP3.LUT R9, R8, 0x180, RZ, 0xfc, !PT ;  /* 0x0000018008097812 */ /* 0x000fe400078efcff */
[----:B------:R-:W-:Y:S02]  /*efb0*/  LOP3.LUT R6, R6, 0x38, RZ, 0xc0, !PT ;  /* 0x0000003806067812 */ /* 0x000fe400078ec0ff */
[----:B------:R-:W-:Y:S02]  /*efc0*/  IADD3 R2, R3, R2, R5 ;  /* 0x0000000203027210 */ /* 0x000fe40007ffe005 */
[----:B------:R-:W-:Y:S02]  /*efd0*/  SEL R5, RZ, 0x10, P0 ;  /* 0x00000010ff057807 */ /* 0x000fe40000000000 */
[----:B------:R-:W-:-:S02]  /*efe0*/  SEL R3, RZ, 0x8, P5 ;  /* 0x00000008ff037807 */ /* 0x000fc40002800000 */
[----:B------:R-:W-:Y:S02]  /*eff0*/  ISETP.GE.AND P1, PT, R9, UR4, PT ;  /* 0x0000000409007c0c */ /* 0x000fe4000bf26270 */
[C---:B------:R-:W-:Y:S02]  /*f000*/  LOP3.LUT R8, R6.reuse, 0x140, RZ, 0xfc, !PT ;  /* 0x0000014006087812 */ /* 0x040fe400078efcff */
[----:B------:R-:W-:Y:S02]  /*f010*/  IADD3 R2, R5, R2, R3 ;  /* 0x0000000205027210 */ /* 0x000fe40007ffe003 */
[----:B------:R-:W-:Y:S02]  /*f020*/  SEL R5, RZ, 0x40, P1 ;  /* 0x00000040ff057807 */ /* 0x000fe40000800000 */
[----:B------:R-:W-:Y:S02]  /*f030*/  LOP3.LUT R6, R6, 0x1c0, RZ, 0xfc, !PT ;  /* 0x000001c006067812 */ /* 0x000fe400078efcff */
[----:B------:R-:W-:-:S02]  /*f040*/  ISETP.GE.AND P1, PT, R8, UR4, PT ;  /* 0x0000000408007c0c */ /* 0x000fc4000bf26270 */
[----:B------:R-:W-:Y:S02]  /*f050*/  ISETP.GE.AND P2, PT, R6, UR4, PT ;  /* 0x0000000406007c0c */ /* 0x000fe4000bf46270 */
[----:B------:R-:W-:Y:S01]  /*f060*/  SEL R3, RZ, 0x20, P1 ;  /* 0x00000020ff037807 */ /* 0x000fe20000800000 */
[----:B------:R-:W-:Y:S01]  /*f070*/  UMOV UR4, 0xffffffff ;  /* 0xffffffff00047882 */ /* 0x000fe20000000000 */
[----:B------:R-:W-:Y:S02]  /*f080*/  SEL R6, RZ, 0x80, P2 ;  /* 0x00000080ff067807 */ /* 0x000fe40001000000 */
[----:B------:R-:W-:-:S05]  /*f090*/  IADD3 R5, R5, R2, R3 ;  /* 0x0000000205057210 */ /* 0x000fca0007ffe003 */
[----:B------:R-:W-:Y:S01]  /*f0a0*/  IMAD.IADD R6, R5, 0x1, R6 ;  /* 0x0000000105067824 */ /* 0x000fe200078e0206 */
[----:B------:R-:W-:Y:S06]  /*f0b0*/  BRA.DIV UR4, `(.L_x_1118) ;  /* 0x0000005a04487947 */ /* 0x000fec000b800000 */
[----:B------:R-:W2:Y:S04]  /*f0c0*/  LDL.LU R8, [R1+0x8] ;  /* 0x0000080001087983 */ /* 0x000ea80000300800 */
[----:B------:R-:W3:Y:S04]  /*f0d0*/  LDL.LU R3, [R1+0x38] ;  /* 0x0000380001037983 */ /* 0x000ee80000300800 */
[----:B------:R-:W4:Y:S04]  /*f0e0*/  LDL.LU R2, [R1+0x4c] ;  /* 0x00004c0001027983 */ /* 0x000f280000300800 */
[----:B------:R-:W5:Y:S04]  /*f0f0*/  LDL R11, [R1+0x14] ;  /* 0x00001400010b7983 */ /* 0x000f680000100800 */
[----:B------:R-:W5:Y:S04]  /*f100*/  LDL.LU R15, [R1+0x58] ;  /* 0x00005800010f7983 */ /* 0x000f680000300800 */
[----:B------:R-:W-:Y:S04]  /*f110*/  SHFL.IDX PT, R14, R0, 0x1, 0x181f ;  /* 0x00381f00000e7f89 */ /* 0x000fe800000e0000 */
[----:B------:R-:W-:Y:S01]  /*f120*/  SHFL.IDX PT, R9, R4, 0x1, 0x181f ;  /* 0x00381f0004097f89 */ /* 0x000fe200000e0000 */
[----:B--2---:R-:W-:-:S02]  /*f130*/  IMAD.MOV.U32 R12, RZ, RZ, R8 ;  /* 0x000000ffff0c7224 */ /* 0x004fc400078e0008 */
[----:B---3--:R-:W-:Y:S02]  /*f140*/  IMAD R7, R3, R7, RZ ;  /* 0x0000000703077224 */ /* 0x008fe400078e02ff */
[----:B------:R-:W0:Y:S03]  /*f150*/  S2R R3, SR_TID.X ;  /* 0x0000000000037919 */ /* 0x000e260000002100 */
[-C--:B------:R-:W-:Y:S02]  /*f160*/  ISETP.GE.AND P2, PT, R17, R7.reuse, PT ;  /* 0x000000071100720c */ /* 0x080fe40003f46270 */
[----:B------:R-:W-:Y:S02]  /*f170*/  LOP3.LUT R12, R12, 0xfffffbff, RZ, 0xc0, !PT ;  /* 0xfffffbff0c0c7812 */ /* 0x000fe400078ec0ff */
[----:B----4-:R-:W-:Y:S02]  /*f180*/  ISETP.GE.AND P3, PT, R2, R7, PT ;  /* 0x000000070200720c */ /* 0x010fe40003f66270 */
[----:B------:R-:W-:-:S04]  /*f190*/  @P1 LOP3.LUT R12, R12, 0x400, RZ, 0xfc, !PT ;  /* 0x000004000c0c1812 */ /* 0x000fc800078efcff */
[----:B------:R-:W-:-:S03]  /*f1a0*/  LOP3.LUT P1, RZ, R12, 0x8, RZ, 0xc0, !PT ;  /* 0x000000080cff7812 */ /* 0x000fc6000782c0ff */
[----:B------:R-:W-:Y:S02]  /*f1b0*/  @!P2 LOP3.LUT R2, R5, 0x40, RZ, 0xc0, !PT ;  /* 0x000000400502a812 */ /* 0x000fe400078ec0ff */
[C---:B------:R-:W-:Y:S02]  /*f1c0*/  LOP3.LUT P4, RZ, R12.reuse, 0x2, RZ, 0xc0, !PT ;  /* 0x000000020cff7812 */ /* 0x040fe4000788c0ff */
[----:B------:R-:W-:Y:S02]  /*f1d0*/  LOP3.LUT R12, R12, 0xfffffeff, RZ, 0xc0, !PT ;  /* 0xfffffeff0c0c7812 */ /* 0x000fe400078ec0ff */
[----:B------:R-:W-:Y:S02]  /*f1e0*/  @!P2 SHF.R.U32.HI R2, RZ, 0x2, R2 ;  /* 0x00000002ff02a819 */ /* 0x000fe40000011602 */
[----:B------:R-:W-:Y:S02]  /*f1f0*/  @P3 LOP3.LUT R12, R12, 0x100, RZ, 0xfc, !PT ;  /* 0x000001000c0c3812 */ /* 0x000fe400078efcff */
[----:B------:R-:W-:-:S02]  /*f200*/  @!P2 ISETP.NE.U32.AND P3, PT, R2, RZ, PT ;  /* 0x000000ff0200a20c */ /* 0x000fc40003f65070 */
[----:B------:R-:W-:Y:S02]  /*f210*/  @!P2 LOP3.LUT R2, R6, 0x80, RZ, 0xc0, !PT ;  /* 0x000000800602a812 */ /* 0x000fe400078ec0ff */
[----:B------:R-:W-:Y:S02]  /*f220*/  LOP3.LUT R12, R12, 0xffffffdf, RZ, 0xc0, !PT ;  /* 0xffffffdf0c0c7812 */ /* 0x000fe400078ec0ff */
[----:B------:R-:W-:Y:S01]  /*f230*/  @!P2 SHF.R.U32.HI R2, RZ, 0x3, R2 ;  /* 0x00000003ff02a819 */ /* 0x000fe20000011602 */
[----:B0-----:R-:W-:Y:S02]  /*f240*/  IMAD.SHL.U32 R13, R3, 0x8, RZ ;  /* 0x00000008030d7824 */ /* 0x001fe400078e00ff */
[----:B------:R-:W0:Y:S04]  /*f250*/  SHFL.IDX PT, R3, R0, RZ, 0x181f ;  /* 0x00181fff00037589 */ /* 0x000e2800000e0000 */
[----:B------:R-:W-:-:S02]  /*f260*/  @P3 LOP3.LUT R12, R12, 0x20, RZ, 0xfc, !PT ;  /* 0x000000200c0c3812 */ /* 0x000fc400078efcff */
[----:B------:R-:W-:Y:S02]  /*f270*/  @!P2 ISETP.NE.U32.AND P3, PT, R2, RZ, PT ;  /* 0x000000ff0200a20c */ /* 0x000fe40003f65070 */
[----:B------:R-:W1:Y:S01]  /*f280*/  SHFL.IDX PT, R2, R4, RZ, 0x181f ;  /* 0x00181fff04027589 */ /* 0x000e6200000e0000 */
[----:B------:R-:W-:Y:S02]  /*f290*/  LOP3.LUT R13, R13, 0x38, RZ, 0xc0, !PT ;  /* 0x000000380d0d7812 */ /* 0x000fe400078ec0ff */
[----:B------:R-:W-:Y:S02]  /*f2a0*/  LOP3.LUT R12, R12, 0xfffffdff, RZ, 0xc0, !PT ;  /* 0xfffffdff0c0c7812 */ /* 0x000fe400078ec0ff */
[----:B0-----:R-:W-:-:S05]  /*f2b0*/  @!P2 LEA R3, P6, R13, R3, 0x1 ;  /* 0x000000030d03a211 */ /* 0x001fca00078c08ff */
[----:B-1----:R-:W-:-:S05]  /*f2c0*/  @!P2 IMAD.X R2, RZ, RZ, R2, P6 ;  /* 0x000000ffff02a224 */ /* 0x002fca00030e0602 */
[-C--:B------:R-:W-:Y:S02]  /*f2d0*/  @!P2 LOP3.LUT R3, R3, R2.reuse, RZ, 0x3c, !PT ;  /* 0x000000020303a212 */ /* 0x080fe400078e3cff */
[----:B------:R-:W-:Y:S02]  /*f2e0*/  @P3 LOP3.LUT R12, R12, 0x200, RZ, 0xfc, !PT ;  /* 0x000002000c0c3812 */ /* 0x000fe400078efcff */
[C---:B------:R-:W-:Y:S02]  /*f2f0*/  @!P2 LOP3.LUT R2, R3.reuse, R2, RZ, 0x3c, !PT ;  /* 0x000000020302a212 */ /* 0x040fe400078e3cff */
[C---:B------:R-:W-:Y:S02]  /*f300*/  LOP3.LUT P6, RZ, R12.reuse, 0x4, RZ, 0xc0, !PT ;  /* 0x000000040cff7812 */ /* 0x040fe400078cc0ff */
[----:B------:R-:W-:Y:S02]  /*f310*/  @!P2 LOP3.LUT R3, R3, R2, RZ, 0x3c, !PT ;  /* 0x000000020303a212 */ /* 0x000fe400078e3cff */
[----:B------:R-:W-:-:S03]  /*f320*/  LOP3.LUT P3, RZ, R12, 0x20, RZ, 0xc0, !PT ;  /* 0x000000200cff7812 */ /* 0x000fc6000786c0ff */
[----:B-----5:R-:W-:Y:S01]  /*f330*/  @!P2 LDGSTS.E.BYPASS.LTC128B.128 [R11+0x26400], desc[UR38][R2.64], !P1 ;  /* 0x26400000020bafae */ /* 0x020fe2000c901d66 */
[----:B------:R-:W-:-:S05]  /*f340*/  LOP3.LUT P1, RZ, R12, 0x400, RZ, 0xc0, !PT ;  /* 0x000004000cff7812 */ /* 0x000fca000782c0ff */
[----:B------:R-:W-:Y:S04]  /*f350*/  @!P2 LDGSTS.E.BYPASS.LTC128B.128 [R11+0x28400], desc[UR38][R2.64+0x80], !P6 ;  /* 0x28400080020bafae */ /* 0x000fe8000f101d66 */
[----:B------:R-:W-:Y:S04]  /*f360*/  @!P2 LDGSTS.E.BYPASS.LTC128B.128 [R11+0x2a400], desc[UR38][R2.64+0x100], !P4 ;  /* 0x2a400100020bafae */ /* 0x000fe8000e101d66 */
[----:B------:R-:W-:Y:S04]  /*f370*/  @!P2 LDGSTS.E.BYPASS.LTC128B.128 [R11+0x2c400], desc[UR38][R2.64+0x180], !P5 ;  /* 0x2c400180020bafae */ /* 0x000fe8000e901d66 */
[----:B------:R-:W-:Y:S04]  /*f380*/  @!P2 LDGSTS.E.BYPASS.LTC128B.128 [R11+0x2e400], desc[UR38][R2.64+0x200], !P0 ;  /* 0x2e400200020bafae */ /* 0x000fe8000c101d66 */
[----:B------:R-:W-:Y:S04]  /*f390*/  @!P2 LDGSTS.E.BYPASS.LTC128B.128 [R11+0x30400], desc[UR38][R2.64+0x280], !P1 ;  /* 0x30400280020bafae */ /* 0x000fe8000c901d66 */
[----:B------:R-:W-:Y:S01]  /*f3a0*/  @!P2 LDGSTS.E.BYPASS.LTC128B.128 [R11+0x32400], desc[UR38][R2.64+0x300], P3 ;  /* 0x32400300020bafae */ /* 0x000fe20009901d66 */
[----:B------:R-:W-:-:S13]  /*f3b0*/  LOP3.LUT P3, RZ, R12, 0x200, RZ, 0xc0, !PT ;  /* 0x000002000cff7812 */ /* 0x000fda000786c0ff */
[----:B------:R0:W-:Y:S01]  /*f3c0*/  @!P2 LDGSTS.E.BYPASS.LTC128B.128 [R11+0x34400], desc[UR38][R2.64+0x380], P3 ;  /* 0x34400380020bafae */ /* 0x0001e20009901d66 */
[----:B------:R-:W-:-:S13]  /*f3d0*/  LOP3.LUT P3, RZ, R12, 0x100, RZ, 0xc0, !PT ;  /* 0x000001000cff7812 */ /* 0x000fda000786c0ff */
[----:B------:R-:W-:-:S05]  /*f3e0*/  @!P3 LEA R10, P2, R13, R14, 0x1 ;  /* 0x0000000e0d0ab211 */ /* 0x000fca00078408ff */
[----:B------:R-:W-:Y:S01]  /*f3f0*/  @!P3 IMAD.X R9, RZ, RZ, R9, P2 ;  /* 0x000000ffff09b224 */ /* 0x000fe200010e0609 */
[----:B------:R-:W-:Y:S02]  /*f400*/  LOP3.LUT P2, RZ, R12, 0x8, RZ, 0xc0, !PT ;  /* 0x000000080cff7812 */ /* 0x000fe4000784c0ff */
[----:B------:R-:W-:Y:S01]  /*f410*/  @!P3 LOP3.LUT R8, R5, 0x40, RZ, 0xc0, !PT ;  /* 0x000000400508b812 */ /* 0x000fe200078ec0ff */
[----:B0-----:R-:W-:Y:S02]  /*f420*/  @!P3 IMAD.MOV.U32 R2, RZ, RZ, R10 ;  /* 0x000000ffff02b224 */ /* 0x001fe400078e000a */
        /* <DEDUP_REMOVED lines=12> */
[----:B------:R-:W-:-:S03]  /*f4f0*/  @!P3 ISETP.NE.U32.AND P2, PT, R8, RZ, PT ;  /* 0x000000ff0800b20c */ /* 0x000fc60003f45070 */
[----:B------:R-:W-:Y:S10]  /*f500*/  SHFL.IDX PT, R10, R4, 0x2, 0x181f ;  /* 0x00581f00040a7f89 */ /* 0x000ff400000e0000 */
[----:B------:R0:W-:Y:S01]  /*f510*/  @!P3 LDGSTS.E.BYPASS.LTC128B.128 [R11+0x34c00], desc[UR38][R2.64+0x380], P2 ;  /* 0x34c00380020bbfae */ /* 0x0001e20009101d66 */
[----:B------:R-:W-:-:S03]  /*f520*/  ISETP.GE.AND P2, PT, R15, R7, PT ;  /* 0x000000070f00720c */ /* 0x000fc60003f46270 */
[----:B0-----:R-:W0:Y:S01]  /*f530*/  SHFL.IDX PT, R3, R0, 0x2, 0x181f ;  /* 0x00581f0000037f89 */ /* 0x001e2200000e0000 */
[----:B------:R-:W-:-:S04]  /*f540*/  LOP3.LUT R12, R12, 0xffffff7f, RZ, 0xc0, !PT ;  /* 0xffffff7f0c0c7812 */ /* 0x000fc800078ec0ff */
[----:B------:R-:W-:-:S05]  /*f550*/  @P6 LOP3.LUT R12, R12, 0x80, RZ, 0xfc, !PT ;  /* 0x000000800c0c6812 */ /* 0x000fca00078efcff */
[----:B------:R-:W-:Y:S02]  /*f560*/  @!P2 LOP3.LUT R2, R5, 0x40, RZ, 0xc0, !PT ;  /* 0x000000400502a812 */ /* 0x000fe400078ec0ff */
[----:B------:R-:W-:Y:S02]  /*f570*/  LOP3.LUT P3, RZ, R12, 0x8, RZ, 0xc0, !PT ;  /* 0x000000080cff7812 */ /* 0x000fe4000786c0ff */
[----:B------:R-:W-:Y:S02]  /*f580*/  @!P2 SHF.R.U32.HI R9, RZ, 0x2, R2 ;  /* 0x00000002ff09a819 */ /* 0x000fe40000011602 */
[----:B0-----:R-:W-:-:S05]  /*f590*/  @!P2 LEA R8, P6, R13, R3, 0x1 ;  /* 0x000000030d08a211 */ /* 0x001fca00078c08ff */
[----:B------:R-:W-:Y:S01]  /*f5a0*/  @!P2 IMAD.X R3, RZ, RZ, R10, P6 ;  /* 0x000000ffff03a224 */ /* 0x000fe200030e060a */
[----:B------:R-:W-:Y:S01]  /*f5b0*/  LOP3.LUT P6, RZ, R12, 0x80, RZ, 0xc0, !PT ;  /* 0x000000800cff7812 */ /* 0x000fe200078cc0ff */
[----:B------:R-:W-:Y:S01]  /*f5c0*/  @!P2 IMAD.MOV.U32 R2, RZ, RZ, R8 ;  /* 0x000000ffff02a224 */ /* 0x000fe200078e0008 */
[----:B------:R-:W-:-:S04]  /*f5d0*/  @!P2 LOP3.LUT R8, R6, 0x80, RZ, 0xc0, !PT ;  /* 0x000000800608a812 */ /* 0x000fc800078ec0ff */
[----:B------:R-:W-:Y:S01]  /*f5e0*/  @!P2 SHF.R.U32.HI R8, RZ, 0x3, R8 ;  /* 0x00000003ff08a819 */ /* 0x000fe20000011608 */
[----:B------:R0:W-:Y:S03]  /*f5f0*/  @!P2 LDGSTS.E.BYPASS.LTC128B.128 [R11+0x27400], desc[UR38][R2.64], !P3 ;  /* 0x27400000020bafae */ /* 0x0001e6000d901d66 */
[----:B------:R-:W-:-:S03]  /*f600*/  @!P2 ISETP.NE.U32.AND P3, PT, R8, RZ, PT ;  /* 0x000000ff0800a20c */ /* 0x000fc60003f65070 */
[----:B------:R0:W-:Y:S01]  /*f610*/  @!P2 LDGSTS.E.BYPASS.LTC128B.128 [R11+0x29400], desc[UR38][R2.64+0x80], !P6 ;  /* 0x29400080020bafae */ /* 0x0001e2000f101d66 */
[----:B------:R-:W-:-:S03]  /*f620*/  @!P2 ISETP.NE.U32.AND P6, PT, R9, RZ, PT ;  /* 0x000000ff0900a20c */ /* 0x000fc60003fc5070 */
[----:B------:R0:W-:Y:S04]  /*f630*/  @!P2 LDGSTS.E.BYPASS.LTC128B.128 [R11+0x2b400], desc[UR38][R2.64+0x100], !P4 ;  /* 0x2b400100020bafae */ /* 0x0001e8000e101d66 */
[----:B------:R0:W-:Y:S04]  /*f640*/  @!P2 LDGSTS.E.BYPASS.LTC128B.128 [R11+0x2d400], desc[UR38][R2.64+0x180], !P5 ;  /* 0x2d400180020bafae */ /* 0x0001e8000e901d66 */
[----:B------:R0:W-:Y:S04]  /*f650*/  @!P2 LDGSTS.E.BYPASS.LTC128B.128 [R11+0x2f400], desc[UR38][R2.64+0x200], !P0 ;  /* 0x2f400200020bafae */ /* 0x0001e8000c101d66 */
[----:B------:R0:W-:Y:S04]  /*f660*/  @!P2 LDGSTS.E.BYPASS.LTC128B.128 [R11+0x31400], desc[UR38][R2.64+0x280], !P1 ;  /* 0x31400280020bafae */ /* 0x0001e8000c901d66 */
[----:B------:R0:W-:Y:S04]  /*f670*/  @!P2 LDGSTS.E.BYPASS.LTC128B.128 [R11+0x33400], desc[UR38][R2.64+0x300], P6 ;  /* 0x33400300020bafae */ /* 0x0001e8000b101d66 */
[----:B------:R0:W-:Y:S04]  /*f680*/  STL [R1+0x8], R12 ;  /* 0x0000080c01007387 */ /* 0x0001e80000100800 */
[----:B------:R0:W-:Y:S04]  /*f690*/  @!P2 LDGSTS.E.BYPASS.LTC128B.128 [R11+0x35400], desc[UR38][R2.64+0x380], P3 ;  /* 0x35400380020bafae */ /* 0x0001e80009901d66 */
[----:B------:R-:W1:Y:S04]  /*f6a0*/  SHFL.IDX PT, R4, R4, 0x3, 0x181f ;  /* 0x00781f0004047f89 */ /* 0x000e6800000e0000 */
[----:B------:R-:W2:Y:S02]  /*f6b0*/  SHFL.IDX PT, R0, R0, 0x3, 0x181f ;  /* 0x00781f0000007f89 */ /* 0x000ea400000e0000 */
.L_x_1256:
[----:B0-----:R-:W3:Y:S01]  /*f6c0*/  LDL.LU R2, [R1+0x60] ;  /* 0x0000600001027983 */ /* 0x001ee20000300800 */
[----:B------:R-:W-:Y:S01]  /*f6d0*/  BSSY B0, `(.L_x_1119) ;  /* 0x000001e000007945 */ /* 0x000fe20003800000 */
[----:B---3--:R-:W-:-:S13]  /*f6e0*/  ISETP.GE.AND P2, PT, R2, R7, PT ;  /* 0x000000070200720c */ /* 0x008fda0003f46270 */
[----:B------:R-:W-:Y:S05]  /*f6f0*/  @P2 BRA `(.L_x_1120) ;  /* 0x00000000006c2947 */ /* 0x000fea0003800000 */
[----:B------:R-:W3:Y:S04]  /*f700*/  LDL R3, [R1+0x8] ;  /* 0x0000080001037983 */ /* 0x000ee80000100800 */
[----:B------:R-:W4:Y:S01]  /*f710*/  LDL R8, [R1+0x14] ;  /* 0x0000140001087983 */ /* 0x000f220000100800 */
[----:B------:R-:W-:Y:S02]  /*f720*/  LOP3.LUT R5, R5, 0x40, RZ, 0xc0, !PT ;  /* 0x0000004005057812 */ /* 0x000fe400078ec0ff */
[----:B------:R-:W-:Y:S01]  /*f730*/  LOP3.LUT R6, R6, 0x80, RZ, 0xc0, !PT ;  /* 0x0000008006067812 */ /* 0x000fe200078ec0ff */
[----:B------:R-:W0:Y:S01]  /*f740*/  S2R R2, SR_TID.X ;  /* 0x0000000000027919 */ /* 0x000e220000002100 */
[----:B------:R-:W-:Y:S02]  /*f750*/  SHF.R.U32.HI R5, RZ, 0x2, R5 ;  /* 0x00000002ff057819 */ /* 0x000fe40000011605 */
[----:B------:R-:W-:Y:S01]  /*f760*/  SHF.R.U32.HI R6, RZ, 0x3, R6 ;  /* 0x00000003ff067819 */ /* 0x000fe20000011606 */
[----:B0-----:R-:W-:-:S05]  /*f770*/  IMAD.SHL.U32 R2, R2, 0x8, RZ ;  /* 0x0000000802027824 */ /* 0x001fca00078e00ff */
[----:B------:R-:W-:-:S04]  /*f780*/  LOP3.LUT R2, R2, 0x38, RZ, 0xc0, !PT ;  /* 0x0000003802027812 */ /* 0x000fc800078ec0ff */
[----:B--2---:R-:W-:Y:S02]  /*f790*/  LEA R2, P2, R2, R0, 0x1 ;  /* 0x0000000002027211 */ /* 0x004fe400078408ff */
[C---:B---3--:R-:W-:Y:S02]  /*f7a0*/  LOP3.LUT P6, RZ, R3.reuse, 0x8, RZ, 0xc0, !PT ;  /* 0x0000000803ff7812 */ /* 0x048fe400078cc0ff */
[C---:B------:R-:W-:Y:S02]  /*f7b0*/  LOP3.LUT P4, RZ, R3.reuse, 0x4, RZ, 0xc0, !PT ;  /* 0x0000000403ff7812 */ /* 0x040fe4000788c0ff */
[----:B------:R-:W-:Y:S01]  /*f7c0*/  LOP3.LUT P3, RZ, R3, 0x2, RZ, 0xc0, !PT ;  /* 0x0000000203ff7812 */ /* 0x000fe2000786c0ff */
[----:B-1----:R-:W-:Y:S01]  /*f7d0*/  IMAD.X R3, RZ, RZ, R4, P2 ;  /* 0x000000ffff037224 */ /* 0x002fe200010e0604 */
[----:B------:R-:W-:-:S07]  /*f7e0*/  ISETP.NE.U32.AND P2, PT, R5, RZ, PT ;  /* 0x000000ff0500720c */ /* 0x000fce0003f45070 */
[----:B------:R-:W-:Y:S01]  /*f7f0*/  @!PT LDS RZ, [RZ] ;  /* 0x00000000fffff984 */ /* 0x000fe20000000800 */
[----:B------:R-:W-:Y:S01]  /*f800*/  @!PT LDS RZ, [RZ] ;  /* 0x00000000fffff984 */ /* 0x000fe20000000800 */
[----:B------:R-:W-:Y:S01]  /*f810*/  @!PT LDS RZ, [RZ] ;  /* 0x00000000fffff984 */ /* 0x000fe20000000800 */
[----:B----4-:R0:W-:Y:S04]  /*f820*/  LDGSTS.E.BYPASS.LTC128B.128 [R8+0x27c00], desc[UR38][R2.64], !P6 ;  /* 0x27c0000002087fae */ /* 0x0101e8000f101d66 */
        /* <DEDUP_REMOVED lines=8> */
.L_x_1120:
[----:B------:R-:W-:Y:S05]  /*f8b0*/  BSYNC B0 ;  /* 0x0000000000007941 */ /* 0x000fea0003800000 */
.L_x_1119:
[----:B--2---:R2:W5:Y:S01]  /*f8c0*/  LDL R0, [R1+0x4] ;  /* 0x0000040001007983 */ /* 0x0045620000100800 */
[----:B------:R-:W-:Y:S01]  /*f8d0*/  PLOP3.LUT P0, PT, PT, PT, PT, 0x80, 0x0 ;  /* 0x000000000000781c */ /* 0x000fe20003f0f070 */
[----:B------:R-:W-:-:S12]  /*f8e0*/  NOP ;  /* 0x0000000000007918 */ /* 0x000fd80000000000 */
.L_x_1121:
[----:B0-----:R-:W3:Y:S01]  /*f8f0*/  LDL R2, [R1+0x4] ;  /* 0x0000040001027983 */ /* 0x001ee20000100800 */
[----:B------:R-:W-:Y:S02]  /*f900*/  PLOP3.LUT P1, PT, P1, P0, PT, 0xa2, 0x0 ;  /* 0x000000000000781c */ /* 0x000fe40000f21472 */
[----:B---3--:R-:W-:-:S08]  /*f910*/  @P0 R2UR P1, UR4, R2 ;  /* 0x00000000020402ca */ /* 0x008fd00000020000 */
[----:B------:R-:W-:-:S05]  /*f920*/  @P0 PLOP3.LUT P0, PT, P1, PT, PT, 0x80, 0x0 ;  /* 0x000000000000081c */ /* 0x000fca0000f0f070 */
[----:B------:R-:W-:Y:S01]  /*f930*/  @!P1 SYNCS.ARRIVE.TRANS64.RED.A0T1 RZ, [UR4+0x38810], RZ ;  /* 0x038810ffffff99a7 */ /* 0x000fe20008200404 */
[----:B------:R-:W-:Y:S07]  /*f940*/  @!P1 ARRIVES.LDGSTSBAR.64.TRANSCNT [UR4+0x38810] ;  /* 0x03881000ff0099b0 */ /* 0x000fee0008000a84 */
[----:B------:R-:W-:Y:S05]  /*f950*/  @P0 BRA.U.ANY `(.L_x_1121) ;  /* 0xfffffffd00e40947 */ /* 0x000fea000393ffff */
[----:B------:R-:W3:Y:S02]  /*f960*/  LDL.LU R3, [R1+0x5c] ;  /* 0x00005c0001037983 */ /* 0x000ee40000300800 */
[----:B---3--:R-:W-:-:S05]  /*f970*/  VIADD R3, R3, 0x1 ;  /* 0x0000000103037836 */ /* 0x008fca0000000000 */
[----:B------:R0:W-:Y:S01]  /*f980*/  STL [R1+0x5c], R3 ;  /* 0x00005c0301007387 */ /* 0x0001e20000100800 */
[----:B-----5:R-:W-:-:S04]  /*f990*/  LEA.HI R0, R3, R3, RZ, 0x1 ;  /* 0x0000000303007211 */ /* 0x020fc800078f08ff */
[----:B------:R-:W-:-:S05]  /*f9a0*/  LOP3.LUT R0, R0, 0xfffffffe, RZ, 0xc0, !PT ;  /* 0xfffffffe00007812 */ /* 0x000fca00078ec0ff */
[----:B------:R-:W-:-:S05]  /*f9b0*/  IMAD.IADD R0, R3, 0x1, -R0 ;  /* 0x0000000103007824 */ /* 0x000fca00078e0a00 */
[----:B------:R-:W-:Y:S01]  /*f9c0*/  SHF.L.U32 R0, R0, 0x1f, RZ ;  /* 0x0000001f00007819 */ /* 0x000fe200000006ff */
[----:B------:R-:W-:Y:S01]  /*f9d0*/  NOP ;  /* 0x0000000000007918 */ /* 0x000fe20000000000 */
[----:B------:R0:W-:Y:S01]  /*f9e0*/  SYNCS.ARRIVE.TRANS64.A1T0 RZ, [R2+URZ+0x38810], RZ ;  /* 0x038810ff02ff79a7 */ /* 0x0001e2000810003f */
[----:B------:R-:W-:Y:S01]  /*f9f0*/  BSSY B0, `(.L_x_1122) ;  /* 0x0000003000007945 */ /* 0x000fe20003800000 */
[----:B------:R-:W3:Y:S03]  /*fa00*/  SYNCS.PHASECHK.TRANS64.TRYWAIT P0, [R2+URZ+0x38820], R0 ;  /* 0x03882000020075a7 */ /* 0x000ee6000800017f */
[----:B0--3--:R-:W-:Y:S05]  /*fa10*/  @!P0 BRA `(.L_x_1123) ;  /* 0x0000005800d48947 */ /* 0x009fea0003800000 */
.L_x_1257:
[----:B------:R-:W-:Y:S05]  /*fa20*/  BSYNC B0 ;  /* 0x0000000000007941 */ /* 0x000fea0003800000 */
.L_x_1122:
[----:B0-----:R-:W3:Y:S01]  /*fa30*/  LDL R2, [R1+0x8] ;  /* 0x0000080001027983 */ /* 0x001ee20000100800 */
[----:B------:R-:W-:Y:S01]  /*fa40*/  BSSY B0, `(.L_x_1124) ;  /* 0x00000a3000007945 */ /* 0x000fe20003800000 */
[----:B---3--:R-:W-:-:S13]  /*fa50*/  LOP3.LUT P0, RZ, R2, 0x1, RZ, 0xc0, !PT ;  /* 0x0000000102ff7812 */ /* 0x008fda000780c0ff */
[----:B------:R-:W-:Y:S05]  /*fa60*/  @!P0 BRA `(.L_x_1125) ;  /* 0x0000000800808947 */ /* 0x000fea0003800000 */
[----:B------:R-:W3:Y:S04]  /*fa70*/  LDL R3, [R1+0x4] ;  /* 0x0000040001037983 */ /* 0x000ee80000100800 */
[----:B-1----:R-:W4:Y:S01]  /*fa80*/  LDL R4, [R1+0x18] ;  /* 0x0000180001047983 */ /* 0x002f220000100800 */
[----:B------:R-:W0:Y:S01]  /*fa90*/  S2R R2, SR_TID.X ;  /* 0x0000000000027919 */ /* 0x000e220000002100 */
[----:B---3--:R-:W-:Y:S02]  /*faa0*/  IMAD.MOV.U32 R5, RZ, RZ, R3 ;  /* 0x000000ffff057224 */ /* 0x008fe400078e0003 */
[----:B------:R-:W3:Y:S01]  /*fab0*/  LDL R3, [R1+0xc] ;  /* 0x00000c0001037983 */ /* 0x000ee20000100800 */
[----:B----4-:R-:W-:Y:S01]  /*fac0*/  SHF.L.U32 R0, R4, 0x1f, RZ ;  /* 0x0000001f04007819 */ /* 0x010fe200000006ff */
[----:B------:R-:W-:Y:S01]  /*fad0*/  BSSY B1, `(.L_x_1126) ;  /* 0x0000006000017945 */ /* 0x000fe20003800000 */
[----:B0-----:R-:W-:-:S04]  /*fae0*/  LOP3.LUT R2, R2, 0x7f, RZ, 0xc0, !PT ;  /* 0x0000007f02027812 */ /* 0x001fc800078ec0ff */
[----:B------:R-:W-:Y:S01]  /*faf0*/  ISETP.NE.AND P1, PT, R2, RZ, PT ;  /* 0x000000ff0200720c */ /* 0x000fe20003f25270 */
[----:B---3--:R-:W-:-:S04]  /*fb00*/  IMAD R3, R3, 0x8, R5 ;  /* 0x0000000803037824 */ /* 0x008fc800078e0205 */
[----:B------:R-:W0:Y:S02]  /*fb10*/  SYNCS.PHASECHK.TRANS64.TRYWAIT P0, [R3+URZ+0x38860], R0 ;  /* 0x03886000030075a7 */ /* 0x000e24000800017f */
[----:B0-----:R-:W-:Y:S06]  /*fb20*/  @!P0 BRA `(.L_x_1127) ;  /* 0x0000005800a88947 */ /* 0x001fec0003800000 */
.L_x_1258:
[----:B------:R-:W-:Y:S05]  /*fb30*/  BSYNC B1 ;  /* 0x0000000000017941 */ /* 0x000fea0003800000 */
.L_x_1126:
[----:B------:R-:W-:Y:S04]  /*fb40*/  BSSY B1, `(.L_x_1128) ;  /* 0x0000009000017945 */ /* 0x000fe80003800000 */
[----:B------:R-:W-:Y:S05]  /*fb50*/  @P1 BRA `(.L_x_1129) ;  /* 0x00000000001c1947 */ /* 0x000fea0003800000 */
[----:B------:R-:W1:Y:S01]  /*fb60*/  S2R R2, SR_TID.X ;  /* 0x0000000000027919 */ /* 0x000e620000002100 */
[----:B0-----:R-:W-:-:S04]  /*fb70*/  IMAD.MOV.U32 R0, RZ, RZ, 0x10000 ;  /* 0x00010000ff007424 */ /* 0x001fc800078e00ff */
[----:B------:R3:W-:Y:S01]  /*fb80*/  SYNCS.ARRIVE.TRANS64 RZ, [R3+URZ+0x38850], R0 ;  /* 0x0388500003ff79a7 */ /* 0x0007e2000800003f */
[----:B-1----:R-:W-:-:S04]  /*fb90*/  LOP3.LUT R2, R2, 0x1f, RZ, 0xc0, !PT ;  /* 0x0000001f02027812 */ /* 0x002fc800078ec0ff */
[----:B------:R-:W-:-:S13]  /*fba0*/  ISETP.NE.AND P0, PT, R2, RZ, PT ;  /* 0x000000ff0200720c */ /* 0x000fda0003f05270 */
[----:B---3--:R-:W-:Y:S05]  /*fbb0*/  @!P0 BRA `(.L_x_1129) ;  /* 0x0000000000048947 */ /* 0x008fea0003800000 */
[----:B------:R-:W-:Y:S01]  /*fbc0*/  BPT.TRAP 0x1 ;  /* 0x000000040000795c */ /* 0x000fe20000300000 */
.L_x_1129:
[----:B------:R-:W-:Y:S05]  /*fbd0*/  BSYNC B1 ;  /* 0x0000000000017941 */ /* 0x000fea0003800000 */
.L_x_1128:
[----:B------:R-:W3:Y:S04]  /*fbe0*/  LDL R5, [R1+0x4] ;  /* 0x0000040001057983 */ /* 0x000ee80000100800 */
[----:B------:R-:W3:Y:S04]  /*fbf0*/  LDL R2, [R1+0xc] ;  /* 0x00000c0001027983 */ /* 0x000ee80000100800 */
[----:B------:R-:W4:Y:S04]  /*fc00*/  LDL R4, [R1+0x20] ;  /* 0x0000200001047983 */ /* 0x000f280000100800 */
[----:B0-----:R-:W4:Y:S01]  /*fc10*/  LDL R0, [R1+0x64] ;  /* 0x0000640001007983 */ /* 0x001f220000100800 */
[----:B------:R-:W-:Y:S01]  /*fc20*/  UIADD3 UR4, UP0, UR40, 0x470, URZ ;  /* 0x0000047028047890 */ /* 0x000fe2000ff1e03f */
[----:B------:R-:W-:Y:S01]  /*fc30*/  VIADD R3, R3, 0x38850 ;  /* 0x0003885003037836 */ /* 0x000fe20000000000 */
[----:B------:R-:W-:Y:S01]  /*fc40*/  PLOP3.LUT P0, PT, PT, PT, PT, 0x80, 0x0 ;  /* 0x000000000000781c */ /* 0x000fe20003f0f070 */
[----:B------:R-:W-:Y:S01]  /*fc50*/  UMOV UR6, 0x0 ;  /* 0x0000000000067882 */ /* 0x000fe20000000000 */
[----:B------:R-:W-:Y:S01]  /*fc60*/  UIADD3.X UR5, URZ, UR41, URZ, UP0, !UPT ;  /* 0x000000293f057290 */ /* 0x000fe200087fe43f */
[----:B------:R-:W-:Y:S01]  /*fc70*/  UMOV UR7, 0x14f00000 ;  /* 0x14f0000000077882 */ /* 0x000fe20000000000 */
[----:B------:R-:W-:Y:S01]  /*fc80*/  UMOV UR10, URZ ;  /* 0x0000003f000a7c82 */ /* 0x000fe20008000000 */
[----:B---3--:R-:W-:-:S02]  /*fc90*/  IMAD R2, R2, 0x10000, R5 ;  /* 0x0001000002027824 */ /* 0x008fc400078e0205 */
[----:B----4-:R-:W-:Y:S02]  /*fca0*/  IMAD R0, R0, 0x40, R4 ;  /* 0x0000004000007824 */ /* 0x010fe400078e0204 */
[----:B------:R-:W-:-:S07]  /*fcb0*/  VIADD R4, R2, 0x400 ;  /* 0x0000040002047836 */ /* 0x000fce0000000000 */
.L_x_1130:
[----:B------:R-:W3:Y:S01]  /*fcc0*/  LDL R5, [R1] ;  /* 0x0000000001057983 */ /* 0x000ee20000100800 */
[----:B------:R-:W-:-:S13]  /*fcd0*/  @P0 ELECT P1, URZ, PT ;  /* 0x00000000003f082f */ /* 0x000fda0003820000 */
[----:B------:R-:W-:Y:S02]  /*fce0*/  @P1 R2UR UR12, R18 ;  /* 0x00000000120c12ca */ /* 0x000fe400000e0000 */
[----:B------:R-:W-:Y:S02]  /*fcf0*/  @P1 R2UR UR11, R0 ;  /* 0x00000000000b12ca */ /* 0x000fe400000e0000 */
[----:B------:R-:W-:Y:S02]  /*fd00*/  @P1 R2UR UR9, R3 ;  /* 0x00000000030912ca */ /* 0x000fe400000e0000 */
[----:B------:R-:W-:Y:S02]  /*fd10*/  @P1 R2UR UR8, R4 ;  /* 0x00000000040812ca */ /* 0x000fe400000e0000 */
[----:B------:R-:W-:Y:S02]  /*fd20*/  @P1 PLOP3.LUT P0, PT, P1, PT, PT, 0x8, 0x0 ;  /* 0x000000000000181c */ /* 0x000fe40000f0e170 */
[----:B---3--:R-:W-:-:S02]  /*fd30*/  @P1 R2UR UR13, R5 ;  /* 0x00000000050d12ca */ /* 0x008fc400000e0000 */
        /* <DEDUP_REMOVED lines=8> */
.L_x_1131:
        /* <DEDUP_REMOVED lines=16> */
.L_x_1132:
        /* <DEDUP_REMOVED lines=16> */
.L_x_1133:
        /* <DEDUP_REMOVED lines=16> */
.L_x_1134:
        /* <DEDUP_REMOVED lines=16> */
.L_x_1135:
        /* <DEDUP_REMOVED lines=16> */
.L_x_1136:
        /* <DEDUP_REMOVED lines=16> */
.L_x_1137:
        /* <DEDUP_REMOVED lines=11> */
.L_x_1125:
[----:B------:R-:W-:Y:S05]  /*10470*/  BSYNC B0 ;  /* 0x0000000000007941 */ /* 0x000fea0003800000 */
.L_x_1124:
[----:B-1----:R-:W3:Y:S01]  /*10480*/  LDL.LU R4, [R1+0x48] ;  /* 0x0000480001047983 */ /* 0x002ee20000300800 */
[----:B------:R-:W-:Y:S01]  /*10490*/  BSSY B0, `(.L_x_1138) ;  /* 0x00002cf000007945 */ /* 0x000fe20003800000 */
[----:B---3--:R-:W-:-:S13]  /*104a0*/  ISETP.GE.AND P0, PT, R4, 0x41, PT ;  /* 0x000000410400780c */ /* 0x008fda0003f06270 */
[----:B------:R-:W-:Y:S05]  /*104b0*/  @!P0 BRA `(.L_x_1139) ;  /* 0x0000002c00308947 */ /* 0x000fea0003800000 */
[----:B------:R-:W3:Y:S01]  /*104c0*/  LDL R4, [R1+0x30] ;  /* 0x0000300001047983 */ /* 0x000ee20000100800 */
[----:B------:R-:W-:Y:S01]  /*104d0*/  IMAD.MOV.U32 R0, RZ, RZ, 0x1 ;  /* 0x00000001ff007424 */ /* 0x000fe200078e00ff */
[----:B------:R-:W-:Y:S01]  /*104e0*/  BSSY B2, `(.L_x_1140) ;  /* 0x00000f3000027945 */ /* 0x000fe20003800000 */
[----:B---3--:R-:W-:-:S05]  /*104f0*/  IMAD.MOV R6, RZ, RZ, -R4 ;  /* 0x000000ffff067224 */ /* 0x008fca00078e0a04 */
[----:B------:R-:W-:-:S05]  /*10500*/  VIADDMNMX R6, R6, R0, 0xffffffff, !PT ;  /* 0xffffffff06067446 */ /* 0x000fca0007800100 */
[----:B------:R-:W-:-:S05]  /*10510*/  IMAD.IADD R0, R4, 0x1, R6 ;  /* 0x0000000104007824 */ /* 0x000fca00078e0206 */
[----:B------:R-:W-:-:S04]  /*10520*/  LOP3.LUT R0, R0, 0x1, RZ, 0xc0, !PT ;  /* 0x0000000100007812 */ /* 0x000fc800078ec0ff */
[----:B------:R-:W-:Y:S01]  /*10530*/  ISETP.NE.U32.AND P0, PT, R0, 0x1, PT ;  /* 0x000000010000780c */ /* 0x000fe20003f05070 */
[----:B------:R-:W-:-:S12]  /*10540*/  VIADD R0, R4, 0xfffffffe ;  /* 0xfffffffe04007836 */ /* 0x000fd80000000000 */
[----:B------:R-:W-:Y:S05]  /*10550*/  @P0 BRA `(.L_x_1141) ;  /* 0x0000000c00ac0947 */ /* 0x000fea0003800000 */
[----:B------:R-:W3:Y:S04]  /*10560*/  LDL R5, [R1+0x8] ;  /* 0x0000080001057983 */ /* 0x000ee80000100800 */
[----:B------:R-:W4:Y:S04]  /*10570*/  LDL.LU R4, [R1+0xc] ;  /* 0x00000c0001047983 */ /* 0x000f280000300800 */
[----:B------:R-:W5:Y:S01]  /*10580*/  LDL.LU R7, [R1+0x18] ;  /* 0x0000180001077983 */ /* 0x000f620000300800 */
[----:B------:R-:W-:Y:S01]  /*10590*/  BSSY B1, `(.L_x_1142) ;  /* 0x00000e5000017945 */ /* 0x000fe20003800000 */
[----:B---3--:R-:W-:Y:S01]  /*105a0*/  LOP3.LUT P2, RZ, R5, 0x1, RZ, 0xc0, !PT ;  /* 0x0000000105ff7812 */ /* 0x008fe2000784c0ff */
[----:B----4-:R-:W-:-:S05]  /*105b0*/  VIADD R2, R4, 0x1 ;  /* 0x0000000104027836 */ /* 0x010fca0000000000 */
[----:B------:R-:W-:-:S04]  /*105c0*/  ISETP.NE.AND P0, PT, R2, 0x2, PT ;  /* 0x000000020200780c */ /* 0x000fc80003f05270 */
[----:B------:R-:W-:Y:S02]  /*105d0*/  SEL R3, RZ, 0x1, P0 ;  /* 0x00000001ff037807 */ /* 0x000fe40000000000 */
[----:B------:R-:W-:Y:S02]  /*105e0*/  SEL R8, R2, RZ, P0 ;  /* 0x000000ff02087207 */ /* 0x000fe40000000000 */
[----:B-----5:R-:W-:-:S05]  /*105f0*/  LOP3.LUT R7, R7, R3, RZ, 0x3c, !PT ;  /* 0x0000000307077212 */ /* 0x020fca00078e3cff */
[----:B------:R0:W-:Y:S04]  /*10600*/  STL [R1+0x18], R7 ;  /* 0x0000180701007387 */ /* 0x0001e80000100800 */
[----:B------:R0:W-:Y:S01]  /*10610*/  STL [R1+0xc], R8 ;  /* 0x00000c0801007387 */ /* 0x0001e20000100800 */
[----:B------:R-:W-:Y:S05]  /*10620*/  @!P2 BRA `(.L_x_1143) ;  /* 0x0000000c006ca947 */ /* 0x000fea0003800000 */
[----:B------:R-:W-:Y:S02]  /*10630*/  ULDC.64 UR4, c[0x0][0x418] ;  /* 0x0001060000047ab9 */ /* 0x000fe40000000a00 */
[----:B------:R-:W-:-:S04]  /*10640*/  ISETP.NE.U32.AND P0, PT, RZ, UR4, PT ;  /* 0x00000004ff007c0c */ /* 0x000fc8000bf05070 */
[----:B------:R-:W-:-:S13]  /*10650*/  ISETP.NE.AND.EX P0, PT, RZ, UR5, PT, P0 ;  /* 0x00000005ff007c0c */ /* 0x000fda000bf05300 */
[----:B------:R-:W-:Y:S05]  /*10660*/  @!P0 BRA `(.L_x_1144) ;  /* 0x0000000000508947 */ /* 0x000fea0003800000 */
[----:B------:R-:W3:Y:S01]  /*10670*/  LDL R10, [R1+0x1c] ;  /* 0x00001c00010a7983 */ /* 0x000ee20000100800 */
[----:B------:R-:W1:Y:S01]  /*10680*/  LDC R5, c[0x0][0x43c] ;  /* 0x00010f00ff057b82 */ /* 0x000e620000000800 */
[----:B------:R-:W-:Y:S02]  /*10690*/  ULDC.64 UR6, c[0x0][0x428] ;  /* 0x00010a0000067ab9 */ /* 0x000fe40000000a00 */
[----:B------:R-:W4:Y:S01]  /*106a0*/  LDL R9, [R1+0x10] ;  /* 0x0000100001097983 */ /* 0x000f220000100800 */
        /* <DEDUP_REMOVED lines=8> */
[----:B---3--:R-:W-:-:S04]  /*10730*/  IMAD R4, R10, UR6, RZ ;  /* 0x000000060a047c24 */ /* 0x008fc8000f8e02ff */
[C---:B----4-:R-:W-:Y:S02]  /*10740*/  IMAD R4, R9.reuse, UR7, R4 ;  /* 0x0000000709047c24 */ /* 0x050fe4000f8e0204 */
[----:B------:R-:W-:-:S04]  /*10750*/  IMAD.WIDE.U32 R2, R9, UR6, R2 ;  /* 0x0000000609027c25 */ /* 0x000fc8000f8e0002 */
[----:B------:R-:W-:Y:S01]  /*10760*/  IMAD.IADD R3, R4, 0x1, R3 ;  /* 0x0000000104037824 */ /* 0x000fe200078e0203 */
[----:B------:R-:W-:-:S04]  /*10770*/  LEA R4, P0, R2, UR4, 0x2 ;  /* 0x0000000402047c11 */ /* 0x000fc8000f8010ff */
[----:B------:R-:W-:-:S05]  /*10780*/  LEA.HI.X R5, R2, UR5, R3, 0x2, P0 ;  /* 0x0000000502057c11 */ /* 0x000fca00080f1403 */
[----:B------:R-:W3:Y:S04]  /*10790*/  LDG.E R2, desc[UR38][R4.64] ;  /* 0x0000002604027981 */ /* 0x000ee8000c1e1900 */
[----:B---3--:R1:W-:Y:S02]  /*107a0*/  STL [R1], R2 ;  /* 0x0000000201007387 */ /* 0x0083e40000100800 */
.L_x_1144:
[----:B-1----:R-:W3:Y:S01]  /*107b0*/  LDL R2, [R1+0x4] ;  /* 0x0000040001027983 */ /* 0x002ee20000100800 */
[----:B------:R-:W1:Y:S02]  /*107c0*/  S2R R3, SR_TID.X ;  /* 0x0000000000037919 */ /* 0x000e640000002100 */
[----:B-1----:R-:W-:Y:S01]  /*107d0*/  LOP3.LUT R4, R3, 0x7f, RZ, 0xc0, !PT ;  /* 0x0000007f03047812 */ /* 0x002fe200078ec0ff */
[----:B------:R-:W-:Y:S03]  /*107e0*/  BSSY B3, `(.L_x_1145) ;  /* 0x0000006000037945 */ /* 0x000fe60003800000 */
[----:B------:R-:W-:Y:S01]  /*107f0*/  ISETP.NE.AND P1, PT, R4, RZ, PT ;  /* 0x000000ff0400720c */ /* 0x000fe20003f25270 */
[----:B---3--:R-:W-:Y:S01]  /*10800*/  IMAD R3, R8, 0x8, R2 ;  /* 0x0000000808037824 */ /* 0x008fe200078e0202 */
[----:B------:R-:W-:-:S04]  /*10810*/  SHF.L.U32 R2, R7, 0x1f, RZ ;  /* 0x0000001f07027819 */ /* 0x000fc800000006ff */
[----:B------:R-:W1:Y:S02]  /*10820*/  SYNCS.PHASECHK.TRANS64.TRYWAIT P0, [R3+URZ+0x38840], R2 ;  /* 0x03884002030075a7 */ /* 0x000e64000800017f */
[----:B-1----:R-:W-:Y:S05]  /*10830*/  @!P0 BRA `(.L_x_1146) ;  /* 0x0000004c00788947 */ /* 0x002fea0003800000 */
.L_x_1259:
[----:B------:R-:W-:Y:S05]  /*10840*/  BSYNC B3 ;  /* 0x0000000000037941 */ /* 0x000fea0003800000 */
.L_x_1145:
[----:B------:R-:W-:Y:S04]  /*10850*/  BSSY B3, `(.L_x_1147) ;  /* 0x0000009000037945 */ /* 0x000fe80003800000 */
[----:B------:R-:W-:Y:S05]  /*10860*/  @P1 BRA `(.L_x_1148) ;  /* 0x00000000001c1947 */ /* 0x000fea0003800000 */
[----:B------:R-:W3:Y:S02]  /*10870*/  S2R R4, SR_TID.X ;  /* 0x0000000000047919 */ /* 0x000ee40000002100 */
[----:B---3--:R-:W-:Y:S01]  /*10880*/  LOP3.LUT R5, R4, 0x1f, RZ, 0xc0, !PT ;  /* 0x0000001f04057812 */ /* 0x008fe200078ec0ff */
[----:B------:R-:W-:-:S03]  /*10890*/  IMAD.MOV.U32 R4, RZ, RZ, 0x2000 ;  /* 0x00002000ff047424 */ /* 0x000fc600078e00ff */
[----:B------:R-:W-:Y:S01]  /*108a0*/  ISETP.NE.AND P0, PT, R5, RZ, PT ;  /* 0x000000ff0500720c */ /* 0x000fe20003f05270 */
[----:B------:R3:W-:-:S12]  /*108b0*/  SYNCS.ARRIVE.TRANS64 RZ, [R3+URZ+0x38830], R4 ;  /* 0x0388300403ff79a7 */ /* 0x0007d8000800003f */
[----:B---3--:R-:W-:Y:S05]  /*108c0*/  @!P0 BRA `(.L_x_1148) ;  /* 0x0000000000048947 */ /* 0x008fea0003800000 */
[----:B------:R-:W-:Y:S01]  /*108d0*/  BPT.TRAP 0x1 ;  /* 0x000000040000795c */ /* 0x000fe20000300000 */
.L_x_1148:
[----:B------:R-:W-:Y:S05]  /*108e0*/  BSYNC B3 ;  /* 0x0000000000037941 */ /* 0x000fea0003800000 */
.L_x_1147:
[----:B0-----:R-:W3:Y:S04]  /*108f0*/  LDL R8, [R1+0x4] ;  /* 0x0000040001087983 */ /* 0x001ee80000100800 */
[----:B------:R-:W3:Y:S04]  /*10900*/  LDL R4, [R1+0xc] ;  /* 0x00000c0001047983 */ /* 0x000ee80000100800 */
[----:B------:R-:W4:Y:S01]  /*10910*/  LDL R5, [R1+0x20] ;  /* 0x0000200001057983 */ /* 0x000f220000100800 */
[----:B------:R-:W-:Y:S01]  /*10920*/  IMAD.MOV.U32 R7, RZ, RZ, RZ ;  /* 0x000000ffff077224 */ /* 0x000fe200078e00ff */
[----:B------:R-:W-:Y:S01]  /*10930*/  UIADD3 UR4, UP0, UR40, 0x370, URZ ;  /* 0x0000037028047890 */ /* 0x000fe2000ff1e03f */
[----:B------:R-:W-:Y:S01]  /*10940*/  PLOP3.LUT P0, PT, PT, PT, PT, 0x80, 0x0 ;  /* 0x000000000000781c */ /* 0x000fe20003f0f070 */
[----:B------:R-:W-:Y:S01]  /*10950*/  UMOV UR6, 0x0 ;  /* 0x0000000000067882 */ /* 0x000fe20000000000 */
[----:B------:R-:W-:Y:S01]  /*10960*/  UMOV UR7, 0x14f00000 ;  /* 0x14f0000000077882 */ /* 0x000fe20000000000 */
[----:B------:R-:W-:Y:S01]  /*10970*/  R2UR UR10, R7 ;  /* 0x00000000070a72ca */ /* 0x000fe200000e0000 */
[----:B------:R-:W-:Y:S01]  /*10980*/  UIADD3.X UR5, URZ, UR41, URZ, UP0, !UPT ;  /* 0x000000293f057290 */ /* 0x000fe200087fe43f */
[----:B---3--:R-:W-:-:S02]  /*10990*/  IMAD R4, R4, 0x2000, R8 ;  /* 0x0000200004047824 */ /* 0x008fc400078e0208 */
[----:B----4-:R-:W-:Y:S02]  /*109a0*/  IMAD R0, R0, 0x40, R5 ;  /* 0x0000004000007824 */ /* 0x010fe400078e0205 */
[----:B------:R-:W-:Y:S02]  /*109b0*/  VIADD R4, R4, 0x22400 ;  /* 0x0002240004047836 */ /* 0x000fe40000000000 */
[----:B------:R-:W-:-:S07]  /*109c0*/  VIADD R5, R3, 0x38830 ;  /* 0x0003883003057836 */ /* 0x000fce0000000000 */
.L_x_1149:
        /* <DEDUP_REMOVED lines=11> */
[----:B------:R-:W0:Y:S01]  /*10a80*/  SYNCS.PHASECHK.TRANS64.TRYWAIT P0, [R3+URZ+0x38860], R2 ;  /* 0x03886002030075a7 */ /* 0x000e22000800017f */
[----:B------:R-:W-:Y:S04]  /*10a90*/  BSSY B3, `(.L_x_1150) ;  /* 0x0000002000037945 */ /* 0x000fe80003800000 */
[----:B0-----:R-:W-:Y:S05]  /*10aa0*/  @!P0 BRA `(.L_x_1151) ;  /* 0x0000004800f08947 */ /* 0x001fea0003800000 */
.L_x_1260:
[----:B------:R-:W-:Y:S05]  /*10ab0*/  BSYNC B3 ;  /* 0x0000000000037941 */ /* 0x000fea0003800000 */
.L_x_1150:
[----:B------:R-:W-:Y:S01]  /*10ac0*/  BSSY B3, `(.L_x_1152) ;  /* 0x000000b000037945 */ /* 0x000fe20003800000 */
[----:B------:R-:W-:Y:S02]  /*10ad0*/  IMAD.MOV.U32 R8, RZ, RZ, 0x0 ;  /* 0x00000000ff087424 */ /* 0x000fe400078e00ff */
[----:B------:R-:W-:Y:S01]  /*10ae0*/  IMAD.MOV.U32 R9, RZ, RZ, 0x14f00000 ;  /* 0x14f00000ff097424 */ /* 0x000fe200078e00ff */
[----:B------:R-:W-:Y:S06]  /*10af0*/  @P1 BRA `(.L_x_1153) ;  /* 0x00000000001c1947 */ /* 0x000fec0003800000 */
[----:B------:R-:W3:Y:S01]  /*10b00*/  S2R R4, SR_TID.X ;  /* 0x0000000000047919 */ /* 0x000ee20000002100 */
[----:B01----:R-:W-:-:S04]  /*10b10*/  IMAD.MOV.U32 R2, RZ, RZ, 0x10000 ;  /* 0x00010000ff027424 */ /* 0x003fc800078e00ff */
[----:B------:R4:W-:Y:S01]  /*10b20*/  SYNCS.ARRIVE.TRANS64 RZ, [R3+URZ+0x38850], R2 ;  /* 0x0388500203ff79a7 */ /* 0x0009e2000800003f */
[----:B---3--:R-:W-:-:S04]  /*10b30*/  LOP3.LUT R4, R4, 0x1f, RZ, 0xc0, !PT ;  /* 0x0000001f04047812 */ /* 0x008fc800078ec0ff */
[----:B------:R-:W-:-:S13]  /*10b40*/  ISETP.NE.AND P0, PT, R4, RZ, PT ;  /* 0x000000ff0400720c */ /* 0x000fda0003f05270 */
[----:B----4-:R-:W-:Y:S05]  /*10b50*/  @!P0 BRA `(.L_x_1153) ;  /* 0x0000000000048947 */ /* 0x010fea0003800000 */
[----:B------:R-:W-:Y:S01]  /*10b60*/  BPT.TRAP 0x1 ;  /* 0x000000040000795c */ /* 0x000fe20000300000 */
.L_x_1153:
[----:B------:R-:W-:Y:S05]  /*10b70*/  BSYNC B3 ;  /* 0x0000000000037941 */ /* 0x000fea0003800000 */
.L_x_1152:
[----:B------:R-:W3:Y:S04]  /*10b80*/  LDL R4, [R1+0x4] ;  /* 0x0000040001047983 */ /* 0x000ee80000100800 */
[----:B01----:R-:W3:Y:S01]  /*10b90*/  LDL R2, [R1+0xc] ;  /* 0x00000c0001027983 */ /* 0x003ee20000100800 */
        /* <DEDUP_REMOVED lines=9> */
.L_x_1154:
        /* <DEDUP_REMOVED lines=16> */
.L_x_1155:
        /* <DEDUP_REMOVED lines=16> */
.L_x_1156:
        /* <DEDUP_REMOVED lines=16> */
.L_x_1157:
        /* <DEDUP_REMOVED lines=16> */
.L_x_1158:
        /* <DEDUP_REMOVED lines=16> */
.L_x_1159:
        /* <DEDUP_REMOVED lines=16> */
.L_x_1160:
        /* <DEDUP_REMOVED lines=16> */
.L_x_1161:
        /* <DEDUP_REMOVED lines=10> */
[----:B-1----:R-:W-:Y:S05]  /*113d0*/  @P0 BRA.U.ANY `(.L_x_1161) ;  /* 0xfffffffd00d40947 */ /* 0x002fea000393ffff */
.L_x_1143:
[----:B------:R-:W-:Y:S05]  /*113e0*/  BSYNC B1 ;  /* 0x0000000000017941 */ /* 0x000fea0003800000 */
.L_x_1142:
[----:B------:R-:W3:Y:S02]  /*113f0*/  LDL.LU R4, [R1+0x30] ;  /* 0x0000300001047983 */ /* 0x000ee40000300800 */
[----:B---3--:R-:W-:-:S07]  /*11400*/  VIADD R0, R4, 0xfffffffd ;  /* 0xfffffffd04007836 */ /* 0x008fce0000000000 */
.L_x_1141:
[----:B------:R-:W-:Y:S05]  /*11410*/  BSYNC B2 ;  /* 0x0000000000027941 */ /* 0x000fea0003800000 */
.L_x_1140:
[----:B------:R-:W3:Y:S01]  /*11420*/  LDL.LU R2, [R1+0x2c] ;  /* 0x00002c0001027983 */ /* 0x000ee20000300800 */
[----:B------:R-:W-:-:S05]  /*11430*/  IMAD.MOV R6, RZ, RZ, -R6 ;  /* 0x000000ffff067224 */ /* 0x000fca00078e0a06 */
[----:B---3--:R-:W-:-:S13]  /*11440*/  ISETP.NE.AND P0, PT, R2, R6, PT ;  /* 0x000000060200720c */ /* 0x008fda0003f05270 */
[----:B------:R-:W-:Y:S05]  /*11450*/  @!P0 BRA `(.L_x_1139) ;  /* 0x0000001c00488947 */ /* 0x000fea0003800000 */
.L_x_1202:
[----:B------:R-:W3:Y:S04]  /*11460*/  LDL R4, [R1+0x8] ;  /* 0x0000080001047983 */ /* 0x000ee80000100800 */
[----:B0-----:R-:W0:Y:S04]  /*11470*/  LDL.LU R3, [R1+0xc] ;  /* 0x00000c0001037983 */ /* 0x001e280000300800 */
[----:B------:R-:W4:Y:S01]  /*11480*/  LDL.LU R2, [R1+0x18] ;  /* 0x0000180001027983 */ /* 0x000f220000300800 */
[----:B------:R-:W-:Y:S05]  /*11490*/  YIELD ;  /* 0x0000000000007946 */ /* 0x000fea0003800000 */
[----:B------:R-:W-:Y:S01]  /*114a0*/  BSSY B1, `(.L_x_1162) ;  /* 0x00000e2000017945 */ /* 0x000fe20003800000 */
[----:B---3--:R-:W-:Y:S01]  /*114b0*/  LOP3.LUT P1, RZ, R4, 0x1, RZ, 0xc0, !PT ;  /* 0x0000000104ff7812 */ /* 0x008fe2000782c0ff */
[----:B0-----:R-:W-:-:S05]  /*114c0*/  VIADD R7, R3, 0x1 ;  /* 0x0000000103077836 */ /* 0x001fca0000000000 */
[----:B------:R-:W-:-:S04]  /*114d0*/  ISETP.NE.AND P0, PT, R7, 0x2, PT ;  /* 0x000000020700780c */ /* 0x000fc80003f05270 */
[----:B------:R-:W-:Y:S02]  /*114e0*/  SEL R6, RZ, 0x1, P0 ;  /* 0x00000001ff067807 */ /* 0x000fe40000000000 */
[----:B------:R-:W-:Y:S02]  /*114f0*/  SEL R7, R7, RZ, P0 ;  /* 0x000000ff07077207 */ /* 0x000fe40000000000 */
[----:B----4-:R-:W-:Y:S01]  /*11500*/  LOP3.LUT R6, R2, R6, RZ, 0x3c, !PT ;  /* 0x0000000602067212 */ /* 0x010fe200078e3cff */
[----:B------:R-:W-:Y:S06]  /*11510*/  @!P1 BRA `(.L_x_1163) ;  /* 0x0000000c00689947 */ /* 0x000fec0003800000 */
[----:B------:R-:W-:Y:S01]  /*11520*/  ULDC.64 UR4, c[0x0][0x418] ;  /* 0x0001060000047ab9 */ /* 0x000fe20000000a00 */
[----:B------:R-:W-:Y:S01]  /*11530*/  IMAD.MOV.U32 R8, RZ, RZ, R0 ;  /* 0x000000ffff087224 */ /* 0x000fe200078e0000 */
[----:B------:R-:W-:-:S04]  /*11540*/  ISETP.NE.U32.AND P0, PT, RZ, UR4, PT ;  /* 0x00000004ff007c0c */ /* 0x000fc8000bf05070 */
[----:B------:R-:W-:-:S13]  /*11550*/  ISETP.NE.AND.EX P0, PT, RZ, UR5, PT, P0 ;  /* 0x00000005ff007c0c */ /* 0x000fda000bf05300 */
[----:B------:R-:W-:Y:S05]  /*11560*/  @!P0 BRA `(.L_x_1164) ;  /* 0x0000000000508947 */ /* 0x000fea0003800000 */
[----:B------:R-:W3:Y:S01]  /*11570*/  LDL R9, [R1+0x1c] ;  /* 0x00001c0001097983 */ /* 0x000ee20000100800 */
[----:B------:R-:W0:Y:S01]  /*11580*/  LDC R8, c[0x0][0x43c] ;  /* 0x00010f00ff087b82 */ /* 0x000e220000000800 */
[----:B------:R-:W-:Y:S02]  /*11590*/  ULDC.64 UR6, c[0x0][0x428] ;  /* 0x00010a0000067ab9 */ /* 0x000fe40000000a00 */
[----:B------:R-:W4:Y:S01]  /*115a0*/  LDL R5, [R1+0x10] ;  /* 0x0000100001057983 */ /* 0x000f220000100800 */
        /* <DEDUP_REMOVED lines=16> */
.L_x_1164:
[----:B0-----:R-:W3:Y:S01]  /*116b0*/  LDL R2, [R1+0x4] ;  /* 0x0000040001027983 */ /* 0x001ee20000100800 */
[----:B------:R-:W0:Y:S01]  /*116c0*/  S2R R3, SR_TID.X ;  /* 0x0000000000037919 */ /* 0x000e220000002100 */
[----:B------:R-:W-:Y:S01]  /*116d0*/  BSSY B2, `(.L_x_1165) ;  /* 0x0000007000027945 */ /* 0x000fe20003800000 */
[----:B0-----:R-:W-:-:S04]  /*116e0*/  LOP3.LUT R3, R3, 0x7f, RZ, 0xc0, !PT ;  /* 0x0000007f03037812 */ /* 0x001fc800078ec0ff */
[----:B------:R-:W-:Y:S01]  /*116f0*/  ISETP.NE.AND P1, PT, R3, RZ, PT ;  /* 0x000000ff0300720c */ /* 0x000fe20003f25270 */
[----:B---3--:R-:W-:Y:S01]  /*11700*/  IMAD R4, R7, 0x8, R2 ;  /* 0x0000000807047824 */ /* 0x008fe200078e0202 */
[----:B------:R-:W-:-:S04]  /*11710*/  SHF.L.U32 R2, R6, 0x1f, RZ ;  /* 0x0000001f06027819 */ /* 0x000fc800000006ff */
[----:B------:R-:W0:Y:S02]  /*11720*/  SYNCS.PHASECHK.TRANS64.TRYWAIT P0, [R4+URZ+0x38840], R2 ;  /* 0x03884002040075a7 */ /* 0x000e24000800017f */
[----:B0-----:R-:W-:Y:S05]  /*11730*/  @!P0 BRA `(.L_x_1166) ;  /* 0x0000003c00e08947 */ /* 0x001fea0003800000 */
.L_x_1261:
[----:B------:R-:W-:Y:S05]  /*11740*/  BSYNC B2 ;  /* 0x0000000000027941 */ /* 0x000fea0003800000 */
.L_x_1165:
        /* <DEDUP_REMOVED lines=9> */
.L_x_1168:
[----:B------:R-:W-:Y:S05]  /*117e0*/  BSYNC B2 ;  /* 0x0000000000027941 */ /* 0x000fea0003800000 */
.L_x_1167:
        /* <DEDUP_REMOVED lines=13> */
.L_x_1169:
        /* <DEDUP_REMOVED lines=11> */
[----:B------:R-:W1:Y:S01]  /*11970*/  SYNCS.PHASECHK.TRANS64.TRYWAIT P0, [R4+URZ+0x38860], R2 ;  /* 0x03886002040075a7 */ /* 0x000e62000800017f */
[----:B------:R-:W-:Y:S04]  /*11980*/  BSSY B2, `(.L_x_1170) ;  /* 0x0000002000027945 */ /* 0x000fe80003800000 */
[----:B-1----:R-:W-:Y:S05]  /*11990*/  @!P0 BRA `(.L_x_1171) ;  /* 0x0000003c005c8947 */ /* 0x002fea0003800000 */
.L_x_1262:
[----:B------:R-:W-:Y:S05]  /*119a0*/  BSYNC B2 ;  /* 0x0000000000027941 */ /* 0x000fea0003800000 */
.L_x_1170:
        /* <DEDUP_REMOVED lines=11> */
.L_x_1173:
[----:B------:R-:W-:Y:S05]  /*11a60*/  BSYNC B2 ;  /* 0x0000000000027941 */ /* 0x000fea0003800000 */
.L_x_1172:
[----:B------:R-:W3:Y:S01]  /*11a70*/  LDL R5, [R1+0x4] ;  /* 0x0000040001057983 */ /* 0x000ee20000100800 */
        /* <DEDUP_REMOVED lines=9> */
.L_x_1174:
        /* <DEDUP_REMOVED lines=16> */
.L_x_1175:
        /* <DEDUP_REMOVED lines=16> */
.L_x_1176:
        /* <DEDUP_REMOVED lines=16> */
.L_x_1177:
        /* <DEDUP_REMOVED lines=16> */
.L_x_1178:
        /* <DEDUP_REMOVED lines=16> */
.L_x_1179:
        /* <DEDUP_REMOVED lines=16> */
.L_x_1180:
        /* <DEDUP_REMOVED lines=16> */
.L_x_1181:
        /* <DEDUP_REMOVED lines=11> */
.L_x_1163:
[----:B------:R-:W-:Y:S05]  /*122c0*/  BSYNC B1 ;  /* 0x0000000000017941 */ /* 0x000fea0003800000 */
.L_x_1162:
[----:B------:R-:W3:Y:S01]  /*122d0*/  LDL R2, [R1+0x8] ;  /* 0x0000080001027983 */ /* 0x000ee20000100800 */
[----:B------:R-:W-:Y:S01]  /*122e0*/  VIADD R7, R7, 0x1 ;  /* 0x0000000107077836 */ /* 0x000fe20000000000 */
[----:B------:R-:W-:Y:S04]  /*122f0*/  BSSY B1, `(.L_x_1182) ;  /* 0x00000e5000017945 */ /* 0x000fe80003800000 */
[----:B------:R-:W-:-:S04]  /*12300*/  ISETP.NE.AND P0, PT, R7, 0x2, PT ;  /* 0x000000020700780c */ /* 0x000fc80003f05270 */
[----:B------:R-:W-:Y:S02]  /*12310*/  SEL R9, R7, RZ, P0 ;  /* 0x000000ff07097207 */ /* 0x000fe40000000000 */
[----:B---3--:R-:W-:Y:S02]  /*12320*/  LOP3.LUT P2, RZ, R2, 0x1, RZ, 0xc0, !PT ;  /* 0x0000000102ff7812 */ /* 0x008fe4000784c0ff */
        /* <DEDUP_REMOVED lines=30> */
.L_x_1184:
[----:B-1----:R-:W3:Y:S01]  /*12510*/  LDL R2, [R1+0x4] ;  /* 0x0000040001027983 */ /* 0x002ee20000100800 */
[----:B------:R-:W1:Y:S01]  /*12520*/  S2R R3, SR_TID.X ;  /* 0x0000000000037919 */ /* 0x000e620000002100 */
[----:B------:R-:W-:Y:S01]  /*12530*/  BSSY B2, `(.L_x_1185) ;  /* 0x0000007000027945 */ /* 0x000fe20003800000 */
[----:B-1----:R-:W-:-:S04]  /*12540*/  LOP3.LUT R3, R3, 0x7f, RZ, 0xc0, !PT ;  /* 0x0000007f03037812 */ /* 0x002fc800078ec0ff */
[----:B------:R-:W-:Y:S01]  /*12550*/  ISETP.NE.AND P1, PT, R3, RZ, PT ;  /* 0x000000ff0300720c */ /* 0x000fe20003f25270 */
[----:B---3--:R-:W-:Y:S01]  /*12560*/  IMAD R4, R9, 0x8, R2 ;  /* 0x0000000809047824 */ /* 0x008fe200078e0202 */
[----:B------:R-:W-:-:S04]  /*12570*/  SHF.L.U32 R2, R8, 0x1f, RZ ;  /* 0x0000001f08027819 */ /* 0x000fc800000006ff */
[----:B------:R-:W1:Y:S02]  /*12580*/  SYNCS.PHASECHK.TRANS64.TRYWAIT P0, [R4+URZ+0x38840], R2 ;  /* 0x03884002040075a7 */ /* 0x000e64000800017f */
[----:B-1----:R-:W-:Y:S05]  /*12590*/  @!P0 BRA `(.L_x_1186) ;  /* 0x0000003000708947 */ /* 0x002fea0003800000 */
.L_x_1263:
[----:B------:R-:W-:Y:S05]  /*125a0*/  BSYNC B2 ;  /* 0x0000000000027941 */ /* 0x000fea0003800000 */
.L_x_1185:
        /* <DEDUP_REMOVED lines=9> */
.L_x_1188:
[----:B------:R-:W-:Y:S05]  /*12640*/  BSYNC B2 ;  /* 0x0000000000027941 */ /* 0x000fea0003800000 */
.L_x_1187:
        /* <DEDUP_REMOVED lines=14> */
.L_x_1189:
        /* <DEDUP_REMOVED lines=14> */
.L_x_1264:
[----:B------:R-:W-:Y:S05]  /*12810*/  BSYNC B2 ;  /* 0x0000000000027941 */ /* 0x000fea0003800000 */
.L_x_1190:
        /* <DEDUP_REMOVED lines=11> */
.L_x_1193:
[----:B------:R-:W-:Y:S05]  /*128d0*/  BSYNC B2 ;  /* 0x0000000000027941 */ /* 0x000fea0003800000 */
.L_x_1192:
[----:B------:R-:W3:Y:S04]  /*128e0*/  LDL R8, [R1+0x4] ;  /* 0x0000040001087983 */ /* 0x000ee80000100800 */
        /* <DEDUP_REMOVED lines=10> */
.L_x_1194:
        /* <DEDUP_REMOVED lines=16> */
.L_x_1195:
        /* <DEDUP_REMOVED lines=16> */
.L_x_1196:
        /* <DEDUP_REMOVED lines=16> */
.L_x_1197:
        /* <DEDUP_REMOVED lines=16> */
.L_x_1198:
        /* <DEDUP_REMOVED lines=16> */
.L_x_1199:
        /* <DEDUP_REMOVED lines=16> */
.L_x_1200:
        /* <DEDUP_REMOVED lines=16> */
.L_x_1201:
        /* <DEDUP_REMOVED lines=11> */
.L_x_1183:
[----:B------:R-:W-:Y:S05]  /*13140*/  BSYNC B1 ;  /* 0x0000000000017941 */ /* 0x000fea0003800000 */
.L_x_1182:
[C---:B------:R-:W-:Y:S01]  /*13150*/  ISETP.GT.AND P0, PT, R0.reuse, 0x1, PT ;  /* 0x000000010000780c */ /* 0x040fe20003f04270 */
[----:B------:R-:W-:-:S12]  /*13160*/  VIADD R0, R0, 0xfffffffe ;  /* 0xfffffffe00007836 */ /* 0x000fd80000000000 */
[----:B------:R-:W-:Y:S05]  /*13170*/  @P0 BRA `(.L_x_1202) ;  /* 0xffffffe000b80947 */ /* 0x000fea000383ffff */
.L_x_1139:
[----:B------:R-:W-:Y:S05]  /*13180*/  BSYNC B0 ;  /* 0x0000000000007941 */ /* 0x000fea0003800000 */
.L_x_1138:
[----:B------:R-:W3:Y:S04]  /*13190*/  LDL.LU R4, [R1+0xc] ;  /* 0x00000c0001047983 */ /* 0x000ee80000300800 */
[----:B------:R-:W4:Y:S01]  /*131a0*/  LDL.LU R3, [R1+0x18] ;  /* 0x0000180001037983 */ /* 0x000f220000300800 */
[----:B------:R-:W1:Y:S01]  /*131b0*/  S2R R2, SR_TID.X ;  /* 0x0000000000027919 */ /* 0x000e620000002100 */
[----:B------:R-:W-:Y:S01]  /*131c0*/  BSSY B0, `(.L_x_1203) ;  /* 0x0000015000007945 */ /* 0x000fe20003800000 */
[----:B-1----:R-:W-:-:S04]  /*131d0*/  LOP3.LUT R2, R2, 0x7f, RZ, 0xc0, !PT ;  /* 0x0000007f02027812 */ /* 0x002fc800078ec0ff */
[----:B------:R-:W-:Y:S01]  /*131e0*/  ISETP.NE.AND P1, PT, R2, RZ, PT ;  /* 0x000000ff0200720c */ /* 0x000fe20003f25270 */
[----:B---3--:R-:W-:-:S05]  /*131f0*/  VIADD R0, R4, 0x1 ;  /* 0x0000000104007836 */ /* 0x008fca0000000000 */
[----:B------:R-:W-:-:S04]  /*13200*/  ISETP.NE.AND P0, PT, R0, 0x2, PT ;  /* 0x000000020000780c */ /* 0x000fc80003f05270 */
[----:B------:R-:W-:-:S04]  /*13210*/  SEL R2, RZ, 0x1, P0 ;  /* 0x00000001ff027807 */ /* 0x000fc80000000000 */
[----:B----4-:R-:W-:-:S05]  /*13220*/  LOP3.LUT R3, R3, R2, RZ, 0x3c, !PT ;  /* 0x0000000203037212 */ /* 0x010fca00078e3cff */
[----:B------:R1:W-:Y:S01]  /*13230*/  STL [R1+0x18], R3 ;  /* 0x0000180301007387 */ /* 0x0003e20000100800 */
[----:B------:R-:W-:Y:S05]  /*13240*/  @P1 BRA `(.L_x_1204) ;  /* 0x0000000000301947 */ /* 0x000fea0003800000 */
[----:B-1----:R-:W1:Y:S01]  /*13250*/  S2R R3, SR_LANEID ;  /* 0x0000000000037919 */ /* 0x002e620000000000 */
[----:B------:R-:W-:Y:S01]  /*13260*/  VOTEU.ANY UR4, UPT, PT ;  /* 0x0000000000047886 */ /* 0x000fe200038e0100 */
[----:B------:R-:W3:Y:S01]  /*13270*/  LDC.64 R4, c[0x0][0xd60] ;  /* 0x00035800ff047b82 */ /* 0x000ee20000000a00 */
[----:B------:R-:W1:Y:S02]  /*13280*/  FLO.U32 R2, UR4 ;  /* 0x0000000400027d00 */ /* 0x000e6400080e0000 */
[----:B-1----:R-:W-:-:S06]  /*13290*/  ISETP.EQ.U32.AND P1, PT, R2, R3, PT ;  /* 0x000000030200720c */ /* 0x002fcc0003f22070 */
[----:B------:R-:W3:Y:S07]  /*132a0*/  POPC R3, UR4 ;  /* 0x0000000400037d09 */ /* 0x000eee0008000000 */
[----:B---3--:R-:W3:Y:S04]  /*132b0*/  @P1 ATOMG.E.ADD.STRONG.GPU PT, R3, desc[UR38][R4.64], R3 ;  /* 0x00000003040319a8 */ /* 0x008ee800081ee1e6 */
[----:B---3--:R1:W3:Y:S02]  /*132c0*/  SHFL.IDX PT, R3, R3, R2, 0x1f ;  /* 0x00001f0203037589 */ /* 0x0082e400000e0000 */
[----:B-1----:R-:W1:Y:S02]  /*132d0*/  S2R R2, SR_LTMASK ;  /* 0x0000000000027919 */ /* 0x002e640000003900 */
[----:B-1----:R-:W-:-:S06]  /*132e0*/  LOP3.LUT R2, R2, UR4, RZ, 0xc0, !PT ;  /* 0x0000000402027c12 */ /* 0x002fcc000f8ec0ff */
[----:B------:R-:W3:Y:S02]  /*132f0*/  POPC R2, R2 ;  /* 0x0000000200027309 */ /* 0x000ee40000000000 */
[----:B---3--:R-:W-:-:S07]  /*13300*/  IADD3 R16, R3, UR36, R2 ;  /* 0x0000002403107c10 */ /* 0x008fce000fffe002 */
.L_x_1204:
[----:B------:R-:W-:Y:S05]  /*13310*/  BSYNC B0 ;  /* 0x0000000000007941 */ /* 0x000fea0003800000 */
.L_x_1203:
[----:B------:R-:W-:-:S05]  /*13320*/  SEL R0, R0, RZ, P0 ;  /* 0x000000ff00007207 */ /* 0x000fca0000000000 */
[----:B------:R3:W-:Y:S02]  /*13330*/  STL [R1+0xc], R0 ;  /* 0x00000c0001007387 */ /* 0x0007e40000100800 */
.L_x_1100:
[----:B------:R-:W-:Y:S05]  /*13340*/  BSYNC B7 ;  /* 0x0000000000077941 */ /* 0x000fea0003800000 */
.L_x_1098:
[----:B---3--:R-:W3:Y:S02]  /*13350*/  LDL R0, [R1+0x8] ;  /* 0x0000080001007983 */ /* 0x008ee40000100800 */
[----:B---3--:R-:W-:-:S13]  /*13360*/  LOP3.LUT P0, RZ, R0, 0x40, RZ, 0xc0, !PT ;  /* 0x0000004000ff7812 */ /* 0x008fda000780c0ff */
[----:B------:R-:W-:Y:S05]  /*13370*/  @!P0 BRA `(.L_x_1205) ;  /* 0x0000000000288947 */ /* 0x000fea0003800000 */
[----:B------:R-:W-:Y:S05]  /*13380*/  WARPSYNC.ALL ;  /* 0x0000000000007948 */ /* 0x000fea0003800000 */
[----:B------:R-:W3:Y:S08]  /*13390*/  S2UR UR5, SR_CgaCtaId ;  /* 0x00000000000579c3 */ /* 0x000ef00000008800 */
[----:B------:R-:W-:Y:S06]  /*133a0*/  BAR.SYNC.DEFER_BLOCKING 0x5, 0x180 ;  /* 0x0146000000007b1d */ /* 0x000fec0000010000 */
[----:B------:R-:W-:-:S02]  /*133b0*/  UMOV UR4, 0x400 ;  /* 0x0000040000047882 */ /* 0x000fc40000000000 */
[----:B---3--:R-:W-:-:S06]  /*133c0*/  ULEA UR4, UR5, UR4, 0x18 ;  /* 0x0000000405047291 */ /* 0x008fcc000f8ec03f */
[----:B------:R-:W-:-:S05]  /*133d0*/  IMAD.U32 R0, RZ, RZ, UR4 ;  /* 0x00000004ff007e24 */ /* 0x000fca000f8e00ff */
[----:B------:R3:W4:Y:S04]  /*133e0*/  LDS.128 R16, [R0+0x388d0] ;  /* 0x0388d00000107984 */ /* 0x0007280000000c00 */
[----:B------:R3:W-:Y:S01]  /*133f0*/  STL [R1+0x4], R0 ;  /* 0x0000040001007387 */ /* 0x0007e20000100800 */
[----:B------:R-:W-:Y:S06]  /*13400*/  BAR.ARV 0x4, 0x180 ;  /* 0x0106000000007b1d */ /* 0x000fec0000002000 */
[----:B------:R-:W-:Y:S05]  /*13410*/  BRA `(.L_x_1206) ;  /* 0x0000000800487947 */ /* 0x000fea0003800000 */
.L_x_1205:
[----:B------:R-:W0:Y:S01]  /*13420*/  S2R R0, SR_TID.X ;  /* 0x0000000000007919 */ /* 0x000e220000002100 */
[----:B------:R-:W-:Y:S01]  /*13430*/  UMOV UR4, 0xffffffff ;  /* 0xffffffff00047882 */ /* 0x000fe20000000000 */
[----:B01----:R-:W-:-:S04]  /*13440*/  LOP3.LUT R7, R0, 0x1f, RZ, 0xc0, !PT ;  /* 0x0000001f00077812 */ /* 0x003fc800078ec0ff */
[----:B------:R-:W-:Y:S01]  /*13450*/  ISETP.NE.AND P0, PT, R7, 0x1f, PT ;  /* 0x0000001f0700780c */ /* 0x000fe20003f05270 */
[----:B------:R-:W-:-:S12]  /*13460*/  BRA.DIV UR4, `(.L_x_1207) ;  /* 0x0000002204e47947 */ /* 0x000fd8000b800000 */
[----:B------:R-:W-:Y:S01]  /*13470*/  IMAD.IADD R0, R19, 0x1, R7 ;  /* 0x0000000113007824 */ /* 0x000fe200078e0207 */
[----:B------:R-:W-:-:S04]  /*13480*/  ULDC UR4, c[0x0][0xd3c] ;  /* 0x00034f0000047ab9 */ /* 0x000fc80000000800 */
[----:B------:R-:W-:-:S13]  /*13490*/  ISETP.GE.OR P1, PT, R0, UR4, !P0 ;  /* 0x0000000400007c0c */ /* 0x000fda000c726670 */
[----:B------:R-:W0:Y:S02]  /*134a0*/  @!P1 LDC.64 R2, c[0x0][0xd80] ;  /* 0x00036000ff029b82 */ /* 0x000e240000000a00 */
[----:B0-----:R-:W-:-:S06]  /*134b0*/  @!P1 IMAD.WIDE R2, R0, 0x4, R2 ;  /* 0x0000000400029825 */ /* 0x001fcc00078e0202 */
[----:B------:R0:W3:Y:S01]  /*134c0*/  @!P1 LDG.E R3, desc[UR38][R2.64] ;  /* 0x0000002602039981 */ /* 0x0000e2000c1e1900 */
[C---:B------:R-:W-:Y:S02]  /*134d0*/  ISETP.GE.U32.AND P2, PT, R7.reuse, 0x2, PT ;  /* 0x000000020700780c */ /* 0x040fe40003f46070 */
[C---:B------:R-:W-:Y:S01]  /*134e0*/  ISETP.GE.U32.AND P3, PT, R7.reuse, 0x4, PT ;  /* 0x000000040700780c */ /* 0x040fe20003f66070 */
[----:B------:R-:W-:Y:S01]  /*134f0*/  SHFL.IDX PT, R0, R16, RZ, 0x1f ;  /* 0x00001fff10007589 */ /* 0x000fe200000e0000 */
[C---:B------:R-:W-:Y:S02]  /*13500*/  ISETP.GE.U32.AND P4, PT, R7.reuse, 0x8, PT ;  /* 0x000000080700780c */ /* 0x040fe40003f86070 */
[C---:B------:R-:W-:Y:S01]  /*13510*/  ISETP.GE.U32.AND P5, PT, R7.reuse, 0x10, PT ;  /* 0x000000100700780c */ /* 0x040fe20003fa6070 */
[----:B------:R-:W-:Y:S01]  /*13520*/  SHFL.IDX PT, R4, R16, 0x1, 0x1f ;  /* 0x00201f0010047f89 */ /* 0x000fe200000e0000 */
[----:B0-----:R-:W-:Y:S02]  /*13530*/  IMAD.MOV.U32 R2, RZ, RZ, RZ ;  /* 0x000000ffff027224 */ /* 0x001fe400078e00ff */
[----:B---3--:R-:W-:Y:S01]  /*13540*/  @!P1 IMAD.MOV.U32 R2, RZ, RZ, R3 ;  /* 0x000000ffff029224 */ /* 0x008fe200078e0003 */
        /* <DEDUP_REMOVED lines=17> */
.L_x_1274:
[----:B------:R-:W-:Y:S02]  /*13660*/  ULDC UR4, c[0x0][0xd38] ;  /* 0x00034e0000047ab9 */ /* 0x000fe40000000800 */
[----:B------:R-:W-:-:S04]  /*13670*/  IMAD.U32 R16, RZ, RZ, UR4 ;  /* 0x00000004ff107e24 */ /* 0x000fc8000f8e00ff */
[----:B-1----:R-:W-:-:S04]  /*13680*/  IMAD R6, R6, R16, RZ ;  /* 0x0000001006067224 */ /* 0x002fc800078e02ff */
[----:B------:R-:W-:-:S05]  /*13690*/  IMAD.IADD R4, R4, 0x1, R6 ;  /* 0x0000000104047824 */ /* 0x000fca00078e0206 */
[----:B------:R-:W-:-:S13]  /*136a0*/  ISETP.GT.AND P6, PT, R4, R0, PT ;  /* 0x000000000400720c */ /* 0x000fda0003fc4270 */
[----:B------:R-:W-:Y:S05]  /*136b0*/  @P6 BRA `(.L_x_1208) ;  /* 0x00000000009c6947 */ /* 0x000fea0003800000 */
.L_x_1213:
[----:B------:R-:W1:Y:S01]  /*136c0*/  LDC R2, c[0x0][0xd3c] ;  /* 0x00034f00ff027b82 */ /* 0x000e620000000800 */
[----:B------:R-:W-:-:S05]  /*136d0*/  VIADD R19, R19, 0x1f ;  /* 0x0000001f13137836 */ /* 0x000fca0000000000 */
[----:B-1----:R-:W-:-:S13]  /*136e0*/  ISETP.GE.AND P6, PT, R19, R2, PT ;  /* 0x000000021300720c */ /* 0x002fda0003fc6270 */
[----:B------:R-:W-:Y:S05]  /*136f0*/  @P6 BRA `(.L_x_1209) ;  /* 0x0000000400446947 */ /* 0x000fea0003800000 */
[----:B0-----:R-:W0:Y:S01]  /*13700*/  S2R R3, SR_TID.X ;  /* 0x0000000000037919 */ /* 0x001e220000002100 */
        /* <DEDUP_REMOVED lines=9> */
.L_x_1211:
[----:B------:R-:W-:Y:S05]  /*137a0*/  BSYNC B0 ;  /* 0x0000000000007941 */ /* 0x000fea0003800000 */
.L_x_1210:
[----:B------:R-:W-:-:S03]  /*137b0*/  UMOV UR4, 0xffffffff ;  /* 0xffffffff00047882 */ /* 0x000fc60000000000 */
[----:B------:R-:W-:Y:S05]  /*137c0*/  BRA.DIV UR4, `(.L_x_1212) ;  /* 0x0000002604487947 */ /* 0x000fea000b800000 */
        /* <DEDUP_REMOVED lines=16> */
.L_x_1282:
[----:B------:R-:W-:Y:S02]  /*138d0*/  ULDC UR4, c[0x0][0xd38] ;  /* 0x00034e0000047ab9 */ /* 0x000fe40000000800 */
[----:B------:R-:W-:-:S04]  /*138e0*/  IMAD.U32 R16, RZ, RZ, UR4 ;  /* 0x00000004ff107e24 */ /* 0x000fc8000f8e00ff */
[----:B-1----:R-:W-:-:S04]  /*138f0*/  IMAD R6, R6, R16, RZ ;  /* 0x0000001006067224 */ /* 0x002fc800078e02ff */
[----:B------:R-:W-:-:S05]  /*13900*/  IMAD.IADD R4, R6, 0x1, R4 ;  /* 0x0000000106047824 */ /* 0x000fca00078e0204 */
[----:B------:R-:W-:-:S13]  /*13910*/  ISETP.GT.AND P6, PT, R4, R0, PT ;  /* 0x000000000400720c */ /* 0x000fda0003fc4270 */
[----:B------:R-:W-:Y:S05]  /*13920*/  @!P6 BRA `(.L_x_1213) ;  /* 0xfffffffc0064e947 */ /* 0x000fea000383ffff */
.L_x_1208:
[----:B------:R-:W-:Y:S01]  /*13930*/  IMAD.IADD R6, R4, 0x1, -R6 ;  /* 0x0000000104067824 */ /* 0x000fe200078e0a06 */
[----:B------:R-:W-:-:S03]  /*13940*/  UMOV UR4, 0xffffffff ;  /* 0xffffffff00047882 */ /* 0x000fc60000000000 */
[----:B------:R-:W-:-:S05]  /*13950*/  IMAD R4, R3, R16, R6 ;  /* 0x0000001003047224 */ /* 0x000fca00078e0206 */
[----:B------:R-:W-:Y:S01]  /*13960*/  ISETP.GT.AND P6, PT, R4, R0, PT ;  /* 0x000000000400720c */ /* 0x000fe20003fc4270 */
[----:B------:R-:W-:-:S12]  /*13970*/  BRA.DIV UR4, `(.L_x_1214) ;  /* 0x0000002604b47947 */ /* 0x000fd8000b800000 */
[----:B------:R-:W-:-:S04]  /*13980*/  VOTE.ANY R5, PT, !P6 ;  /* 0x0000000000057806 */ /* 0x000fc800070e0100 */
[----:B------:R-:W1:Y:S02]  /*13990*/  POPC R4, R5 ;  /* 0x0000000500047309 */ /* 0x000e640000000000 */
[----:B-1----:R1:W3:Y:S02]  /*139a0*/  SHFL.IDX PT, R17, R2, R4, 0x1f ;  /* 0x00001f0402117589 */ /* 0x0022e400000e0000 */
.L_x_1286:
[----:B------:R-:W-:Y:S01]  /*139b0*/  ISETP.NE.AND P0, PT, R5, RZ, PT ;  /* 0x000000ff0500720c */ /* 0x000fe20003f05270 */
[----:B-1----:R-:W-:-:S12]  /*139c0*/  IMAD.MOV.U32 R2, RZ, RZ, RZ ;  /* 0x000000ffff027224 */ /* 0x002fd800078e00ff */
[----:B------:R-:W-:Y:S05]  /*139d0*/  @!P0 BRA `(.L_x_1215) ;  /* 0x0000000000108947 */ /* 0x000fea0003800000 */
[----:B------:R-:W-:Y:S01]  /*139e0*/  UMOV UR4, 0xffffffff ;  /* 0xffffffff00047882 */ /* 0x000fe20000000000 */
[----:B------:R-:W-:Y:S02]  /*139f0*/  VIADD R12, R4, 0xffffffff ;  /* 0xffffffff040c7836 */ /* 0x000fe40000000000 */
[----:B------:R-:W-:Y:S05]  /*13a00*/  BRA.DIV UR4, `(.L_x_1216) ;  /* 0x0000002604d87947 */ /* 0x000fea000b800000 */
[----:B------:R1:W4:Y:S02]  /*13a10*/  SHFL.IDX PT, R2, R3, R12, 0x1f ;  /* 0x00001f0c03027589 */ /* 0x00032400000e0000 */
.L_x_1215:
[----:B---3--:R-:W-:Y:S01]  /*13a20*/  IABS R5, R17 ;  /* 0x0000001100057213 */ /* 0x008fe20000000000 */
[----:B----4-:R-:W-:Y:S02]  /*13a30*/  IMAD R16, R2, R16, R6 ;  /* 0x0000001002107224 */ /* 0x010fe400078e0206 */
[----:B------:R-:W-:Y:S01]  /*13a40*/  IMAD.IADD R19, R4, 0x1, R19 ;  /* 0x0000000104137824 */ /* 0x000fe200078e0213 */
[----:B------:R-:W3:Y:S01]  /*13a50*/  I2F.RP R2, R5 ;  /* 0x0000000500027306 */ /* 0x000ee20000209400 */
[----:B------:R-:W-:-:S07]  /*13a60*/  IMAD.IADD R0, R0, 0x1, -R16 ;  /* 0x0000000100007824 */ /* 0x000fce00078e0a10 */
[----:B---3--:R-:W3:Y:S02]  /*13a70*/  MUFU.RCP R2, R2 ;  /* 0x0000000200027308 */ /* 0x008ee40000001000 */
[----:B---3--:R-:W-:-:S06]  /*13a80*/  VIADD R2, R2, 0xffffffe ;  /* 0x0ffffffe02027836 */ /* 0x008fcc0000000000 */
        /* <DEDUP_REMOVED lines=24> */
.L_x_1209:
[----:B------:R-:W-:Y:S01]  /*13c10*/  UMOV UR4, URZ ;  /* 0x0000003f00047c82 */ /* 0x000fe20008000000 */
[----:B------:R-:W-:Y:S01]  /*13c20*/  UMOV UR5, URZ ;  /* 0x0000003f00057c82 */ /* 0x000fe20008000000 */
[----:B------:R-:W-:Y:S01]  /*13c30*/  ULDC UR6, c[0x0][0xd3c] ;  /* 0x00034f0000067ab9 */ /* 0x000fe20000000800 */
[----:B------:R-:W-:Y:S02]  /*13c40*/  IMAD.MOV.U32 R16, RZ, RZ, R0 ;  /* 0x000000ffff107224 */ /* 0x000fe400078e0000 */
[----:B------:R-:W-:Y:S02]  /*13c50*/  IMAD.U32 R17, RZ, RZ, UR4 ;  /* 0x00000004ff117e24 */ /* 0x000fe4000f8e00ff */
[----:B------:R-:W-:Y:S02]  /*13c60*/  IMAD.U32 R18, RZ, RZ, UR5 ;  /* 0x00000005ff127e24 */ /* 0x000fe4000f8e00ff */
[----:B------:R-:W-:-:S07]  /*13c70*/  IMAD.U32 R19, RZ, RZ, UR6 ;  /* 0x00000006ff137e24 */ /* 0x000fce000f8e00ff */
.L_x_1217:
[----:B0-----:R0:W3:Y:S01]  /*13c80*/  LDL R3, [R1+0x4] ;  /* 0x0000040001037983 */ /* 0x0010e20000100800 */
[----:B------:R-:W1:Y:S01]  /*13c90*/  S2R R0, SR_TID.X ;  /* 0x0000000000007919 */ /* 0x000e620000002100 */
[----:B------:R-:W-:Y:S05]  /*13ca0*/  WARPSYNC.ALL ;  /* 0x0000000000007948 */ /* 0x000fea0003800000 */
[----:B-1----:R-:W-:Y:S01]  /*13cb0*/  LOP3.LUT R0, R0, 0x1f, RZ, 0xc0, !PT ;  /* 0x0000001f00007812 */ /* 0x002fe200078ec0ff */
[----:B------:R-:W-:Y:S03]  /*13cc0*/  BAR.SYNC.DEFER_BLOCKING 0x4, 0x180 ;  /* 0x0106000000007b1d */ /* 0x000fe60000010000 */
[----:B------:R-:W-:-:S13]  /*13cd0*/  ISETP.NE.AND P0, PT, R0, RZ, PT ;  /* 0x000000ff0000720c */ /* 0x000fda0003f05270 */
[----:B------:R-:W3:Y:S01]  /*13ce0*/  @!P0 S2R R0, SR_CgaCtaId ;  /* 0x0000000000008919 */ /* 0x000ee20000008800 */
[----:B------:R-:W-:-:S04]  /*13cf0*/  @!P0 MOV R2, 0x400 ;  /* 0x0000040000028802 */ /* 0x000fc80000000f00 */
[----:B---3--:R-:W-:-:S05]  /*13d00*/  @!P0 LEA R3, R0, R2, 0x18 ;  /* 0x0000000200038211 */ /* 0x008fca00078ec0ff */
[----:B------:R0:W-:Y:S04]  /*13d10*/  @!P0 STS.128 [R3+0x388d0], R16 ;  /* 0x0388d01003008388 */ /* 0x0001e80000000c00 */
[----:B------:R0:W-:Y:S01]  /*13d20*/  @!P0 STL [R1+0x4], R3 ;  /* 0x0000040301008387 */ /* 0x0001e20000100800 */
[----:B------:R-:W-:Y:S06]  /*13d30*/  BAR.ARV 0x5, 0x180 ;  /* 0x0146000000007b1d */ /* 0x000fec0000002000 */
.L_x_1206:
[----:B------:R-:W-:Y:S02]  /*13d40*/  ULDC UR4, c[0x0][0xd3c] ;  /* 0x00034f0000047ab9 */ /* 0x000fe40000000800 */
[----:B----4-:R-:W-:-:S13]  /*13d50*/  ISETP.GE.AND P0, PT, R19, UR4, PT ;  /* 0x0000000413007c0c */ /* 0x010fda000bf06270 */
[----:B------:R-:W-:Y:S05]  /*13d60*/  @!P0 BRA `(.L_x_1218) ;  /* 0xffffff9000508947 */ /* 0x000fea000383ffff */
[----:B------:R-:W-:Y:S05]  /*13d70*/  BSYNC B8 ;  /* 0x0000000000087941 */ /* 0x000fea0003800000 */
.L_x_1094:
[----:B---3--:R-:W3:Y:S01]  /*13d80*/  LDL.LU R0, [R1+0x5c] ;  /* 0x00005c0001007983 */ /* 0x008ee20000300800 */
[----:B------:R-:W-:Y:S01]  /*13d90*/  BSSY B0, `(.L_x_1219) ;  /* 0x000000b000007945 */ /* 0x000fe20003800000 */
[----:B------:R-:W4:Y:S01]  /*13da0*/  S2R R5, SR_CgaCtaId ;  /* 0x0000000000057919 */ /* 0x000f220000008800 */
[----:B---3--:R-:W-:-:S05]  /*13db0*/  VIADD R0, R0, 0x1 ;  /* 0x0000000100007836 */ /* 0x008fca0000000000 */
[----:B------:R-:W-:-:S04]  /*13dc0*/  LEA.HI R2, R0, R0, RZ, 0x1 ;  /* 0x0000000000027211 */ /* 0x000fc800078f08ff */
[----:B01----:R-:W-:Y:S02]  /*13dd0*/  LOP3.LUT R3, R2, 0xfffffffe, RZ, 0xc0, !PT ;  /* 0xfffffffe02037812 */ /* 0x003fe400078ec0ff */
[----:B------:R-:W-:-:S03]  /*13de0*/  MOV R2, 0x400 ;  /* 0x0000040000027802 */ /* 0x000fc60000000f00 */
[----:B------:R-:W-:Y:S01]  /*13df0*/  IMAD.IADD R0, R0, 0x1, -R3 ;  /* 0x0000000100007824 */ /* 0x000fe200078e0a03 */
[----:B----4-:R-:W-:-:S04]  /*13e00*/  LEA R9, R5, R2, 0x18 ;  /* 0x0000000205097211 */ /* 0x010fc800078ec0ff */
[----:B------:R-:W-:-:S04]  /*13e10*/  SHF.L.U32 R0, R0, 0x1f, RZ ;  /* 0x0000001f00007819 */ /* 0x000fc800000006ff */
[----:B------:R-:W0:Y:S02]  /*13e20*/  SYNCS.PHASECHK.TRANS64.TRYWAIT P0, [R9+URZ+0x38820], R0 ;  /* 0x03882000090075a7 */ /* 0x000e24000800017f */
[----:B0-----:R-:W-:Y:S05]  /*13e30*/  @!P0 BRA `(.L_x_1220) ;  /* 0x0000002000f48947 */ /* 0x001fea0003800000 */
.L_x_1289:
[----:B------:R-:W-:Y:S05]  /*13e40*/  BSYNC B0 ;  /* 0x0000000000007941 */ /* 0x000fea0003800000 */
.L_x_1219:
[----:B------:R-:W-:-:S03]  /*13e50*/  UMOV UR4, 0xffffffff ;  /* 0xffffffff00047882 */ /* 0x000fc60000000000 */
[----:B------:R-:W-:Y:S05]  /*13e60*/  BRA.DIV UR4, `(.L_x_1221) ;  /* 0x0000002204fc7947 */ /* 0x000fea000b800000 */
[----:B0-----:R-:W0:Y:S02]  /*13e70*/  S2R R0, SR_TID.X ;  /* 0x0000000000007919 */ /* 0x001e240000002100 */
[----:B0-----:R-:W-:-:S04]  /*13e80*/  SHF.R.U32.HI R0, RZ, 0x5, R0 ;  /* 0x00000005ff007819 */ /* 0x001fc80000011600 */
[----:B------:R-:W-:-:S05]  /*13e90*/  LOP3.LUT R0, R0, 0x3, RZ, 0xc0, !PT ;  /* 0x0000000300007812 */ /* 0x000fca00078ec0ff */
[----:B------:R0:W1:Y:S02]  /*13ea0*/  SHFL.IDX PT, R14, R0, RZ, 0x1f ;  /* 0x00001fff000e7589 */ /* 0x00006400000e0000 */
.L_x_1292:
[----:B-1----:R-:W-:Y:S01]  /*13eb0*/  ISETP.NE.AND P0, PT, R14, RZ, PT ;  /* 0x000000ff0e00720c */ /* 0x002fe20003f05270 */
[----:B------:R-:W-:-:S12]  /*13ec0*/  BSSY B0, `(.L_x_1222) ;  /* 0x0000020000007945 */ /* 0x000fd80003800000 */
[----:B------:R-:W-:Y:S05]  /*13ed0*/  @P0 BRA `(.L_x_1223) ;  /* 0x0000000000780947 */ /* 0x000fea0003800000 */
[----:B------:R-:W-:-:S03]  /*13ee0*/  UMOV UR4, 0xffffffff ;  /* 0xffffffff00047882 */ /* 0x000fc60000000000 */
[----:B------:R-:W-:Y:S05]  /*13ef0*/  BRA.DIV UR4, `(.L_x_1224) ;  /* 0x00000026040c7947 */ /* 0x000fea000b800000 */
[----:B------:R-:W-:-:S13]  /*13f00*/  ELECT P6, URZ, PT ;  /* 0x00000000003f782f */ /* 0x000fda00038c0000 */
.L_x_1295:
[----:B------:R-:W-:Y:S05]  /*13f10*/  @!P6 BRA `(.L_x_1223) ;  /* 0x000000000068e947 */ /* 0x000fea0003800000 */
[----:B------:R-:W3:Y:S04]  /*13f20*/  LDL R2, [R1+0xc] ;  /* 0x00000c0001027983 */ /* 0x000ee80000100800 */
[----:B------:R-:W4:Y:S01]  /*13f30*/  LDL.LU R6, [R1+0x18] ;  /* 0x0000180001067983 */ /* 0x000f220000300800 */
[----:B0-----:R-:W-:-:S04]  /*13f40*/  VIADD R0, R9, 0x38840 ;  /* 0x0003884009007836 */ /* 0x001fc80000000000 */
[C---:B---3--:R-:W-:Y:S02]  /*13f50*/  IMAD R5, R2.reuse, 0x8, R0 ;  /* 0x0000000802057824 */ /* 0x048fe400078e0200 */
[----:B------:R-:W-:Y:S01]  /*13f60*/  VIADD R2, R2, 0x1 ;  /* 0x0000000102027836 */ /* 0x000fe20000000000 */
[----:B----4-:R-:W-:-:S04]  /*13f70*/  SHF.L.U32 R4, R6, 0x1f, RZ ;  /* 0x0000001f06047819 */ /* 0x010fc800000006ff */
[----:B------:R-:W-:Y:S01]  /*13f80*/  ISETP.NE.AND P1, PT, R2, 0x2, PT ;  /* 0x000000020200780c */ /* 0x000fe20003f25270 */
[----:B------:R-:W0:Y:S03]  /*13f90*/  SYNCS.PHASECHK.TRANS64.TRYWAIT P0, [R5+URZ], R4 ;  /* 0x00000004050075a7 */ /* 0x000e26000800017f */
[----:B------:R-:W-:-:S04]  /*13fa0*/  SEL R3, RZ, 0x1, P1 ;  /* 0x00000001ff037807 */ /* 0x000fc80000800000 */
[----:B------:R-:W-:Y:S02]  /*13fb0*/  LOP3.LUT R6, R6, R3, RZ, 0x3c, !PT ;  /* 0x0000000306067212 */ /* 0x000fe400078e3cff */
[----:B------:R-:W-:Y:S02]  /*13fc0*/  SEL R3, R2, RZ, P1 ;  /* 0x000000ff02037207 */ /* 0x000fe40000800000 */
[----:B------:R-:W-:-:S03]  /*13fd0*/  SHF.L.U32 R2, R6, 0x1f, RZ ;  /* 0x0000001f06027819 */ /* 0x000fc600000006ff */
[----:B------:R-:W-:Y:S01]  /*13fe0*/  IMAD R7, R3, 0x8, R0 ;  /* 0x0000000803077824 */ /* 0x000fe200078e0200 */
[----:B0-----:R-:W-:Y:S06]  /*13ff0*/  @!P0 BRA `(.L_x_1225) ;  /* 0x0000002000ec8947 */ /* 0x001fec0003800000 */
.L_x_1296:
[----:B------:R-:W0:Y:S01]  /*14000*/  LDL.LU R6, [R1+0xc] ;  /* 0x00000c0001067983 */ /* 0x000e220000300800 */
[----:B------:R-:W1:Y:S01]  /*14010*/  SYNCS.PHASECHK.TRANS64.TRYWAIT P0, [R7+URZ], R2 ;  /* 0x00000002070075a7 */ /* 0x000e62000800017f */
[----:B------:R-:W-:-:S04]  /*14020*/  VIADD R0, R9, 0x38860 ;  /* 0x0003886009007836 */ /* 0x000fc80000000000 */
[----:B0-----:R-:W-:Y:S01]  /*14030*/  IMAD R5, R6, 0x8, R0 ;  /* 0x0000000806057824 */ /* 0x001fe200078e0200 */
[----:B-1----:R-:W-:Y:S06]  /*14040*/  @!P0 BRA `(.L_x_1226) ;  /* 0x0000002000ec8947 */ /* 0x002fec0003800000 */
.L_x_1297:
[----:B------:R-:W1:Y:S02]  /*14050*/  SYNCS.PHASECHK.TRANS64.TRYWAIT P0, [R5+URZ], R4 ;  /* 0x00000004050075a7 */ /* 0x000e64000800017f */
[----:B-1----:R-:W-:Y:S05]  /*14060*/  @!P0 BRA `(.L_x_1227) ;  /* 0x0000002000f88947 */ /* 0x002fea0003800000 */
.L_x_1298:
[----:B------:R-:W-:-:S07]  /*14070*/  IMAD R3, R3, 0x8, R0 ;  /* 0x0000000803037824 */ /* 0x000fce00078e0200 */
.L_x_1228:
[----:B---3--:R3:W4:Y:S02]  /*14080*/  SYNCS.PHASECHK.TRANS64.TRYWAIT P0, [R3+URZ], R2 ;  /* 0x00000002030075a7 */ /* 0x008724000800017f */
[----:B----4-:R-:W-:Y:S05]  /*14090*/  @!P0 NANOSLEEP.SYNCS 0x989680 ;  /* 0x009896800000895d */ /* 0x010fea0003900000 */
[----:B------:R-:W4:Y:S02]  /*140a0*/  @!P0 SYNCS.PHASECHK.TRANS64 P0, [R3+URZ], R2 ;  /* 0x00000002030085a7 */ /* 0x000f24000800007f */
[----:B----4-:R-:W-:Y:S05]  /*140b0*/  @!P0 BRA `(.L_x_1228) ;  /* 0xfffffffc00f08947 */ /* 0x010fea000383ffff */
.L_x_1223:
[----:B------:R-:W-:Y:S05]  /*140c0*/  BSYNC B0 ;  /* 0x0000000000007941 */ /* 0x000fea0003800000 */
.L_x_1222:
[----:B------:R-:W-:Y:S05]  /*140d0*/  EXIT ;  /* 0x000000000000794d */ /* 0x000fea0003800000 */
.L_x_1052:
[----:B0-----:R-:W-:-:S04]  /*140e0*/  IMAD.U32 R3, RZ, RZ, UR37 ;  /* 0x00000025ff037e24 */ /* 0x001fc8000f8e00ff */
[----:B------:R0:W1:Y:S03]  /*140f0*/  SYNCS.PHASECHK.TRANS64.TRYWAIT P1, [R3+URZ+0x38800], R4 ;  /* 0x03880004030075a7 */ /* 0x000066000802017f */
[----:B-1----:R-:W-:Y:S05]  /*14100*/  @!P1 NANOSLEEP.SYNCS 0x989680 ;  /* 0x009896800000995d */ /* 0x002fea0003900000 */
[----:B------:R-:W1:Y:S02]  /*14110*/  @!P1 SYNCS.PHASECHK.TRANS64 P1, [R3+URZ+0x38800], R4 ;  /* 0x03880004030095a7 */ /* 0x000e64000802007f */
[----:B-1----:R-:W-:Y:S05]  /*14120*/  @!P1 BRA `(.L_x_1052) ;  /* 0xfffffffc00ec9947 */ /* 0x002fea000383ffff */
[----:B------:R-:W-:Y:S05]  /*14130*/  BRA `(.L_x_1229) ;  /* 0xfffffef000147947 */ /* 0x000fea000383ffff */
.L_x_1056:
[----:B-1----:R1:W2:Y:S02]  /*14140*/  SYNCS.PHASECHK.TRANS64.TRYWAIT P1, [R3+URZ+0x38830], R6 ;  /* 0x03883006030075a7 */ /* 0x0022a4000802017f */
[----:B--2---:R-:W-:Y:S05]  /*14150*/  @!P1 NANOSLEEP.SYNCS 0x989680 ;  /* 0x009896800000995d */ /* 0x004fea0003900000 */
[----:B------:R-:W2:Y:S02]  /*14160*/  @!P1 SYNCS.PHASECHK.TRANS64 P1, [R3+URZ+0x38830], R6 ;  /* 0x03883006030095a7 */ /* 0x000ea4000802007f */
[----:B--2---:R-:W-:Y:S05]  /*14170*/  @!P1 BRA `(.L_x_1056) ;  /* 0xfffffffc00f09947 */ /* 0x004fea000383ffff */
[----:B------:R-:W-:Y:S05]  /*14180*/  BRA `(.L_x_1055) ;  /* 0xfffffef0002c7947 */ /* 0x000fea000383ffff */
.L_x_1057:
[----:B--2---:R-:W-:-:S04]  /*14190*/  IMAD.U32 R5, RZ, RZ, UR37 ;  /* 0x00000025ff057e24 */ /* 0x004fc8000f8e00ff */
[----:B------:R2:W3:Y:S03]  /*141a0*/  SYNCS.PHASECHK.TRANS64.TRYWAIT P1, [R5+URZ+0x38810], R4 ;  /* 0x03881004050075a7 */ /* 0x0004e6000802017f */
[----:B---3--:R-:W-:Y:S05]  /*141b0*/  @!P1 NANOSLEEP.SYNCS 0x989680 ;  /* 0x009896800000995d */ /* 0x008fea0003900000 */
[----:B------:R-:W3:Y:S02]  /*141c0*/  @!P1 SYNCS.PHASECHK.TRANS64 P1, [R5+URZ+0x38810], R4 ;  /* 0x03881004050095a7 */ /* 0x000ee4000802007f */
[----:B---3--:R-:W-:Y:S05]  /*141d0*/  @!P1 BRA `(.L_x_1057) ;  /* 0xfffffffc00ec9947 */ /* 0x008fea000383ffff */
[----:B------:R-:W-:Y:S05]  /*141e0*/  BRA `(.L_x_1230) ;  /* 0xfffffef000b47947 */ /* 0x000fea000383ffff */
.L_x_1061:
[----:B----4-:R4:W0:Y:S02]  /*141f0*/  SYNCS.PHASECHK.TRANS64.TRYWAIT P1, [R3+URZ+0x38850], R6 ;  /* 0x03885006030075a7 */ /* 0x010824000802017f */
[----:B0-----:R-:W-:Y:S05]  /*14200*/  @!P1 NANOSLEEP.SYNCS 0x989680 ;  /* 0x009896800000995d */ /* 0x001fea0003900000 */
[----:B------:R-:W0:Y:S02]  /*14210*/  @!P1 SYNCS.PHASECHK.TRANS64 P1, [R3+URZ+0x38850], R6 ;  /* 0x03885006030095a7 */ /* 0x000e24000802007f */
[----:B0-----:R-:W-:Y:S05]  /*14220*/  @!P1 BRA `(.L_x_1061) ;  /* 0xfffffffc00f09947 */ /* 0x001fea000383ffff */
[----:B------:R-:W-:Y:S05]  /*14230*/  BRA `(.L_x_1060) ;  /* 0xfffffef000c07947 */ /* 0x000fea000383ffff */
.L_x_1066:
[----:B-1----:R-:W-:-:S04]  /*14240*/  IMAD.U32 R5, RZ, RZ, UR5 ;  /* 0x00000005ff057e24 */ /* 0x002fc8000f8e00ff */
[----:B------:R1:W2:Y:S03]  /*14250*/  SYNCS.PHASECHK.TRANS64.TRYWAIT P3, [R5+URZ+0x38830], R4 ;  /* 0x03883004050075a7 */ /* 0x0002a6000806017f */
[----:B--2---:R-:W-:Y:S05]  /*14260*/  @!P3 NANOSLEEP.SYNCS 0x989680 ;  /* 0x009896800000b95d */ /* 0x004fea0003900000 */
[----:B------:R-:W2:Y:S02]  /*14270*/  @!P3 SYNCS.PHASECHK.TRANS64 P3, [R5+URZ+0x38830], R4 ;  /* 0x038830040500b5a7 */ /* 0x000ea4000806007f */
[----:B--2---:R-:W-:Y:S05]  /*14280*/  @!P3 BRA `(.L_x_1066) ;  /* 0xfffffffc00ecb947 */ /* 0x004fea000383ffff */
[----:B------:R-:W-:Y:S05]  /*14290*/  BRA `(.L_x_1065) ;  /* 0xffffff1800447947 */ /* 0x000fea000383ffff */
.L_x_1070:
[----:B-1----:R-:W-:-:S04]  /*142a0*/  IMAD.U32 R5, RZ, RZ, UR5 ;  /* 0x00000005ff057e24 */ /* 0x002fc8000f8e00ff */
[----:B------:R1:W3:Y:S03]  /*142b0*/  SYNCS.PHASECHK.TRANS64.TRYWAIT P3, [R5+URZ+0x38850], R4 ;  /* 0x03885004050075a7 */ /* 0x0002e6000806017f */
[----:B---3--:R-:W-:Y:S05]  /*142c0*/  @!P3 NANOSLEEP.SYNCS 0x989680 ;  /* 0x009896800000b95d */ /* 0x008fea0003900000 */
[----:B------:R-:W3:Y:S02]  /*142d0*/  @!P3 SYNCS.PHASECHK.TRANS64 P3, [R5+URZ+0x38850], R4 ;  /* 0x038850040500b5a7 */ /* 0x000ee4000806007f */
[----:B---3--:R-:W-:Y:S05]  /*142e0*/  @!P3 BRA `(.L_x_1070) ;  /* 0xfffffffc00ecb947 */ /* 0x008fea000383ffff */
[----:B------:R-:W-:Y:S05]  /*142f0*/  BRA `(.L_x_1069) ;  /* 0xffffff1800b47947 */ /* 0x000fea000383ffff */
.L_x_1106:
        /* <DEDUP_REMOVED lines=11> */
.L_x_1232:
[----:B------:R-:W-:Y:S05]  /*143b0*/  BSYNC B0 ;  /* 0x0000000000007941 */ /* 0x000fea0003800000 */
.L_x_1231:
[----:B------:R-:W-:Y:S05]  /*143c0*/  BRA `(.L_x_1233) ;  /* 0xffffff94009c7947 */ /* 0x000fea000383ffff */
.L_x_1108:
[----:B------:R-:W-:Y:S01]  /*143d0*/  BSSY B0, `(.L_x_1234) ;  /* 0x0000006000007945 */ /* 0x000fe20003800000 */
[----:B------:R-:W-:-:S07]  /*143e0*/  IMAD.MOV.U32 R15, RZ, RZ, -0x1 ;  /* 0xffffffffff0f7424 */ /* 0x000fce00078e00ff */
[----:B01----:R-:W-:Y:S05]  /*143f0*/  WARPSYNC.COLLECTIVE R15, `(.L_x_1235) ;  /* 0x000000000f0c7348 */ /* 0x003fea0003c00000 */
[----:B------:R-:W-:Y:S02]  /*14400*/  ELECT P6, UR62, PT ;  /* 0x00000000003e782f */ /* 0x000fe400038c0000 */
[----:B------:R-:W-:Y:S01]  /*14410*/  MOV R14, UR62 ;  /* 0x0000003e000e7c02 */ /* 0x000fe20008000f00 */
[----:B01----:R-:W-:Y:S10]  /*14420*/  ENDCOLLECTIVE ;  /* 0x000000000000791b */ /* 0x003ff40003800000 */
.L_x_1235:
[----:B------:R-:W-:Y:S05]  /*14430*/  BSYNC B0 ;  /* 0x0000000000007941 */ /* 0x000fea0003800000 */
.L_x_1234:
[----:B------:R-:W-:Y:S05]  /*14440*/  BRA `(.L_x_1236) ;  /* 0xffffff9400a87947 */ /* 0x000fea000383ffff */
.L_x_1110:
[----:B-1----:R1:W2:Y:S02]  /*14450*/  SYNCS.PHASECHK.TRANS64.TRYWAIT P0, [R0+URZ+0x38840], R2 ;  /* 0x03884002000075a7 */ /* 0x0022a4000800017f */
[----:B--2---:R-:W-:Y:S05]  /*14460*/  @!P0 NANOSLEEP.SYNCS 0x989680 ;  /* 0x009896800000895d */ /* 0x004fea0003900000 */
[----:B------:R-:W2:Y:S02]  /*14470*/  @!P0 SYNCS.PHASECHK.TRANS64 P0, [R0+URZ+0x38840], R2 ;  /* 0x03884002000085a7 */ /* 0x000ea4000800007f */
[----:B--2---:R-:W-:Y:S05]  /*14480*/  @!P0 BRA `(.L_x_1110) ;  /* 0xfffffffc00f08947 */ /* 0x004fea000383ffff */
[----:B------:R-:W-:Y:S05]  /*14490*/  BRA `(.L_x_1237) ;  /* 0xffffff9800147947 */ /* 0x000fea000383ffff */
.L_x_1114:
[----:B------:R0:W5:Y:S01]  /*144a0*/  LDL R6, [R1+0x38] ;  /* 0x0000380001067983 */ /* 0x0001620000100800 */
[----:B------:R-:W-:Y:S02]  /*144b0*/  IMAD.MOV.U32 R13, RZ, RZ, R2 ;  /* 0x000000ffff0d7224 */ /* 0x000fe400078e0002 */
[----:B------:R-:W-:Y:S02]  /*144c0*/  IMAD.MOV.U32 R12, RZ, RZ, RZ ;  /* 0x000000ffff0c7224 */ /* 0x000fe400078e00ff */
[----:B------:R-:W-:Y:S02]  /*144d0*/  IMAD.MOV.U32 R11, RZ, RZ, 0x181f ;  /* 0x0000181fff0b7424 */ /* 0x000fe400078e00ff */
[----:B------:R-:W-:Y:S02]  /*144e0*/  IMAD.MOV.U32 R15, RZ, RZ, -0x1 ;  /* 0xffffffffff0f7424 */ /* 0x000fe400078e00ff */
[----:B0-----:R-:W-:-:S07]  /*144f0*/  IMAD R17, R17, 0x40, R8 ;  /* 0x0000004011117824 */ /* 0x001fce00078e0208 */
[----:B-----5:R-:W-:Y:S05]  /*14500*/  WARPSYNC.COLLECTIVE R15, `(.L_x_1238) ;  /* 0x000000000f087348 */ /* 0x020fea0003c00000 */
[----:B------:R0:W1:Y:S02]  /*14510*/  SHFL.IDX P6, R14, R13, R12, R11 ;  /* 0x0000000c0d0e7389 */ /* 0x00006400000c000b */
[----:B01---5:R-:W-:Y:S01]  /*14520*/  ENDCOLLECTIVE ;  /* 0x000000000000791b */ /* 0x023fe20003800000 */
.L_x_1238:
[----:B------:R-:W-:Y:S02]  /*14530*/  IMAD.MOV.U32 R13, RZ, RZ, R3 ;  /* 0x000000ffff0d7224 */ /* 0x000fe400078e0003 */
[----:B------:R-:W-:-:S07]  /*14540*/  IMAD.MOV.U32 R4, RZ, RZ, R14 ;  /* 0x000000ffff047224 */ /* 0x000fce00078e000e */
[----:B------:R-:W-:Y:S05]  /*14550*/  WARPSYNC.COLLECTIVE R15, `(.L_x_1239) ;  /* 0x000000000f087348 */ /* 0x000fea0003c00000 */
[----:B------:R0:W1:Y:S02]  /*14560*/  SHFL.IDX P6, R14, R13, R12, R11 ;  /* 0x0000000c0d0e7389 */ /* 0x00006400000c000b */
[----:B01----:R-:W-:Y:S01]  /*14570*/  ENDCOLLECTIVE ;  /* 0x000000000000791b */ /* 0x003fe20003800000 */
.L_x_1239:
[----:B------:R-:W-:Y:S02]  /*14580*/  IMAD.MOV.U32 R13, RZ, RZ, R2 ;  /* 0x000000ffff0d7224 */ /* 0x000fe400078e0002 */
[----:B------:R-:W-:Y:S02]  /*14590*/  IMAD.MOV.U32 R12, RZ, RZ, 0x1 ;  /* 0x00000001ff0c7424 */ /* 0x000fe400078e00ff */
[----:B------:R-:W-:-:S07]  /*145a0*/  IMAD.MOV.U32 R5, RZ, RZ, R14 ;  /* 0x000000ffff057224 */ /* 0x000fce00078e000e */
[----:B------:R-:W-:Y:S05]  /*145b0*/  WARPSYNC.COLLECTIVE R15, `(.L_x_1240) ;  /* 0x000000000f087348 */ /* 0x000fea0003c00000 */
[----:B------:R0:W1:Y:S02]  /*145c0*/  SHFL.IDX P6, R14, R13, R12, R11 ;  /* 0x0000000c0d0e7389 */ /* 0x00006400000c000b */
[----:B01----:R-:W-:Y:S01]  /*145d0*/  ENDCOLLECTIVE ;  /* 0x000000000000791b */ /* 0x003fe20003800000 */
.L_x_1240:
[----:B------:R-:W-:Y:S02]  /*145e0*/  IMAD.MOV.U32 R13, RZ, RZ, R3 ;  /* 0x000000ffff0d7224 */ /* 0x000fe400078e0003 */
[----:B------:R-:W-:Y:S02]  /*145f0*/  IMAD R0, R6, R7, RZ ;  /* 0x0000000706007224 */ /* 0x000fe400078e02ff */
[----:B------:R-:W-:-:S07]  /*14600*/  IMAD.MOV.U32 R6, RZ, RZ, R14 ;  /* 0x000000ffff067224 */ /* 0x000fce00078e000e */
[----:B------:R-:W-:Y:S05]  /*14610*/  WARPSYNC.COLLECTIVE R15, `(.L_x_1241) ;  /* 0x000000000f087348 */ /* 0x000fea0003c00000 */
[----:B------:R0:W1:Y:S02]  /*14620*/  SHFL.IDX P6, R14, R13, R12, R11 ;  /* 0x0000000c0d0e7389 */ /* 0x00006400000c000b */
[----:B01----:R-:W-:Y:S01]  /*14630*/  ENDCOLLECTIVE ;  /* 0x000000000000791b */ /* 0x003fe20003800000 */
.L_x_1241:
[C---:B------:R-:W-:Y:S01]  /*14640*/  ISETP.GE.AND P1, PT, R17.reuse, R0, PT ;  /* 0x000000001100720c */ /* 0x040fe20003f26270 */
[----:B------:R-:W-:-:S05]  /*14650*/  VIADD R7, R17, 0x10 ;  /* 0x0000001011077836 */ /* 0x000fca0000000000 */
[----:B------:R0:W-:Y:S07]  /*14660*/  STL [R1+0x4c], R7 ;  /* 0x00004c0701007387 */ /* 0x0001ee0000100800 */
[----:B------:R-:W-:Y:S01]  /*14670*/  @!P1 LEA R5, P2, R10, R5, 0x1 ;  /* 0x000000050a059211 */ /* 0x000fe200078408ff */
[----:B------:R-:W-:Y:S02]  /*14680*/  IMAD.MOV.U32 R13, RZ, RZ, R2 ;  /* 0x000000ffff0d7224 */ /* 0x000fe400078e0002 */
[----:B------:R-:W-:-:S02]  /*14690*/  IMAD.MOV.U32 R12, RZ, RZ, 0x2 ;  /* 0x00000002ff0c7424 */ /* 0x000fc400078e00ff */
[----:B------:R-:W-:-:S05]  /*146a0*/  @!P1 IMAD.X R4, RZ, RZ, R4, P2 ;  /* 0x000000ffff049224 */ /* 0x000fca00010e0604 */
[----:B------:R-:W-:-:S04]  /*146b0*/  @!P1 LOP3.LUT R5, R5, R4, RZ, 0x3c, !PT ;  /* 0x0000000405059212 */ /* 0x000fc800078e3cff */
[----:B------:R-:W-:-:S04]  /*146c0*/  @!P1 LOP3.LUT R4, R5, R4, RZ, 0x3c, !PT ;  /* 0x0000000405049212 */ /* 0x000fc800078e3cff */
[----:B------:R-:W-:-:S05]  /*146d0*/  @!P1 LOP3.LUT R5, R5, R4, RZ, 0x3c, !PT ;  /* 0x0000000405059212 */ /* 0x000fca00078e3cff */
[----:B------:R-:W-:Y:S01]  /*146e0*/  @!PT LDS RZ, [RZ] ;  /* 0x00000000fffff984 */ /* 0x000fe20000000800 */
[----:B------:R-:W-:Y:S01]  /*146f0*/  @!PT LDS RZ, [RZ] ;  /* 0x00000000fffff984 */ /* 0x000fe20000000800 */
[----:B------:R-:W-:Y:S01]  /*14700*/  @!PT LDS RZ, [RZ] ;  /* 0x00000000fffff984 */ /* 0x000fe20000000800 */
[----:B------:R1:W-:Y:S01]  /*14710*/  @!P1 LDGSTS.E.BYPASS.LTC128B.128 [R9+0x20400], desc[UR38][R4.64], !P0 ;  /* 0x2040000004099fae */ /* 0x0003e2000c101d66 */
[----:B------:R-:W-:Y:S01]  /*14720*/  ISETP.GE.AND P1, PT, R7, R0, PT ;  /* 0x000000000700720c */ /* 0x000fe20003f26270 */
[----:B0-----:R-:W-:-:S05]  /*14730*/  VIADD R7, R17, 0x20 ;  /* 0x0000002011077836 */ /* 0x001fca0000000000 */
[----:B------:R0:W-:Y:S01]  /*14740*/  STL [R1+0x58], R7 ;  /* 0x0000580701007387 */ /* 0x0001e20000100800 */
[----:B-1----:R-:W-:-:S07]  /*14750*/  IMAD.MOV.U32 R4, RZ, RZ, R14 ;  /* 0x000000ffff047224 */ /* 0x002fce00078e000e */
[----:B0-----:R-:W-:Y:S05]  /*14760*/  WARPSYNC.COLLECTIVE R15, `(.L_x_1242) ;  /* 0x000000000f087348 */ /* 0x001fea0003c00000 */
[----:B------:R1:W2:Y:S02]  /*14770*/  SHFL.IDX P6, R14, R13, R12, R11 ;  /* 0x0000000c0d0e7389 */ /* 0x0002a400000c000b */
[----:B012---:R-:W-:Y:S01]  /*14780*/  ENDCOLLECTIVE ;  /* 0x000000000000791b */ /* 0x007fe20003800000 */
.L_x_1242:
        /* <DEDUP_REMOVED lines=10> */
.L_x_1243:
        /* <DEDUP_REMOVED lines=11> */
.L_x_1244:
        /* <DEDUP_REMOVED lines=14> */
.L_x_1245:
[----:B------:R-:W-:Y:S01]  /*149c0*/  IMAD.MOV.U32 R3, RZ, RZ, R14 ;  /* 0x000000ffff037224 */ /* 0x000fe200078e000e */
[----:B------:R-:W-:Y:S06]  /*149d0*/  BRA `(.L_x_1246) ;  /* 0xffffff9c007c7947 */ /* 0x000fec000383ffff */
.L_x_1118:
[----:B------:R-:W2:Y:S04]  /*149e0*/  LDL.LU R12, [R1+0x38] ;  /* 0x00003800010c7983 */ /* 0x000ea80000300800 */
[----:B------:R-:W3:Y:S04]  /*149f0*/  LDL.LU R11, [R1+0x4c] ;  /* 0x00004c00010b7983 */ /* 0x000ee80000300800 */
[----:B------:R-:W4:Y:S04]  /*14a00*/  LDL.LU R9, [R1+0x58] ;  /* 0x0000580001097983 */ /* 0x000f280000300800 */
[----:B------:R-:W5:Y:S01]  /*14a10*/  LDL.LU R8, [R1+0x8] ;  /* 0x0000080001087983 */ /* 0x000f620000300800 */
[----:B------:R-:W-:Y:S01]  /*14a20*/  BSSY B0, `(.L_x_1247) ;  /* 0x0000017000007945 */ /* 0x000fe20003800000 */
[----:B------:R-:W-:-:S02]  /*14a30*/  IMAD.MOV.U32 R13, RZ, RZ, R4 ;  /* 0x000000ffff0d7224 */ /* 0x000fc400078e0004 */
[----:B------:R-:W-:Y:S02]  /*14a40*/  IMAD.MOV.U32 R15, RZ, RZ, -0x1 ;  /* 0xffffffffff0f7424 */ /* 0x000fe400078e00ff */
[----:B--2---:R-:W-:Y:S02]  /*14a50*/  IMAD R7, R12, R7, RZ ;  /* 0x000000070c077224 */ /* 0x004fe400078e02ff */
[----:B------:R-:W-:-:S03]  /*14a60*/  IMAD.MOV.U32 R12, RZ, RZ, RZ ;  /* 0x000000ffff0c7224 */ /* 0x000fc600078e00ff */
[-C--:B------:R-:W-:Y:S02]  /*14a70*/  ISETP.GE.AND P2, PT, R17, R7.reuse, PT ;  /* 0x000000071100720c */ /* 0x080fe40003f46270 */
[-C--:B---3--:R-:W-:Y:S01]  /*14a80*/  ISETP.GE.AND P3, PT, R11, R7.reuse, PT ;  /* 0x000000070b00720c */ /* 0x088fe20003f66270 */
[----:B------:R-:W-:Y:S01]  /*14a90*/  IMAD.MOV.U32 R11, RZ, RZ, 0x181f ;  /* 0x0000181fff0b7424 */ /* 0x000fe200078e00ff */
[----:B----4-:R-:W-:Y:S02]  /*14aa0*/  ISETP.GE.AND P4, PT, R9, R7, PT ;  /* 0x000000070900720c */ /* 0x010fe40003f86270 */
[----:B-----5:R-:W-:-:S07]  /*14ab0*/  LOP3.LUT R8, R8, 0xffffffdf, RZ, 0xc0, !PT ;  /* 0xffffffdf08087812 */ /* 0x020fce00078ec0ff */
[----:B------:R-:W-:-:S04]  /*14ac0*/  @!P2 LOP3.LUT R2, R5, 0x40, RZ, 0xc0, !PT ;  /* 0x000000400502a812 */ /* 0x000fc800078ec0ff */
[----:B------:R-:W-:-:S04]  /*14ad0*/  @!P2 SHF.R.U32.HI R2, RZ, 0x2, R2 ;  /* 0x00000002ff02a819 */ /* 0x000fc80000011602 */
[----:B------:R-:W-:Y:S02]  /*14ae0*/  @!P2 ISETP.NE.U32.AND P6, PT, R2, RZ, PT ;  /* 0x000000ff0200a20c */ /* 0x000fe40003fc5070 */
[----:B------:R-:W-:-:S04]  /*14af0*/  @!P2 LOP3.LUT R2, R6, 0x80, RZ, 0xc0, !PT ;  /* 0x000000800602a812 */ /* 0x000fc800078ec0ff */
[----:B------:R-:W-:-:S07]  /*14b00*/  @!P2 SHF.R.U32.HI R2, RZ, 0x3, R2 ;  /* 0x00000003ff02a819 */ /* 0x000fce0000011602 */
[----:B------:R-:W-:Y:S02]  /*14b10*/  @P6 LOP3.LUT R8, R8, 0x20, RZ, 0xfc, !PT ;  /* 0x0000002008086812 */ /* 0x000fe400078efcff */
[----:B------:R-:W-:Y:S02]  /*14b20*/  @!P2 ISETP.NE.U32.AND P6, PT, R2, RZ, PT ;  /* 0x000000ff0200a20c */ /* 0x000fe40003fc5070 */
[----:B------:R-:W-:-:S11]  /*14b30*/  LOP3.LUT R8, R8, 0xffffffef, RZ, 0xc0, !PT ;  /* 0xffffffef08087812 */ /* 0x000fd600078ec0ff */
[----:B------:R-:W-:-:S05]  /*14b40*/  @P6 LOP3.LUT R8, R8, 0x10, RZ, 0xfc, !PT ;  /* 0x0000001008086812 */ /* 0x000fca00078efcff */
[----:B------:R0:W-:Y:S02]  /*14b50*/  STL [R1+0x8], R8 ;  /* 0x0000080801007387 */ /* 0x0001e40000100800 */
[----:B0-----:R-:W-:Y:S05]  /*14b60*/  WARPSYNC.COLLECTIVE R15, `(.L_x_1248) ;  /* 0x000000000f087348 */ /* 0x001fea0003c00000 */
[----:B------:R1:W2:Y:S02]  /*14b70*/  SHFL.IDX P6, R14, R13, R12, R11 ;  /* 0x0000000c0d0e7389 */ /* 0x0002a400000c000b */
[----:B012---:R-:W-:Y:S01]  /*14b80*/  ENDCOLLECTIVE ;  /* 0x000000000000791b */ /* 0x007fe20003800000 */
.L_x_1248:
[----:B------:R-:W-:Y:S05]  /*14b90*/  BSYNC B0 ;  /* 0x0000000000007941 */ /* 0x000fea0003800000 */
.L_x_1247:
[----:B------:R0:W-:Y:S04]  /*14ba0*/  STL [R1+0x68], R7 ;  /* 0x0000680701007387 */ /* 0x0001e80000100800 */
[----:B0-----:R0:W5:Y:S04]  /*14bb0*/  LDL.LU R7, [R1+0x8] ;  /* 0x0000080001077983 */ /* 0x0011680000300800 */
[----:B------:R0:W5:Y:S01]  /*14bc0*/  LDL R17, [R1+0x14] ;  /* 0x0000140001117983 */ /* 0x0001620000100800 */
[----:B------:R-:W-:Y:S02]  /*14bd0*/  IMAD.MOV.U32 R13, RZ, RZ, R0 ;  /* 0x000000ffff0d7224 */ /* 0x000fe400078e0000 */
[----:B------:R-:W-:-:S02]  /*14be0*/  IMAD.MOV.U32 R12, RZ, RZ, RZ ;  /* 0x000000ffff0c7224 */ /* 0x000fc400078e00ff */
[----:B------:R-:W-:Y:S02]  /*14bf0*/  IMAD.MOV.U32 R11, RZ, RZ, 0x181f ;  /* 0x0000181fff0b7424 */ /* 0x000fe400078e00ff */
[----:B------:R-:W-:Y:S02]  /*14c00*/  IMAD.MOV.U32 R15, RZ, RZ, -0x1 ;  /* 0xffffffffff0f7424 */ /* 0x000fe400078e00ff */
[----:B0-----:R-:W-:-:S07]  /*14c10*/  IMAD.MOV.U32 R2, RZ, RZ, R14 ;  /* 0x000000ffff027224 */ /* 0x001fce00078e000e */
[----:B-----5:R-:W-:Y:S05]  /*14c20*/  WARPSYNC.COLLECTIVE R15, `(.L_x_1249) ;  /* 0x000000000f087348 */ /* 0x020fea0003c00000 */
[----:B------:R0:W1:Y:S02]  /*14c30*/  SHFL.IDX P6, R14, R13, R12, R11 ;  /* 0x0000000c0d0e7389 */ /* 0x00006400000c000b */
[----:B01---5:R-:W-:Y:S01]  /*14c40*/  ENDCOLLECTIVE ;  /* 0x000000000000791b */ /* 0x023fe20003800000 */
.L_x_1249:
[----:B------:R-:W-:Y:S02]  /*14c50*/  IMAD.MOV.U32 R13, RZ, RZ, R4 ;  /* 0x000000ffff0d7224 */ /* 0x000fe400078e0004 */
[----:B------:R-:W-:Y:S02]  /*14c60*/  IMAD.MOV.U32 R12, RZ, RZ, 0x1 ;  /* 0x00000001ff0c7424 */ /* 0x000fe400078e00ff */
[----:B------:R-:W-:-:S05]  /*14c70*/  IMAD.MOV.U32 R3, RZ, RZ, R14 ;  /* 0x000000ffff037224 */ /* 0x000fca00078e000e */
[----:B------:R-:W-:-:S05]  /*14c80*/  @!P2 LEA R3, P6, R10, R3, 0x1 ;  /* 0x000000030a03a211 */ /* 0x000fca00078c08ff */
[----:B------:R-:W-:-:S05]  /*14c90*/  @!P2 IMAD.X R2, RZ, RZ, R2, P6 ;  /* 0x000000ffff02a224 */ /* 0x000fca00030e0602 */
[----:B------:R-:W-:-:S04]  /*14ca0*/  @!P2 LOP3.LUT R3, R3, R2, RZ, 0x3c, !PT ;  /* 0x000000020303a212 */ /* 0x000fc800078e3cff */
[----:B------:R-:W-:-:S04]  /*14cb0*/  @!P2 LOP3.LUT R2, R3, R2, RZ, 0x3c, !PT ;  /* 0x000000020302a212 */ /* 0x000fc800078e3cff */
[----:B------:R-:W-:Y:S02]  /*14cc0*/  @!P2 LOP3.LUT R3, R3, R2, RZ, 0x3c, !PT ;  /* 0x000000020303a212 */ /* 0x000fe400078e3cff */
[----:B------:R-:W-:-:S04]  /*14cd0*/  LOP3.LUT R7, R7, 0xffff7fff, RZ, 0xc0, !PT ;  /* 0xffff7fff07077812 */ /* 0x000fc800078ec0ff */
[----:B------:R-:W-:-:S04]  /*14ce0*/  @P0 LOP3.LUT R7, R7, 0x8000, RZ, 0xfc, !PT ;  /* 0x0000800007070812 */ /* 0x000fc800078efcff */
[C---:B------:R-:W-:Y:S02]  /*14cf0*/  LOP3.LUT P0, RZ, R7.reuse, 0x8, RZ, 0xc0, !PT ;  /* 0x0000000807ff7812 */ /* 0x040fe4000780c0ff */
[----:B------:R-:W-:-:S04]  /*14d00*/  LOP3.LUT R7, R7, 0xffffbfff, RZ, 0xc0, !PT ;  /* 0xffffbfff07077812 */ /* 0x000fc800078ec0ff */
[----:B------:R-:W-:-:S04]  /*14d10*/  @P1 LOP3.LUT R7, R7, 0x4000, RZ, 0xfc, !PT ;  /* 0x0000400007071812 */ /* 0x000fc800078efcff */
[C---:B------:R-:W-:Y:S02]  /*14d20*/  LOP3.LUT P1, RZ, R7.reuse, 0x4, RZ, 0xc0, !PT ;  /* 0x0000000407ff7812 */ /* 0x040fe4000782c0ff */
[----:B------:R-:W-:Y:S01]  /*14d30*/  LOP3.LUT R7, R7, 0xffffdfff, RZ, 0xc0, !PT ;  /* 0xffffdfff07077812 */ /* 0x000fe200078ec0ff */
[----:B------:R-:W-:Y:S01]  /*14d40*/  @!PT LDS RZ, [RZ] ;  /* 0x00000000fffff984 */ /* 0x000fe20000000800 */
[----:B------:R-:W-:Y:S01]  /*14d50*/  @!PT LDS RZ, [RZ] ;  /* 0x00000000fffff984 */ /* 0x000fe20000000800 */
[----:B------:R-:W-:Y:S01]  /*14d60*/  @!PT LDS RZ, [RZ] ;  /* 0x00000000fffff984 */ /* 0x000fe20000000800 */
[----:B------:R0:W-:Y:S03]  /*14d70*/  @!P2 LDGSTS.E.BYPASS.LTC128B.128 [R17+0x26400], desc[UR38][R2.64], !P0 ;  /* 0x264000000211afae */ /* 0x0001e6000c101d66 */
[----:B------:R-:W-:-:S04]  /*14d80*/  @P3 LOP3.LUT R7, R7, 0x2000, RZ, 0xfc, !PT ;  /* 0x0000200007073812 */ /* 0x000fc800078efcff */
[C---:B------:R-:W-:Y:S02]  /*14d90*/  LOP3.LUT P3, RZ, R7.reuse, 0x2, RZ, 0xc0, !PT ;  /* 0x0000000207ff7812 */ /* 0x040fe4000786c0ff */
[----:B------:R-:W-:Y:S01]  /*14da0*/  LOP3.LUT R7, R7, 0xfffffbff, RZ, 0xc0, !PT ;  /* 0xfffffbff07077812 */ /* 0x000fe200078ec0ff */
[----:B------:R0:W-:Y:S03]  /*14db0*/  @!P2 LDGSTS.E.BYPASS.LTC128B.128 [R17+0x28400], desc[UR38][R2.64+0x80], !P1 ;  /* 0x284000800211afae */ /* 0x0001e6000c901d66 */
[----:B------:R-:W-:-:S04]  /*14dc0*/  @P4 LOP3.LUT R7, R7, 0x400, RZ, 0xfc, !PT ;  /* 0x0000040007074812 */ /* 0x000fc800078efcff */
[C---:B------:R-:W-:Y:S02]  /*14dd0*/  LOP3.LUT P0, RZ, R7.reuse, 0x8000, RZ, 0xc0, !PT ;  /* 0x0000800007ff7812 */ /* 0x040fe4000780c0ff */
[C---:B------:R-:W-:Y:S01]  /*14de0*/  LOP3.LUT P1, RZ, R7.reuse, 0x4000, RZ, 0xc0, !PT ;  /* 0x0000400007ff7812 */ /* 0x040fe2000782c0ff */
[----:B------:R0:W-:Y:S01]  /*14df0*/  @!P2 LDGSTS.E.BYPASS.LTC128B.128 [R17+0x2a400], desc[UR38][R2.64+0x100], !P3 ;  /* 0x2a4001000211afae */ /* 0x0001e2000d901d66 */
[C---:B------:R-:W-:Y:S02]  /*14e00*/  LOP3.LUT P6, RZ, R7.reuse, 0x20, RZ, 0xc0, !PT ;  /* 0x0000002007ff7812 */ /* 0x040fe400078cc0ff */
[C---:B------:R-:W-:Y:S01]  /*14e10*/  LOP3.LUT P3, RZ, R7.reuse, 0x2000, RZ, 0xc0, !PT ;  /* 0x0000200007ff7812 */ /* 0x040fe2000786c0ff */
[----:B------:R0:W-:Y:S01]  /*14e20*/  @!P2 LDGSTS.E.BYPASS.LTC128B.128 [R17+0x2c400], desc[UR38][R2.64+0x180], !P5 ;  /* 0x2c4001800211afae */ /* 0x0001e2000e901d66 */
[C---:B------:R-:W-:Y:S02]  /*14e30*/  LOP3.LUT P4, RZ, R7.reuse, 0x10, RZ, 0xc0, !PT ;  /* 0x0000001007ff7812 */ /* 0x040fe4000788c0ff */
[----:B------:R-:W-:-:S03]  /*14e40*/  LOP3.LUT R7, R7, 0xfffff7ff, RZ, 0xc0, !PT ;  /* 0xfffff7ff07077812 */ /* 0x000fc600078ec0ff */
[----:B------:R0:W-:Y:S01]  /*14e50*/  @!P2 LDGSTS.E.BYPASS.LTC128B.128 [R17+0x2e400], desc[UR38][R2.64+0x200], !P0 ;  /* 0x2e4002000211afae */ /* 0x0001e2000c101d66 */
[----:B------:R-:W-:-:S03]  /*14e60*/  @P5 LOP3.LUT R7, R7, 0x800, RZ, 0xfc, !PT ;  /* 0x0000080007075812 */ /* 0x000fc600078efcff */
[----:B------:R0:W-:Y:S01]  /*14e70*/  @!P2 LDGSTS.E.BYPASS.LTC128B.128 [R17+0x30400], desc[UR38][R2.64+0x280], !P1 ;  /* 0x304002800211afae */ /* 0x0001e2000c901d66 */
[----:B------:R-:W-:Y:S02]  /*14e80*/  LOP3.LUT P5, RZ, R7, 0x4, RZ, 0xc0, !PT ;  /* 0x0000000407ff7812 */ /* 0x000fe400078ac0ff */
[----:B------:R-:W-:Y:S01]  /*14e90*/  @!P3 LOP3.LUT R8, R5, 0x40, RZ, 0xc0, !PT ;  /* 0x000000400508b812 */ /* 0x000fe200078ec0ff */
[----:B------:R0:W-:Y:S01]  /*14ea0*/  @!P2 LDGSTS.E.BYPASS.LTC128B.128 [R17+0x32400], desc[UR38][R2.64+0x300], P6 ;  /* 0x324003000211afae */ /* 0x0001e2000b101d66 */
[----:B------:R-:W-:Y:S02]  /*14eb0*/  LOP3.LUT R7, R7, 0xffffefff, RZ, 0xc0, !PT ;  /* 0xffffefff07077812 */ /* 0x000fe400078ec0ff */
[----:B------:R-:W-:-:S07]  /*14ec0*/  @!P3 SHF.R.U32.HI R8, RZ, 0x2, R8 ;  /* 0x00000002ff08b819 */ /* 0x000fce0000011608 */
[----:B0-----:R-:W-:Y:S05]  /*14ed0*/  WARPSYNC.COLLECTIVE R15, `(.L_x_1250) ;  /* 0x000000000f087348 */ /* 0x001fea0003c00000 */
[----:B------:R1:W2:Y:S02]  /*14ee0*/  SHFL.IDX P6, R14, R13, R12, R11 ;  /* 0x0000000c0d0e7389 */ /* 0x0002a400000c000b */
[----:B012---:R-:W-:Y:S01]  /*14ef0*/  ENDCOLLECTIVE ;  /* 0x000000000000791b */ /* 0x007fe20003800000 */
.L_x_1250:
[----:B------:R-:W-:Y:S01]  /*14f00*/  @!PT LDS RZ, [RZ] ;  /* 0x00000000fffff984 */ /* 0x000fe20000000800 */
[----:B------:R-:W-:Y:S01]  /*14f10*/  @!PT LDS RZ, [RZ] ;  /* 0x00000000fffff984 */ /* 0x000fe20000000800 */
[----:B------:R-:W-:Y:S01]  /*14f20*/  @!PT LDS RZ, [RZ] ;  /* 0x00000000fffff984 */ /* 0x000fe20000000800 */
[----:B------:R0:W-:Y:S01]  /*14f30*/  @!P2 LDGSTS.E.BYPASS.LTC128B.128 [R17+0x34400], desc[UR38][R2.64+0x380], P4 ;  /* 0x344003800211afae */ /* 0x0001e2000a101d66 */
[----:B------:R-:W-:Y:S02]  /*14f40*/  @!P3 ISETP.NE.U32.AND P2, PT, R8, RZ, PT ;  /* 0x000000ff0800b20c */ /* 0x000fe40003f45070 */
[----:B------:R-:W-:Y:S02]  /*14f50*/  @P5 LOP3.LUT R7, R7, 0x1000, RZ, 0xfc, !PT ;  /* 0x0000100007075812 */ /* 0x000fe400078efcff */
[----:B------:R-:W-:Y:S02]  /*14f60*/  @!P3 LOP3.LUT R8, R6, 0x80, RZ, 0xc0, !PT ;  /* 0x000000800608b812 */ /* 0x000fe400078ec0ff */
[C---:B------:R-:W-:Y:S02]  /*14f70*/  LOP3.LUT P5, RZ, R7.reuse, 0x8, RZ, 0xc0, !PT ;  /* 0x0000000807ff7812 */ /* 0x040fe400078ac0ff */
[----:B------:R-:W-:Y:S01]  /*14f80*/  LOP3.LUT R7, R7, 0xffffffdf, RZ, 0xc0, !PT ;  /* 0xffffffdf07077812 */ /* 0x000fe200078ec0ff */
[----:B------:R-:W-:Y:S01]  /*14f90*/  IMAD.MOV.U32 R13, RZ, RZ, R0 ;  /* 0x000000ffff0d7224 */ /* 0x000fe200078e0000 */
[----:B------:R-:W-:-:S03]  /*14fa0*/  @!P3 SHF.R.U32.HI R8, RZ, 0x3, R8 ;  /* 0x00000003ff08b819 */ /* 0x000fc60000011608 */
[----:B------:R-:W-:Y:S02]  /*14fb0*/  @P2 LOP3.LUT R7, R7, 0x20, RZ, 0xfc, !PT ;  /* 0x0000002007072812 */ /* 0x000fe400078efcff */
[----:B------:R-:W-:Y:S02]  /*14fc0*/  @!P3 ISETP.NE.U32.AND P4, PT, R8, RZ, PT ;  /* 0x000000ff0800b20c */ /* 0x000fe40003f85070 */
[----:B------:R-:W1:Y:S01]  /*14fd0*/  S2R R8, SR_TID.X ;  /* 0x0000000000087919 */ /* 0x000e620000002100 */
[----:B0-----:R-:W-:-:S10]  /*14fe0*/  IMAD.MOV.U32 R9, RZ, RZ, R14 ;  /* 0x000000ffff097224 */ /* 0x001fd400078e000e */
[----:B-1----:R-:W-:Y:S05]  /*14ff0*/  WARPSYNC.COLLECTIVE R15, `(.L_x_1251) ;  /* 0x000000000f087348 */ /* 0x002fea0003c00000 */
[----:B------:R0:W2:Y:S02]  /*15000*/  SHFL.IDX P6, R14, R13, R12, R11 ;  /* 0x0000000c0d0e7389 */ /* 0x0000a400000c000b */
[----:B012---:R-:W-:Y:S01]  /*15010*/  ENDCOLLECTIVE ;  /* 0x000000000000791b */ /* 0x007fe20003800000 */
.L_x_1251:
[----:B------:R-:W-:Y:S02]  /*15020*/  IMAD.MOV.U32 R13, RZ, RZ, R4 ;  /* 0x000000ffff0d7224 */ /* 0x000fe400078e0004 */
[----:B------:R-:W-:Y:S01]  /*15030*/  IMAD.MOV.U32 R12, RZ, RZ, 0x2 ;  /* 0x00000002ff0c7424 */ /* 0x000fe200078e00ff */
[----:B------:R-:W-:Y:S02]  /*15040*/  @!P3 LEA R10, P2, R10, R14, 0x1 ;  /* 0x0000000e0a0ab211 */ /* 0x000fe400078408ff */
[----:B------:R-:W-:-:S03]  /*15050*/  LOP3.LUT P6, RZ, R7, 0x20, RZ, 0xc0, !PT ;  /* 0x0000002007ff7812 */ /* 0x000fc600078cc0ff */
[----:B------:R-:W-:Y:S01]  /*15060*/  @!P3 IMAD.X R9, RZ, RZ, R9, P2 ;  /* 0x000000ffff09b224 */ /* 0x000fe200010e0609 */
[----:B------:R-:W-:Y:S01]  /*15070*/  LOP3.LUT P2, RZ, R7, 0x2, RZ, 0xc0, !PT ;  /* 0x0000000207ff7812 */ /* 0x000fe2000784c0ff */
[----:B------:R-:W-:Y:S02]  /*15080*/  @!P3 IMAD.MOV.U32 R2, RZ, RZ, R10 ;  /* 0x000000ffff02b224 */ /* 0x000fe400078e000a */
[----:B------:R-:W-:-:S05]  /*15090*/  @!P3 IMAD.MOV.U32 R3, RZ, RZ, R9 ;  /* 0x000000ffff03b224 */ /* 0x000fca00078e0009 */
[----:B------:R-:W-:Y:S01]  /*150a0*/  @!PT LDS RZ, [RZ] ;  /* 0x00000000fffff984 */ /* 0x000fe20000000800 */
[----:B------:R-:W-:Y:S01]  /*150b0*/  @!PT LDS RZ, [RZ] ;  /* 0x00000000fffff984 */ /* 0x000fe20000000800 */
[----:B------:R-:W-:Y:S01]  /*150c0*/  @!PT LDS RZ, [RZ] ;  /* 0x00000000fffff984 */ /* 0x000fe20000000800 */
[----:B------:R0:W-:Y:S01]  /*150d0*/  @!P3 LDGSTS.E.BYPASS.LTC128B.128 [R17+0x26c00], desc[UR38][R2.64], !P5 ;  /* 0x26c000000211bfae */ /* 0x0001e2000e901d66 */
[----:B------:R-:W-:-:S13]  /*150e0*/  LOP3.LUT P5, RZ, R7, 0x1000, RZ, 0xc0, !PT ;  /* 0x0000100007ff7812 */ /* 0x000fda00078ac0ff */
[----:B------:R0:W-:Y:S01]  /*150f0*/  @!P3 LDGSTS.E.BYPASS.LTC128B.128 [R17+0x28c00], desc[UR38][R2.64+0x80], !P5 ;  /* 0x28c000800211bfae */ /* 0x0001e2000e901d66 */
[C---:B------:R-:W-:Y:S02]  /*15100*/  LOP3.LUT P5, RZ, R7.reuse, 0x800, RZ, 0xc0, !PT ;  /* 0x0000080007ff7812 */ /* 0x040fe400078ac0ff */
[----:B------:R-:W-:Y:S01]  /*15110*/  LOP3.LUT R7, R7, 0xffffff7f, RZ, 0xc0, !PT ;  /* 0xffffff7f07077812 */ /* 0x000fe200078ec0ff */
[----:B------:R0:W-:Y:S03]  /*15120*/  @!P3 LDGSTS.E.BYPASS.LTC128B.128 [R17+0x2ac00], desc[UR38][R2.64+0x100], !P2 ;  /* 0x2ac001000211bfae */ /* 0x0001e6000d101d66 */
[----:B------:R-:W-:-:S04]  /*15130*/  @P2 LOP3.LUT R7, R7, 0x80, RZ, 0xfc, !PT ;  /* 0x0000008007072812 */ /* 0x000fc800078efcff */
[C---:B------:R-:W-:Y:S02]  /*15140*/  LOP3.LUT P2, RZ, R7.reuse, 0x4, RZ, 0xc0, !PT ;  /* 0x0000000407ff7812 */ /* 0x040fe4000784c0ff */
[----:B------:R-:W-:Y:S01]  /*15150*/  LOP3.LUT R7, R7, 0xfffffeff, RZ, 0xc0, !PT ;  /* 0xfffffeff07077812 */ /* 0x000fe200078ec0ff */
[----:B------:R0:W-:Y:S04]  /*15160*/  @!P3 LDGSTS.E.BYPASS.LTC128B.128 [R17+0x2cc00], desc[UR38][R2.64+0x180], !P5 ;  /* 0x2cc001800211bfae */ /* 0x0001e8000e901d66 */
[----:B------:R0:W-:Y:S04]  /*15170*/  @!P3 LDGSTS.E.BYPASS.LTC128B.128 [R17+0x2ec00], desc[UR38][R2.64+0x200], !P0 ;  /* 0x2ec002000211bfae */ /* 0x0001e8000c101d66 */
[----:B------:R0:W-:Y:S02]  /*15180*/  @!P3 LDGSTS.E.BYPASS.LTC128B.128 [R17+0x30c00], desc[UR38][R2.64+0x280], !P1 ;  /* 0x30c002800211bfae */ /* 0x0001e4000c901d66 */
[----:B------:R-:W-:-:S02]  /*15190*/  @P2 LOP3.LUT R7, R7, 0x100, RZ, 0xfc, !PT ;  /* 0x0000010007072812 */ /* 0x000fc400078efcff */
[----:B------:R0:W-:Y:S02]  /*151a0*/  @!P3 LDGSTS.E.BYPASS.LTC128B.128 [R17+0x32c00], desc[UR38][R2.64+0x300], P6 ;  /* 0x32c003000211bfae */ /* 0x0001e4000b101d66 */
[----:B------:R-:W-:-:S13]  /*151b0*/  LOP3.LUT P2, RZ, R7, 0x8, RZ, 0xc0, !PT ;  /* 0x0000000807ff7812 */ /* 0x000fda000784c0ff */
[----:B0-----:R-:W-:Y:S05]  /*151c0*/  WARPSYNC.COLLECTIVE R15, `(.L_x_1252) ;  /* 0x000000000f087348 */ /* 0x001fea0003c00000 */
[----:B------:R1:W2:Y:S02]  /*151d0*/  SHFL.IDX P6, R14, R13, R12, R11 ;  /* 0x0000000c0d0e7389 */ /* 0x0002a400000c000b */
[----:B012---:R-:W-:Y:S01]  /*151e0*/  ENDCOLLECTIVE ;  /* 0x000000000000791b */ /* 0x007fe20003800000 */
.L_x_1252:
[----:B------:R-:W-:Y:S01]  /*151f0*/  LOP3.LUT R7, R7, 0xfffffdff, RZ, 0xc0, !PT ;  /* 0xfffffdff07077812 */ /* 0x000fe200078ec0ff */
[----:B------:R-:W-:Y:S01]  /*15200*/  @!PT LDS RZ, [RZ] ;  /* 0x00000000fffff984 */ /* 0x000fe20000000800 */
[----:B------:R-:W-:Y:S01]  /*15210*/  @!PT LDS RZ, [RZ] ;  /* 0x00000000fffff984 */ /* 0x000fe20000000800 */
[----:B------:R-:W-:Y:S01]  /*15220*/  @!PT LDS RZ, [RZ] ;  /* 0x00000000fffff984 */ /* 0x000fe20000000800 */
[----:B------:R0:W-:Y:S03]  /*15230*/  @!P3 LDGSTS.E.BYPASS.LTC128B.128 [R17+0x34c00], desc[UR38][R2.64+0x380], P4 ;  /* 0x34c003800211bfae */ /* 0x0001e6000a101d66 */
[----:B------:R-:W-:Y:S01]  /*15240*/  @P2 LOP3.LUT R7, R7, 0x200, RZ, 0xfc, !PT ;  /* 0x0000020007072812 */ /* 0x000fe200078efcff */
[----:B------:R-:W-:-:S03]  /*15250*/  IMAD.MOV.U32 R13, RZ, RZ, R0 ;  /* 0x000000ffff0d7224 */ /* 0x000fc600078e0000 */
[----:B------:R-:W-:Y:S01]  /*15260*/  LOP3.LUT P4, RZ, R7, 0x400, RZ, 0xc0, !PT ;  /* 0x0000040007ff7812 */ /* 0x000fe2000788c0ff */
[----:B------:R0:W-:Y:S01]  /*15270*/  STL [R1+0x8], R7 ;  /* 0x0000080701007387 */ /* 0x0001e20000100800 */
[----:B------:R-:W-:-:S11]  /*15280*/  IMAD.MOV.U32 R10, RZ, RZ, R14 ;  /* 0x000000ffff0a7224 */ /* 0x000fd600078e000e */
[----:B0-----:R-:W-:Y:S05]  /*15290*/  WARPSYNC.COLLECTIVE R15, `(.L_x_1253) ;  /* 0x000000000f087348 */ /* 0x001fea0003c00000 */
[----:B------:R1:W2:Y:S02]  /*152a0*/  SHFL.IDX P6, R14, R13, R12, R11 ;  /* 0x0000000c0d0e7389 */ /* 0x0002a400000c000b */
[----:B012---:R-:W-:Y:S01]  /*152b0*/  ENDCOLLECTIVE ;  /* 0x000000000000791b */ /* 0x007fe20003800000 */
.L_x_1253:
[----:B------:R-:W-:-:S04]  /*152c0*/  @!P4 LOP3.LUT R2, R5, 0x40, RZ, 0xc0, !PT ;  /* 0x000000400502c812 */ /* 0x000fc800078ec0ff */
[----:B------:R-:W-:Y:S01]  /*152d0*/  @!P4 SHF.R.U32.HI R9, RZ, 0x2, R2 ;  /* 0x00000002ff09c819 */ /* 0x000fe20000011602 */
[----:B------:R-:W-:Y:S01]  /*152e0*/  IMAD.SHL.U32 R15, R8, 0x8, RZ ;  /* 0x00000008080f7824 */ /* 0x000fe200078e00ff */
[----:B------:R-:W-:-:S04]  /*152f0*/  @!P4 LOP3.LUT R8, R6, 0x80, RZ, 0xc0, !PT ;  /* 0x000000800608c812 */ /* 0x000fc800078ec0ff */
[----:B------:R-:W-:Y:S02]  /*15300*/  @!P4 SHF.R.U32.HI R8, RZ, 0x3, R8 ;  /* 0x00000003ff08c819 */ /* 0x000fe40000011608 */
[----:B------:R-:W-:Y:S02]  /*15310*/  LOP3.LUT R15, R15, 0x38, RZ, 0xc0, !PT ;  /* 0x000000380f0f7812 */ /* 0x000fe400078ec0ff */
[----:B------:R-:W-:Y:S01]  /*15320*/  @!P4 ISETP.NE.U32.AND P3, PT, R8, RZ, PT ;  /* 0x000000ff0800c20c */ /* 0x000fe20003f65070 */
[----:B------:R-:W-:Y:S01]  /*15330*/  IMAD.MOV.U32 R3, RZ, RZ, R14 ;  /* 0x000000ffff037224 */ /* 0x000fe200078e000e */
[----:B------:R-:W-:-:S04]  /*15340*/  @!P4 ISETP.NE.U32.AND P6, PT, R9, RZ, PT ;  /* 0x000000ff0900c20c */ /* 0x000fc80003fc5070 */
[----:B------:R-:W-:-:S05]  /*15350*/  @!P4 LEA R8, P2, R15, R3, 0x1 ;  /* 0x000000030f08c211 */ /* 0x000fca00078408ff */
[----:B------:R-:W-:Y:S01]  /*15360*/  @!P4 IMAD.X R3, RZ, RZ, R10, P2 ;  /* 0x000000ffff03c224 */ /* 0x000fe200010e060a */
[----:B------:R-:W-:Y:S01]  /*15370*/  LOP3.LUT P2, RZ, R7, 0x200, RZ, 0xc0, !PT ;  /* 0x0000020007ff7812 */ /* 0x000fe2000784c0ff */
[----:B------:R-:W-:-:S12]  /*15380*/  @!P4 IMAD.MOV.U32 R2, RZ, RZ, R8 ;  /* 0x000000ffff02c224 */ /* 0x000fd800078e0008 */
[----:B------:R-:W-:Y:S01]  /*15390*/  @!PT LDS RZ, [RZ] ;  /* 0x00000000fffff984 */ /* 0x000fe20000000800 */
[----:B------:R-:W-:Y:S01]  /*153a0*/  @!PT LDS RZ, [RZ] ;  /* 0x00000000fffff984 */ /* 0x000fe20000000800 */
[----:B------:R-:W-:Y:S01]  /*153b0*/  @!PT LDS RZ, [RZ] ;  /* 0x00000000fffff984 */ /* 0x000fe20000000800 */
[----:B------:R0:W-:Y:S01]  /*153c0*/  @!P4 LDGSTS.E.BYPASS.LTC128B.128 [R17+0x27400], desc[UR38][R2.64], !P2 ;  /* 0x274000000211cfae */ /* 0x0001e2000d101d66 */
[----:B------:R-:W-:-:S13]  /*153d0*/  LOP3.LUT P2, RZ, R7, 0x100, RZ, 0xc0, !PT ;  /* 0x0000010007ff7812 */ /* 0x000fda000784c0ff */
[----:B------:R0:W-:Y:S01]  /*153e0*/  @!P4 LDGSTS.E.BYPASS.LTC128B.128 [R17+0x29400], desc[UR38][R2.64+0x80], !P2 ;  /* 0x294000800211cfae */ /* 0x0001e2000d101d66 */
[----:B------:R-:W-:-:S03]  /*153f0*/  LOP3.LUT P2, RZ, R7, 0x80, RZ, 0xc0, !PT ;  /* 0x0000008007ff7812 */ /* 0x000fc6000784c0ff */
[----:B------:R0:W5:Y:S01]  /*15400*/  LDL.LU R7, [R1+0x68] ;  /* 0x0000680001077983 */ /* 0x0001620000300800 */
[----:B------:R-:W-:Y:S02]  /*15410*/  IMAD.MOV.U32 R13, RZ, RZ, R4 ;  /* 0x000000ffff0d7224 */ /* 0x000fe400078e0004 */
[----:B------:R-:W-:Y:S02]  /*15420*/  IMAD.MOV.U32 R12, RZ, RZ, 0x3 ;  /* 0x00000003ff0c7424 */ /* 0x000fe400078e00ff */
[----:B------:R-:W-:-:S05]  /*15430*/  IMAD.MOV.U32 R15, RZ, RZ, -0x1 ;  /* 0xffffffffff0f7424 */ /* 0x000fca00078e00ff */
[----:B------:R0:W-:Y:S04]  /*15440*/  @!P4 LDGSTS.E.BYPASS.LTC128B.128 [R17+0x2b400], desc[UR38][R2.64+0x100], !P2 ;  /* 0x2b4001000211cfae */ /* 0x0001e8000d101d66 */
[----:B------:R0:W-:Y:S04]  /*15450*/  @!P4 LDGSTS.E.BYPASS.LTC128B.128 [R17+0x2d400], desc[UR38][R2.64+0x180], !P5 ;  /* 0x2d4001800211cfae */ /* 0x0001e8000e901d66 */
[----:B------:R0:W-:Y:S04]  /*15460*/  @!P4 LDGSTS.E.BYPASS.LTC128B.128 [R17+0x2f400], desc[UR38][R2.64+0x200], !P0 ;  /* 0x2f4002000211cfae */ /* 0x0001e8000c101d66 */
[----:B------:R0:W-:Y:S04]  /*15470*/  @!P4 LDGSTS.E.BYPASS.LTC128B.128 [R17+0x31400], desc[UR38][R2.64+0x280], !P1 ;  /* 0x314002800211cfae */ /* 0x0001e8000c901d66 */
[----:B------:R0:W-:Y:S02]  /*15480*/  @!P4 LDGSTS.E.BYPASS.LTC128B.128 [R17+0x33400], desc[UR38][R2.64+0x300], P6 ;  /* 0x334003000211cfae */ /* 0x0001e4000b101d66 */
[----:B0----5:R-:W-:Y:S05]  /*15490*/  WARPSYNC.COLLECTIVE R15, `(.L_x_1254) ;  /* 0x000000000f087348 */ /* 0x021fea0003c00000 */
[----:B------:R1:W2:Y:S02]  /*154a0*/  SHFL.IDX P6, R14, R13, R12, R11 ;  /* 0x0000000c0d0e7389 */ /* 0x0002a400000c000b */
[----:B012--5:R-:W-:Y:S01]  /*154b0*/  ENDCOLLECTIVE ;  /* 0x000000000000791b */ /* 0x027fe20003800000 */
.L_x_1254:
[----:B------:R-:W-:Y:S01]  /*154c0*/  @!PT LDS RZ, [RZ] ;  /* 0x00000000fffff984 */ /* 0x000fe20000000800 */
[----:B------:R-:W-:Y:S01]  /*154d0*/  @!PT LDS RZ, [RZ] ;  /* 0x00000000fffff984 */ /* 0x000fe20000000800 */
[----:B------:R-:W-:Y:S01]  /*154e0*/  @!PT LDS RZ, [RZ] ;  /* 0x00000000fffff984 */ /* 0x000fe20000000800 */
[----:B------:R0:W-:Y:S01]  /*154f0*/  @!P4 LDGSTS.E.BYPASS.LTC128B.128 [R17+0x35400], desc[UR38][R2.64+0x380], P3 ;  /* 0x354003800211cfae */ /* 0x0001e20009901d66 */
[----:B------:R-:W-:Y:S02]  /*15500*/  IMAD.MOV.U32 R13, RZ, RZ, R0 ;  /* 0x000000ffff0d7224 */ /* 0x000fe400078e0000 */
[----:B------:R-:W-:-:S07]  /*15510*/  IMAD.MOV.U32 R4, RZ, RZ, R14 ;  /* 0x000000ffff047224 */ /* 0x000fce00078e000e */
[----:B0-----:R-:W-:Y:S05]  /*15520*/  WARPSYNC.COLLECTIVE R15, `(.L_x_1255) ;  /* 0x000000000f087348 */ /* 0x001fea0003c00000 */
[----:B------:R1:W2:Y:S02]  /*15530*/  SHFL.IDX P6, R14, R13, R12, R11 ;  /* 0x0000000c0d0e7389 */ /* 0x0002a400000c000b */
[----:B012---:R-:W-:Y:S01]  /*15540*/  ENDCOLLECTIVE ;  /* 0x000000000000791b */ /* 0x007fe20003800000 */
.L_x_1255:
[----:B------:R-:W-:Y:S01]  /*15550*/  IMAD.MOV.U32 R0, RZ, RZ, R14 ;  /* 0x000000ffff007224 */ /* 0x000fe200078e000e */
[----:B------:R-:W-:Y:S06]  /*15560*/  BRA `(.L_x_1256) ;  /* 0xffffffa000547947 */ /* 0x000fec000383ffff */
.L_x_1123:
[----:B0-----:R-:W3:Y:S02]  /*15570*/  LDL R2, [R1+0x4] ;  /* 0x0000040001027983 */ /* 0x001ee40000100800 */
[----:B---3--:R0:W3:Y:S02]  /*15580*/  SYNCS.PHASECHK.TRANS64.TRYWAIT P0, [R2+URZ+0x38820], R0 ;  /* 0x03882000020075a7 */ /* 0x0080e4000800017f */
[----:B---3--:R-:W-:Y:S05]  /*15590*/  @!P0 NANOSLEEP.SYNCS 0x989680 ;  /* 0x009896800000895d */ /* 0x008fea0003900000 */
[----:B------:R-:W3:Y:S02]  /*155a0*/  @!P0 SYNCS.PHASECHK.TRANS64 P0, [R2+URZ+0x38820], R0 ;  /* 0x03882000020085a7 */ /* 0x000ee4000800007f */
[----:B---3--:R-:W-:Y:S05]  /*155b0*/  @!P0 BRA `(.L_x_1123) ;  /* 0xfffffffc00ec8947 */ /* 0x008fea000383ffff */
[----:B------:R-:W-:Y:S05]  /*155c0*/  BRA `(.L_x_1257) ;  /* 0xffffffa400147947 */ /* 0x000fea000383ffff */
.L_x_1127:
[----:B0-----:R0:W1:Y:S02]  /*155d0*/  SYNCS.PHASECHK.TRANS64.TRYWAIT P0, [R3+URZ+0x38860], R0 ;  /* 0x03886000030075a7 */ /* 0x001064000800017f */
[----:B-1----:R-:W-:Y:S05]  /*155e0*/  @!P0 NANOSLEEP.SYNCS 0x989680 ;  /* 0x009896800000895d */ /* 0x002fea0003900000 */
[----:B------:R-:W1:Y:S02]  /*155f0*/  @!P0 SYNCS.PHASECHK.TRANS64 P0, [R3+URZ+0x38860], R0 ;  /* 0x03886000030085a7 */ /* 0x000e64000800007f */
[----:B-1----:R-:W-:Y:S05]  /*15600*/  @!P0 BRA `(.L_x_1127) ;  /* 0xfffffffc00f08947 */ /* 0x002fea000383ffff */
[----:B------:R-:W-:Y:S05]  /*15610*/  BRA `(.L_x_1258) ;  /* 0xffffffa400447947 */ /* 0x000fea000383ffff */
.L_x_1146:
[----:B-1----:R1:W3:Y:S02]  /*15620*/  SYNCS.PHASECHK.TRANS64.TRYWAIT P0, [R3+URZ+0x38840], R2 ;  /* 0x03884002030075a7 */ /* 0x0022e4000800017f */
[----:B---3--:R-:W-:Y:S05]  /*15630*/  @!P0 NANOSLEEP.SYNCS 0x989680 ;  /* 0x009896800000895d */ /* 0x008fea0003900000 */
[----:B------:R-:W3:Y:S02]  /*15640*/  @!P0 SYNCS.PHASECHK.TRANS64 P0, [R3+URZ+0x38840], R2 ;  /* 0x03884002030085a7 */ /* 0x000ee4000800007f */
[----:B---3--:R-:W-:Y:S05]  /*15650*/  @!P0 BRA `(.L_x_1146) ;  /* 0xfffffffc00f08947 */ /* 0x008fea000383ffff */
[----:B------:R-:W-:Y:S05]  /*15660*/  BRA `(.L_x_1259) ;  /* 0xffffffb000747947 */ /* 0x000fea000383ffff */
.L_x_1151:
[----:B0-----:R0:W3:Y:S02]  /*15670*/  SYNCS.PHASECHK.TRANS64.TRYWAIT P0, [R3+URZ+0x38860], R2 ;  /* 0x03886002030075a7 */ /* 0x0010e4000800017f */
[----:B---3--:R-:W-:Y:S05]  /*15680*/  @!P0 NANOSLEEP.SYNCS 0x989680 ;  /* 0x009896800000895d */ /* 0x008fea0003900000 */
[----:B------:R-:W3:Y:S02]  /*15690*/  @!P0 SYNCS.PHASECHK.TRANS64 P0, [R3+URZ+0x38860], R2 ;  /* 0x03886002030085a7 */ /* 0x000ee4000800007f */
[----:B---3--:R-:W-:Y:S05]  /*156a0*/  @!P0 BRA `(.L_x_1151) ;  /* 0xfffffffc00f08947 */ /* 0x008fea000383ffff */
[----:B------:R-:W-:Y:S05]  /*156b0*/  BRA `(.L_x_1260) ;  /* 0xffffffb000fc7947 */ /* 0x000fea000383ffff */
.L_x_1166:
[----:B0-----:R0:W1:Y:S02]  /*156c0*/  SYNCS.PHASECHK.TRANS64.TRYWAIT P0, [R4+URZ+0x38840], R2 ;  /* 0x03884002040075a7 */ /* 0x001064000800017f */
[----:B-1----:R-:W-:Y:S05]  /*156d0*/  @!P0 NANOSLEEP.SYNCS 0x989680 ;  /* 0x009896800000895d */ /* 0x002fea0003900000 */
[----:B------:R-:W1:Y:S02]  /*156e0*/  @!P0 SYNCS.PHASECHK.TRANS64 P0, [R4+URZ+0x38840], R2 ;  /* 0x03884002040085a7 */ /* 0x000e64000800007f */
[----:B-1----:R-:W-:Y:S05]  /*156f0*/  @!P0 BRA `(.L_x_1166) ;  /* 0xfffffffc00f08947 */ /* 0x002fea000383ffff */
[----:B------:R-:W-:Y:S05]  /*15700*/  BRA `(.L_x_1261) ;  /* 0xffffffc0000c7947 */ /* 0x000fea000383ffff */
.L_x_1171:
[----:B-1----:R1:W3:Y:S02]  /*15710*/  SYNCS.PHASECHK.TRANS64.TRYWAIT P0, [R4+URZ+0x38860], R2 ;  /* 0x03886002040075a7 */ /* 0x0022e4000800017f */
[----:B---3--:R-:W-:Y:S05]  /*15720*/  @!P0 NANOSLEEP.SYNCS 0x989680 ;  /* 0x009896800000895d */ /* 0x008fea0003900000 */
[----:B------:R-:W3:Y:S02]  /*15730*/  @!P0 SYNCS.PHASECHK.TRANS64 P0, [R4+URZ+0x38860], R2 ;  /* 0x03886002040085a7 */ /* 0x000ee4000800007f */
[----:B---3--:R-:W-:Y:S05]  /*15740*/  @!P0 BRA `(.L_x_1171) ;  /* 0xfffffffc00f08947 */ /* 0x008fea000383ffff */
[----:B------:R-:W-:Y:S05]  /*15750*/  BRA `(.L_x_1262) ;  /* 0xffffffc000907947 */ /* 0x000fea000383ffff */
.L_x_1186:
[----:B-1----:R1:W3:Y:S02]  /*15760*/  SYNCS.PHASECHK.TRANS64.TRYWAIT P0, [R4+URZ+0x38840], R2 ;  /* 0x03884002040075a7 */ /* 0x0022e4000800017f */
[----:B---3--:R-:W-:Y:S05]  /*15770*/  @!P0 NANOSLEEP.SYNCS 0x989680 ;  /* 0x009896800000895d */ /* 0x008fea0003900000 */
[----:B------:R-:W3:Y:S02]  /*15780*/  @!P0 SYNCS.PHASECHK.TRANS64 P0, [R4+URZ+0x38840], R2 ;  /* 0x03884002040085a7 */ /* 0x000ee4000800007f */
[----:B---3--:R-:W-:Y:S05]  /*15790*/  @!P0 BRA `(.L_x_1186) ;  /* 0xfffffffc00f08947 */ /* 0x008fea000383ffff */
[----:B------:R-:W-:Y:S05]  /*157a0*/  BRA `(.L_x_1263) ;  /* 0xffffffcc007c7947 */ /* 0x000fea000383ffff */
.L_x_1191:
[----:B0-----:R0:W3:Y:S02]  /*157b0*/  SYNCS.PHASECHK.TRANS64.TRYWAIT P0, [R4+URZ+0x38860], R2 ;  /* 0x03886002040075a7 */ /* 0x0010e4000800017f */
[----:B---3--:R-:W-:Y:S05]  /*157c0*/  @!P0 NANOSLEEP.SYNCS 0x989680 ;  /* 0x009896800000895d */ /* 0x008fea0003900000 */
[----:B------:R-:W3:Y:S02]  /*157d0*/  @!P0 SYNCS.PHASECHK.TRANS64 P0, [R4+URZ+0x38860], R2 ;  /* 0x03886002040085a7 */ /* 0x000ee4000800007f */
[----:B---3--:R-:W-:Y:S05]  /*157e0*/  @!P0 BRA `(.L_x_1191) ;  /* 0xfffffffc00f08947 */ /* 0x008fea000383ffff */
[----:B------:R-:W-:Y:S05]  /*157f0*/  BRA `(.L_x_1264) ;  /* 0xffffffd000047947 */ /* 0x000fea000383ffff */
.L_x_1207:
[----:B------:R-:W-:Y:S01]  /*15800*/  BSSY B0, `(.L_x_1265) ;  /* 0x0000008000007945 */ /* 0x000fe20003800000 */
[----:B------:R-:W-:Y:S02]  /*15810*/  IMAD.MOV.U32 R13, RZ, RZ, R16 ;  /* 0x000000ffff0d7224 */ /* 0x000fe400078e0010 */
[----:B------:R-:W-:Y:S02]  /*15820*/  IMAD.MOV.U32 R12, RZ, RZ, RZ ;  /* 0x000000ffff0c7224 */ /* 0x000fe400078e00ff */
[----:B------:R-:W-:Y:S02]  /*15830*/  IMAD.MOV.U32 R11, RZ, RZ, 0x1f ;  /* 0x0000001fff0b7424 */ /* 0x000fe400078e00ff */
[----:B------:R-:W-:-:S07]  /*15840*/  IMAD.MOV.U32 R15, RZ, RZ, -0x1 ;  /* 0xffffffffff0f7424 */ /* 0x000fce00078e00ff */
[----:B--2---:R-:W-:Y:S05]  /*15850*/  WARPSYNC.COLLECTIVE R15, `(.L_x_1266) ;  /* 0x000000000f087348 */ /* 0x004fea0003c00000 */
[----:B------:R0:W1:Y:S02]  /*15860*/  SHFL.IDX P6, R14, R13, R12, R11 ;  /* 0x0000000c0d0e7389 */ /* 0x00006400000c000b */
[----:B012---:R-:W-:Y:S01]  /*15870*/  ENDCOLLECTIVE ;  /* 0x000000000000791b */ /* 0x007fe20003800000 */
.L_x_1266:
[----:B------:R-:W-:Y:S05]  /*15880*/  BSYNC B0 ;  /* 0x0000000000007941 */ /* 0x000fea0003800000 */
.L_x_1265:
        /* <DEDUP_REMOVED lines=9> */
.L_x_1267:
        /* <DEDUP_REMOVED lines=18> */
.L_x_1268:
        /* <DEDUP_REMOVED lines=8> */
.L_x_1269:
        /* <DEDUP_REMOVED lines=8> */
.L_x_1270:
        /* <DEDUP_REMOVED lines=8> */
.L_x_1271:
        /* <DEDUP_REMOVED lines=8> */
.L_x_1272:
        /* <DEDUP_REMOVED lines=9> */
.L_x_1273:
[----:B------:R-:W-:Y:S01]  /*15cd0*/  IMAD.MOV.U32 R6, RZ, RZ, R14 ;  /* 0x000000ffff067224 */ /* 0x000fe200078e000e */
[----:B------:R-:W-:Y:S06]  /*15ce0*/  BRA `(.L_x_1274) ;  /* 0xffffffd8005c7947 */ /* 0x000fec000383ffff */
.L_x_1212:
[----:B------:R-:W-:Y:S01]  /*15cf0*/  BSSY B0, `(.L_x_1275) ;  /* 0x0000008000007945 */ /* 0x000fe20003800000 */
[----:B-----5:R-:W-:Y:S02]  /*15d00*/  IMAD.MOV.U32 R13, RZ, RZ, R2 ;  /* 0x000000ffff0d7224 */ /* 0x020fe400078e0002 */
[----:B------:R-:W-:Y:S02]  /*15d10*/  IMAD.MOV.U32 R12, RZ, RZ, 0x1 ;  /* 0x00000001ff0c7424 */ /* 0x000fe400078e00ff */
[----:B------:R-:W-:Y:S02]  /*15d20*/  IMAD.MOV.U32 R11, RZ, RZ, RZ ;  /* 0x000000ffff0b7224 */ /* 0x000fe400078e00ff */
[----:B------:R-:W-:-:S07]  /*15d30*/  IMAD.MOV.U32 R15, RZ, RZ, -0x1 ;  /* 0xffffffffff0f7424 */ /* 0x000fce00078e00ff */
[----:B0-2---:R-:W-:Y:S05]  /*15d40*/  WARPSYNC.COLLECTIVE R15, `(.L_x_1276) ;  /* 0x000000000f087348 */ /* 0x005fea0003c00000 */
[----:B------:R1:W3:Y:S02]  /*15d50*/  SHFL.UP P6, R14, R13, R12, R11 ;  /* 0x0400000c0d0e7389 */ /* 0x0002e400000c000b */
[----:B0123--:R-:W-:Y:S01]  /*15d60*/  ENDCOLLECTIVE ;  /* 0x000000000000791b */ /* 0x00ffe20003800000 */
.L_x_1276:
[----:B------:R-:W-:Y:S05]  /*15d70*/  BSYNC B0 ;  /* 0x0000000000007941 */ /* 0x000fea0003800000 */
.L_x_1275:
[----:B------:R-:W-:Y:S02]  /*15d80*/  IMAD.MOV.U32 R3, RZ, RZ, R14 ;  /* 0x000000ffff037224 */ /* 0x000fe400078e000e */
[----:B------:R-:W-:Y:S02]  /*15d90*/  IMAD.MOV.U32 R12, RZ, RZ, 0x2 ;  /* 0x00000002ff0c7424 */ /* 0x000fe400078e00ff */
[----:B------:R-:W-:Y:S01]  /*15da0*/  IMAD.MOV.U32 R11, RZ, RZ, RZ ;  /* 0x000000ffff0b7224 */ /* 0x000fe200078e00ff */
[----:B------:R-:W-:Y:S01]  /*15db0*/  SEL R3, R3, RZ, P1 ;  /* 0x000000ff03037207 */ /* 0x000fe20000800000 */
[----:B------:R-:W-:-:S04]  /*15dc0*/  IMAD.MOV.U32 R15, RZ, RZ, -0x1 ;  /* 0xffffffffff0f7424 */ /* 0x000fc800078e00ff */
[----:B------:R-:W-:-:S04]  /*15dd0*/  IMAD.IADD R3, R2, 0x1, R3 ;  /* 0x0000000102037824 */ /* 0x000fc800078e0203 */
[----:B------:R-:W-:-:S07]  /*15de0*/  IMAD.MOV.U32 R13, RZ, RZ, R3 ;  /* 0x000000ffff0d7224 */ /* 0x000fce00078e0003 */
[----:B------:R-:W-:Y:S05]  /*15df0*/  WARPSYNC.COLLECTIVE R15, `(.L_x_1277) ;  /* 0x000000000f087348 */ /* 0x000fea0003c00000 */
[----:B------:R0:W1:Y:S02]  /*15e00*/  SHFL.UP P6, R14, R13, R12, R11 ;  /* 0x0400000c0d0e7389 */ /* 0x00006400000c000b */
[----:B01----:R-:W-:Y:S01]  /*15e10*/  ENDCOLLECTIVE ;  /* 0x000000000000791b */ /* 0x003fe20003800000 */
.L_x_1277:
        /* <DEDUP_REMOVED lines=8> */
.L_x_1278:
        /* <DEDUP_REMOVED lines=8> */
.L_x_1279:
        /* <DEDUP_REMOVED lines=8> */
.L_x_1280:
        /* <DEDUP_REMOVED lines=9> */
.L_x_1281:
[----:B------:R-:W-:Y:S01]  /*16030*/  IMAD.MOV.U32 R6, RZ, RZ, R14 ;  /* 0x000000ffff067224 */ /* 0x000fe200078e000e */
[----:B------:R-:W-:Y:S06]  /*16040*/  BRA `(.L_x_1282) ;  /* 0xffffffd800207947 */ /* 0x000fec000383ffff */
.L_x_1214:
[----:B------:R-:W-:Y:S01]  /*16050*/  BSSY B0, `(.L_x_1283) ;  /* 0x0000006000007945 */ /* 0x000fe20003800000 */
[----:B------:R-:W-:Y:S01]  /*16060*/  PLOP3.LUT P6, PT, P6, PT, PT, 0x8, 0x0 ;  /* 0x000000000000781c */ /* 0x000fe200037ce170 */
[----:B------:R-:W-:-:S12]  /*16070*/  IMAD.MOV.U32 R15, RZ, RZ, -0x1 ;  /* 0xffffffffff0f7424 */ /* 0x000fd800078e00ff */
[----:B0-2---:R-:W-:Y:S05]  /*16080*/  WARPSYNC.COLLECTIVE R15, `(.L_x_1284) ;  /* 0x000000000f087348 */ /* 0x005fea0003c00000 */
[----:B------:R-:W-:Y:S01]  /*16090*/  VOTE.ANY R14, PT, P6 ;  /* 0x00000000000e7806 */ /* 0x000fe200030e0100 */
[----:B0-2---:R-:W-:Y:S06]  /*160a0*/  ENDCOLLECTIVE ;  /* 0x000000000000791b */ /* 0x005fec0003800000 */
.L_x_1284:
[----:B------:R-:W-:Y:S05]  /*160b0*/  BSYNC B0 ;  /* 0x0000000000007941 */ /* 0x000fea0003800000 */
.L_x_1283:
        /* <DEDUP_REMOVED lines=9> */
.L_x_1285:
[----:B------:R-:W-:Y:S01]  /*16150*/  IMAD.MOV.U32 R17, RZ, RZ, R14 ;  /* 0x000000ffff117224 */ /* 0x000fe200078e000e */
[----:B------:R-:W-:Y:S06]  /*16160*/  BRA `(.L_x_1286) ;  /* 0xffffffd800107947 */ /* 0x000fec000383ffff */
.L_x_1216:
[----:B------:R-:W-:Y:S01]  /*16170*/  BSSY B0, `(.L_x_1287) ;  /* 0x0000007000007945 */ /* 0x000fe20003800000 */
[----:B------:R-:W-:Y:S02]  /*16180*/  IMAD.MOV.U32 R13, RZ, RZ, R3 ;  /* 0x000000ffff0d7224 */ /* 0x000fe400078e0003 */
[----:B------:R-:W-:Y:S02]  /*16190*/  IMAD.MOV.U32 R11, RZ, RZ, 0x1f ;  /* 0x0000001fff0b7424 */ /* 0x000fe400078e00ff */
[----:B------:R-:W-:-:S07]  /*161a0*/  IMAD.MOV.U32 R15, RZ, RZ, -0x1 ;  /* 0xffffffffff0f7424 */ /* 0x000fce00078e00ff */
[----:B0-23--:R-:W-:Y:S05]  /*161b0*/  WARPSYNC.COLLECTIVE R15, `(.L_x_1288) ;  /* 0x000000000f087348 */ /* 0x00dfea0003c00000 */
[----:B------:R1:W4:Y:S02]  /*161c0*/  SHFL.IDX P6, R14, R13, R12, R11 ;  /* 0x0000000c0d0e7389 */ /* 0x00032400000c000b */
[----:B01234-:R-:W-:Y:S01]  /*161d0*/  ENDCOLLECTIVE ;  /* 0x000000000000791b */ /* 0x01ffe20003800000 */
.L_x_1288:
[----:B------:R-:W-:Y:S05]  /*161e0*/  BSYNC B0 ;  /* 0x0000000000007941 */ /* 0x000fea0003800000 */
.L_x_1287:
[----:B------:R-:W-:Y:S01]  /*161f0*/  IMAD.MOV.U32 R2, RZ, RZ, R14 ;  /* 0x000000ffff027224 */ /* 0x000fe200078e000e */
[----:B------:R-:W-:Y:S06]  /*16200*/  BRA `(.L_x_1215) ;  /* 0xffffffd800047947 */ /* 0x000fec000383ffff */
.L_x_1220:
[----:B0-----:R0:W1:Y:S02]  /*16210*/  SYNCS.PHASECHK.TRANS64.TRYWAIT P0, [R9+URZ+0x38820], R0 ;  /* 0x03882000090075a7 */ /* 0x001064000800017f */
[----:B-1----:R-:W-:Y:S05]  /*16220*/  @!P0 NANOSLEEP.SYNCS 0x989680 ;  /* 0x009896800000895d */ /* 0x002fea0003900000 */
[----:B------:R-:W1:Y:S02]  /*16230*/  @!P0 SYNCS.PHASECHK.TRANS64 P0, [R9+URZ+0x38820], R0 ;  /* 0x03882000090085a7 */ /* 0x000e64000800007f */
[----:B-1----:R-:W-:Y:S05]  /*16240*/  @!P0 BRA `(.L_x_1220) ;  /* 0xfffffffc00f08947 */ /* 0x002fea000383ffff */
[----:B------:R-:W-:Y:S05]  /*16250*/  BRA `(.L_x_1289) ;  /* 0xffffffd800f87947 */ /* 0x000fea000383ffff */
.L_x_1221:
        /* <DEDUP_REMOVED lines=8> */
[----:B0-2---:R-:W-:Y:S05]  /*162e0*/  WARPSYNC.COLLECTIVE R15, `(.L_x_1291) ;  /* 0x000000000f087348 */ /* 0x005fea0003c00000 */
[----:B------:R1:W3:Y:S02]  /*162f0*/  SHFL.IDX P6, R14, R13, R12, R11 ;  /* 0x0000000c0d0e7389 */ /* 0x0002e400000c000b */
[----:B0123--:R-:W-:Y:S01]  /*16300*/  ENDCOLLECTIVE ;  /* 0x000000000000791b */ /* 0x00ffe20003800000 */
.L_x_1291:
[----:B------:R-:W-:Y:S05]  /*16310*/  BSYNC B0 ;  /* 0x0000000000007941 */ /* 0x000fea0003800000 */
.L_x_1290:
[----:B------:R-:W-:Y:S05]  /*16320*/  BRA `(.L_x_1292) ;  /* 0xffffffd800e07947 */ /* 0x000fea000383ffff */
.L_x_1224:
[----:B------:R-:W-:Y:S01]  /*16330*/  BSSY B1, `(.L_x_1293) ;  /* 0x0000006000017945 */ /* 0x000fe20003800000 */
[----:B------:R-:W-:-:S07]  /*16340*/  IMAD.MOV.U32 R15, RZ, RZ, -0x1 ;  /* 0xffffffffff0f7424 */ /* 0x000fce00078e00ff */
[----:B0-2---:R-:W-:Y:S05]  /*16350*/  WARPSYNC.COLLECTIVE R15, `(.L_x_1294) ;  /* 0x000000000f0c7348 */ /* 0x005fea0003c00000 */
[----:B------:R-:W-:Y:S02]  /*16360*/  ELECT P6, UR62, PT ;  /* 0x00000000003e782f */ /* 0x000fe400038c0000 */
[----:B------:R-:W-:Y:S01]  /*16370*/  MOV R14, UR62 ;  /* 0x0000003e000e7c02 */ /* 0x000fe20008000f00 */
[----:B0-2---:R-:W-:Y:S10]  /*16380*/  ENDCOLLECTIVE ;  /* 0x000000000000791b */ /* 0x005ff40003800000 */
.L_x_1294:
[----:B------:R-:W-:Y:S05]  /*16390*/  BSYNC B1 ;  /* 0x0000000000017941 */ /* 0x000fea0003800000 */
.L_x_1293:
[----:B------:R-:W-:Y:S05]  /*163a0*/  BRA `(.L_x_1295) ;  /* 0xffffffd800d87947 */ /* 0x000fea000383ffff */
.L_x_1225:
[----:B0-----:R0:W1:Y:S02]  /*163b0*/  SYNCS.PHASECHK.TRANS64.TRYWAIT P0, [R5+URZ], R4 ;  /* 0x00000004050075a7 */ /* 0x001064000800017f */
[----:B-1----:R-:W-:Y:S05]  /*163c0*/  @!P0 NANOSLEEP.SYNCS 0x989680 ;  /* 0x009896800000895d */ /* 0x002fea0003900000 */
[----:B------:R-:W1:Y:S02]  /*163d0*/  @!P0 SYNCS.PHASECHK.TRANS64 P0, [R5+URZ], R4 ;  /* 0x00000004050085a7 */ /* 0x000e64000800007f */
[----:B-1----:R-:W-:Y:S05]  /*163e0*/  @!P0 BRA `(.L_x_1225) ;  /* 0xfffffffc00f08947 */ /* 0x002fea000383ffff */
[----:B------:R-:W-:Y:S05]  /*163f0*/  BRA `(.L_x_1296) ;  /* 0xffffffdc00007947 */ /* 0x000fea000383ffff */
.L_x_1226:
[----:B0-----:R0:W1:Y:S02]  /*16400*/  SYNCS.PHASECHK.TRANS64.TRYWAIT P0, [R7+URZ], R2 ;  /* 0x00000002070075a7 */ /* 0x001064000800017f */
[----:B-1----:R-:W-:Y:S05]  /*16410*/  @!P0 NANOSLEEP.SYNCS 0x989680 ;  /* 0x009896800000895d */ /* 0x002fea0003900000 */
[----:B------:R-:W1:Y:S02]  /*16420*/  @!P0 SYNCS.PHASECHK.TRANS64 P0, [R7+URZ], R2 ;  /* 0x00000002070085a7 */ /* 0x000e64000800007f */
[----:B-1----:R-:W-:Y:S05]  /*16430*/  @!P0 BRA `(.L_x_1226) ;  /* 0xfffffffc00f08947 */ /* 0x002fea000383ffff */
[----:B------:R-:W-:Y:S05]  /*16440*/  BRA `(.L_x_1297) ;  /* 0xffffffdc00007947 */ /* 0x000fea000383ffff */
.L_x_1227:
[----:B-1----:R1:W3:Y:S02]  /*16450*/  SYNCS.PHASECHK.TRANS64.TRYWAIT P0, [R5+URZ], R4 ;  /* 0x00000004050075a7 */ /* 0x0022e4000800017f */
[----:B---3--:R-:W-:Y:S05]  /*16460*/  @!P0 NANOSLEEP.SYNCS 0x989680 ;  /* 0x009896800000895d */ /* 0x008fea0003900000 */
[----:B------:R-:W3:Y:S02]  /*16470*/  @!P0 SYNCS.PHASECHK.TRANS64 P0, [R5+URZ], R4 ;  /* 0x00000004050085a7 */ /* 0x000ee4000800007f */
[----:B---3--:R-:W-:Y:S05]  /*16480*/  @!P0 BRA `(.L_x_1227) ;  /* 0xfffffffc00f08947 */ /* 0x008fea000383ffff */
[----:B------:R-:W-:Y:S05]  /*16490*/  BRA `(.L_x_1298) ;  /* 0xffffffd800f47947 */ /* 0x000fea000383ffff */
.L_x_1299:
        /* <DEDUP_REMOVED lines=14> */
.L_x_6023:


//--------------------- .text._ZN7cutlass13device_kernelIN5flash11enable_sm90INS1_16FlashAttnFwdSm90INS1_25CollectiveMainloopFwdSm90ILi2EN4cute5tupleIJNS5_1CILi1EEES8_S8_EEENS6_IJNS7_ILi64EEESA_SA_EEELi512ENS_10bfloat16_tEfNS_4arch4Sm90ELb0ELb0ELb1ELb1ELb0ELb1ELb1ELb0ELb0ELb1ELb0ELb0EEENS1_21CollectiveEpilogueFwdINS6_IJSA_NS7_ILi512EEESA_EEES9_SC_SE_Li256ELb1ELb1ELb0ELb0EEENS1_36VarlenDynamicPersistentTileSchedulerILi64ELi64ELi256ELi128ELb0ELb1ELb1ELb0ELb1ELb1EEEEEEEEEvNT_6ParamsE --------------------------
	.section	.text._ZN7cutlass13device_kernelIN5flash11enable_sm90INS1_16FlashAttnFwdSm90INS1_25CollectiveMainloopFwdSm90ILi2EN4cute5tupleIJNS5_1CILi1EEES8_S8_EEENS6_IJNS7_ILi64EEESA_SA_EEELi512ENS_10bfloat16_tEfNS_4arch4Sm90ELb0ELb0ELb1ELb1ELb0ELb1ELb1ELb0ELb0ELb1ELb0ELb0EEENS1_21CollectiveEpilogueFwdINS6_IJSA_NS7_ILi512EEESA_EEES9_SC_SE_Li256ELb1ELb1ELb0ELb0EEENS1_36VarlenDynamicPersistentTileSchedulerILi64ELi64ELi256ELi128ELb0ELb1ELb1ELb0ELb1ELb1EEEEEEEEEvNT_6ParamsE,"ax",@progbits
	.align	128
.text._ZN7cutlass13device_kernelIN5flash11enable_sm90INS1_16FlashAttnFwdSm90INS1_25CollectiveMainloopFwdSm90ILi2EN4cute5tupleIJNS5_1CILi1EEES8_S8_EEENS6_IJNS7_ILi64EEESA_SA_EEELi512ENS_10bfloat16_tEfNS_4arch4Sm90ELb0ELb0ELb1ELb1ELb0ELb1ELb1ELb0ELb0ELb1ELb0ELb0EEENS1_21CollectiveEpilogueFwdINS6_IJSA_NS7_ILi512EEESA_EEES9_SC_SE_Li256ELb1ELb1ELb0ELb0EEENS1_36VarlenDynamicPersistentTileSchedulerILi64ELi64ELi256ELi128ELb0ELb1ELb1ELb0ELb1ELb1EEEEEEEEEvNT_6ParamsE:
        .type           _ZN7cutlass13device_kernelIN5flash11enable_sm90INS1_16FlashAttnFwdSm90INS1_25CollectiveMainloopFwdSm90ILi2EN4cute5tupleIJNS5_1CILi1EEES8_S8_EEENS6_IJNS7_ILi64EEESA_SA_EEELi512ENS_10bfloat16_tEfNS_4arch4Sm90ELb0ELb0ELb1ELb1ELb0ELb1ELb1ELb0ELb0ELb1ELb0ELb0EEENS1_21CollectiveEpilogueFwdINS6_IJSA_NS7_ILi512EEESA_EEES9_SC_SE_Li256ELb1ELb1ELb0ELb0EEENS1_36VarlenDynamicPersistentTileSchedulerILi64ELi64ELi256ELi128ELb0ELb1ELb1ELb0ELb1ELb1EEEEEEEEEvNT_6ParamsE,@function
        .size           _ZN7cutlass13device_kernelIN5flash11enable_sm90INS1_16FlashAttnFwdSm90INS1_25CollectiveMainloopFwdSm90ILi2EN4cute5tupleIJNS5_1CILi1EEES8_S8_EEENS6_IJNS7_ILi64EEESA_SA_EEELi512ENS_10bfloat16_tEfNS_4arch4Sm90ELb0ELb0ELb1ELb1ELb0ELb1ELb1ELb0ELb0ELb1ELb0ELb0EEENS1_21CollectiveEpilogueFwdINS6_IJSA_NS7_ILi512EEESA_EEES9_SC_SE_Li256ELb1ELb1ELb0ELb0EEENS1_36VarlenDynamicPersistentTileSchedulerILi64ELi64ELi256ELi128ELb0ELb1ELb1ELb0ELb1ELb1EEEEEEEEEvNT_6ParamsE,(.L_x_6024 - _ZN7cutlass13device_kernelIN5flash11enable_sm90INS1_16FlashAttnFwdSm90INS1_25CollectiveMainloopFwdSm90ILi2EN4cute5tupleIJNS5_1CILi1EEES8_S8_EEENS6_IJNS7_ILi64EEESA_SA_EEELi512ENS_10bfloat16_tEfNS_4arch4Sm90ELb0ELb0ELb1ELb1ELb0ELb1ELb1ELb0ELb0ELb1ELb0ELb0EEENS1_21CollectiveEpilogueFwdINS6_IJSA_NS7_ILi512EEESA_EEES9_SC_SE_Li256ELb1ELb1ELb0ELb0EEENS1_36VarlenDynamicPersistentTileSchedulerILi64ELi64ELi256ELi128ELb0ELb1ELb1ELb0ELb1ELb1EEEEEEEEEvNT_6ParamsE)
        .other          _ZN7cutlass13device_kernelIN5flash11enable_sm90INS1_16FlashAttnFwdSm90INS1_25CollectiveMainloopFwdSm90ILi2EN4cute5tupleIJNS5_1CILi1EEES8_S8_EEENS6_IJNS7_ILi64EEESA_SA_EEELi512ENS_10bfloat16_tEfNS_4arch4Sm90ELb0ELb0ELb1ELb1ELb0ELb1ELb1ELb0ELb0ELb1ELb0ELb0EEENS1_21CollectiveEpilogueFwdINS6_IJSA_NS7_ILi512EEESA_EEES9_SC_SE_Li256ELb1ELb1ELb0ELb0EEENS1_36VarlenDynamicPersistentTileSchedulerILi64ELi64ELi256ELi128ELb0ELb1ELb1ELb0ELb1ELb1EEEEEEEEEvNT_6ParamsE,@"STO_CUDA_ENTRY STV_DEFAULT"
_ZN7cutlass13device_kernelIN5flash11enable_sm90INS1_16FlashAttnFwdSm90INS1_25CollectiveMainloopFwdSm90ILi2EN4cute5tupleIJNS5_1CILi1EEES8_S8_EEENS6_IJNS7_ILi64EEESA_SA_EEELi512ENS_10bfloat16_tEfNS_4arch4Sm90ELb0ELb0ELb1ELb1ELb0ELb1ELb1ELb0ELb0ELb1ELb0ELb0EEENS1_21CollectiveEpilogueFwdINS6_IJSA_NS7_ILi512EEESA_EEES9_SC_SE_Li256ELb1ELb1ELb0ELb0EEENS1_36VarlenDynamicPersistentTileSchedulerILi64ELi64ELi256ELi128ELb0ELb1ELb1ELb0ELb1ELb1EEEEEEEEEvNT_6ParamsE:
        /* <DEDUP_REMOVED lines=23> */
.L_x_1301:
[----:B------:R-:W-:Y:S05]  /*0170*/  BSYNC B0 ;  /* 0x0000000000007941 */ /* 0x000fea0003800000 */
.L_x_1300:
        /* <DEDUP_REMOVED lines=14> */
[----:B-1----:R0:W-:Y:S01]  /*0260*/  STL [R1+0x4], R3 ;  /* 0x0000040301007387 */ /* 0x0021e20000100800 */
        /* <DEDUP_REMOVED lines=24> */
.L_x_1302:
        /* <DEDUP_REMOVED lines=22> */
.L_x_1303:
        /* <DEDUP_REMOVED lines=18> */
.L_x_1304:
        /* <DEDUP_REMOVED lines=22> */
.L_x_1305:
        /* <DEDUP_REMOVED lines=22> */
.L_x_1306:
        /* <DEDUP_REMOVED lines=9> */
.L_x_1309:
        /* <DEDUP_REMOVED lines=25> */
[----:B------:R-:W-:Y:S02]  /*0b50*/  LEA.HI R5, R0, R16, RZ, 0x4 ;  /* 0x0000001000057211 */ /* 0x000fe400078f20ff */
[----:B------:R-:W-:Y:S02]  /*0b60*/  LOP3.LUT R3, R4, 0xffffff80, RZ, 0xc0, !PT ;  /* 0xffffff8004037812 */ /* 0x000fe400078ec0ff */
[----:B------:R-:W-:-:S03]  /*0b70*/  LOP3.LUT R6, R5, 0xfffffff0, RZ, 0xc0, !PT ;  /* 0xfffffff005067812 */ /* 0x000fc600078ec0ff */
[----:B------:R-:W-:Y:S01]  /*0b80*/  IMAD.IADD R3, R16, 0x1, -R3 ;  /* 0x0000000110037824 */ /* 0x000fe200078e0a03 */
[----:B------:R-:W-:Y:S01]  /*0b90*/  LEA.HI R7, R0, R16, RZ, 0x5 ;  /* 0x0000001000077211 */ /* 0x000fe200078f28ff */
[----:B------:R-:W-:Y:S01]  /*0ba0*/  IMAD.IADD R10, R16, 0x1, -R6 ;  /* 0x00000001100a7824 */ /* 0x000fe200078e0a06 */
[----:B------:R-:W-:Y:S02]  /*0bb0*/  SHF.R.S32.HI R12, RZ, 0x4, R5 ;  /* 0x00000004ff0c7819 */ /* 0x000fe40000011405 */
[----:B------:R-:W-:Y:S02]  /*0bc0*/  SHF.R.S32.HI R6, RZ, 0x1f, R3 ;  /* 0x0000001fff067819 */ /* 0x000fe40000011403 */
[--C-:B------:R-:W-:Y:S02]  /*0bd0*/  SHF.R.S32.HI R192, RZ, 0x5, R7.reuse ;  /* 0x00000005ffc07819 */ /* 0x100fe40000011407 */
[----:B------:R-:W-:Y:S02]  /*0be0*/  SHF.R.S32.HI R11, RZ, 0x1f, R7 ;  /* 0x0000001fff0b7819 */ /* 0x000fe40000011407 */
[----:B------:R-:W-:-:S02]  /*0bf0*/  SHF.R.S32.HI R7, RZ, 0x1f, R10 ;  /* 0x0000001fff077819 */ /* 0x000fc4000001140a */
[----:B------:R-:W-:Y:S02]  /*0c00*/  LEA.HI R8, R5, R12, RZ, 0x1 ;  /* 0x0000000c05087211 */ /* 0x000fe400078f08ff */
[----:B------:R-:W-:Y:S02]  /*0c10*/  LEA.HI R5, R6, R3, RZ, 0x2 ;  /* 0x0000000306057211 */ /* 0x000fe400078f10ff */
[----:B------:R-:W-:Y:S02]  /*0c20*/  LEA.HI R9, R7, R10, RZ, 0x3 ;  /* 0x0000000a07097211 */ /* 0x000fe400078f18ff */
[----:B------:R-:W-:Y:S02]  /*0c30*/  LOP3.LUT R13, R8, 0x1ffffffe, RZ, 0xc0, !PT ;  /* 0x1ffffffe080d7812 */ /* 0x000fe400078ec0ff */
[--C-:B------:R-:W-:Y:S02]  /*0c40*/  SHF.R.S32.HI R7, RZ, 0x2, R5.reuse ;  /* 0x00000002ff077819 */ /* 0x100fe40000011405 */
[----:B------:R-:W-:-:S04]  /*0c50*/  SHF.R.S32.HI R8, RZ, 0x1f, R5 ;  /* 0x0000001fff087819 */ /* 0x000fc80000011405 */
[----:B------:R-:W-:-:S04]  /*0c60*/  LEA.HI R8, R8, R7, RZ, 0x3 ;  /* 0x0000000708087211 */ /* 0x000fc800078f18ff */
[----:B------:R-:W-:-:S05]  /*0c70*/  LOP3.LUT R8, R8, 0xfffffff8, RZ, 0xc0, !PT ;  /* 0xfffffff808087812 */ /* 0x000fca00078ec0ff */
[----:B------:R-:W-:Y:S01]  /*0c80*/  IMAD.IADD R191, R7, 0x1, -R8 ;  /* 0x0000000107bf7824 */ /* 0x000fe200078e0a08 */
[----:B------:R-:W-:Y:S02]  /*0c90*/  LOP3.LUT R8, R5, 0x7ffffffc, RZ, 0xc0, !PT ;  /* 0x7ffffffc05087812 */ /* 0x000fe400078ec0ff */
[----:B------:R-:W-:Y:S02]  /*0ca0*/  LEA.HI R14, R11, R192, RZ, 0x2 ;  /* 0x000000c00b0e7211 */ /* 0x000fe400078f10ff */
[----:B------:R-:W-:Y:S01]  /*0cb0*/  LOP3.LUT R11, R9, 0xfffffff8, RZ, 0xc0, !PT ;  /* 0xfffffff8090b7812 */ /* 0x000fe200078ec0ff */
[----:B------:R-:W-:Y:S01]  /*0cc0*/  IMAD.IADD R8, R3, 0x1, -R8 ;  /* 0x0000000103087824 */ /* 0x000fe200078e0a08 */
[----:B------:R-:W-:Y:S02]  /*0cd0*/  LEA.HI R6, R6, R3, RZ, 0x5 ;  /* 0x0000000306067211 */ /* 0x000fe400078f28ff */
[----:B------:R-:W-:Y:S02]  /*0ce0*/  LEA.HI R3, R0, R16, RZ, 0x2 ;  /* 0x0000001000037211 */ /* 0x000fe400078f10ff */
[----:B------:R-:W-:Y:S01]  /*0cf0*/  SHF.R.S32.HI R223, RZ, 0x7, R4 ;  /* 0x00000007ffdf7819 */ /* 0x000fe20000011404 */
[----:B------:R-:W-:Y:S01]  /*0d00*/  IMAD.IADD R11, R10, 0x1, -R11 ;  /* 0x000000010a0b7824 */ /* 0x000fe200078e0a0b */
[----:B------:R-:W-:-:S02]  /*0d10*/  LOP3.LUT R15, R14, 0x3ffffc, RZ, 0xc0, !PT ;  /* 0x003ffffc0e0f7812 */ /* 0x000fc400078ec0ff */
[----:B------:R-:W-:Y:S01]  /*0d20*/  LOP3.LUT R5, R3, 0xfffffffc, RZ, 0xc0, !PT ;  /* 0xfffffffc03057812 */ /* 0x000fe200078ec0ff */
[----:B------:R-:W-:Y:S01]  /*0d30*/  IMAD R14, R223, 0x100, R10 ;  /* 0x00000100df0e7824 */ /* 0x000fe200078e020a */
[----:B------:R-:W-:Y:S01]  /*0d40*/  LEA.HI R0, R0, R16, RZ, 0x3 ;  /* 0x0000001000007211 */ /* 0x000fe200078f18ff */
[----:B------:R-:W-:Y:S02]  /*0d50*/  IMAD.IADD R15, R192, 0x1, -R15 ;  /* 0x00000001c00f7824 */ /* 0x000fe400078e0a0f */
[----:B------:R-:W-:Y:S02]  /*0d60*/  IMAD.IADD R13, R12, 0x1, -R13 ;  /* 0x000000010c0d7824 */ /* 0x000fe400078e0a0d */
[----:B------:R-:W-:Y:S01]  /*0d70*/  IMAD.SHL.U32 R10, R11, 0x40, RZ ;  /* 0x000000400b0a7824 */ /* 0x000fe200078e00ff */
[----:B------:R-:W-:Y:S01]  /*0d80*/  SHF.R.S32.HI R19, RZ, 0x2, R3 ;  /* 0x00000002ff137819 */ /* 0x000fe20000011403 */
[----:B------:R-:W-:Y:S01]  /*0d90*/  IMAD.IADD R5, R16, 0x1, -R5 ;  /* 0x0000000110057824 */ /* 0x000fe200078e0a05 */
[----:B------:R-:W-:Y:S01]  /*0da0*/  SHF.R.S32.HI R6, RZ, 0x5, R6 ;  /* 0x00000005ff067819 */ /* 0x000fe20000011406 */
[----:B------:R-:W-:Y:S01]  /*0db0*/  IMAD R14, R15, 0x10, R14 ;  /* 0x000000100f0e7824 */ /* 0x000fe200078e020e */
[----:B------:R-:W-:Y:S01]  /*0dc0*/  LOP3.LUT R10, R10, 0x1c0, RZ, 0xc0, !PT ;  /* 0x000001c00a0a7812 */ /* 0x000fe200078ec0ff */
[----:B------:R-:W-:Y:S01]  /*0dd0*/  IMAD.SHL.U32 R13, R13, 0x8, RZ ;  /* 0x000000080d0d7824 */ /* 0x000fe200078e00ff */
[----:B------:R-:W-:Y:S01]  /*0de0*/  SHF.R.S32.HI R221, RZ, 0x3, R0 ;  /* 0x00000003ffdd7819 */ /* 0x000fe20000011400 */
[----:B------:R-:W-:Y:S01]  /*0df0*/  IMAD.SHL.U32 R9, R9, 0x40, RZ ;  /* 0x0000004009097824 */ /* 0x000fe200078e00ff */
[----:B------:R-:W-:Y:S01]  /*0e00*/  LOP3.LUT R220, R0, 0xfffffff8, RZ, 0xc0, !PT ;  /* 0xfffffff800dc7812 */ /* 0x000fe200078ec0ff */
[----:B------:R-:W-:Y:S01]  /*0e10*/  VIADD R234, R19, 0x20 ;  /* 0x0000002013ea7836 */ /* 0x000fe20000000000 */
[----:B------:R-:W-:Y:S01]  /*0e20*/  SHF.R.S32.HI R0, RZ, 0x1f, R3 ;  /* 0x0000001fff007819 */ /* 0x000fe20000011403 */
[----:B------:R-:W-:Y:S01]  /*0e30*/  IMAD.U32 R233, R14, 0x40, R13 ;  /* 0x000000400ee97824 */ /* 0x000fe200078e000d */
[----:B------:R-:W-:Y:S01]  /*0e40*/  LEA.HI R3, R5, R5, RZ, 0x1 ;  /* 0x0000000505037211 */ /* 0x000fe200078f08ff */
[----:B------:R-:W-:Y:S01]  /*0e50*/  IMAD R191, R6, 0x10, R191 ;  /* 0x0000001006bf7824 */ /* 0x000fe200078e02bf */
[----:B------:R-:W-:-:S02]  /*0e60*/  LOP3.LUT R13, R10, 0x8, R13, 0xf8, !PT ;  /* 0x000000080a0d7812 */ /* 0x000fc400078ef80d */
[----:B------:R-:W-:Y:S02]  /*0e70*/  SHF.R.U32.HI R10, RZ, 0x3, R10 ;  /* 0x00000003ff0a7819 */ /* 0x000fe4000001160a */
[----:B------:R-:W-:Y:S02]  /*0e80*/  LOP3.LUT R9, R9, 0x7ffffe00, RZ, 0xc0, !PT ;  /* 0x7ffffe0009097812 */ /* 0x000fe400078ec0ff */
[----:B------:R-:W-:Y:S02]  /*0e90*/  LOP3.LUT R6, R3, 0x1ffffffe, RZ, 0xc0, !PT ;  /* 0x1ffffffe03067812 */ /* 0x000fe400078ec0ff */
[----:B------:R-:W-:Y:S01]  /*0ea0*/  SHF.R.S32.HI R3, RZ, 0x1f, R234 ;  /* 0x0000001fff037819 */ /* 0x000fe200000114ea */
[----:B------:R-:W-:Y:S01]  /*0eb0*/  IMAD R9, R192, 0x400, R9 ;  /* 0x00000400c0097824 */ /* 0x000fe200078e0209 */
[----:B------:R-:W-:Y:S01]  /*0ec0*/  LOP3.LUT R10, R13, R10, RZ, 0x3c, !PT ;  /* 0x0000000a0d0a7212 */ /* 0x000fe200078e3cff */
[----:B------:R-:W-:Y:S01]  /*0ed0*/  IMAD.SHL.U32 R230, R234, 0x40, RZ ;  /* 0x00000040eae67824 */ /* 0x000fe200078e00ff */
[----:B------:R-:W-:-:S02]  /*0ee0*/  LEA.HI R0, R0, R19, RZ, 0x3 ;  /* 0x0000001300007211 */ /* 0x000fc400078f18ff */
[----:B------:R-:W-:Y:S01]  /*0ef0*/  LEA.HI R3, R3, R234, RZ, 0x3 ;  /* 0x000000ea03037211 */ /* 0x000fe200078f18ff */
[----:B------:R-:W-:Y:S01]  /*0f00*/  IMAD.IADD R9, R9, 0x1, R10 ;  /* 0x0000000109097824 */ /* 0x000fe200078e020a */
[----:B------:R-:W-:Y:S01]  /*0f10*/  R2P PR, R11, 0x6 ;  /* 0x000000060b007804 */ /* 0x000fe20000000000 */
[----:B------:R-:W-:Y:S01]  /*0f20*/  IMAD.IADD R220, R16, 0x1, -R220 ;  /* 0x0000000110dc7824 */ /* 0x000fe200078e0adc */
[----:B------:R-:W-:Y:S01]  /*0f30*/  LEA.HI R4, R4, R223, RZ, 0x1 ;  /* 0x000000df04047211 */ /* 0x000fe200078f08ff */
[----:B------:R-:W-:Y:S01]  /*0f40*/  IMAD.SHL.U32 R16, R5, 0x8, RZ ;  /* 0x0000000805107824 */ /* 0x000fe200078e00ff */
[----:B------:R-:W-:Y:S01]  /*0f50*/  LOP3.LUT R0, R0, 0xfffffff8, RZ, 0xc0, !PT ;  /* 0xfffffff800007812 */ /* 0x000fe200078ec0ff */
[----:B------:R-:W-:Y:S01]  /*0f60*/  IMAD.SHL.U32 R3, R3, 0x40, RZ ;  /* 0x0000004003037824 */ /* 0x000fe200078e00ff */
[----:B------:R-:W-:Y:S01]  /*0f70*/  LOP3.LUT R230, R230, 0x1c0, RZ, 0xc0, !PT ;  /* 0x000001c0e6e67812 */ /* 0x000fe200078ec0ff */
[----:B------:R-:W-:Y:S01]  /*0f80*/  IMAD.SHL.U32 R184, R5, 0x4, RZ ;  /* 0x0000000405b87824 */ /* 0x000fe200078e00ff */
[----:B------:R-:W-:Y:S01]  /*0f90*/  LOP3.LUT R4, R4, 0xfffffe, RZ, 0xc0, !PT ;  /* 0x00fffffe04047812 */ /* 0x000fe200078ec0ff */
[----:B------:R-:W-:-:S02]  /*0fa0*/  IMAD R195, R9, 0x2, R2 ;  /* 0x0000000209c37824 */ /* 0x000fc400078e0202 */
[----:B------:R-:W-:Y:S01]  /*0fb0*/  IMAD.MOV.U32 R201, RZ, RZ, 0x40 ;  /* 0x00000040ffc97424 */ /* 0x000fe200078e00ff */
[----:B------:R-:W-:Y:S01]  /*0fc0*/  SHF.R.U32.HI R7, RZ, 0x3, R230 ;  /* 0x00000003ff077819 */ /* 0x000fe200000116e6 */
[----:B------:R-:W-:Y:S01]  /*0fd0*/  IMAD.SHL.U32 R189, R220, 0x8, RZ ;  /* 0x00000008dcbd7824 */ /* 0x000fe200078e00ff */
[----:B------:R-:W-:Y:S01]  /*0fe0*/  LOP3.LUT R231, R3, 0xfffffe00, RZ, 0xc0, !PT ;  /* 0xfffffe0003e77812 */ /* 0x000fe200078ec0ff */
[----:B------:R-:W-:Y:S01]  /*0ff0*/  IMAD.IADD R188, R19, 0x1, -R0 ;  /* 0x0000000113bc7824 */ /* 0x000fe200078e0a00 */
[----:B------:R-:W-:Y:S01]  /*1000*/  LOP3.LUT R0, R230, 0x38, R16, 0xf8, !PT ;  /* 0x00000038e6007812 */ /* 0x000fe200078ef810 */
[----:B------:R-:W-:Y:S02]  /*1010*/  VIADD R190, R184, 0x10 ;  /* 0x00000010b8be7836 */ /* 0x000fe40000000000 */
[----:B------:R-:W-:Y:S01]  /*1020*/  VIADD R208, R195, 0x36400 ;  /* 0x00036400c3d07836 */ /* 0x000fe20000000000 */
[----:B------:R-:W-:Y:S01]  /*1030*/  SEL R201, R201, 0xffffffc0, !P2 ;  /* 0xffffffc0c9c97807 */ /* 0x000fe20005000000 */
[----:B------:R-:W-:Y:S01]  /*1040*/  IMAD.IADD R4, R223, 0x1, -R4 ;  /* 0x00000001df047824 */ /* 0x000fe200078e0a04 */
[----:B------:R-:W-:Y:S01]  /*1050*/  LOP3.LUT R3, R231, R0, R7, 0xf6, !PT ;  /* 0x00000000e7037212 */ /* 0x000fe200078ef607 */
[----:B------:R-:W-:-:S02]  /*1060*/  VIADD R217, R189, 0x40 ;  /* 0x00000040bdd97836 */ /* 0x000fc40000000000 */
[----:B------:R-:W-:Y:S02]  /*1070*/  VIADD R216, R189, 0x80 ;  /* 0x00000080bdd87836 */ /* 0x000fe40000000000 */
[----:B------:R-:W-:Y:S01]  /*1080*/  IMAD.IADD R6, R5, 0x1, -R6 ;  /* 0x0000000105067824 */ /* 0x000fe200078e0a06 */
[----:B------:R-:W-:Y:S01]  /*1090*/  SHF.R.S32.HI R5, RZ, 0x1f, R190 ;  /* 0x0000001fff057819 */ /* 0x000fe200000114be */
[C---:B------:R-:W-:Y:S02]  /*10a0*/  VIADD R215, R189.reuse, 0xc0 ;  /* 0x000000c0bdd77836 */ /* 0x040fe40000000000 */
[C---:B------:R-:W-:Y:S02]  /*10b0*/  VIADD R214, R189.reuse, 0x100 ;  /* 0x00000100bdd67836 */ /* 0x040fe40000000000 */
[C---:B------:R-:W-:Y:S02]  /*10c0*/  VIADD R213, R189.reuse, 0x140 ;  /* 0x00000140bdd57836 */ /* 0x040fe40000000000 */
[----:B------:R-:W-:-:S02]  /*10d0*/  VIADD R225, R189, 0x180 ;  /* 0x00000180bde17836 */ /* 0x000fc40000000000 */
[----:B------:R-:W-:Y:S02]  /*10e0*/  VIADD R224, R189, 0x1c0 ;  /* 0x000001c0bde07836 */ /* 0x000fe40000000000 */
[----:B------:R-:W-:Y:S02]  /*10f0*/  VIADD R196, R195, 0x36420 ;  /* 0x00036420c3c47836 */ /* 0x000fe40000000000 */
[----:B------:R-:W-:Y:S01]  /*1100*/  @P1 VIADD R196, R208, 0xffffffe0 ;  /* 0xffffffe0d0c41836 */ /* 0x000fe20000000000 */
[----:B------:R-:W-:Y:S01]  /*1110*/  SHF.R.S32.HI R10, RZ, 0x1f, R217 ;  /* 0x0000001fff0a7819 */ /* 0x000fe200000114d9 */
[----:B------:R-:W-:Y:S01]  /*1120*/  IMAD.SHL.U32 R194, R4, 0x100, RZ ;  /* 0x0000010004c27824 */ /* 0x000fe200078e00ff */
[----:B------:R-:W-:Y:S01]  /*1130*/  SHF.R.S32.HI R4, RZ, 0x1f, R216 ;  /* 0x0000001fff047819 */ /* 0x000fe200000114d8 */
[----:B------:R-:W-:Y:S01]  /*1140*/  IMAD.IADD R208, R208, 0x1, R201 ;  /* 0x00000001d0d07824 */ /* 0x000fe200078e02c9 */
[----:B------:R-:W-:Y:S01]  /*1150*/  CS2R R22, SRZ ;  /* 0x0000000000167805 */ /* 0x000fe2000001ff00 */
[----:B------:R-:W-:Y:S01]  /*1160*/  IMAD.MOV.U32 R186, RZ, RZ, RZ ;  /* 0x000000ffffba7224 */ /* 0x000fe200078e00ff */
[----:B------:R-:W-:Y:S01]  /*1170*/  SHF.R.S32.HI R10, RZ, 0x1f, R215 ;  /* 0x0000001fff0a7819 */ /* 0x000fe200000114d7 */
[----:B------:R-:W-:Y:S01]  /*1180*/  IMAD.MOV.U32 R218, RZ, RZ, RZ ;  /* 0x000000ffffda7224 */ /* 0x000fe200078e00ff */
[----:B------:R-:W-:Y:S01]  /*1190*/  SHF.R.S32.HI R4, RZ, 0x1f, R214 ;  /* 0x0000001fff047819 */ /* 0x000fe200000114d6 */
[----:B------:R-:W-:Y:S01]  /*11a0*/  IMAD.SHL.U32 R227, R190, 0x2, RZ ;  /* 0x00000002bee37824 */ /* 0x000fe200078e00ff */
[----:B------:R-:W-:Y:S01]  /*11b0*/  SHF.R.S32.HI R237, RZ, 0x1f, R213 ;  /* 0x0000001fffed7819 */ /* 0x000fe200000114d5 */
[----:B------:R-:W-:Y:S01]  /*11c0*/  IMAD.SHL.U32 R193, R8, 0x2, RZ ;  /* 0x0000000208c17824 */ /* 0x000fe200078e00ff */
[----:B------:R-:W-:Y:S01]  /*11d0*/  SHF.R.S32.HI R236, RZ, 0x1f, R225 ;  /* 0x0000001fffec7819 */ /* 0x000fe200000114e1 */
[----:B------:R-:W-:Y:S01]  /*11e0*/  IMAD R228, R3, 0x2, R2 ;  /* 0x0000000203e47824 */ /* 0x000fe200078e0202 */
[----:B------:R-:W-:Y:S01]  /*11f0*/  SHF.R.S32.HI R235, RZ, 0x1f, R224 ;  /* 0x0000001fffeb7819 */ /* 0x000fe200000114e0 */
[----:B------:R-:W-:Y:S01]  /*1200*/  IMAD R232, R6, 0x8, R191 ;  /* 0x0000000806e87824 */ /* 0x000fe200078e02bf */
[----:B------:R-:W-:Y:S01]  /*1210*/  SHF.L.U64.HI R226, R190, 0x1, R5 ;  /* 0x00000001bee27819 */ /* 0x000fe20000010205 */
[----:B------:R-:W-:Y:S01]  /*1220*/  IMAD.IADD R201, R201, 0x1, R196 ;  /* 0x00000001c9c97824 */ /* 0x000fe200078e02c4 */
[----:B--2---:R-:W-:Y:S01]  /*1230*/  LOP3.LUT R187, R18, 0x1, RZ, 0xfc, !PT ;  /* 0x0000000112bb7812 */ /* 0x004fe200078efcff */
[----:B------:R-:W-:-:S07]  /*1240*/  IMAD.MOV.U32 R18, RZ, RZ, RZ ;  /* 0x000000ffff127224 */ /* 0x000fce00078e00ff */
.L_x_1423:
        /* <DEDUP_REMOVED lines=52> */
.L_x_1311:
[----:B------:R-:W-:Y:S02]  /*1590*/  IMAD.U32 R46, RZ, RZ, UR5 ;  /* 0x00000005ff2e7e24 */ /* 0x000fe4000f8e00ff */
[----:B------:R-:W-:Y:S01]  /*15a0*/  IMAD.U32 R28, RZ, RZ, UR4 ;  /* 0x00000004ff1c7e24 */ /* 0x000fe2000f8e00ff */
[----:B------:R-:W-:Y:S06]  /*15b0*/  @!P2 BRA `(.L_x_1312) ;  /* 0x000000000010a947 */ /* 0x000fec0003800000 */
[----:B------:R-:W-:-:S04]  /*15c0*/  IADD3 R4, P0, R210, UR8, RZ ;  /* 0x00000008d2047c10 */ /* 0x000fc8000ff1e0ff */
[----:B------:R-:W-:-:S05]  /*15d0*/  IADD3.X R5, R211, UR9, RZ, P0, !PT ;  /* 0x00000009d3057c10 */ /* 0x000fca00087fe4ff */
[----:B------:R0:W5:Y:S01]  /*15e0*/  LDG.E R28, desc[UR40][R4.64] ;  /* 0x00000028041c7981 */ /* 0x000162000c1e1900 */
[----:B------:R-:W-:Y:S05]  /*15f0*/  BRA `(.L_x_1313) ;  /* 0x0000000000107947 */ /* 0x000fea0003800000 */
.L_x_1312:
[----:B------:R-:W-:Y:S05]  /*1600*/  @!P0 BRA `(.L_x_1313) ;  /* 0x00000000000c8947 */ /* 0x000fea0003800000 */
[----:B------:R-:W2:Y:S04]  /*1610*/  LDG.E R5, desc[UR40][R8.64] ;  /* 0x0000002808057981 */ /* 0x000ea8000c1e1900 */
[----:B------:R-:W2:Y:S02]  /*1620*/  LDG.E R28, desc[UR40][R8.64+0x4] ;  /* 0x00000428081c7981 */ /* 0x000ea4000c1e1900 */
[----:B--2---:R-:W-:-:S07]  /*1630*/  IMAD.IADD R28, R28, 0x1, -R5 ;  /* 0x000000011c1c7824 */ /* 0x004fce00078e0a05 */
.L_x_1313:
        /* <DEDUP_REMOVED lines=55> */
.L_x_1316:
[----:B------:R-:W-:Y:S05]  /*19b0*/  BSYNC B6 ;  /* 0x0000000000067941 */ /* 0x000fea0003800000 */
.L_x_1315:
        /* <DEDUP_REMOVED lines=20> */
.L_x_1318:
[----:B------:R-:W-:Y:S05]  /*1b00*/  BSYNC B6 ;  /* 0x0000000000067941 */ /* 0x000fea0003800000 */
.L_x_1317:
        /* <DEDUP_REMOVED lines=110> */
.L_x_1348:
        /* <DEDUP_REMOVED lines=57> */
.L_x_1323:
[----:B------:R-:W-:Y:S05]  /*2580*/  BSYNC B1 ;  /* 0x0000000000017941 */ /* 0x000fea0003800000 */
.L_x_1322:
        /* <DEDUP_REMOVED lines=19> */
.L_x_1324:
[----:B------:R-:W-:Y:S01]  /*26c0*/  IMAD R66, R22, 0x8, R2 ;  /* 0x0000000816427824 */ /* 0x000fe200078e0202 */
[----:B------:R-:W-:Y:S01]  /*26d0*/  SHF.L.U32 R75, R186, 0x1f, RZ ;  /* 0x0000001fba4b7819 */ /* 0x000fe200000006ff */
[----:B------:R-:W-:Y:S03]  /*26e0*/  BSSY B1, `(.L_x_1325) ;  /* 0x0000003000017945 */ /* 0x000fe60003800000 */
[----:B------:R-:W0:Y:S02]  /*26f0*/  SYNCS.PHASECHK.TRANS64.TRYWAIT P5, [R66+URZ+0x38890], R75 ;  /* 0x0388904b420075a7 */ /* 0x000e2400080a017f */
[----:B0-----:R-:W-:Y:S05]  /*2700*/  @!P5 BRA `(.L_x_1326) ;  /* 0x0000019c0048d947 */ /* 0x001fea0003800000 */
.L_x_1614:
[----:B------:R-:W-:Y:S05]  /*2710*/  BSYNC B1 ;  /* 0x0000000000017941 */ /* 0x000fea0003800000 */
.L_x_1325:
        /* <DEDUP_REMOVED lines=53> */
.L_x_1331:
[----:B------:R-:W-:Y:S05]  /*2a70*/  BSYNC B2 ;  /* 0x0000000000027941 */ /* 0x000fea0003800000 */
.L_x_1330:
[----:B--2---:R1:W-:Y:S02]  /*2a80*/  STG.E.128 desc[UR40][R12.64], R4 ;  /* 0x000000040c007986 */ /* 0x0043e4000c101d28 */
.L_x_1329:
[----:B------:R-:W-:Y:S05]  /*2a90*/  BSYNC B1 ;  /* 0x0000000000017941 */ /* 0x000fea0003800000 */
.L_x_1328:
        /* <DEDUP_REMOVED lines=56> */
.L_x_1333:
[----:B------:R-:W-:Y:S05]  /*2e20*/  BSYNC B1 ;  /* 0x0000000000017941 */ /* 0x000fea0003800000 */
.L_x_1332:
[----:B-1----:R1:W-:Y:S01]  /*2e30*/  STG.E.128 desc[UR40][R12.64+0x40], R4 ;  /* 0x000040040c007986 */ /* 0x0023e2000c101d28 */
[----:B------:R-:W-:Y:S05]  /*2e40*/  BRA `(.L_x_1327) ;  /* 0x0000000c00387947 */ /* 0x000fea0003800000 */
.L_x_1321:
        /* <DEDUP_REMOVED lines=41> */
.L_x_1334:
[----:B------:R-:W-:Y:S01]  /*30e0*/  IMAD R66, R22, 0x8, R2 ;  /* 0x0000000816427824 */ /* 0x000fe200078e0202 */
[----:B------:R-:W-:Y:S01]  /*30f0*/  SHF.L.U32 R75, R186, 0x1f, RZ ;  /* 0x0000001fba4b7819 */ /* 0x000fe200000006ff */
[----:B------:R-:W-:Y:S03]  /*3100*/  BSSY B1, `(.L_x_1335) ;  /* 0x0000003000017945 */ /* 0x000fe60003800000 */
[----:B------:R-:W0:Y:S02]  /*3110*/  SYNCS.PHASECHK.TRANS64.TRYWAIT P5, [R66+URZ+0x38890], R75 ;  /* 0x0388904b420075a7 */ /* 0x000e2400080a017f */
[----:B0-----:R-:W-:Y:S05]  /*3120*/  @!P5 BRA `(.L_x_1336) ;  /* 0x0000019000d4d947 */ /* 0x001fea0003800000 */
.L_x_1615:
[----:B------:R-:W-:Y:S05]  /*3130*/  BSYNC B1 ;  /* 0x0000000000017941 */ /* 0x000fea0003800000 */
.L_x_1335:
        /* <DEDUP_REMOVED lines=124> */
.L_x_1338:
[----:B------:R-:W-:Y:S05]  /*3900*/  BSYNC B1 ;  /* 0x0000000000017941 */ /* 0x000fea0003800000 */
.L_x_1337:
        /* <DEDUP_REMOVED lines=10> */
.L_x_1320:
[----:B------:R-:W-:-:S13]  /*39b0*/  ISETP.NE.AND P3, PT, R187, 0x3, PT ;  /* 0x00000003bb00780c */ /* 0x000fda0003f65270 */
[----:B------:R-:W-:Y:S05]  /*39c0*/  @!P3 BRA `(.L_x_1339) ;  /* 0x000000000004b947 */ /* 0x000fea0003800000 */
[----:B------:R-:W-:Y:S01]  /*39d0*/  BPT.TRAP 0x1 ;  /* 0x000000040000795c */ /* 0x000fe20000300000 */
.L_x_1339:
        /* <DEDUP_REMOVED lines=8> */
.L_x_1616:
[----:B------:R-:W-:Y:S05]  /*3a60*/  BSYNC B1 ;  /* 0x0000000000017941 */ /* 0x000fea0003800000 */
.L_x_1340:
        /* <DEDUP_REMOVED lines=12> */
.L_x_1327:
[----:B------:R-:W-:Y:S05]  /*3b30*/  BSYNC B0 ;  /* 0x0000000000007941 */ /* 0x000fea0003800000 */
.L_x_1319:
        /* <DEDUP_REMOVED lines=17> */
.L_x_1343:
[----:B------:R-:W-:Y:S05]  /*3c50*/  BSYNC B0 ;  /* 0x0000000000007941 */ /* 0x000fea0003800000 */
.L_x_1342:
[----:B------:R-:W5:Y:S01]  /*3c60*/  SYNCS.PHASECHK.TRANS64.TRYWAIT P5, [R66+URZ+0x388b0], R75 ;  /* 0x0388b04b420075a7 */ /* 0x000f6200080a017f */
[----:B------:R-:W-:Y:S01]  /*3c70*/  BSSY B0, `(.L_x_1344) ;  /* 0x0000003000007945 */ /* 0x000fe20003800000 */
[----:B------:R-:W-:-:S03]  /*3c80*/  ISETP.GE.AND P3, PT, R19, R68, PT ;  /* 0x000000441300720c */ /* 0x000fc60003f66270 */
[----:B-----5:R-:W-:Y:S10]  /*3c90*/  @!P5 BRA `(.L_x_1345) ;  /* 0x000001880020d947 */ /* 0x020ff40003800000 */
.L_x_1617:
[----:B------:R-:W-:Y:S05]  /*3ca0*/  BSYNC B0 ;  /* 0x0000000000007941 */ /* 0x000fea0003800000 */
.L_x_1344:
        /* <DEDUP_REMOVED lines=81> */
.L_x_1347:
[----:B------:R-:W-:Y:S05]  /*41c0*/  BSYNC B0 ;  /* 0x0000000000007941 */ /* 0x000fea0003800000 */
.L_x_1346:
        /* <DEDUP_REMOVED lines=17> */
.L_x_1314:
[----:B------:R-:W2:Y:S01]  /*42e0*/  LDL R4, [R1+0x4] ;  /* 0x0000040001047983 */ /* 0x000ea20000100800 */
        /* <DEDUP_REMOVED lines=56> */
[----:B------:R-:W-:Y:S02]  /*4670*/  CS2R R166, SRZ ;  /* 0x0000000000a67805 */ /* 0x000fe4000001ff00 */
[----:B----4-:R-:W-:-:S02]  /*4680*/  CS2R R50, SRZ ;  /* 0x0000000000327805 */ /* 0x010fc4000001ff00 */
[----:B------:R-:W-:Y:S02]  /*4690*/  CS2R R172, SRZ ;  /* 0x0000000000ac7805 */ /* 0x000fe4000001ff00 */
[----:B------:R-:W-:Y:S01]  /*46a0*/  CS2R R46, SRZ ;  /* 0x00000000002e7805 */ /* 0x000fe2000001ff00 */
[----:B------:R-:W-:Y:S01]  /*46b0*/  IMAD.MOV.U32 R171, RZ, RZ, RZ ;  /* 0x000000ffffab7224 */ /* 0x000fe200078e00ff */
[----:B------:R-:W-:Y:S02]  /*46c0*/  CS2R R32, SRZ ;  /* 0x0000000000207805 */ /* 0x000fe4000001ff00 */
[----:B------:R-:W-:Y:S02]  /*46d0*/  CS2R R176, SRZ ;  /* 0x0000000000b07805 */ /* 0x000fe4000001ff00 */
[----:B------:R-:W-:Y:S02]  /*46e0*/  CS2R R38, SRZ ;  /* 0x0000000000267805 */ /* 0x000fe4000001ff00 */
[----:B------:R-:W-:Y:S01]  /*46f0*/  CS2R R178, SRZ ;  /* 0x0000000000b27805 */ /* 0x000fe2000001ff00 */
[----:B------:R-:W-:Y:S01]  /*4700*/  IMAD.MOV.U32 R35, RZ, RZ, RZ ;  /* 0x000000ffff237224 */ /* 0x000fe200078e00ff */
[----:B--2---:R-:W-:Y:S01]  /*4710*/  CS2R R28, SRZ ;  /* 0x00000000001c7805 */ /* 0x004fe2000001ff00 */
[----:B------:R-:W-:Y:S01]  /*4720*/  IMAD.MOV.U32 R180, RZ, RZ, RZ ;  /* 0x000000ffffb47224 */ /* 0x000fe200078e00ff */
[----:B------:R-:W-:Y:S01]  /*4730*/  CS2R R6, SRZ ;  /* 0x0000000000067805 */ /* 0x000fe2000001ff00 */
[----:B------:R-:W-:-:S02]  /*4740*/  IMAD.MOV.U32 R31, RZ, RZ, RZ ;  /* 0x000000ffff1f7224 */ /* 0x000fc400078e00ff */
[----:B------:R-:W-:Y:S02]  /*4750*/  IMAD.MOV.U32 R0, RZ, RZ, RZ ;  /* 0x000000ffff007224 */ /* 0x000fe400078e00ff */
[----:B------:R-:W-:Y:S01]  /*4760*/  IMAD.MOV.U32 R5, RZ, RZ, RZ ;  /* 0x000000ffff057224 */ /* 0x000fe200078e00ff */
[----:B------:R-:W-:Y:S01]  /*4770*/  ISETP.NE.AND P0, PT, R4, 0x1, PT ;  /* 0x000000010400780c */ /* 0x000fe20003f05270 */
[----:B------:R-:W-:-:S12]  /*4780*/  @P3 BRA `(.L_x_1350) ;  /* 0x0000000000083947 */ /* 0x000fd80003800000 */
[----:B------:R-:W0:Y:S02]  /*4790*/  FENCE.VIEW.ASYNC.G ;  /* 0x00000000000073c6 */ /* 0x000e240000000100 */
[----:B0-----:R-:W-:Y:S06]  /*47a0*/  BAR.ARV 0xc, 0x180 ;  /* 0x0306000000007b1d */ /* 0x001fec0000002000 */
.L_x_1350:
[----:B------:R-:W-:Y:S05]  /*47b0*/  BSYNC B0 ;  /* 0x0000000000007941 */ /* 0x000fea0003800000 */
.L_x_1349:
        /* <DEDUP_REMOVED lines=8> */
[----:B------:R-:W-:Y:S01]  /*4840*/  IMAD.MOV.U32 R9, RZ, RZ, 0x40000040 ;  /* 0x40000040ff097424 */ /* 0x000fe200078e00ff */
[----:B------:R-:W-:Y:S01]  /*4850*/  ISETP.GE.AND P0, PT, R168, 0x41, PT ;  /* 0x00000041a800780c */ /* 0x000fe20003f06270 */
[----:B------:R-:W-:Y:S01]  /*4860*/  IMAD.MOV.U32 R11, RZ, RZ, 0x40000040 ;  /* 0x40000040ff0b7424 */ /* 0x000fe200078e00ff */
[----:B------:R-:W-:Y:S01]  /*4870*/  BAR.SYNC.DEFER_BLOCKING 0xe, 0x100 ;  /* 0x0384000000007b1d */ /* 0x000fe20000010000 */
[----:B------:R-:W-:Y:S01]  /*4880*/  IMAD.MOV.U32 R7, RZ, RZ, 0x40000040 ;  /* 0x40000040ff077424 */ /* 0x000fe200078e00ff */
[----:B------:R-:W-:Y:S01]  /*4890*/  R2UR UR5, R9 ;  /* 0x00000000090572ca */ /* 0x000fe200000e0000 */
[----:B------:R-:W-:Y:S01]  /*48a0*/  IMAD.MOV.U32 R5, RZ, RZ, 0x40000040 ;  /* 0x40000040ff057424 */ /* 0x000fe200078e00ff */
[----:B------:R-:W-:Y:S01]  /*48b0*/  R2UR UR7, R11 ;  /* 0x000000000b0772ca */ /* 0x000fe200000e0000 */
[----:B------:R-:W-:Y:S01]  /*48c0*/  IMAD.MOV.U32 R13, RZ, RZ, 0x40000040 ;  /* 0x40000040ff0d7424 */ /* 0x000fe200078e00ff */
[----:B------:R-:W-:Y:S01]  /*48d0*/  BSSY B0, `(.L_x_1354) ;  /* 0x00000f5000007945 */ /* 0x000fe20003800000 */
[----:B------:R-:W-:Y:S01]  /*48e0*/  IMAD.MOV.U32 R11, RZ, RZ, 0x40000040 ;  /* 0x40000040ff0b7424 */ /* 0x000fe200078e00ff */
[----:B------:R-:W1:Y:S01]  /*48f0*/  S2R R20, SR_TID.X ;  /* 0x0000000000147919 */ /* 0x000e620000002100 */
[----:B0-----:R-:W-:-:S04]  /*4900*/  LEA.HI R3, R0, R0, RZ, 0x1 ;  /* 0x0000000000037211 */ /* 0x001fc800078f08ff */
[----:B------:R-:W-:Y:S01]  /*4910*/  LOP3.LUT R3, R3, 0x1fffe, RZ, 0xc0, !PT ;  /* 0x0001fffe03037812 */ /* 0x000fe200078ec0ff */
[----:B-----5:R-:W-:-:S04]  /*4920*/  WARPGROUP.ARRIVE ;  /* 0x00000000000079c5 */ /* 0x020fc80000000000 */
[----:B------:R-:W-:Y:S02]  /*4930*/  IMAD.IADD R3, R0, 0x1, -R3 ;  /* 0x0000000100037824 */ /* 0x000fe400078e0a03 */
[----:B------:R-:W-:Y:S02]  /*4940*/  VIADD R0, R2, 0x36400 ;  /* 0x0003640002007836 */ /* 0x000fe40000000000 */
[----:B------:R-:W-:-:S03]  /*4950*/  IMAD R3, R3, 0x8000, R2 ;  /* 0x0000800003037824 */ /* 0x000fc600078e0202 */
[----:B------:R-:W-:Y:S01]  /*4960*/  SHF.R.U32.HI R0, RZ, 0x4, R0 ;  /* 0x00000004ff007819 */ /* 0x000fe20000011600 */
[----:B------:R-:W-:-:S03]  /*4970*/  VIADD R3, R3, 0x400 ;  /* 0x0000040003037836 */ /* 0x000fc60000000000 */
[----:B------:R-:W-:Y:S02]  /*4980*/  LOP3.LUT R0, R0, 0x3fff, RZ, 0xc0, !PT ;  /* 0x00003fff00007812 */ /* 0x000fe400078ec0ff */
[----:B------:R-:W-:Y:S02]  /*4990*/  SHF.R.U32.HI R3, RZ, 0x4, R3 ;  /* 0x00000004ff037819 */ /* 0x000fe40000011603 */
[----:B------:R-:W-:Y:S02]  /*49a0*/  LOP3.LUT R8, R0, 0x10000, RZ, 0xfc, !PT ;  /* 0x0001000000087812 */ /* 0x000fe400078efcff */
[----:B------:R-:W-:Y:S02]  /*49b0*/  LOP3.LUT R3, R3, 0x3fff, RZ, 0xc0, !PT ;  /* 0x00003fff03037812 */ /* 0x000fe400078ec0ff */
[C---:B------:R-:W-:Y:S01]  /*49c0*/  R2UR UR4, R8.reuse ;  /* 0x00000000080472ca */ /* 0x040fe200000e0000 */
[----:B------:R-:W-:Y:S01]  /*49d0*/  VIADD R6, R8, 0x2 ;  /* 0x0000000208067836 */ /* 0x000fe20000000000 */
[----:B------:R-:W-:-:S02]  /*49e0*/  LOP3.LUT R21, R3, 0x2000000, RZ, 0xfc, !PT ;  /* 0x0200000003157812 */ /* 0x000fc400078efcff */
[----:B-1----:R-:W-:-:S03]  /*49f0*/  LOP3.LUT R20, R20, 0x7f, RZ, 0xc0, !PT ;  /* 0x0000007f14147812 */ /* 0x002fc600078ec0ff */
[----:B------:R-:W-:Y:S01]  /*4a00*/  IMAD R10, R18, 0x1000, R21 ;  /* 0x00001000120a7824 */ /* 0x000fe200078e0215 */
[----:B------:R-:W-:-:S03]  /*4a10*/  ISETP.NE.AND P2, PT, R20, RZ, PT ;  /* 0x000000ff1400720c */ /* 0x000fc60003f45270 */
[C---:B------:R-:W-:Y:S01]  /*4a20*/  VIADD R4, R10.reuse, 0x80 ;  /* 0x000000800a047836 */ /* 0x040fe20000000000 */
[C---:B------:R-:W-:Y:S01]  /*4a30*/  R2UR UR6, R10.reuse ;  /* 0x000000000a0672ca */ /* 0x040fe200000e0000 */
[----:B------:R-:W-:-:S08]  /*4a40*/  VIADD R12, R10, 0x100 ;  /* 0x000001000a0c7836 */ /* 0x000fd00000000000 */
[----:B------:R-:W-:-:S04]  /*4a50*/  @!P2 IMAD R0, R18, 0x8, R2 ;  /* 0x000000081200a824 */ /* 0x000fc800078e0202 */
[----:B------:R-:W-:Y:S01]  /*4a60*/  HGMMA.64x256x16.F32.BF16 R24, gdesc[UR4].tnspB, RZ, !UPT, gsb0 ;  /* 0x43e00000041879f0 */ /* 0x000fe2000c0018ff */
[----:B------:R-:W-:Y:S01]  /*4a70*/  R2UR UR4, R6 ;  /* 0x00000000060472ca */ /* 0x000fe200000e0000 */
[----:B------:R-:W-:Y:S01]  /*4a80*/  @!P2 VIADD R0, R0, 0x38860 ;  /* 0x000388600000a836 */ /* 0x000fe20000000000 */
[----:B------:R-:W-:Y:S02]  /*4a90*/  R2UR UR5, R7 ;  /* 0x00000000070572ca */ /* 0x000fe400000e0000 */
[----:B------:R-:W-:Y:S01]  /*4aa0*/  R2UR UR6, R4 ;  /* 0x00000000040672ca */ /* 0x000fe200000e0000 */
[----:B------:R-:W-:Y:S01]  /*4ab0*/  VIADD R4, R8, 0x4 ;  /* 0x0000000408047836 */ /* 0x000fe20000000000 */
[----:B------:R-:W-:Y:S01]  /*4ac0*/  R2UR UR7, R5 ;  /* 0x00000000050772ca */ /* 0x000fe200000e0000 */
[----:B------:R-:W-:Y:S01]  /*4ad0*/  IMAD.MOV.U32 R5, RZ, RZ, 0x40000040 ;  /* 0x40000040ff057424 */ /* 0x000fe200078e00ff */
[----:B------:R-:W-:Y:S01]  /*4ae0*/  @!P2 PRMT R0, RZ, 0x654, R0 ;  /* 0x00000654ff00a816 */ /* 0x000fe20000000000 */
[----:B------:R-:W-:-:S02]  /*4af0*/  WARPGROUP.DEPBAR.LE gsb0, 0x0 ;  /* 0x00008000000079c5 */ /* 0x000fc40000010000 */
[----:B------:R-:W-:-:S15]  /*4b00*/  WARPGROUP.ARRIVE ;  /* 0x00000000000079c5 */ /* 0x000fde0000000000 */
[----:B------:R-:W-:-:S01]  /*4b10*/  NOP ;  /* 0x0000000000007918 */ /* 0x000fc20000000000 */
[----:B------:R-:W-:Y:S01]  /*4b20*/  HGMMA.64x256x16.F32.BF16 R24, gdesc[UR4].tnspB, R24, gsb0 ;  /* 0x43e00000041879f0 */ /* 0x000fe20008001818 */
[----:B------:R-:W-:Y:S02]  /*4b30*/  R2UR UR4, R4 ;  /* 0x00000000040472ca */ /* 0x000fe400000e0000 */
[----:B------:R-:W-:Y:S02]  /*4b40*/  R2UR UR5, R5 ;  /* 0x00000000050572ca */ /* 0x000fe400000e0000 */
[----:B------:R-:W-:Y:S01]  /*4b50*/  R2UR UR6, R12 ;  /* 0x000000000c0672ca */ /* 0x000fe200000e0000 */
[----:B------:R-:W-:Y:S01]  /*4b60*/  VIADD R12, R10, 0x180 ;  /* 0x000001800a0c7836 */ /* 0x000fe20000000000 */
[----:B------:R-:W-:Y:S01]  /*4b70*/  R2UR UR7, R13 ;  /* 0x000000000d0772ca */ /* 0x000fe200000e0000 */
[----:B------:R-:W-:Y:S02]  /*4b80*/  VIADD R10, R8, 0x6 ;  /* 0x00000006080a7836 */ /* 0x000fe40000000000 */
[----:B------:R-:W-:Y:S01]  /*4b90*/  IMAD.MOV.U32 R13, RZ, RZ, 0x40000040 ;  /* 0x40000040ff0d7424 */ /* 0x000fe200078e00ff */
[----:B------:R-:W-:-:S02]  /*4ba0*/  WARPGROUP.DEPBAR.LE gsb0, 0x0 ;  /* 0x00008000000079c5 */ /* 0x000fc40000010000 */
[----:B------:R-:W-:-:S15]  /*4bb0*/  WARPGROUP.ARRIVE ;  /* 0x00000000000079c5 */ /* 0x000fde0000000000 */
        /* <DEDUP_REMOVED lines=12> */
[----:B------:R-:W-:Y:S05]  /*4c80*/  @!P0 BRA `(.L_x_1355) ;  /* 0x0000000800e48947 */ /* 0x000fea0003800000 */
[----:B------:R-:W-:-:S07]  /*4c90*/  VIADD R181, R181, 0xfffffffe ;  /* 0xfffffffeb5b57836 */ /* 0x000fce0000000000 */
.L_x_1356:
[----:B------:R-:W-:Y:S01]  /*4ca0*/  BAR.SYNC.DEFER_BLOCKING 0xe, 0x100 ;  /* 0x0384000000007b1d */ /* 0x000fe20000010000 */
[----:B------:R-:W-:Y:S01]  /*4cb0*/  IMAD R3, R18, 0x40, R191 ;  /* 0x0000004012037824 */ /* 0x000fe200078e02bf */
[----:B------:R-:W-:Y:S01]  /*4cc0*/  R2UR UR4, R8 ;  /* 0x00000000080472ca */ /* 0x000fe200000e0000 */
[----:B------:R-:W-:Y:S01]  /*4cd0*/  VIADD R18, R18, 0x1 ;  /* 0x0000000112127836 */ /* 0x000fe20000000000 */
[----:B------:R-:W-:Y:S01]  /*4ce0*/  R2UR UR5, R9 ;  /* 0x00000000090572ca */ /* 0x000fe200000e0000 */
[----:B------:R-:W-:Y:S01]  /*4cf0*/  IMAD R3, R3, 0x4, R2 ;  /* 0x0000000403037824 */ /* 0x000fe200078e0202 */
[C---:B------:R-:W-:Y:S01]  /*4d00*/  ISETP.GT.AND P1, PT, R181.reuse, RZ, PT ;  /* 0x000000ffb500720c */ /* 0x040fe20003f24270 */
[----:B------:R-:W-:Y:S01]  /*4d10*/  IMAD.MOV.U32 R13, RZ, RZ, 0x40000040 ;  /* 0x40000040ff0d7424 */ /* 0x000fe200078e00ff */
[C---:B------:R-:W-:Y:S01]  /*4d20*/  ISETP.NE.AND P0, PT, R18.reuse, 0x2, PT ;  /* 0x000000021200780c */ /* 0x040fe20003f05270 */
[----:B------:R-:W-:Y:S02]  /*4d30*/  IMAD.MOV.U32 R15, RZ, RZ, 0x40000040 ;  /* 0x40000040ff0f7424 */ /* 0x000fe400078e00ff */
[----:B------:R-:W-:Y:S01]  /*4d40*/  VIADD R181, R181, 0xffffffff ;  /* 0xffffffffb5b57836 */ /* 0x000fe20000000000 */
[----:B------:R-:W-:-:S02]  /*4d50*/  SEL R18, R18, RZ, P0 ;  /* 0x000000ff12127207 */ /* 0x000fc40000000000 */
[----:B------:R-:W-:Y:S01]  /*4d60*/  R2UR UR7, R13 ;  /* 0x000000000d0772ca */ /* 0x000fe200000e0000 */
[----:B------:R-:W-:Y:S02]  /*4d70*/  IMAD.MOV.U32 R13, RZ, RZ, 0x40000040 ;  /* 0x40000040ff0d7424 */ /* 0x000fe400078e00ff */
[----:B------:R-:W-:-:S05]  /*4d80*/  IMAD R12, R18, 0x1000, R21 ;  /* 0x00001000120c7824 */ /* 0x000fca00078e0215 */
[----:B------:R-:W-:Y:S01]  /*4d90*/  R2UR UR6, R12 ;  /* 0x000000000c0672ca */ /* 0x000fe200000e0000 */
        /* <DEDUP_REMOVED lines=130> */
[----:B------:R-:W-:-:S02]  /*55c0*/  VIADD R14, R12, 0x80 ;  /* 0x000000800c0e7836 */ /* 0x000fc40000000000 */
[----:B------:R-:W-:-:S03]  /*55d0*/  @!P2 IMAD R0, R18, 0x8, R2 ;  /* 0x000000081200a824 */ /* 0x000fc600078e0202 */
[----:B------:R-:W-:Y:S01]  /*55e0*/  WARPGROUP.ARRIVE ;  /* 0x00000000000079c5 */ /* 0x000fe20000000000 */
[----:B------:R-:W-:-:S05]  /*55f0*/  @!P2 VIADD R0, R0, 0x38860 ;  /* 0x000388600000a836 */ /* 0x000fca0000000000 */
[----:B------:R-:W-:Y:S01]  /*5600*/  HGMMA.64x256x16.F32.BF16 R24, gdesc[UR4].tnspB, R24, gsb0 ;  /* 0x43e00000041879f0 */ /* 0x000fe20008001818 */
[----:B------:R-:W-:Y:S02]  /*5610*/  R2UR UR4, R6 ;  /* 0x00000000060472ca */ /* 0x000fe400000e0000 */
[----:B------:R-:W-:Y:S02]  /*5620*/  R2UR UR5, R7 ;  /* 0x00000000070572ca */ /* 0x000fe400000e0000 */
[----:B------:R-:W-:Y:S01]  /*5630*/  R2UR UR6, R14 ;  /* 0x000000000e0672ca */ /* 0x000fe200000e0000 */
[C---:B------:R-:W-:Y:S01]  /*5640*/  VIADD R14, R12.reuse, 0x100 ;  /* 0x000001000c0e7836 */ /* 0x040fe20000000000 */
[----:B------:R-:W-:Y:S01]  /*5650*/  R2UR UR7, R15 ;  /* 0x000000000f0772ca */ /* 0x000fe200000e0000 */
[----:B------:R-:W-:Y:S01]  /*5660*/  IMAD.MOV.U32 R15, RZ, RZ, 0x40000040 ;  /* 0x40000040ff0f7424 */ /* 0x000fe200078e00ff */
[----:B------:R-:W-:Y:S01]  /*5670*/  @!P2 PRMT R0, RZ, 0x654, R0 ;  /* 0x00000654ff00a816 */ /* 0x000fe20000000000 */
[----:B------:R-:W-:Y:S01]  /*5680*/  VIADD R12, R12, 0x180 ;  /* 0x000001800c0c7836 */ /* 0x000fe20000000000 */
        /* <DEDUP_REMOVED lines=21> */
[----:B------:R0:W-:Y:S02]  /*57e0*/  @!P2 SYNCS.ARRIVE.TRANS64.RED.A1T0 RZ, [R0+URZ], RZ ;  /* 0x000000ff00ffa9a7 */ /* 0x0001e4000810043f */
[----:B0-----:R-:W-:-:S04]  /*57f0*/  SEL R0, RZ, 0x1, P0 ;  /* 0x00000001ff007807 */ /* 0x001fc80000000000 */
[----:B------:R-:W-:Y:S01]  /*5800*/  LOP3.LUT R23, R23, R0, RZ, 0x3c, !PT ;  /* 0x0000000017177212 */ /* 0x000fe200078e3cff */
[----:B------:R-:W-:Y:S06]  /*5810*/  @P1 BRA `(.L_x_1356) ;  /* 0xfffffff400201947 */ /* 0x000fec000383ffff */
.L_x_1355:
[----:B------:R-:W-:Y:S05]  /*5820*/  BSYNC B0 ;  /* 0x0000000000007941 */ /* 0x000fea0003800000 */
.L_x_1354:
[----:B------:R-:W-:Y:S01]  /*5830*/  BAR.SYNC.DEFER_BLOCKING 0xe, 0x100 ;  /* 0x0384000000007b1d */ /* 0x000fe20000010000 */
[C---:B------:R-:W-:Y:S01]  /*5840*/  IMAD R3, R18.reuse, 0x40, R191 ;  /* 0x0000004012037824 */ /* 0x040fe200078e02bf */
[----:B------:R-:W-:Y:S01]  /*5850*/  PLOP3.LUT P0, PT, PT, PT, PT, 0x8, 0x0 ;  /* 0x000000000000781c */ /* 0x000fe20003f0e170 */
[----:B------:R-:W-:Y:S02]  /*5860*/  VIADD R18, R18, 0x1 ;  /* 0x0000000112127836 */ /* 0x000fe40000000000 */
        /* <DEDUP_REMOVED lines=11> */
[----:B-1----:R-:W-:Y:S01]  /*5920*/  FMUL.FTZ R33, R42, R2 ;  /* 0x000000022a217220 */ /* 0x002fe20000410000 */
        /* <DEDUP_REMOVED lines=125> */
.L_x_1352:
        /* <DEDUP_REMOVED lines=31> */
.L_x_1358:
[----:B------:R-:W-:Y:S05]  /*62f0*/  BSYNC B6 ;  /* 0x0000000000067941 */ /* 0x000fea0003800000 */
.L_x_1357:
        /* <DEDUP_REMOVED lines=12> */
.L_x_1362:
[----:B-1----:R1:W2:Y:S02]  /*63c0*/  SYNCS.PHASECHK.TRANS64.TRYWAIT P0, [R2+URZ+0x38800], R3 ;  /* 0x03880003020075a7 */ /* 0x0022a4000800017f */
[----:B--2---:R-:W-:Y:S05]  /*63d0*/  @!P0 NANOSLEEP.SYNCS 0x989680 ;  /* 0x009896800000895d */ /* 0x004fea0003900000 */
[----:B------:R-:W2:Y:S02]  /*63e0*/  @!P0 SYNCS.PHASECHK.TRANS64 P0, [R2+URZ+0x38800], R3 ;  /* 0x03880003020085a7 */ /* 0x000ea4000800007f */
[----:B--2---:R-:W-:Y:S05]  /*63f0*/  @!P0 BRA `(.L_x_1362) ;  /* 0xfffffffc00f08947 */ /* 0x004fea000383ffff */
.L_x_1361:
[----:B------:R-:W-:Y:S05]  /*6400*/  BSYNC B0 ;  /* 0x0000000000007941 */ /* 0x000fea0003800000 */
.L_x_1360:
[----:B------:R-:W-:Y:S05]  /*6410*/  BRA `(.L_x_1363) ;  /* 0x0000002000847947 */ /* 0x000fea0003800000 */
.L_x_1359:
        /* <DEDUP_REMOVED lines=37> */
.L_x_1365:
[----:B------:R-:W-:Y:S05]  /*6670*/  BSYNC B6 ;  /* 0x0000000000067941 */ /* 0x000fea0003800000 */
.L_x_1364:
        /* <DEDUP_REMOVED lines=11> */
.L_x_1623:
[----:B------:R-:W-:Y:S01]  /*6730*/  ULDC UR4, c[0x0][0x448] ;  /* 0x0001120000047ab9 */ /* 0x000fe20000000800 */
[----:B------:R-:W-:Y:S01]  /*6740*/  LEA.HI R6, R218, R218, RZ, 0x1 ;  /* 0x000000dada067211 */ /* 0x000fe200078f08ff */
[----:B------:R-:W-:Y:S01]  /*6750*/  IMAD R24, R24, UR4, RZ ;  /* 0x0000000418187c24 */ /* 0x000fe2000f8e02ff */
[----:B------:R-:W-:Y:S01]  /*6760*/  BSSY B1, `(.L_x_1369) ;  /* 0x0000020000017945 */ /* 0x000fe20003800000 */
[----:B------:R-:W-:Y:S02]  /*6770*/  CS2R R10, SRZ ;  /* 0x00000000000a7805 */ /* 0x000fe4000001ff00 */
[----:B------:R-:W-:Y:S02]  /*6780*/  LOP3.LUT R9, R6, 0xfffffffe, RZ, 0xc0, !PT ;  /* 0xfffffffe06097812 */ /* 0x000fe400078ec0ff */
[----:B------:R-:W-:Y:S02]  /*6790*/  CS2R R6, SRZ ;  /* 0x0000000000067805 */ /* 0x000fe4000001ff00 */
[----:B------:R-:W-:Y:S01]  /*67a0*/  ISETP.GE.AND P0, PT, R4, R24, PT ;  /* 0x000000180400720c */ /* 0x000fe20003f06270 */
[----:B------:R-:W-:Y:S01]  /*67b0*/  IMAD.SHL.U32 R4, R188, 0x40, RZ ;  /* 0x00000040bc047824 */ /* 0x000fe200078e00ff */
[----:B------:R-:W-:Y:S01]  /*67c0*/  CS2R R20, SRZ ;  /* 0x0000000000147805 */ /* 0x000fe2000001ff00 */
[----:B------:R-:W-:Y:S01]  /*67d0*/  IMAD.IADD R12, R218, 0x1, -R9 ;  /* 0x00000001da0c7824 */ /* 0x000fe200078e0a09 */
[----:B------:R-:W-:-:S02]  /*67e0*/  CS2R R8, SRZ ;  /* 0x0000000000087805 */ /* 0x000fc4000001ff00 */
[----:B------:R-:W-:Y:S02]  /*67f0*/  LOP3.LUT R31, R4, 0x1c0, RZ, 0xc0, !PT ;  /* 0x000001c0041f7812 */ /* 0x000fe400078ec0ff */
[----:B------:R-:W-:-:S05]  /*6800*/  SHF.L.U32 R13, R12, 0x1f, RZ ;  /* 0x0000001f0c0d7819 */ /* 0x000fca00000006ff */
        /* <DEDUP_REMOVED lines=21> */
.L_x_1370:
[----:B------:R-:W-:Y:S05]  /*6960*/  BSYNC B1 ;  /* 0x0000000000017941 */ /* 0x000fea0003800000 */
.L_x_1369:
[----:B------:R-:W3:Y:S01]  /*6970*/  SYNCS.PHASECHK.TRANS64.TRYWAIT P0, [R2+URZ+0x38800], R13 ;  /* 0x0388000d020075a7 */ /* 0x000ee2000800017f */
[----:B-1----:R-:W-:Y:S01]  /*6980*/  LOP3.LUT R3, R31, 0x18, R16, 0xf8, !PT ;  /* 0x000000181f037812 */ /* 0x002fe200078ef810 */
[----:B--2---:R-:W-:Y:S01]  /*6990*/  IMAD R0, R25, -0x40, R24 ;  /* 0xffffffc019007824 */ /* 0x004fe200078e0218 */
[----:B0-----:R-:W-:Y:S01]  /*69a0*/  SHF.R.U32.HI R4, RZ, 0x3, R31 ;  /* 0x00000003ff047819 */ /* 0x001fe2000001161f */
[----:B----45:R-:W-:Y:S01]  /*69b0*/  IMAD.MOV.U32 R14, RZ, RZ, R21 ;  /* 0x000000ffff0e7224 */ /* 0x030fe200078e0015 */
[--C-:B------:R-:W-:Y:S01]  /*69c0*/  SHF.R.U64 R26, R10, 0x10, R11.reuse ;  /* 0x000000100a1a7819 */ /* 0x100fe2000000120b */
[----:B---3--:R-:W-:Y:S01]  /*69d0*/  IMAD.MOV.U32 R5, RZ, RZ, R6 ;  /* 0x000000ffff057224 */ /* 0x008fe200078e0006 */
[----:B------:R-:W-:Y:S01]  /*69e0*/  LOP3.LUT R29, R3, R4, RZ, 0x3c, !PT ;  /* 0x00000004031d7212 */ /* 0x000fe200078e3cff */
[--C-:B------:R-:W-:Y:S01]  /*69f0*/  IMAD.MOV.U32 R4, RZ, RZ, R11.reuse ;  /* 0x000000ffff047224 */ /* 0x100fe200078e000b */
[----:B------:R-:W-:Y:S01]  /*6a00*/  SHF.R.U32.HI R27, RZ, 0x10, R11 ;  /* 0x00000010ff1b7819 */ /* 0x000fe2000001160b */
[----:B------:R-:W-:Y:S01]  /*6a10*/  IMAD.MOV.U32 R11, RZ, RZ, R20 ;  /* 0x000000ffff0b7224 */ /* 0x000fe200078e0014 */
[--C-:B------:R-:W-:Y:S01]  /*6a20*/  SHF.R.U64 R24, R20, 0x10, R21.reuse ;  /* 0x0000001014187819 */ /* 0x100fe20000001215 */
[----:B------:R-:W-:Y:S01]  /*6a30*/  IMAD.MOV.U32 R3, RZ, RZ, R10 ;  /* 0x000000ffff037224 */ /* 0x000fe200078e000a */
[----:B------:R-:W-:Y:S01]  /*6a40*/  SHF.R.U32.HI R25, RZ, 0x10, R21 ;  /* 0x00000010ff197819 */ /* 0x000fe20000011615 */
[--C-:B------:R-:W-:Y:S01]  /*6a50*/  IMAD.MOV.U32 R10, RZ, RZ, R7.reuse ;  /* 0x000000ffff0a7224 */ /* 0x100fe200078e0007 */
[--C-:B------:R-:W-:Y:S01]  /*6a60*/  SHF.R.U64 R20, R6, 0x10, R7.reuse ;  /* 0x0000001006147819 */ /* 0x100fe20000001207 */
[----:B------:R-:W-:Y:S01]  /*6a70*/  IMAD.MOV.U32 R6, RZ, RZ, R8 ;  /* 0x000000ffff067224 */ /* 0x000fe200078e0008 */
[----:B------:R-:W-:Y:S01]  /*6a80*/  SHF.R.U32.HI R21, RZ, 0x10, R7 ;  /* 0x00000010ff157819 */ /* 0x000fe20000011607 */
[--C-:B------:R-:W-:Y:S01]  /*6a90*/  IMAD.MOV.U32 R7, RZ, RZ, R9.reuse ;  /* 0x000000ffff077224 */ /* 0x100fe200078e0009 */
[--C-:B------:R-:W-:Y:S01]  /*6aa0*/  SHF.R.U64 R15, R8, 0x10, R9.reuse ;  /* 0x00000010080f7819 */ /* 0x100fe20000001209 */
[----:B------:R-:W-:Y:S01]  /*6ab0*/  BSSY B1, `(.L_x_1371) ;  /* 0x000000f000017945 */ /* 0x000fe20003800000 */
[----:B------:R-:W-:Y:S01]  /*6ac0*/  SHF.R.U32.HI R8, RZ, 0x10, R9 ;  /* 0x00000010ff087819 */ /* 0x000fe20000011609 */
[----:B------:R-:W-:Y:S01]  /*6ad0*/  IMAD R9, R192, 0x200, R29 ;  /* 0x00000200c0097824 */ /* 0x000fe200078e021d */
[----:B------:R-:W-:-:S02]  /*6ae0*/  PRMT R29, R3, 0x5410, R26 ;  /* 0x00005410031d7816 */ /* 0x000fc4000000001a */
[----:B------:R-:W-:Y:S01]  /*6af0*/  VIMNMX R36, R0, 0x40, PT ;  /* 0x0000004000247848 */ /* 0x000fe20003fe0100 */
[----:B------:R-:W-:Y:S01]  /*6b00*/  IMAD R3, R9, 0x2, R2 ;  /* 0x0000000209037824 */ /* 0x000fe200078e0202 */
[----:B------:R-:W-:Y:S02]  /*6b10*/  PRMT R27, R4, 0x5410, R27 ;  /* 0x00005410041b7816 */ /* 0x000fe4000000001b */
[----:B------:R-:W-:Y:S01]  /*6b20*/  LOP3.LUT P2, RZ, R188, 0x4, RZ, 0xc0, !PT ;  /* 0x00000004bcff7812 */ /* 0x000fe2000784c0ff */
[----:B------:R-:W-:Y:S01]  /*6b30*/  VIADD R4, R3, 0x20400 ;  /* 0x0002040003047836 */ /* 0x000fe20000000000 */
[----:B------:R-:W-:Y:S01]  /*6b40*/  ISETP.GE.AND P1, PT, R19, R36, PT ;  /* 0x000000241300720c */ /* 0x000fe20003f26270 */
[----:B------:R-:W-:Y:S01]  /*6b50*/  VIADD R0, R3, 0x20440 ;  /* 0x0002044003007836 */ /* 0x000fe20000000000 */
[----:B------:R-:W-:Y:S02]  /*6b60*/  PRMT R30, R11, 0x5410, R24 ;  /* 0x000054100b1e7816 */ /* 0x000fe40000000018 */
[----:B------:R-:W-:-:S02]  /*6b70*/  PRMT R31, R14, 0x5410, R25 ;  /* 0x000054100e1f7816 */ /* 0x000fc40000000019 */
[----:B------:R-:W-:Y:S01]  /*6b80*/  PRMT R32, R5, 0x5410, R20 ;  /* 0x0000541005207816 */ /* 0x000fe20000000014 */
[----:B------:R-:W-:Y:S06]  /*6b90*/  @!P0 BRA `(.L_x_1372) ;  /* 0x0000015800e48947 */ /* 0x000fec0003800000 */
.L_x_1624:
[----:B------:R-:W-:Y:S05]  /*6ba0*/  BSYNC B1 ;  /* 0x0000000000017941 */ /* 0x000fea0003800000 */
.L_x_1371:
[----:B------:R-:W-:Y:S01]  /*6bb0*/  BSSY B1, `(.L_x_1373) ;  /* 0x0000059000017945 */ /* 0x000fe20003800000 */
[----:B------:R-:W-:Y:S01]  /*6bc0*/  PRMT R33, R10, 0x5410, R21 ;  /* 0x000054100a217816 */ /* 0x000fe20000000015 */
[----:B------:R-:W-:Y:S01]  /*6bd0*/  @P2 VIADD R0, R4, 0xffffffc0 ;  /* 0xffffffc004002836 */ /* 0x000fe20000000000 */
[----:B------:R-:W-:Y:S02]  /*6be0*/  PRMT R34, R6, 0x5410, R15 ;  /* 0x0000541006227816 */ /* 0x000fe4000000000f */
[----:B------:R-:W-:Y:S01]  /*6bf0*/  PRMT R35, R7, 0x5410, R8 ;  /* 0x0000541007237816 */ /* 0x000fe20000000008 */
[----:B------:R-:W-:Y:S06]  /*6c00*/  @P1 BRA `(.L_x_1374) ;  /* 0x00000004004c1947 */ /* 0x000fec0003800000 */
[----:B------:R-:W1:Y:S01]  /*6c10*/  LDC R5, c[0x0][0x3f4] ;  /* 0x0000fd00ff057b82 */ /* 0x000e620000000800 */
[----:B------:R-:W-:Y:S01]  /*6c20*/  BSSY B2, `(.L_x_1375) ;  /* 0x000002a000027945 */ /* 0x000fe20003800000 */
[-C--:B-1----:R-:W-:Y:S02]  /*6c30*/  ISETP.GE.AND P0, PT, R184, R5.reuse, PT ;  /* 0x00000005b800720c */ /* 0x082fe40003f06270 */
[----:B------:R-:W-:-:S11]  /*6c40*/  ISETP.GE.AND P1, PT, R190, R5, PT ;  /* 0x00000005be00720c */ /* 0x000fd60003f26270 */
[----:B------:R-:W-:Y:S05]  /*6c50*/  @P0 BRA `(.L_x_1376) ;  /* 0x0000000000980947 */ /* 0x000fea0003800000 */
[----:B------:R-:W1:Y:S01]  /*6c60*/  LDS.128 R4, [R3+0x20400] ;  /* 0x0204000003047984 */ /* 0x000e620000000c00 */
[C---:B------:R-:W-:Y:S01]  /*6c70*/  IMAD.U32 R15, R32.reuse, 0x10000, RZ ;  /* 0x00010000200f7824 */ /* 0x040fe200078e00ff */
[----:B------:R-:W-:Y:S01]  /*6c80*/  LOP3.LUT R20, R32, 0xffff0000, RZ, 0xc0, !PT ;  /* 0xffff000020147812 */ /* 0x000fe200078ec0ff */
[C---:B0-----:R-:W-:Y:S01]  /*6c90*/  IMAD.U32 R13, R29.reuse, 0x10000, RZ ;  /* 0x000100001d0d7824 */ /* 0x041fe200078e00ff */
[----:B------:R-:W-:Y:S01]  /*6ca0*/  LOP3.LUT R14, R29, 0xffff0000, RZ, 0xc0, !PT ;  /* 0xffff00001d0e7812 */ /* 0x000fe200078ec0ff */
[C---:B-1----:R-:W-:Y:S01]  /*6cb0*/  IMAD.U32 R8, R4.reuse, 0x10000, RZ ;  /* 0x0001000004087824 */ /* 0x042fe200078e00ff */
        /* <DEDUP_REMOVED lines=32> */
.L_x_1376:
[----:B------:R-:W-:Y:S05]  /*6ec0*/  BSYNC B2 ;  /* 0x0000000000027941 */ /* 0x000fea0003800000 */
.L_x_1375:
[----:B------:R-:W-:Y:S05]  /*6ed0*/  @P1 BRA `(.L_x_1374) ;  /* 0x0000000000981947 */ /* 0x000fea0003800000 */
[----:B-1----:R-:W1:Y:S01]  /*6ee0*/  LDS.128 R4, [R0] ;  /* 0x0000000000047984 */ /* 0x002e620000000c00 */
        /* <DEDUP_REMOVED lines=37> */
.L_x_1374:
[----:B------:R-:W-:Y:S05]  /*7140*/  BSYNC B1 ;  /* 0x0000000000017941 */ /* 0x000fea0003800000 */
.L_x_1373:
[----:B------:R-:W-:-:S13]  /*7150*/  ISETP.GE.AND P0, PT, R234, R36, PT ;  /* 0x00000024ea00720c */ /* 0x000fda0003f06270 */
[----:B------:R-:W-:Y:S05]  /*7160*/  @P0 BRA `(.L_x_1377) ;  /* 0x00000014000c0947 */ /* 0x000fea0003800000 */
[----:B-12---:R-:W1:Y:S01]  /*7170*/  LDC R5, c[0x0][0x3f4] ;  /* 0x0000fd00ff057b82 */ /* 0x006e620000000800 */
[----:B------:R-:W-:Y:S01]  /*7180*/  BSSY B1, `(.L_x_1378) ;  /* 0x000002a000017945 */ /* 0x000fe20003800000 */
[-C--:B-1----:R-:W-:Y:S02]  /*7190*/  ISETP.GE.AND P0, PT, R184, R5.reuse, PT ;  /* 0x00000005b800720c */ /* 0x082fe40003f06270 */
[----:B------:R-:W-:-:S11]  /*71a0*/  ISETP.GE.AND P1, PT, R190, R5, PT ;  /* 0x00000005be00720c */ /* 0x000fd60003f26270 */
[----:B------:R-:W-:Y:S05]  /*71b0*/  @P0 BRA `(.L_x_1379) ;  /* 0x0000000000980947 */ /* 0x000fea0003800000 */
[----:B------:R-:W1:Y:S01]  /*71c0*/  LDS.128 R4, [R3+0x21400] ;  /* 0x0214000003047984 */ /* 0x000e620000000c00 */
[C---:B------:R-:W-:Y:S01]  /*71d0*/  IMAD.U32 R20, R29.reuse, 0x10000, RZ ;  /* 0x000100001d147824 */ /* 0x040fe200078e00ff */
[----:B------:R-:W-:Y:S01]  /*71e0*/  LOP3.LUT R29, R29, 0xffff0000, RZ, 0xc0, !PT ;  /* 0xffff00001d1d7812 */ /* 0x000fe200078ec0ff */
[C---:B------:R-:W-:Y:S01]  /*71f0*/  IMAD.U32 R24, R32.reuse, 0x10000, RZ ;  /* 0x0001000020187824 */ /* 0x040fe200078e00ff */
[----:B------:R-:W-:Y:S01]  /*7200*/  LOP3.LUT R21, R32, 0xffff0000, RZ, 0xc0, !PT ;  /* 0xffff000020157812 */ /* 0x000fe200078ec0ff */
[C---:B------:R-:W-:Y:S01]  /*7210*/  IMAD.U32 R26, R33.reuse, 0x10000, RZ ;  /* 0x00010000211a7824 */ /* 0x040fe200078e00ff */
[----:B------:R-:W-:Y:S01]  /*7220*/  LOP3.LUT R33, R33, 0xffff0000, RZ, 0xc0, !PT ;  /* 0xffff000021217812 */ /* 0x000fe200078ec0ff */
[C---:B-1----:R-:W-:Y:S01]  /*7230*/  IMAD.U32 R8, R4.reuse, 0x10000, RZ ;  /* 0x0001000004087824 */ /* 0x042fe200078e00ff */
[----:B------:R-:W-:Y:S01]  /*7240*/  LOP3.LUT R4, R4, 0xffff0000, RZ, 0xc0, !PT ;  /* 0xffff000004047812 */ /* 0x000fe200078ec0ff */
[C---:B------:R-:W-:Y:S01]  /*7250*/  IMAD.U32 R9, R5.reuse, 0x10000, RZ ;  /* 0x0001000005097824 */ /* 0x040fe200078e00ff */
[----:B------:R-:W-:Y:S01]  /*7260*/  LOP3.LUT R5, R5, 0xffff0000, RZ, 0xc0, !PT ;  /* 0xffff000005057812 */ /* 0x000fe200078ec0ff */
[C---:B------:R-:W-:Y:S01]  /*7270*/  IMAD.U32 R10, R6.reuse, 0x10000, RZ ;  /* 0x00010000060a7824 */ /* 0x040fe200078e00ff */
[----:B------:R-:W-:Y:S01]  /*7280*/  LOP3.LUT R6, R6, 0xffff0000, RZ, 0xc0, !PT ;  /* 0xffff000006067812 */ /* 0x000fe200078ec0ff */
[-C--:B------:R-:W-:Y:S01]  /*7290*/  FMUL.FTZ R15, R20, R4.reuse ;  /* 0x00000004140f7220 */ /* 0x080fe20000410000 */
[C---:B0-----:R-:W-:Y:S01]  /*72a0*/  FMUL.FTZ R13, R24.reuse, R4 ;  /* 0x00000004180d7220 */ /* 0x041fe20000410000 */
[C---:B------:R-:W-:Y:S01]  /*72b0*/  IMAD.U32 R11, R7.reuse, 0x10000, RZ ;  /* 0x00010000070b7824 */ /* 0x040fe200078e00ff */
[----:B------:R-:W-:Y:S01]  /*72c0*/  LOP3.LUT R7, R7, 0xffff0000, RZ, 0xc0, !PT ;  /* 0xffff000007077812 */ /* 0x000fe200078ec0ff */
[-C--:B------:R-:W-:Y:S01]  /*72d0*/  FFMA.FTZ R15, R24, R8.reuse, R15 ;  /* 0x00000008180f7223 */ /* 0x080fe2000001000f */
[----:B------:R-:W-:Y:S01]  /*72e0*/  FFMA.FTZ R4, R20, R8, -R13 ;  /* 0x0000000814047223 */ /* 0x000fe2000001080d */
[----:B------:R-:W-:-:S02]  /*72f0*/  IMAD.U32 R24, R27, 0x10000, RZ ;  /* 0x000100001b187824 */ /* 0x000fc400078e00ff */
[-C--:B------:R-:W-:Y:S01]  /*7300*/  FMUL.FTZ R14, R21, R5.reuse ;  /* 0x00000005150e7220 */ /* 0x080fe20000410000 */
[----:B------:R-:W-:Y:S01]  /*7310*/  FMUL.FTZ R8, R29, R5 ;  /* 0x000000051d087220 */ /* 0x000fe20000410000 */
[----:B------:R-:W-:Y:S01]  /*7320*/  LOP3.LUT R27, R27, 0xffff0000, RZ, 0xc0, !PT ;  /* 0xffff00001b1b7812 */ /* 0x000fe200078ec0ff */
[-C--:B------:R-:W-:Y:S01]  /*7330*/  FMUL.FTZ R13, R24, R6.reuse ;  /* 0x00000006180d7220 */ /* 0x080fe20000410000 */
[-C--:B------:R-:W-:Y:S01]  /*7340*/  FFMA.FTZ R5, R29, R9.reuse, -R14 ;  /* 0x000000091d057223 */ /* 0x080fe2000001080e */
[----:B------:R-:W-:Y:S01]  /*7350*/  FFMA.FTZ R8, R21, R9, R8 ;  /* 0x0000000915087223 */ /* 0x000fe20000010008 */
[C---:B------:R-:W-:Y:S01]  /*7360*/  FMUL.FTZ R9, R26.reuse, R6 ;  /* 0x000000061a097220 */ /* 0x040fe20000410000 */
[-C--:B------:R-:W-:Y:S01]  /*7370*/  FMUL.FTZ R14, R33, R7.reuse ;  /* 0x00000007210e7220 */ /* 0x080fe20000410000 */
[C---:B------:R-:W-:Y:S01]  /*7380*/  FMUL.FTZ R20, R27.reuse, R7 ;  /* 0x000000071b147220 */ /* 0x040fe20000410000 */
[-C--:B------:R-:W-:Y:S01]  /*7390*/  FFMA.FTZ R13, R26, R10.reuse, R13 ;  /* 0x0000000a1a0d7223 */ /* 0x080fe2000001000d */
[----:B------:R-:W-:Y:S01]  /*73a0*/  FFMA.FTZ R6, R24, R10, -R9 ;  /* 0x0000000a18067223 */ /* 0x000fe20000010809 */
[-C--:B------:R-:W-:Y:S01]  /*73b0*/  FFMA.FTZ R7, R27, R11.reuse, -R14 ;  /* 0x0000000b1b077223 */ /* 0x080fe2000001080e */
[----:B------:R-:W-:Y:S01]  /*73c0*/  FFMA.FTZ R20, R33, R11, R20 ;  /* 0x0000000b21147223 */ /* 0x000fe20000010014 */
[----:B------:R-:W-:-:S02]  /*73d0*/  F2FP.BF16.F32.PACK_AB R4, R15, R4 ;  /* 0x000000040f04723e */ /* 0x000fc400000010ff */
[----:B------:R-:W-:Y:S02]  /*73e0*/  F2FP.BF16.F32.PACK_AB R5, R8, R5 ;  /* 0x000000050805723e */ /* 0x000fe400000010ff */
[----:B------:R-:W-:Y:S02]  /*73f0*/  F2FP.BF16.F32.PACK_AB R6, R13, R6 ;  /* 0x000000060d06723e */ /* 0x000fe400000010ff */
[----:B------:R-:W-:-:S05]  /*7400*/  F2FP.BF16.F32.PACK_AB R7, R20, R7 ;  /* 0x000000071407723e */ /* 0x000fca00000010ff */
[----:B------:R1:W-:Y:S02]  /*7410*/  STS.128 [R3+0x21400], R4 ;  /* 0x0214000403007388 */ /* 0x0003e40000000c00 */
.L_x_1379:
[----:B------:R-:W-:Y:S05]  /*7420*/  BSYNC B1 ;  /* 0x0000000000017941 */ /* 0x000fea0003800000 */
.L_x_1378:
[----:B------:R-:W-:Y:S05]  /*7430*/  @P1 BRA `(.L_x_1377) ;  /* 0x0000001000581947 */ /* 0x000fea0003800000 */
[----:B-1----:R-:W1:Y:S01]  /*7440*/  LDS.128 R4, [R0+0x1000] ;  /* 0x0010000000047984 */ /* 0x002e620000000c00 */
[C---:B------:R-:W-:Y:S01]  /*7450*/  IMAD.U32 R15, R34.reuse, 0x10000, RZ ;  /* 0x00010000220f7824 */ /* 0x040fe200078e00ff */
[----:B------:R-:W-:Y:S01]  /*7460*/  LOP3.LUT R34, R34, 0xffff0000, RZ, 0xc0, !PT ;  /* 0xffff000022227812 */ /* 0x000fe200078ec0ff */
[C---:B0-----:R-:W-:Y:S01]  /*7470*/  IMAD.U32 R13, R30.reuse, 0x10000, RZ ;  /* 0x000100001e0d7824 */ /* 0x041fe200078e00ff */
[----:B------:R-:W-:Y:S01]  /*7480*/  LOP3.LUT R30, R30, 0xffff0000, RZ, 0xc0, !PT ;  /* 0xffff00001e1e7812 */ /* 0x000fe200078ec0ff */
[C---:B------:R-:W-:Y:S01]  /*7490*/  IMAD.U32 R21, R35.reuse, 0x10000, RZ ;  /* 0x0001000023157824 */ /* 0x040fe200078e00ff */
[----:B------:R-:W-:Y:S02]  /*74a0*/  LOP3.LUT R26, R35, 0xffff0000, RZ, 0xc0, !PT ;  /* 0xffff0000231a7812 */ /* 0x000fe400078ec0ff */
        /* <DEDUP_REMOVED lines=11> */
[----:B------:R-:W-:Y:S01]  /*7560*/  FMUL.FTZ R11, R34, R5 ;  /* 0x00000005220b7220 */ /* 0x000fe20000410000 */
[-C--:B------:R-:W-:Y:S01]  /*7570*/  FFMA.FTZ R4, R13, R3.reuse, -R14 ;  /* 0x000000030d047223 */ /* 0x080fe2000001080e */
[----:B------:R-:W-:Y:S01]  /*7580*/  FFMA.FTZ R3, R15, R3, R20 ;  /* 0x000000030f037223 */ /* 0x000fe20000010014 */
[----:B------:R-:W-:Y:S01]  /*7590*/  FMUL.FTZ R13, R30, R5 ;  /* 0x000000051e0d7220 */ /* 0x000fe20000410000 */
[----:B------:R-:W-:-:S02]  /*75a0*/  IMAD.U32 R15, R31, 0x10000, RZ ;  /* 0x000100001f0f7824 */ /* 0x000fc400078e00ff */
        /* <DEDUP_REMOVED lines=16> */
.L_x_1367:
        /* <DEDUP_REMOVED lines=8> */
.L_x_1630:
        /* <DEDUP_REMOVED lines=23> */
.L_x_1382:
[----:B------:R-:W-:Y:S05]  /*78a0*/  BSYNC B1 ;  /* 0x0000000000017941 */ /* 0x000fea0003800000 */
.L_x_1381:
[----:B------:R-:W2:Y:S01]  /*78b0*/  SYNCS.PHASECHK.TRANS64.TRYWAIT P1, [R2+URZ+0x38800], R13 ;  /* 0x0388000d020075a7 */ /* 0x000ea2000802017f */
[----:B------:R-:W-:Y:S01]  /*78c0*/  IMAD R0, R25, -0x40, R0 ;  /* 0xffffffc019007824 */ /* 0x000fe200078e0200 */
[--C-:B-----5:R-:W-:Y:S01]  /*78d0*/  SHF.R.U64 R26, R8, 0x10, R9.reuse ;  /* 0x00000010081a7819 */ /* 0x120fe20000001209 */
[----:B-1----:R-:W-:Y:S01]  /*78e0*/  IMAD.MOV.U32 R15, RZ, RZ, R8 ;  /* 0x000000ffff0f7224 */ /* 0x002fe200078e0008 */
[--C-:B------:R-:W-:Y:S01]  /*78f0*/  SHF.R.U32.HI R27, RZ, 0x10, R9.reuse ;  /* 0x00000010ff1b7819 */ /* 0x100fe20000011609 */
[----:B------:R-:W-:Y:S01]  /*7900*/  IMAD.MOV.U32 R20, RZ, RZ, R9 ;  /* 0x000000ffff147224 */ /* 0x000fe200078e0009 */
[--C-:B------:R-:W-:Y:S01]  /*7910*/  SHF.R.U64 R24, R10, 0x10, R11.reuse ;  /* 0x000000100a187819 */ /* 0x100fe2000000120b */
[----:B------:R-:W-:Y:S01]  /*7920*/  IMAD.MOV.U32 R3, RZ, RZ, R10 ;  /* 0x000000ffff037224 */ /* 0x000fe200078e000a */
[--C-:B------:R-:W-:Y:S01]  /*7930*/  SHF.R.U32.HI R25, RZ, 0x10, R11.reuse ;  /* 0x00000010ff197819 */ /* 0x100fe2000001160b */
[----:B----4-:R-:W-:Y:S01]  /*7940*/  IMAD.MOV.U32 R14, RZ, RZ, R11 ;  /* 0x000000ffff0e7224 */ /* 0x010fe200078e000b */
        /* <DEDUP_REMOVED lines=22> */
.L_x_1631:
[----:B------:R-:W-:Y:S05]  /*7ab0*/  BSYNC B1 ;  /* 0x0000000000017941 */ /* 0x000fea0003800000 */
.L_x_1383:
[----:B------:R-:W-:Y:S04]  /*7ac0*/  BSSY B1, `(.L_x_1385) ;  /* 0x000005a000017945 */ /* 0x000fe80003800000 */
[----:B------:R-:W-:Y:S05]  /*7ad0*/  @P2 BRA `(.L_x_1386) ;  /* 0x0000000400602947 */ /* 0x000fea0003800000 */
[----:B------:R-:W-:Y:S01]  /*7ae0*/  IMAD.SHL.U32 R4, R188, 0x40, RZ ;  /* 0x00000040bc047824 */ /* 0x000fe200078e00ff */
[C---:B------:R-:W-:Y:S01]  /*7af0*/  LOP3.LUT R27, R41.reuse, 0xffff0000, RZ, 0xc0, !PT ;  /* 0xffff0000291b7812 */ /* 0x040fe200078ec0ff */
        /* <DEDUP_REMOVED lines=14> */
[----:B------:R-:W0:Y:S01]  /*7be0*/  LDS.128 R4, [R36+0x20400] ;  /* 0x0204000024047984 */ /* 0x000e220000000c00 */
[C---:B-1----:R-:W-:Y:S01]  /*7bf0*/  IMAD.U32 R21, R8.reuse, 0x10000, RZ ;  /* 0x0001000008157824 */ /* 0x042fe200078e00ff */
[----:B------:R-:W-:Y:S01]  /*7c00*/  LOP3.LUT R8, R8, 0xffff0000, RZ, 0xc0, !PT ;  /* 0xffff000008087812 */ /* 0x000fe200078ec0ff */
[C---:B------:R-:W-:Y:S01]  /*7c10*/  IMAD.U32 R25, R10.reuse, 0x10000, RZ ;  /* 0x000100000a197824 */ /* 0x040fe200078e00ff */
[----:B------:R-:W-:Y:S01]  /*7c20*/  LOP3.LUT R10, R10, 0xffff0000, RZ, 0xc0, !PT ;  /* 0xffff00000a0a7812 */ /* 0x000fe200078ec0ff */
[----:B0-----:R-:W-:Y:S02]  /*7c30*/  IMAD.U32 R13, R4, 0x10000, RZ ;  /* 0x00010000040d7824 */ /* 0x001fe400078e00ff */
[C---:B------:R-:W-:Y:S01]  /*7c40*/  FMUL.FTZ R32, R21.reuse, R30 ;  /* 0x0000001e15207220 */ /* 0x040fe20000410000 */
[-C--:B------:R-:W-:Y:S01]  /*7c50*/  FMUL.FTZ R34, R21, R28.reuse ;  /* 0x0000001c15227220 */ /* 0x080fe20000410000 */
[----:B------:R-:W-:Y:S01]  /*7c60*/  LOP3.LUT R21, R39, 0xffff0000, RZ, 0xc0, !PT ;  /* 0xffff000027157812 */ /* 0x000fe200078ec0ff */
[----:B------:R-:W-:Y:S01]  /*7c70*/  FMUL.FTZ R29, R8, R27 ;  /* 0x0000001b081d7220 */ /* 0x000fe20000410000 */
[----:B------:R-:W-:Y:S01]  /*7c80*/  LOP3.LUT R4, R4, 0xffff0000, RZ, 0xc0, !PT ;  /* 0xffff000004047812 */ /* 0x000fe200078ec0ff */
[----:B------:R-:W-:Y:S01]  /*7c90*/  FFMA.FTZ R31, R13, R28, -R32 ;  /* 0x0000001c0d1f7223 */ /* 0x000fe20000010820 */
[----:B------:R-:W-:-:S02]  /*7ca0*/  IMAD.U32 R32, R43, 0x10000, RZ ;  /* 0x000100002b207824 */ /* 0x000fc400078e00ff */
[----:B------:R-:W-:Y:S01]  /*7cb0*/  FFMA.FTZ R34, R13, R30, R34 ;  /* 0x0000001e0d227223 */ /* 0x000fe20000010022 */
[----:B------:R-:W-:Y:S02]  /*7cc0*/  IMAD.U32 R28, R40, 0x10000, RZ ;  /* 0x00010000281c7824 */ /* 0x000fe400078e00ff */
[-C--:B------:R-:W-:Y:S01]  /*7cd0*/  FMUL.FTZ R13, R8, R21.reuse ;  /* 0x00000015080d7220 */ /* 0x080fe20000410000 */
[----:B------:R-:W-:Y:S01]  /*7ce0*/  FFMA.FTZ R30, R4, R21, -R29 ;  /* 0x00000015041e7223 */ /* 0x000fe2000001081d */
[----:B------:R-:W-:Y:S01]  /*7cf0*/  FMUL.FTZ R8, R25, R32 ;  /* 0x0000002019087220 */ /* 0x000fe20000410000 */
[C---:B------:R-:W-:Y:S01]  /*7d00*/  IMAD.U32 R15, R6.reuse, 0x10000, RZ ;  /* 0x00010000060f7824 */ /* 0x040fe200078e00ff */
[----:B------:R-:W-:Y:S01]  /*7d10*/  LOP3.LUT R29, R43, 0xffff0000, RZ, 0xc0, !PT ;  /* 0xffff00002b1d7812 */ /* 0x000fe200078ec0ff */
[-C--:B------:R-:W-:Y:S01]  /*7d20*/  FMUL.FTZ R25, R25, R28.reuse ;  /* 0x0000001c19197220 */ /* 0x080fe20000410000 */
[----:B------:R-:W-:Y:S01]  /*7d30*/  LOP3.LUT R6, R6, 0xffff0000, RZ, 0xc0, !PT ;  /* 0xffff000006067812 */ /* 0x000fe200078ec0ff */
[C---:B------:R-:W-:Y:S01]  /*7d40*/  FFMA.FTZ R28, R15.reuse, R28, -R8 ;  /* 0x0000001c0f1c7223 */ /* 0x040fe20000010808 */
[----:B------:R-:W-:Y:S01]  /*7d50*/  LOP3.LUT R21, R40, 0xffff0000, RZ, 0xc0, !PT ;  /* 0xffff000028157812 */ /* 0x000fe200078ec0ff */
[----:B------:R-:W-:Y:S01]  /*7d60*/  FFMA.FTZ R32, R15, R32, R25 ;  /* 0x000000200f207223 */ /* 0x000fe20000010019 */
[----:B------:R-:W-:-:S02]  /*7d70*/  IMAD.U32 R24, R9, 0x10000, RZ ;  /* 0x0001000009187824 */ /* 0x000fc400078e00ff */
[----:B------:R-:W-:Y:S01]  /*7d80*/  FMUL.FTZ R15, R10, R29 ;  /* 0x0000001d0a0f7220 */ /* 0x000fe20000410000 */
[----:B------:R-:W-:Y:S02]  /*7d90*/  IMAD.U32 R25, R42, 0x10000, RZ ;  /* 0x000100002a197824 */ /* 0x000fe400078e00ff */
[----:B------:R-:W-:Y:S01]  /*7da0*/  FFMA.FTZ R27, R4, R27, R13 ;  /* 0x0000001b041b7223 */ /* 0x000fe2000001000d */
[----:B------:R-:W-:Y:S02]  /*7db0*/  IMAD.U32 R14, R5, 0x10000, RZ ;  /* 0x00010000050e7824 */ /* 0x000fe400078e00ff */
[-C--:B------:R-:W-:Y:S01]  /*7dc0*/  FMUL.FTZ R37, R10, R21.reuse ;  /* 0x000000150a257220 */ /* 0x080fe20000410000 */
[----:B------:R-:W-:Y:S02]  /*7dd0*/  IMAD.U32 R13, R0, 0x10000, RZ ;  /* 0x00010000000d7824 */ /* 0x000fe400078e00ff */
[----:B------:R-:W-:Y:S01]  /*7de0*/  FFMA.FTZ R35, R6, R21, -R15 ;  /* 0x0000001506237223 */ /* 0x000fe2000001080f */
[----:B------:R-:W-:Y:S01]  /*7df0*/  FMUL.FTZ R33, R24, R25 ;  /* 0x0000001918217220 */ /* 0x000fe20000410000 */
[----:B------:R-:W-:-:S02]  /*7e00*/  IMAD.U32 R26, R11, 0x10000, RZ ;  /* 0x000100000b1a7824 */ /* 0x000fc400078e00ff */
[----:B------:R-:W-:Y:S01]  /*7e10*/  FMUL.FTZ R24, R24, R13 ;  /* 0x0000000d18187220 */ /* 0x000fe20000410000 */
[----:B------:R-:W-:Y:S02]  /*7e20*/  IMAD.U32 R21, R44, 0x10000, RZ ;  /* 0x000100002c157824 */ /* 0x000fe400078e00ff */
[----:B------:R-:W-:Y:S01]  /*7e30*/  FFMA.FTZ R37, R6, R29, R37 ;  /* 0x0000001d06257223 */ /* 0x000fe20000010025 */
[----:B------:R-:W-:Y:S02]  /*7e40*/  IMAD.U32 R15, R3, 0x10000, RZ ;  /* 0x00010000030f7824 */ /* 0x000fe400078e00ff */
[----:B------:R-:W-:Y:S01]  /*7e50*/  FFMA.FTZ R33, R14, R13, -R33 ;  /* 0x0000000d0e217223 */ /* 0x000fe20000010821 */
[----:B------:R-:W-:Y:S01]  /*7e60*/  IMAD.U32 R20, R7, 0x10000, RZ ;  /* 0x0001000007147824 */ /* 0x000fe200078e00ff */
[----:B------:R-:W-:Y:S01]  /*7e70*/  LOP3.LUT R9, R9, 0xffff0000, RZ, 0xc0, !PT ;  /* 0xffff000009097812 */ /* 0x000fe200078ec0ff */
[C---:B------:R-:W-:Y:S01]  /*7e80*/  FMUL.FTZ R29, R26.reuse, R21 ;  /* 0x000000151a1d7220 */ /* 0x040fe20000410000 */
[----:B------:R-:W-:Y:S01]  /*7e90*/  LOP3.LUT R11, R11, 0xffff0000, RZ, 0xc0, !PT ;  /* 0xffff00000b0b7812 */ /* 0x000fe200078ec0ff */
[----:B------:R-:W-:Y:S01]  /*7ea0*/  FMUL.FTZ R13, R26, R15 ;  /* 0x0000000f1a0d7220 */ /* 0x000fe20000410000 */
[----:B------:R-:W-:Y:S01]  /*7eb0*/  LOP3.LUT R8, R42, 0xffff0000, RZ, 0xc0, !PT ;  /* 0xffff00002a087812 */ /* 0x000fe200078ec0ff */
[----:B------:R-:W-:Y:S01]  /*7ec0*/  FFMA.FTZ R24, R14, R25, R24 ;  /* 0x000000190e187223 */ /* 0x000fe20000010018 */
[----:B------:R-:W-:Y:S01]  /*7ed0*/  LOP3.LUT R10, R44, 0xffff0000, RZ, 0xc0, !PT ;  /* 0xffff00002c0a7812 */ /* 0x000fe200078ec0ff */
[----:B------:R-:W-:Y:S01]  /*7ee0*/  FFMA.FTZ R29, R20, R15, -R29 ;  /* 0x0000000f141d7223 */ /* 0x000fe2000001081d */
[----:B------:R-:W-:Y:S01]  /*7ef0*/  LOP3.LUT R4, R0, 0xffff0000, RZ, 0xc0, !PT ;  /* 0xffff000000047812 */ /* 0x000fe200078ec0ff */
[----:B------:R-:W-:Y:S01]  /*7f00*/  FFMA.FTZ R13, R20, R21, R13 ;  /* 0x00000015140d7223 */ /* 0x000fe2000001000d */
[----:B------:R-:W-:Y:S01]  /*7f10*/  LOP3.LUT R6, R3, 0xffff0000, RZ, 0xc0, !PT ;  /* 0xffff000003067812 */ /* 0x000fe200078ec0ff */
[----:B------:R-:W-:Y:S01]  /*7f20*/  FMUL.FTZ R14, R9, R8 ;  /* 0x00000008090e7220 */ /* 0x000fe20000410000 */
[----:B------:R-:W-:Y:S01]  /*7f30*/  LOP3.LUT R5, R5, 0xffff0000, RZ, 0xc0, !PT ;  /* 0xffff000005057812 */ /* 0x000fe200078ec0ff */
[----:B------:R-:W-:Y:S01]  /*7f40*/  FMUL.FTZ R20, R11, R10 ;  /* 0x0000000a0b147220 */ /* 0x000fe20000410000 */
[----:B------:R-:W-:Y:S01]  /*7f50*/  LOP3.LUT R7, R7, 0xffff0000, RZ, 0xc0, !PT ;  /* 0xffff000007077812 */ /* 0x000fe200078ec0ff */
[----:B------:R-:W-:Y:S01]  /*7f60*/  FMUL.FTZ R9, R9, R4 ;  /* 0x0000000409097220 */ /* 0x000fe20000410000 */
[----:B------:R-:W-:Y:S01]  /*7f70*/  FMUL.FTZ R11, R11, R6 ;  /* 0x000000060b0b7220 */ /* 0x000fe20000410000 */
[----:B------:R-:W-:Y:S01]  /*7f80*/  FFMA.FTZ R14, R5, R4, -R14 ;  /* 0x00000004050e7223 */ /* 0x000fe2000001080e */
[----:B------:R-:W-:Y:S01]  /*7f90*/  F2FP.BF16.F32.PACK_AB R4, R30, R31 ;  /* 0x0000001f1e04723e */ /* 0x000fe200000010ff */
[----:B------:R-:W-:Y:S01]  /*7fa0*/  FFMA.FTZ R20, R7, R6, -R20 ;  /* 0x0000000607147223 */ /* 0x000fe20000010814 */
[----:B------:R-:W-:Y:S01]  /*7fb0*/  FFMA.FTZ R9, R5, R8, R9 ;  /* 0x0000000805097223 */ /* 0x000fe20000010009 */
[----:B------:R-:W-:Y:S01]  /*7fc0*/  FFMA.FTZ R26, R7, R10, R11 ;  /* 0x0000000a071a7223 */ /* 0x000fe2000001000b */
[----:B------:R-:W-:-:S02]  /*7fd0*/  F2FP.BF16.F32.PACK_AB R6, R35, R28 ;  /* 0x0000001c2306723e */ /* 0x000fc400000010ff */
[----:B------:R-:W-:Y:S02]  /*7fe0*/  F2FP.BF16.F32.PACK_AB R5, R14, R33 ;  /* 0x000000210e05723e */ /* 0x000fe400000010ff */
[----:B------:R-:W-:Y:S02]  /*7ff0*/  F2FP.BF16.F32.PACK_AB R7, R20, R29 ;  /* 0x0000001d1407723e */ /* 0x000fe400000010ff */
[----:B------:R-:W-:Y:S02]  /*8000*/  F2FP.BF16.F32.PACK_AB R8, R27, R34 ;  /* 0x000000221b08723e */ /* 0x000fe400000010ff */
[----:B------:R-:W-:Y:S01]  /*8010*/  F2FP.BF16.F32.PACK_AB R10, R37, R32 ;  /* 0x00000020250a723e */ /* 0x000fe200000010ff */
[----:B------:R1:W-:Y:S01]  /*8020*/  STS.128 [R36+0x20400], R4 ;  /* 0x0204000424007388 */ /* 0x0003e20000000c00 */
[----:B------:R-:W-:Y:S02]  /*8030*/  F2FP.BF16.F32.PACK_AB R9, R9, R24 ;  /* 0x000000180909723e */ /* 0x000fe400000010ff */
[----:B------:R-:W-:-:S05]  /*8040*/  F2FP.BF16.F32.PACK_AB R11, R26, R13 ;  /* 0x0000000d1a0b723e */ /* 0x000fca00000010ff */
[----:B------:R1:W-:Y:S02]  /*8050*/  STS.128 [R38+0x20400], R8 ;  /* 0x0204000826007388 */ /* 0x0003e40000000c00 */
.L_x_1386:
[----:B------:R-:W-:Y:S05]  /*8060*/  BSYNC B1 ;  /* 0x0000000000017941 */ /* 0x000fea0003800000 */
.L_x_1385:
[----:B------:R-:W-:Y:S05]  /*8070*/  @P0 BRA `(.L_x_1377) ;  /* 0x0000000400480947 */ /* 0x000fea0003800000 */
[----:B------:R-:W-:Y:S01]  /*8080*/  IMAD.IADD R45, R16, 0x1, R45 ;  /* 0x00000001102d7824 */ /* 0x000fe200078e022d */
[----:B-1----:R-:W-:Y:S01]  /*8090*/  SHF.R.U32.HI R5, RZ, 0x3, R230 ;  /* 0x00000003ff057819 */ /* 0x002fe200000116e6 */
[C---:B------:R-:W-:Y:S01]  /*80a0*/  IMAD.U32 R30, R41.reuse, 0x10000, RZ ;  /* 0x00010000291e7824 */ /* 0x040fe200078e00ff */
[----:B------:R-:W-:Y:S01]  /*80b0*/  LOP3.LUT R32, R41, 0xffff0000, RZ, 0xc0, !PT ;  /* 0xffff000029207812 */ /* 0x000fe200078ec0ff */
[----:B------:R-:W-:Y:S01]  /*80c0*/  IMAD.U32 R28, R39, 0x10000, RZ ;  /* 0x00010000271c7824 */ /* 0x000fe200078e00ff */
[----:B------:R-:W-:Y:S01]  /*80d0*/  LOP3.LUT R4, R230, 0x38, R45, 0xf8, !PT ;  /* 0x00000038e6047812 */ /* 0x000fe200078ef82d */
[----:B------:R-:W-:Y:S01]  /*80e0*/  IMAD.U32 R37, R0, 0x10000, RZ ;  /* 0x0001000000257824 */ /* 0x000fe200078e00ff */
[----:B------:R-:W-:Y:S02]  /*80f0*/  LOP3.LUT R41, R44, 0xffff0000, RZ, 0xc0, !PT ;  /* 0xffff00002c297812 */ /* 0x000fe400078ec0ff */
[----:B------:R-:W-:-:S05]  /*8100*/  LOP3.LUT R4, R4, R5, RZ, 0x3c, !PT ;  /* 0x0000000504047212 */ /* 0x000fca00078e3cff */
[----:B------:R-:W-:Y:S02]  /*8110*/  IMAD.IADD R9, R231, 0x1, R4 ;  /* 0x00000001e7097824 */ /* 0x000fe400078e0204 */
[----:B------:R-:W1:Y:S02]  /*8120*/  LDS.128 R4, [R228+0x20400] ;  /* 0x02040000e4047984 */ /* 0x000e640000000c00 */
[----:B0-----:R-:W-:-:S05]  /*8130*/  IMAD R13, R9, 0x2, R2 ;  /* 0x00000002090d7824 */ /* 0x001fca00078e0202 */
        /* <DEDUP_REMOVED lines=15> */
[----:B------:R-:W-:Y:S01]  /*8230*/  LOP3.LUT R24, R39, 0xffff0000, RZ, 0xc0, !PT ;  /* 0xffff000027187812 */ /* 0x000fe200078ec0ff */
[----:B------:R-:W-:Y:S01]  /*8240*/  FMUL.FTZ R33, R32, R8 ;  /* 0x0000000820217220 */ /* 0x000fe20000410000 */
[----:B------:R-:W-:-:S02]  /*8250*/  IMAD.U32 R39, R42, 0x10000, RZ ;  /* 0x000100002a277824 */ /* 0x000fc400078e00ff */
[-C--:B------:R-:W-:Y:S01]  /*8260*/  FFMA.FTZ R29, R28, R14.reuse, -R29 ;  /* 0x0000000e1c1d7223 */ /* 0x080fe2000001081d */
[----:B------:R-:W-:Y:S01]  /*8270*/  FFMA.FTZ R31, R30, R14, R31 ;  /* 0x0000000e1e1f7223 */ /* 0x000fe2000001001f */
[C---:B------:R-:W-:Y:S01]  /*8280*/  FMUL.FTZ R35, R24.reuse, R8 ;  /* 0x0000000818237220 */ /* 0x040fe20000410000 */
[-C--:B------:R-:W-:Y:S01]  /*8290*/  FFMA.FTZ R8, R24, R4.reuse, -R33 ;  /* 0x0000000418087223 */ /* 0x080fe20000010821 */
[-C--:B------:R-:W-:Y:S01]  /*82a0*/  FMUL.FTZ R24, R39, R25.reuse ;  /* 0x0000001927187220 */ /* 0x080fe20000410000 */
[----:B------:R-:W-:Y:S01]  /*82b0*/  FMUL.FTZ R28, R37, R25 ;  /* 0x00000019251c7220 */ /* 0x000fe20000410000 */
[----:B------:R-:W-:Y:S02]  /*82c0*/  IMAD.U32 R26, R10, 0x10000, RZ ;  /* 0x000100000a1a7824 */ /* 0x000fe400078e00ff */
[----:B------:R-:W-:Y:S01]  /*82d0*/  FFMA.FTZ R14, R32, R4, R35 ;  /* 0x00000004200e7223 */ /* 0x000fe20000010023 */
[----:B------:R-:W-:Y:S01]  /*82e0*/  IMAD.U32 R30, R43, 0x10000, RZ ;  /* 0x000100002b1e7824 */ /* 0x000fe200078e00ff */
[----:B------:R-:W-:Y:S01]  /*82f0*/  LOP3.LUT R10, R10, 0xffff0000, RZ, 0xc0, !PT ;  /* 0xffff00000a0a7812 */ /* 0x000fe200078ec0ff */
[----:B------:R-:W-:-:S02]  /*8300*/  IMAD.U32 R4, R40, 0x10000, RZ ;  /* 0x0001000028047824 */ /* 0x000fc400078e00ff */
[-C--:B------:R-:W-:Y:S01]  /*8310*/  FFMA.FTZ R24, R37, R15.reuse, -R24 ;  /* 0x0000000f25187223 */ /* 0x080fe20000010818 */
[----:B------:R-:W-:Y:S01]  /*8320*/  FFMA.FTZ R28, R39, R15, R28 ;  /* 0x0000000f271c7223 */ /* 0x000fe2000001001c */
[----:B------:R-:W-:Y:S01]  /*8330*/  LOP3.LUT R40, R40, 0xffff0000, RZ, 0xc0, !PT ;  /* 0xffff000028287812 */ /* 0x000fe200078ec0ff */
[-C--:B------:R-:W-:Y:S01]  /*8340*/  FMUL.FTZ R15, R30, R26.reuse ;  /* 0x0000001a1e0f7220 */ /* 0x080fe20000410000 */
[----:B------:R-:W-:Y:S01]  /*8350*/  LOP3.LUT R32, R43, 0xffff0000, RZ, 0xc0, !PT ;  /* 0xffff00002b207812 */ /* 0x000fe200078ec0ff */
[----:B------:R-:W-:Y:S02]  /*8360*/  IMAD.U32 R27, R11, 0x10000, RZ ;  /* 0x000100000b1b7824 */ /* 0x000fe400078e00ff */
[----:B------:R-:W-:Y:S01]  /*8370*/  FMUL.FTZ R25, R4, R26 ;  /* 0x0000001a04197220 */ /* 0x000fe20000410000 */
[----:B------:R-:W-:Y:S02]  /*8380*/  IMAD.U32 R39, R44, 0x10000, RZ ;  /* 0x000100002c277824 */ /* 0x000fe400078e00ff */
[----:B------:R-:W-:Y:S01]  /*8390*/  FFMA.FTZ R15, R4, R20, -R15 ;  /* 0x00000014040f7223 */ /* 0x000fe2000001080f */
[-C--:B------:R-:W-:Y:S01]  /*83a0*/  FMUL.FTZ R33, R32, R10.reuse ;  /* 0x0000000a20217220 */ /* 0x080fe20000410000 */
[----:B------:R-:W-:Y:S01]  /*83b0*/  FMUL.FTZ R35, R40, R10 ;  /* 0x0000000a28237220 */ /* 0x000fe20000410000 */
[----:B------:R-:W-:-:S02]  /*83c0*/  IMAD.U32 R37, R3, 0x10000, RZ ;  /* 0x0001000003257824 */ /* 0x000fc400078e00ff */
[-C--:B------:R-:W-:Y:S01]  /*83d0*/  FMUL.FTZ R4, R39, R27.reuse ;  /* 0x0000001b27047220 */ /* 0x080fe20000410000 */
[----:B------:R-:W-:Y:S01]  /*83e0*/  FFMA.FTZ R10, R30, R20, R25 ;  /* 0x000000141e0a7223 */ /* 0x000fe20000010019 */
[-C--:B------:R-:W-:Y:S01]  /*83f0*/  FFMA.FTZ R20, R40, R6.reuse, -R33 ;  /* 0x0000000628147223 */ /* 0x080fe20000010821 */
[----:B------:R-:W-:Y:S01]  /*8400*/  FFMA.FTZ R35, R32, R6, R35 ;  /* 0x0000000620237223 */ /* 0x000fe20000010023 */
[C---:B------:R-:W-:Y:S01]  /*8410*/  FMUL.FTZ R6, R37.reuse, R27 ;  /* 0x0000001b25067220 */ /* 0x040fe20000410000 */
[-C--:B------:R-:W-:Y:S01]  /*8420*/  FFMA.FTZ R25, R37, R21.reuse, -R4 ;  /* 0x0000001525197223 */ /* 0x080fe20000010804 */
[----:B------:R-:W-:Y:S02]  /*8430*/  LOP3.LUT R37, R42, 0xffff0000, RZ, 0xc0, !PT ;  /* 0xffff00002a257812 */ /* 0x000fe400078ec0ff */
[----:B------:R-:W-:Y:S01]  /*8440*/  LOP3.LUT R11, R11, 0xffff0000, RZ, 0xc0, !PT ;  /* 0xffff00000b0b7812 */ /* 0x000fe200078ec0ff */
[----:B------:R-:W-:Y:S01]  /*8450*/  FFMA.FTZ R21, R39, R21, R6 ;  /* 0x0000001527157223 */ /* 0x000fe20000010006 */
[----:B------:R-:W-:Y:S01]  /*8460*/  LOP3.LUT R27, R0, 0xffff0000, RZ, 0xc0, !PT ;  /* 0xffff0000001b7812 */ /* 0x000fe200078ec0ff */
[----:B------:R-:W-:Y:S01]  /*8470*/  FMUL.FTZ R0, R37, R9 ;  /* 0x0000000925007220 */ /* 0x000fe20000410000 */
[----:B------:R-:W-:Y:S01]  /*8480*/  LOP3.LUT R33, R3, 0xffff0000, RZ, 0xc0, !PT ;  /* 0xffff000003217812 */ /* 0x000fe200078ec0ff */
[----:B------:R-:W-:Y:S01]  /*8490*/  FMUL.FTZ R6, R41, R11 ;  /* 0x0000000b29067220 */ /* 0x000fe20000410000 */
[----:B------:R-:W-:Y:S01]  /*84a0*/  F2FP.BF16.F32.PACK_AB R10, R35, R10 ;  /* 0x0000000a230a723e */ /* 0x000fe200000010ff */
[C---:B------:R-:W-:Y:S01]  /*84b0*/  FMUL.FTZ R4, R27.reuse, R9 ;  /* 0x000000091b047220 */ /* 0x040fe20000410000 */
[----:B------:R-:W-:Y:S01]  /*84c0*/  FFMA.FTZ R3, R27, R5, -R0 ;  /* 0x000000051b037223 */ /* 0x000fe20000010800 */
[C---:B------:R-:W-:Y:S01]  /*84d0*/  FMUL.FTZ R26, R33.reuse, R11 ;  /* 0x0000000b211a7220 */ /* 0x040fe20000410000 */
[----:B------:R-:W-:Y:S01]  /*84e0*/  FFMA.FTZ R0, R33, R7, -R6 ;  /* 0x0000000721007223 */ /* 0x000fe20000010806 */
[----:B------:R-:W-:Y:S01]  /*84f0*/  FFMA.FTZ R9, R37, R5, R4 ;  /* 0x0000000525097223 */ /* 0x000fe20000010004 */
[----:B------:R-:W-:Y:S01]  /*8500*/  F2FP.BF16.F32.PACK_AB R6, R20, R15 ;  /* 0x0000000f1406723e */ /* 0x000fe200000010ff */
[----:B------:R-:W-:Y:S01]  /*8510*/  FFMA.FTZ R26, R41, R7, R26 ;  /* 0x00000007291a7223 */ /* 0x000fe2000001001a */
[----:B------:R-:W-:-:S02]  /*8520*/  F2FP.BF16.F32.PACK_AB R4, R8, R29 ;  /* 0x0000001d0804723e */ /* 0x000fc400000010ff */
[----:B------:R-:W-:Y:S02]  /*8530*/  F2FP.BF16.F32.PACK_AB R5, R3, R24 ;  /* 0x000000180305723e */ /* 0x000fe400000010ff */
[----:B------:R-:W-:Y:S02]  /*8540*/  F2FP.BF16.F32.PACK_AB R7, R0, R25 ;  /* 0x000000190007723e */ /* 0x000fe400000010ff */
[----:B------:R-:W-:Y:S02]  /*8550*/  F2FP.BF16.F32.PACK_AB R8, R14, R31 ;  /* 0x0000001f0e08723e */ /* 0x000fe400000010ff */
[----:B------:R-:W-:Y:S01]  /*8560*/  F2FP.BF16.F32.PACK_AB R9, R9, R28 ;  /* 0x0000001c0909723e */ /* 0x000fe200000010ff */
[----:B------:R4:W-:Y:S01]  /*8570*/  STS.128 [R228+0x20400], R4 ;  /* 0x02040004e4007388 */ /* 0x0009e20000000c00 */
[----:B------:R-:W-:-:S05]  /*8580*/  F2FP.BF16.F32.PACK_AB R11, R26, R21 ;  /* 0x000000151a0b723e */ /* 0x000fca00000010ff */
[----:B------:R4:W-:Y:S02]  /*8590*/  STS.128 [R13+0x20400], R8 ;  /* 0x020400080d007388 */ /* 0x0009e40000000c00 */
.L_x_1377:
[----:B------:R-:W-:Y:S05]  /*85a0*/  BSYNC B0 ;  /* 0x0000000000007941 */ /* 0x000fea0003800000 */
.L_x_1366:
[----:B------:R-:W-:Y:S01]  /*85b0*/  @!PT LDS RZ, [RZ] ;  /* 0x00000000fffff984 */ /* 0x000fe20000000800 */
[----:B------:R-:W-:Y:S01]  /*85c0*/  @!PT LDS RZ, [RZ] ;  /* 0x00000000fffff984 */ /* 0x000fe20000000800 */
[----:B------:R-:W-:Y:S01]  /*85d0*/  @!PT LDS RZ, [RZ] ;  /* 0x00000000fffff984 */ /* 0x000fe20000000800 */
[----:B------:R-:W-:Y:S01]  /*85e0*/  @!PT LDS RZ, [RZ] ;  /* 0x00000000fffff984 */ /* 0x000fe20000000800 */
[----:B------:R5:W-:Y:S06]  /*85f0*/  MEMBAR.ALL.CTA ;  /* 0x0000000000007992 */ /* 0x000bec0000008000 */
[----:B-----5:R-:W5:Y:S01]  /*8600*/  FENCE.VIEW.ASYNC.S ;  /* 0x00000000000073c6 */ /* 0x020f620000000000 */
[----:B------:R-:W-:Y:S05]  /*8610*/  WARPSYNC.ALL ;  /* 0x0000000000007948 */ /* 0x000fea0003800000 */
[----:B-----5:R-:W-:Y:S06]  /*8620*/  BAR.SYNC.DEFER_BLOCKING 0xd, 0x80 ;  /* 0x0342000000007b1d */ /* 0x020fec0000010000 */
.L_x_1363:
[----:B------:R-:W-:-:S13]  /*8630*/  ISETP.NE.AND P0, PT, R187, 0x3, PT ;  /* 0x00000003bb00780c */ /* 0x000fda0003f05270 */
[----:B------:R-:W-:Y:S05]  /*8640*/  @!P0 BRA `(.L_x_1387) ;  /* 0x0000000000048947 */ /* 0x000fea0003800000 */
[----:B------:R-:W-:Y:S01]  /*8650*/  BPT.TRAP 0x1 ;  /* 0x000000040000795c */ /* 0x000fe20000300000 */
.L_x_1387:
[----:B------:R-:W-:Y:S01]  /*8660*/  IMAD R20, R18, 0x8, R2 ;  /* 0x0000000812147824 */ /* 0x000fe200078e0202 */
[----:B0---4-:R-:W-:-:S04]  /*8670*/  SHF.L.U32 R13, R23, 0x1f, RZ ;  /* 0x0000001f170d7819 */ /* 0x011fc800000006ff */
[----:B------:R0:W4:Y:S01]  /*8680*/  SYNCS.PHASECHK.TRANS64.TRYWAIT P1, [R20+URZ+0x38830], R13 ;  /* 0x0388300d140075a7 */ /* 0x000122000802017f */
[----:B------:R-:W-:Y:S05]  /*8690*/  @!P0 BRA `(.L_x_1388) ;  /* 0x0000000000048947 */ /* 0x000fea0003800000 */
[----:B------:R-:W-:Y:S01]  /*86a0*/  BPT.TRAP 0x1 ;  /* 0x000000040000795c */ /* 0x000fe20000300000 */
.L_x_1388:
[C---:B--23--:R-:W-:Y:S02]  /*86b0*/  VIADD R0, R2.reuse, 0x22400 ;  /* 0x0002240002007836 */ /* 0x04cfe40000000000 */
[----:B-1----:R-:W-:-:S03]  /*86c0*/  VIADD R3, R2, 0x20400 ;  /* 0x0002040002037836 */ /* 0x002fc60000000000 */
[----:B------:R-:W-:Y:S02]  /*86d0*/  SHF.R.U32.HI R0, RZ, 0x4, R0 ;  /* 0x00000004ff007819 */ /* 0x000fe40000011600 */
[----:B------:R-:W-:Y:S02]  /*86e0*/  SHF.R.U32.HI R3, RZ, 0x4, R3 ;  /* 0x00000004ff037819 */ /* 0x000fe40000011603 */
[----:B------:R-:W-:Y:S02]  /*86f0*/  LOP3.LUT R0, R0, 0x3fff, RZ, 0xc0, !PT ;  /* 0x00003fff00007812 */ /* 0x000fe400078ec0ff */
[----:B------:R-:W-:Y:S02]  /*8700*/  LOP3.LUT R8, R3, 0x3fff, RZ, 0xc0, !PT ;  /* 0x00003fff03087812 */ /* 0x000fe400078ec0ff */
[----:B------:R-:W-:Y:S01]  /*8710*/  LOP3.LUT R3, R0, 0x10000, RZ, 0xfc, !PT ;  /* 0x0001000000037812 */ /* 0x000fe200078efcff */
[----:B----4-:R-:W-:Y:S06]  /*8720*/  @P1 BRA `(.L_x_1389) ;  /* 0x0000000000081947 */ /* 0x010fec0003800000 */
[----:B------:R-:W1:Y:S02]  /*8730*/  SYNCS.PHASECHK.TRANS64.TRYWAIT P1, [R20+URZ+0x38830], R13 ;  /* 0x0388300d140075a7 */ /* 0x000e64000802017f */
[----:B-1----:R-:W-:Y:S05]  /*8740*/  @!P1 BRA `(.L_x_1390) ;  /* 0x0000014000989947 */ /* 0x002fea0003800000 */
.L_x_1389:
[----:B------:R-:W-:Y:S01]  /*8750*/  IMAD R10, R18, 0x200, R3 ;  /* 0x00000200120a7824 */ /* 0x000fe200078e0203 */
        /* <DEDUP_REMOVED lines=12> */
[----:B------:R-:W-:Y:S01]  /*8820*/  BSSY B0, `(.L_x_1391) ;  /* 0x0000024000007945 */ /* 0x000fe20003800000 */
        /* <DEDUP_REMOVED lines=14> */
[----:B------:R-:W-:Y:S02]  /*8910*/  WARPGROUP.DEPBAR.LE gsb0, 0x0 ;  /* 0x00008000000079c5 */ /* 0x000fe40000010000 */
[----:B------:R-:W-:-:S07]  /*8920*/  WARPGROUP.ARRIVE ;  /* 0x00000000000079c5 */ /* 0x000fce0000000000 */
        /* <DEDUP_REMOVED lines=10> */
[----:B------:R-:W-:Y:S02]  /*89d0*/  R2UR UR6, R10 ;  /* 0x000000000a0672ca */ /* 0x000fe400000e0000 */
[----:B------:R-:W-:Y:S02]  /*89e0*/  R2UR UR7, R11 ;  /* 0x000000000b0772ca */ /* 0x000fe400000e0000 */
[----:B------:R-:W-:Y:S01]  /*89f0*/  SHF.L.U32 R11, R12, 0x1f, RZ ;  /* 0x0000001f0c0b7819 */ /* 0x000fe200000006ff */
[----:B------:R-:W-:-:S02]  /*8a00*/  WARPGROUP.DEPBAR.LE gsb0, 0x0 ;  /* 0x00008000000079c5 */ /* 0x000fc40000010000 */
[----:B------:R-:W-:-:S08]  /*8a10*/  WARPGROUP.ARRIVE ;  /* 0x00000000000079c5 */ /* 0x000fd00000000000 */
[----:B------:R-:W-:Y:S03]  /*8a20*/  HGMMA.64x64x16.F32.BF16 R24, gdesc[UR4], R24, gsb0 ;  /* 0x00e00000041879f0 */ /* 0x000fe60008001818 */
[----:B------:R-:W-:Y:S02]  /*8a30*/  WARPGROUP.DEPBAR.LE gsb0, 0x0 ;  /* 0x00008000000079c5 */ /* 0x000fe40000010000 */
[----:B------:R-:W2:Y:S02]  /*8a40*/  SYNCS.PHASECHK.TRANS64.TRYWAIT P1, [R2+URZ+0x38810], R11 ;  /* 0x0388100b020075a7 */ /* 0x000ea4000802017f */
[----:B--2---:R-:W-:Y:S05]  /*8a50*/  @!P1 BRA `(.L_x_1392) ;  /* 0x0000013c00e89947 */ /* 0x004fea0003800000 */
.L_x_1632:
[----:B------:R-:W-:Y:S05]  /*8a60*/  BSYNC B0 ;  /* 0x0000000000007941 */ /* 0x000fea0003800000 */
.L_x_1391:
[----:B------:R-:W-:Y:S05]  /*8a70*/  @!P0 BRA `(.L_x_1393) ;  /* 0x0000000000048947 */ /* 0x000fea0003800000 */
[----:B------:R-:W-:Y:S01]  /*8a80*/  BPT.TRAP 0x1 ;  /* 0x000000040000795c */ /* 0x000fe20000300000 */
.L_x_1393:
[----:B------:R3:W4:Y:S01]  /*8a90*/  SYNCS.PHASECHK.TRANS64.TRYWAIT P1, [R20+URZ+0x38850], R13 ;  /* 0x0388500d140075a7 */ /* 0x000722000802017f */
[----:B------:R-:W-:Y:S05]  /*8aa0*/  @!P0 BRA `(.L_x_1394) ;  /* 0x0000000000048947 */ /* 0x000fea0003800000 */
[----:B------:R-:W-:Y:S01]  /*8ab0*/  BPT.TRAP 0x1 ;  /* 0x000000040000795c */ /* 0x000fe20000300000 */
.L_x_1394:
[C---:B------:R-:W-:Y:S01]  /*8ac0*/  VIADD R0, R2.reuse, 0x400 ;  /* 0x0000040002007836 */ /* 0x040fe20000000000 */
[----:B------:R-:W-:Y:S01]  /*8ad0*/  BSSY B0, `(.L_x_1395) ;  /* 0x000000a000007945 */ /* 0x000fe20003800000 */
[----:B------:R-:W-:-:S03]  /*8ae0*/  VIADD R10, R2, 0x26400 ;  /* 0x00026400020a7836 */ /* 0x000fc60000000000 */
[----:B------:R-:W-:Y:S02]  /*8af0*/  SHF.R.U32.HI R0, RZ, 0x4, R0 ;  /* 0x00000004ff007819 */ /* 0x000fe40000011600 */
[----:B------:R-:W-:Y:S02]  /*8b00*/  SHF.R.U32.HI R10, RZ, 0x4, R10 ;  /* 0x00000004ff0a7819 */ /* 0x000fe4000001160a */
[----:B------:R-:W-:Y:S02]  /*8b10*/  LOP3.LUT R0, R0, 0x3fff, RZ, 0xc0, !PT ;  /* 0x00003fff00007812 */ /* 0x000fe400078ec0ff */
[----:B--2---:R-:W-:Y:S02]  /*8b20*/  LOP3.LUT R11, R10, 0x3fff, RZ, 0xc0, !PT ;  /* 0x00003fff0a0b7812 */ /* 0x004fe400078ec0ff */
[----:B------:R-:W-:Y:S01]  /*8b30*/  LOP3.LUT R10, R0, 0x10000, RZ, 0xfc, !PT ;  /* 0x00010000000a7812 */ /* 0x000fe200078efcff */
[----:B----4-:R-:W-:Y:S06]  /*8b40*/  @P1 BRA `(.L_x_1396) ;  /* 0x0000000000081947 */ /* 0x010fec0003800000 */
[----:B------:R-:W2:Y:S02]  /*8b50*/  SYNCS.PHASECHK.TRANS64.TRYWAIT P1, [R20+URZ+0x38850], R13 ;  /* 0x0388500d140075a7 */ /* 0x000ea4000802017f */
[----:B--2---:R-:W-:Y:S05]  /*8b60*/  @!P1 BRA `(.L_x_1397) ;  /* 0x0000013c00b89947 */ /* 0x004fea0003800000 */
.L_x_1396:
[----:B------:R-:W-:Y:S05]  /*8b70*/  BSYNC B0 ;  /* 0x0000000000007941 */ /* 0x000fea0003800000 */
.L_x_1395:
[----:B------:R-:W-:Y:S01]  /*8b80*/  LOP3.LUT R0, R11, 0x10000, RZ, 0xfc, !PT ;  /* 0x000100000b007812 */ /* 0x000fe200078efcff */
[----:B------:R-:W-:Y:S01]  /*8b90*/  IMAD R12, R18, 0x1000, R10 ;  /* 0x00001000120c7824 */ /* 0x000fe200078e020a */
[----:B------:R-:W-:Y:S05]  /*8ba0*/  WARPSYNC.ALL ;  /* 0x0000000000007948 */ /* 0x000fea0003800000 */
[----:B------:R-:W-:Y:S01]  /*8bb0*/  IMAD.MOV.U32 R14, RZ, RZ, R0 ;  /* 0x000000ffff0e7224 */ /* 0x000fe200078e0000 */
[----:B------:R-:W-:Y:S01]  /*8bc0*/  R2UR UR6, R12 ;  /* 0x000000000c0672ca */ /* 0x000fe200000e0000 */
[----:B------:R-:W-:Y:S01]  /*8bd0*/  IMAD.MOV.U32 R15, RZ, RZ, 0x40000040 ;  /* 0x40000040ff0f7424 */ /* 0x000fe200078e00ff */
[----:B------:R-:W-:Y:S01]  /*8be0*/  WARPGROUP.ARRIVE ;  /* 0x00000000000079c5 */ /* 0x000fe20000000000 */
[----:B0123--:R-:W-:Y:S01]  /*8bf0*/  IMAD.MOV.U32 R13, RZ, RZ, 0x40000040 ;  /* 0x40000040ff0d7424 */ /* 0x00ffe200078e00ff */
        /* <DEDUP_REMOVED lines=9> */
[----:B------:R-:W-:Y:S01]  /*8c90*/  VIADD R62, R12, 0x800 ;  /* 0x000008000c3e7836 */ /* 0x000fe20000000000 */
[----:B------:R-:W1:Y:S01]  /*8ca0*/  S2R R65, SR_TID.X ;  /* 0x0000000000417919 */ /* 0x000e620000002100 */
[----:B------:R-:W-:-:S02]  /*8cb0*/  VIADD R60, R0, 0x800 ;  /* 0x00000800003c7836 */ /* 0x000fc40000000000 */
[----:B------:R-:W-:Y:S02]  /*8cc0*/  IMAD.MOV.U32 R57, RZ, RZ, 0xa00 ;  /* 0x00000a00ff397424 */ /* 0x000fe400078e00ff */
[----:B------:R-:W-:Y:S02]  /*8cd0*/  IMAD.MOV.U32 R61, RZ, RZ, 0x40000040 ;  /* 0x40000040ff3d7424 */ /* 0x000fe400078e00ff */
[----:B------:R-:W-:Y:S01]  /*8ce0*/  HGMMA.64x64x16.F32.BF16 R24, gdesc[UR4], R24, gsb0 ;  /* 0x00e00000041879f0 */ /* 0x000fe20008001818 */
[----:B------:R-:W-:Y:S01]  /*8cf0*/  R2UR UR4, R58 ;  /* 0x000000003a0472ca */ /* 0x000fe200000e0000 */
[----:B------:R-:W-:Y:S01]  /*8d00*/  VIADD R58, R0, 0x4 ;  /* 0x00000004003a7836 */ /* 0x000fe20000000000 */
[----:B------:R-:W-:Y:S01]  /*8d10*/  R2UR UR5, R59 ;  /* 0x000000003b0572ca */ /* 0x000fe200000e0000 */
[----:B------:R-:W-:Y:S01]  /*8d20*/  IMAD.MOV.U32 R59, RZ, RZ, 0x40000040 ;  /* 0x40000040ff3b7424 */ /* 0x000fe200078e00ff */
[----:B------:R-:W-:Y:S01]  /*8d30*/  R2UR UR6, R14 ;  /* 0x000000000e0672ca */ /* 0x000fe200000e0000 */
[----:B------:R-:W-:Y:S01]  /*8d40*/  VIADD R14, R12, 0x4 ;  /* 0x000000040c0e7836 */ /* 0x000fe20000000000 */
[----:B------:R-:W-:Y:S01]  /*8d50*/  R2UR UR7, R15 ;  /* 0x000000000f0772ca */ /* 0x000fe200000e0000 */
[----:B------:R-:W-:-:S02]  /*8d60*/  IMAD.MOV.U32 R15, RZ, RZ, 0x40000040 ;  /* 0x40000040ff0f7424 */ /* 0x000fc400078e00ff */
[----:B------:R-:W-:Y:S01]  /*8d70*/  IMAD.MOV.U32 R63, RZ, RZ, 0x40000040 ;  /* 0x40000040ff3f7424 */ /* 0x000fe200078e00ff */
[----:B0-----:R-:W-:Y:S02]  /*8d80*/  SHF.R.U32.HI R21, RZ, 0x7, R21 ;  /* 0x00000007ff157819 */ /* 0x001fe40000011615 */
[----:B-1----:R-:W-:-:S03]  /*8d90*/  LOP3.LUT R65, R65, 0x7f, RZ, 0xc0, !PT ;  /* 0x0000007f41417812 */ /* 0x002fc600078ec0ff */
[----:B------:R0:W1:Y:S02]  /*8da0*/  SHFL.IDX PT, R11, R21, RZ, 0x1f ;  /* 0x00001fff150b7589 */ /* 0x00006400000e0000 */
[----:B0-----:R-:W-:Y:S01]  /*8db0*/  IMAD.MOV.U32 R21, RZ, RZ, 0x4 ;  /* 0x00000004ff157424 */ /* 0x001fe200078e00ff */
[----:B-1----:R-:W-:-:S04]  /*8dc0*/  ISETP.GT.AND P1, PT, R11, 0x7f, PT ;  /* 0x0000007f0b00780c */ /* 0x002fc80003f24270 */
[----:B------:R-:W-:Y:S02]  /*8dd0*/  SEL R11, RZ, 0x2, !P1 ;  /* 0x00000002ff0b7807 */ /* 0x000fe40004800000 */
[C---:B------:R-:W-:Y:S02]  /*8de0*/  SEL R13, R21.reuse, 0x2, P1 ;  /* 0x00000002150d7807 */ /* 0x040fe40000800000 */
[----:B------:R-:W-:Y:S02]  /*8df0*/  SEL R21, R21, 0x6, !P1 ;  /* 0x0000000615157807 */ /* 0x000fe40004800000 */
[----:B------:R-:W-:-:S04]  /*8e00*/  SEL R57, R57, 0x980, P1 ;  /* 0x0000098039397807 */ /* 0x000fc80000800000 */
[----:B------:R-:W-:Y:S01]  /*8e10*/  LOP3.LUT R57, R57, 0xa00, RZ, 0xc0, !PT ;  /* 0x00000a0039397812 */ /* 0x000fe200078ec0ff */
[----:B------:R-:W-:Y:S02]  /*8e20*/  WARPGROUP.DEPBAR.LE gsb0, 0x0 ;  /* 0x00008000000079c5 */ /* 0x000fe40000010000 */
[----:B------:R-:W-:-:S06]  /*8e30*/  WARPGROUP.ARRIVE ;  /* 0x00000000000079c5 */ /* 0x000fcc0000000000 */
        /* <DEDUP_REMOVED lines=8> */
[----:B------:R-:W-:Y:S01]  /*8ec0*/  IMAD.MOV.U32 R15, RZ, RZ, 0x40000040 ;  /* 0x40000040ff0f7424 */ /* 0x000fe200078e00ff */
[----:B------:R-:W-:Y:S02]  /*8ed0*/  WARPGROUP.DEPBAR.LE gsb0, 0x0 ;  /* 0x00008000000079c5 */ /* 0x000fe40000010000 */
[----:B------:R-:W-:-:S09]  /*8ee0*/  WARPGROUP.ARRIVE ;  /* 0x00000000000079c5 */ /* 0x000fd20000000000 */
        /* <DEDUP_REMOVED lines=134> */
[----:B------:R-:W-:Y:S01]  /*9750*/  IMAD.IADD R58, R11, 0x1, R62 ;  /* 0x000000010b3a7824 */ /* 0x000fe200078e023e */
[----:B------:R-:W-:Y:S01]  /*9760*/  R2UR UR5, R59 ;  /* 0x000000003b0572ca */ /* 0x000fe200000e0000 */
[----:B------:R-:W-:Y:S01]  /*9770*/  IMAD.MOV.U32 R59, RZ, RZ, 0x40000040 ;  /* 0x40000040ff3b7424 */ /* 0x000fe200078e00ff */
[----:B------:R-:W-:Y:S01]  /*9780*/  R2UR UR6, R14 ;  /* 0x000000000e0672ca */ /* 0x000fe200000e0000 */
[----:B------:R-:W-:Y:S01]  /*9790*/  IMAD.IADD R14, R11, 0x1, R60 ;  /* 0x000000010b0e7824 */ /* 0x000fe200078e023c */
[----:B------:R-:W-:Y:S01]  /*97a0*/  R2UR UR7, R15 ;  /* 0x000000000f0772ca */ /* 0x000fe200000e0000 */
[----:B------:R-:W-:Y:S01]  /*97b0*/  IMAD.MOV.U32 R15, RZ, RZ, 0x40000040 ;  /* 0x40000040ff0f7424 */ /* 0x000fe200078e00ff */
[----:B------:R-:W-:Y:S02]  /*97c0*/  WARPGROUP.DEPBAR.LE gsb0, 0x0 ;  /* 0x00008000000079c5 */ /* 0x000fe40000010000 */
[----:B------:R-:W-:-:S09]  /*97d0*/  WARPGROUP.ARRIVE ;  /* 0x00000000000079c5 */ /* 0x000fd20000000000 */
[----:B------:R-:W-:Y:S01]  /*97e0*/  HGMMA.64x64x16.F32.BF16 R24, gdesc[UR4], R24, gsb0 ;  /* 0x00e00000041879f0 */ /* 0x000fe20008001818 */
[----:B------:R-:W-:Y:S01]  /*97f0*/  R2UR UR6, R58 ;  /* 0x000000003a0672ca */ /* 0x000fe200000e0000 */
[--C-:B------:R-:W-:Y:S01]  /*9800*/  IMAD.IADD R58, R62, 0x1, R13.reuse ;  /* 0x000000013e3a7824 */ /* 0x100fe200078e020d */
        /* <DEDUP_REMOVED lines=21> */
[----:B------:R-:W-:Y:S01]  /*9960*/  IMAD.MOV.U32 R14, RZ, RZ, 0x28 ;  /* 0x00000028ff0e7424 */ /* 0x000fe200078e00ff */
[----:B------:R-:W-:Y:S02]  /*9970*/  R2UR UR5, R15 ;  /* 0x000000000f0572ca */ /* 0x000fe400000e0000 */
[----:B------:R-:W-:Y:S02]  /*9980*/  R2UR UR6, R58 ;  /* 0x000000003a0672ca */ /* 0x000fe400000e0000 */
[----:B------:R-:W-:Y:S01]  /*9990*/  R2UR UR7, R59 ;  /* 0x000000003b0772ca */ /* 0x000fe200000e0000 */
[----:B------:R-:W-:Y:S01]  /*99a0*/  IMAD.MOV.U32 R59, RZ, RZ, 0x40000040 ;  /* 0x40000040ff3b7424 */ /* 0x000fe200078e00ff */
[----:B------:R-:W-:-:S04]  /*99b0*/  SEL R14, R14, 0x26, P1 ;  /* 0x000000260e0e7807 */ /* 0x000fc80000800000 */
[----:B------:R-:W-:-:S04]  /*99c0*/  LOP3.LUT R15, R14, 0x6, RZ, 0xc0, !PT ;  /* 0x000000060e0f7812 */ /* 0x000fc800078ec0ff */
[CC--:B------:R-:W-:Y:S02]  /*99d0*/  IADD3 R58, R15.reuse, R57.reuse, R0 ;  /* 0x000000390f3a7210 */ /* 0x0c0fe40007ffe000 */
[----:B------:R-:W-:Y:S01]  /*99e0*/  IADD3 R14, R15, R57, R12 ;  /* 0x000000390f0e7210 */ /* 0x000fe20007ffe00c */
[----:B------:R-:W-:Y:S02]  /*99f0*/  IMAD.MOV.U32 R15, RZ, RZ, 0x40000040 ;  /* 0x40000040ff0f7424 */ /* 0x000fe400078e00ff */
[----:B------:R-:W-:-:S05]  /*9a00*/  IMAD.MOV.U32 R57, RZ, RZ, 0xc00 ;  /* 0x00000c00ff397424 */ /* 0x000fca00078e00ff */
        /* <DEDUP_REMOVED lines=12> */
[C---:B------:R-:W-:Y:S02]  /*9ad0*/  IMAD.IADD R62, R11.reuse, 0x1, R58 ;  /* 0x000000010b3e7824 */ /* 0x040fe400078e023a */
[----:B------:R-:W-:-:S02]  /*9ae0*/  IMAD.IADD R60, R11, 0x1, R14 ;  /* 0x000000010b3c7824 */ /* 0x000fc400078e020e */
[----:B------:R-:W-:Y:S01]  /*9af0*/  IMAD.MOV.U32 R15, RZ, RZ, 0x40000040 ;  /* 0x40000040ff0f7424 */ /* 0x000fe200078e00ff */
[----:B------:R-:W-:Y:S02]  /*9b00*/  WARPGROUP.DEPBAR.LE gsb0, 0x0 ;  /* 0x00008000000079c5 */ /* 0x000fe40000010000 */
[----:B------:R-:W-:-:S06]  /*9b10*/  WARPGROUP.ARRIVE ;  /* 0x00000000000079c5 */ /* 0x000fcc0000000000 */
        /* <DEDUP_REMOVED lines=8> */
[----:B------:R-:W-:Y:S02]  /*9ba0*/  IMAD.MOV.U32 R63, RZ, RZ, 0x40000040 ;  /* 0x40000040ff3f7424 */ /* 0x000fe400078e00ff */
[----:B------:R-:W-:-:S02]  /*9bb0*/  IMAD.IADD R14, R21, 0x1, R14 ;  /* 0x00000001150e7824 */ /* 0x000fc400078e020e */
[----:B------:R-:W-:Y:S01]  /*9bc0*/  IMAD.IADD R58, R21, 0x1, R58 ;  /* 0x00000001153a7824 */ /* 0x000fe200078e023a */
[----:B------:R-:W-:Y:S02]  /*9bd0*/  WARPGROUP.DEPBAR.LE gsb0, 0x0 ;  /* 0x00008000000079c5 */ /* 0x000fe40000010000 */
[----:B------:R-:W-:-:S06]  /*9be0*/  WARPGROUP.ARRIVE ;  /* 0x00000000000079c5 */ /* 0x000fcc0000000000 */
[----:B------:R-:W-:Y:S01]  /*9bf0*/  HGMMA.64x64x16.F32.BF16 R24, gdesc[UR4], R24, gsb0 ;  /* 0x00e00000041879f0 */ /* 0x000fe20008001818 */
[----:B------:R-:W-:Y:S02]  /*9c00*/  R2UR UR4, R60 ;  /* 0x000000003c0472ca */ /* 0x000fe400000e0000 */
[----:B------:R-:W-:Y:S01]  /*9c10*/  R2UR UR5, R61 ;  /* 0x000000003d0572ca */ /* 0x000fe200000e0000 */
[----:B------:R-:W-:Y:S01]  /*9c20*/  IMAD.MOV.U32 R61, RZ, RZ, 0x40000040 ;  /* 0x40000040ff3d7424 */ /* 0x000fe200078e00ff */
[----:B------:R-:W-:Y:S02]  /*9c30*/  R2UR UR6, R62 ;  /* 0x000000003e0672ca */ /* 0x000fe400000e0000 */
        /* <DEDUP_REMOVED lines=48> */
[----:B------:R-:W-:Y:S01]  /*9f40*/  R2UR UR4, R60 ;  /* 0x000000003c0472ca */ /* 0x000fe200000e0000 */
[----:B------:R-:W-:Y:S01]  /*9f50*/  VIADD R60, R12, 0xe00 ;  /* 0x00000e000c3c7836 */ /* 0x000fe20000000000 */
[----:B------:R-:W-:Y:S02]  /*9f60*/  R2UR UR5, R61 ;  /* 0x000000003d0572ca */ /* 0x000fe400000e0000 */
        /* <DEDUP_REMOVED lines=17> */
[----:B------:R-:W-:Y:S01]  /*a080*/  IMAD.MOV.U32 R15, RZ, RZ, 0x40000040 ;  /* 0x40000040ff0f7424 */ /* 0x000fe200078e00ff */
        /* <DEDUP_REMOVED lines=8> */
[----:B------:R-:W-:Y:S01]  /*a110*/  IMAD.IADD R14, R11, 0x1, R58 ;  /* 0x000000010b0e7824 */ /* 0x000fe200078e023a */
[----:B------:R-:W-:Y:S01]  /*a120*/  R2UR UR7, R15 ;  /* 0x000000000f0772ca */ /* 0x000fe200000e0000 */
        /* <DEDUP_REMOVED lines=17> */
[----:B------:R-:W-:-:S04]  /*a240*/  LOP3.LUT R13, R13, 0x1e00, RZ, 0xc0, !PT ;  /* 0x00001e000d0d7812 */ /* 0x000fc800078ec0ff */
[----:B------:R-:W-:Y:S01]  /*a250*/  IADD3 R12, R11, R13, R12 ;  /* 0x0000000d0b0c7210 */ /* 0x000fe20007ffe00c */
[----:B------:R-:W-:Y:S02]  /*a260*/  WARPGROUP.DEPBAR.LE gsb0, 0x0 ;  /* 0x00008000000079c5 */ /* 0x000fe40000010000 */
[----:B------:R-:W-:-:S06]  /*a270*/  WARPGROUP.ARRIVE ;  /* 0x00000000000079c5 */ /* 0x000fcc0000000000 */
[----:B------:R-:W-:Y:S01]  /*a280*/  HGMMA.64x64x16.F32.BF16 R24, gdesc[UR4], R24, gsb0 ;  /* 0x00e00000041879f0 */ /* 0x000fe20008001818 */
[----:B------:R-:W-:Y:S02]  /*a290*/  R2UR UR4, R62 ;  /* 0x000000003e0472ca */ /* 0x000fe400000e0000 */
[----:B------:R-:W-:Y:S02]  /*a2a0*/  R2UR UR5, R63 ;  /* 0x000000003f0572ca */ /* 0x000fe400000e0000 */
[----:B------:R-:W-:Y:S01]  /*a2b0*/  R2UR UR6, R14 ;  /* 0x000000000e0672ca */ /* 0x000fe200000e0000 */
[----:B------:R-:W-:Y:S01]  /*a2c0*/  IMAD.IADD R14, R21, 0x1, R58 ;  /* 0x00000001150e7824 */ /* 0x000fe200078e023a */
[----:B------:R-:W-:Y:S01]  /*a2d0*/  R2UR UR7, R15 ;  /* 0x000000000f0772ca */ /* 0x000fe200000e0000 */
[----:B------:R-:W-:Y:S02]  /*a2e0*/  IMAD.IADD R58, R21, 0x1, R60 ;  /* 0x00000001153a7824 */ /* 0x000fe400078e023c */
[----:B------:R-:W-:Y:S01]  /*a2f0*/  IMAD.MOV.U32 R15, RZ, RZ, 0x40000040 ;  /* 0x40000040ff0f7424 */ /* 0x000fe200078e00ff */
[----:B------:R-:W-:-:S02]  /*a300*/  WARPGROUP.DEPBAR.LE gsb0, 0x0 ;  /* 0x00008000000079c5 */ /* 0x000fc40000010000 */
[----:B------:R-:W-:-:S07]  /*a310*/  WARPGROUP.ARRIVE ;  /* 0x00000000000079c5 */ /* 0x000fce0000000000 */
[----:B------:R-:W-:Y:S01]  /*a320*/  HGMMA.64x64x16.F32.BF16 R24, gdesc[UR4], R24, gsb0 ;  /* 0x00e00000041879f0 */ /* 0x000fe20008001818 */
[----:B------:R-:W-:Y:S02]  /*a330*/  R2UR UR4, R14 ;  /* 0x000000000e0472ca */ /* 0x000fe400000e0000 */
[----:B------:R-:W-:Y:S01]  /*a340*/  R2UR UR5, R15 ;  /* 0x000000000f0572ca */ /* 0x000fe200000e0000 */
[----:B------:R-:W-:Y:S01]  /*a350*/  IMAD.MOV.U32 R15, RZ, RZ, 0x40000040 ;  /* 0x40000040ff0f7424 */ /* 0x000fe200078e00ff */
[----:B------:R-:W-:Y:S02]  /*a360*/  R2UR UR6, R58 ;  /* 0x000000003a0672ca */ /* 0x000fe400000e0000 */
[----:B------:R-:W-:Y:S02]  /*a370*/  R2UR UR7, R59 ;  /* 0x000000003b0772ca */ /* 0x000fe400000e0000 */
[----:B------:R-:W-:Y:S01]  /*a380*/  IADD3 R14, R11, R13, R0 ;  /* 0x0000000d0b0e7210 */ /* 0x000fe20007ffe000 */
[----:B------:R-:W-:Y:S01]  /*a390*/  IMAD.MOV.U32 R13, RZ, RZ, 0x40000040 ;  /* 0x40000040ff0d7424 */ /* 0x000fe200078e00ff */
[----:B------:R-:W-:-:S02]  /*a3a0*/  WARPGROUP.DEPBAR.LE gsb0, 0x0 ;  /* 0x00008000000079c5 */ /* 0x000fc40000010000 */
[----:B------:R-:W-:-:S07]  /*a3b0*/  WARPGROUP.ARRIVE ;  /* 0x00000000000079c5 */ /* 0x000fce0000000000 */
        /* <DEDUP_REMOVED lines=51> */
[----:B-1----:R-:W-:Y:S01]  /*a6f0*/  FSEL R25, R25, -INF , P2 ;  /* 0xff80000019197808 */ /* 0x002fe20001000000 */
[----:B------:R-:W-:Y:S01]  /*a700*/  FMUL.FTZ R46, R46, UR4 ;  /* 0x000000042e2e7c20 */ /* 0x000fe20008410000 */
[----:B------:R-:W-:Y:S01]  /*a710*/  FMUL.FTZ R47, R47, UR4 ;  /* 0x000000042f2f7c20 */ /* 0x000fe20008410000 */
[----:B------:R-:W-:Y:S01]  /*a720*/  FMUL.FTZ R50, R50, UR4 ;  /* 0x0000000432327c20 */ /* 0x000fe20008410000 */
[----:B------:R-:W-:Y:S01]  /*a730*/  FMNMX.FTZ R11, R24, R25, !PT ;  /* 0x00000019180b7209 */ /* 0x000fe20007810000 */
[----:B------:R-:W-:Y:S01]  /*a740*/  FMUL.FTZ R51, R51, UR4 ;  /* 0x0000000433337c20 */ /* 0x000fe20008410000 */
[----:B------:R-:W-:Y:S01]  /*a750*/  FMUL.FTZ R54, R54, UR4 ;  /* 0x0000000436367c20 */ /* 0x000fe20008410000 */
[----:B------:R-:W1:Y:S01]  /*a760*/  MUFU.TANH R32, R32 ;  /* 0x0000002000207308 */ /* 0x000e620000002400 */
[----:B--2---:R-:W-:Y:S01]  /*a770*/  FSEL R28, R28, -INF , P3 ;  /* 0xff8000001c1c7808 */ /* 0x004fe20001800000 */
[----:B------:R-:W-:-:S03]  /*a780*/  FMUL.FTZ R55, R55, UR4 ;  /* 0x0000000437377c20 */ /* 0x000fc60008410000 */
[----:B------:R-:W-:-:S03]  /*a790*/  FMNMX.FTZ R11, R28, R11, !PT ;  /* 0x0000000b1c0b7209 */ /* 0x000fc60007810000 */
[----:B------:R-:W2:Y:S01]  /*a7a0*/  MUFU.TANH R26, R26 ;  /* 0x0000001a001a7308 */ /* 0x000ea20000002400 */
[----:B0-----:R-:W-:-:S04]  /*a7b0*/  FSEL R58, R29, -INF , P4 ;  /* 0xff8000001d3a7808 */ /* 0x001fc80002000000 */
[----:B------:R-:W-:-:S03]  /*a7c0*/  FMNMX.FTZ R11, R58, R11, !PT ;  /* 0x0000000b3a0b7209 */ /* 0x000fc60007810000 */
[----:B------:R-:W0:Y:S01]  /*a7d0*/  MUFU.TANH R33, R33 ;  /* 0x0000002100217308 */ /* 0x000e220000002400 */
[----:B-1----:R-:W-:-:S04]  /*a7e0*/  FSEL R32, R32, -INF , P5 ;  /* 0xff80000020207808 */ /* 0x002fc80002800000 */
[----:B------:R-:W-:-:S03]  /*a7f0*/  FMNMX.FTZ R11, R32, R11, !PT ;  /* 0x0000000b200b7209 */ /* 0x000fc60007810000 */
[----:B------:R-:W1:Y:S01]  /*a800*/  MUFU.TANH R27, R27 ;  /* 0x0000001b001b7308 */ /* 0x000e620000002400 */
[----:B--2---:R-:W-:Y:S02]  /*a810*/  FSEL R26, R26, -INF , P1 ;  /* 0xff8000001a1a7808 */ /* 0x004fe40000800000 */
[----:B------:R-:W-:-:S05]  /*a820*/  ISETP.GT.AND P1, PT, R12, 0x18, PT ;  /* 0x000000180c00780c */ /* 0x000fca0003f24270 */
[----:B------:R-:W2:Y:S01]  /*a830*/  MUFU.TANH R36, R36 ;  /* 0x0000002400247308 */ /* 0x000ea20000002400 */
[----:B0-----:R-:W-:-:S04]  /*a840*/  FSEL R60, R33, -INF , P6 ;  /* 0xff800000213c7808 */ /* 0x001fc80003000000 */
[----:B------:R-:W-:-:S03]  /*a850*/  FMNMX.FTZ R11, R60, R11, !PT ;  /* 0x0000000b3c0b7209 */ /* 0x000fc60007810000 */
[----:B------:R-:W0:Y:S01]  /*a860*/  MUFU.TANH R30, R30 ;  /* 0x0000001e001e7308 */ /* 0x000e220000002400 */
[----:B-1----:R-:W-:Y:S02]  /*a870*/  FSEL R27, R27, -INF , P2 ;  /* 0xff8000001b1b7808 */ /* 0x002fe40001000000 */
[----:B------:R-:W-:-:S05]  /*a880*/  ISETP.GT.AND P2, PT, R12, 0x19, PT ;  /* 0x000000190c00780c */ /* 0x000fca0003f44270 */
[----:B------:R-:W1:Y:S01]  /*a890*/  MUFU.TANH R37, R37 ;  /* 0x0000002500257308 */ /* 0x000e620000002400 */
[----:B--2---:R-:W-:-:S04]  /*a8a0*/  FSEL R62, R36, -INF , P1 ;  /* 0xff800000243e7808 */ /* 0x004fc80000800000 */
[----:B------:R-:W-:-:S03]  /*a8b0*/  FMNMX.FTZ R11, R62, R11, !PT ;  /* 0x0000000b3e0b7209 */ /* 0x000fc60007810000 */
[----:B------:R-:W2:Y:S01]  /*a8c0*/  MUFU.TANH R31, R31 ;  /* 0x0000001f001f7308 */ /* 0x000ea20000002400 */
[----:B0-----:R-:W-:Y:S02]  /*a8d0*/  FSEL R30, R30, -INF , P3 ;  /* 0xff8000001e1e7808 */ /* 0x001fe40001800000 */
[----:B------:R-:W-:-:S05]  /*a8e0*/  ISETP.GT.AND P3, PT, R12, 0x20, PT ;  /* 0x000000200c00780c */ /* 0x000fca0003f64270 */
        /* <DEDUP_REMOVED lines=45> */
[----:B------:R-:W-:Y:S01]  /*abc0*/  MUFU.TANH R47, R47 ;  /* 0x0000002f002f7308 */ /* 0x000fe20000002400 */
[----:B-1----:R-:W-:-:S04]  /*abd0*/  FSEL R78, R53, -INF , P4 ;  /* 0xff800000354e7808 */ /* 0x002fc80002000000 */
[----:B------:R-:W-:-:S03]  /*abe0*/  FMNMX.FTZ R12, R78, R11, !PT ;  /* 0x0000000b4e0c7209 */ /* 0x000fc60007810000 */
[----:B------:R-:W0:Y:S01]  /*abf0*/  MUFU.TANH R50, R50 ;  /* 0x0000003200327308 */ /* 0x000e220000002400 */
[----:B--2---:R-:W-:Y:S01]  /*ac00*/  FSEL R46, R46, -INF , P5 ;  /* 0xff8000002e2e7808 */ /* 0x004fe20002800000 */
[----:B------:R-:W1:Y:S06]  /*ac10*/  SHFL.BFLY PT, R11, R12, 0x2, 0x1f ;  /* 0x0c401f000c0b7f89 */ /* 0x000e6c00000e0000 */
[----:B------:R-:W-:Y:S08]  /*ac20*/  MUFU.TANH R51, R51 ;  /* 0x0000003300337308 */ /* 0x000ff00000002400 */
[----:B------:R-:W2:Y:S01]  /*ac30*/  MUFU.TANH R54, R54 ;  /* 0x0000003600367308 */ /* 0x000ea20000002400 */
[----:B0-----:R-:W-:-:S07]  /*ac40*/  FSEL R50, R50, -INF , P1 ;  /* 0xff80000032327808 */ /* 0x001fce0000800000 */
[----:B------:R-:W0:Y:S01]  /*ac50*/  MUFU.TANH R55, R55 ;  /* 0x0000003700377308 */ /* 0x000e220000002400 */
[----:B-1----:R-:W-:Y:S02]  /*ac60*/  FMNMX.FTZ R21, R12, R11, !PT ;  /* 0x0000000b0c157209 */ /* 0x002fe40007810000 */
[----:B------:R-:W-:-:S03]  /*ac70*/  FMNMX.FTZ R11, R26, R27, !PT ;  /* 0x0000001b1a0b7209 */ /* 0x000fc60007810000 */
[----:B------:R-:W1:Y:S01]  /*ac80*/  SHFL.BFLY PT, R76, R21, 0x1, 0x1f ;  /* 0x0c201f00154c7f89 */ /* 0x000e6200000e0000 */
[----:B------:R-:W-:Y:S02]  /*ac90*/  FMNMX.FTZ R11, R30, R11, !PT ;  /* 0x0000000b1e0b7209 */ /* 0x000fe40007810000 */
[----:B--2---:R-:W-:Y:S02]  /*aca0*/  FSEL R54, R54, -INF , P3 ;  /* 0xff80000036367808 */ /* 0x004fe40001800000 */
[----:B------:R-:W-:-:S04]  /*acb0*/  FMNMX.FTZ R11, R14, R11, !PT ;  /* 0x0000000b0e0b7209 */ /* 0x000fc80007810000 */
[----:B------:R-:W-:-:S04]  /*acc0*/  FMNMX.FTZ R11, R34, R11, !PT ;  /* 0x0000000b220b7209 */ /* 0x000fc80007810000 */
[----:B------:R-:W-:-:S04]  /*acd0*/  FMNMX.FTZ R11, R36, R11, !PT ;  /* 0x0000000b240b7209 */ /* 0x000fc80007810000 */
[----:B------:R-:W-:-:S04]  /*ace0*/  FMNMX.FTZ R11, R38, R11, !PT ;  /* 0x0000000b260b7209 */ /* 0x000fc80007810000 */
[----:B------:R-:W-:Y:S02]  /*acf0*/  FMNMX.FTZ R11, R40, R11, !PT ;  /* 0x0000000b280b7209 */ /* 0x000fe40007810000 */
[----:B-1----:R-:W-:Y:S02]  /*ad00*/  FMNMX.FTZ R21, R21, R76, !PT ;  /* 0x0000004c15157209 */ /* 0x002fe40007810000 */
[----:B------:R-:W-:Y:S02]  /*ad10*/  FMNMX.FTZ R11, R42, R11, !PT ;  /* 0x0000000b2a0b7209 */ /* 0x000fe40007810000 */
[C---:B------:R-:W-:Y:S01]  /*ad20*/  FSETP.NEU.FTZ.AND P5, PT, R21.reuse, -INF , PT ;  /* 0xff8000001500780b */ /* 0x040fe20003fbd000 */
[----:B------:R-:W-:Y:S01]  /*ad30*/  FMUL.FTZ R12, R21, R169 ;  /* 0x000000a9150c7220 */ /* 0x000fe20000410000 */
[----:B------:R-:W-:Y:S02]  /*ad40*/  FMNMX.FTZ R11, R44, R11, !PT ;  /* 0x0000000b2c0b7209 */ /* 0x000fe40007810000 */
[----:B0-----:R-:W-:-:S02]  /*ad50*/  FSEL R76, R55, -INF , P4 ;  /* 0xff800000374c7808 */ /* 0x001fc40002000000 */
[----:B------:R-:W-:Y:S02]  /*ad60*/  FSEL R13, R12, RZ, P5 ;  /* 0x000000ff0c0d7208 */ /* 0x000fe40002800000 */
[----:B------:R-:W-:Y:S02]  /*ad70*/  FSEL R12, R47, -INF , P6 ;  /* 0xff8000002f0c7808 */ /* 0x000fe40003000000 */
[----:B------:R-:W-:Y:S01]  /*ad80*/  FMNMX.FTZ R11, R46, R11, !PT ;  /* 0x0000000b2e0b7209 */ /* 0x000fe20007810000 */
[-CC-:B------:R-:W-:Y:S01]  /*ad90*/  FFMA.FTZ R15, R24, R169.reuse, -R13.reuse ;  /* 0x000000a9180f7223 */ /* 0x180fe2000001080d */
[----:B------:R-:W-:Y:S01]  /*ada0*/  FSEL R24, R51, -INF , P2 ;  /* 0xff80000033187808 */ /* 0x000fe20001000000 */
        /* <DEDUP_REMOVED lines=19> */
[----:B------:R-:W-:Y:S01]  /*aee0*/  FFMA.FTZ R197, R78, R169, -R13 ;  /* 0x000000a94ec57223 */ /* 0x000fe2000001080d */
[----:B------:R0:W-:Y:S01]  /*aef0*/  MUFU.EX2 R152, R15 ;  /* 0x0000000f00987308 */ /* 0x0001e20000000800 */
[----:B------:R-:W-:Y:S01]  /*af00*/  ISETP.GE.AND P2, PT, R168, 0x41, PT ;  /* 0x00000041a800780c */ /* 0x000fe20003f46270 */
[----:B------:R-:W1:Y:S06]  /*af10*/  SHFL.BFLY PT, R28, R11, 0x2, 0x1f ;  /* 0x0c401f000b1c7f89 */ /* 0x000e6c00000e0000 */
[----:B------:R-:W-:Y:S01]  /*af20*/  MUFU.EX2 R25, R25 ;  /* 0x0000001900197308 */ /* 0x000fe20000000800 */
[----:B0-----:R-:W-:-:S05]  /*af30*/  IMAD.MOV.U32 R15, RZ, RZ, 0x40000040 ;  /* 0x40000040ff0f7424 */ /* 0x001fca00078e00ff */
[----:B------:R-:W-:Y:S02]  /*af40*/  R2UR UR11, R15 ;  /* 0x000000000f0b72ca */ /* 0x000fe400000e0000 */
[----:B------:R-:W-:Y:S08]  /*af50*/  MUFU.EX2 R29, R29 ;  /* 0x0000001d001d7308 */ /* 0x000ff00000000800 */
[----:B------:R-:W0:Y:S01]  /*af60*/  MUFU.EX2 R58, R58 ;  /* 0x0000003a003a7308 */ /* 0x000e220000000800 */
[----:B-1----:R-:W-:-:S05]  /*af70*/  FMNMX.FTZ R28, R11, R28, !PT ;  /* 0x0000001c0b1c7209 */ /* 0x002fca0007810000 */
[----:B------:R-:W1:Y:S02]  /*af80*/  SHFL.BFLY PT, R11, R28, 0x1, 0x1f ;  /* 0x0c201f001c0b7f89 */ /* 0x000e6400000e0000 */
[----:B------:R-:W-:Y:S08]  /*af90*/  MUFU.EX2 R32, R32 ;  /* 0x0000002000207308 */ /* 0x000ff00000000800 */
[----:B------:R-:W2:Y:S01]  /*afa0*/  MUFU.EX2 R31, R60 ;  /* 0x0000003c001f7308 */ /* 0x000ea20000000800 */
[----:B0-----:R-:W-:-:S07]  /*afb0*/  F2FP.BF16.F32.PACK_AB R154, R58, R29 ;  /* 0x0000001d3a9a723e */ /* 0x001fce00000010ff */
[----:B------:R-:W-:Y:S01]  /*afc0*/  MUFU.EX2 R62, R62 ;  /* 0x0000003e003e7308 */ /* 0x000fe20000000800 */
[----:B-1----:R-:W-:-:S07]  /*afd0*/  FMNMX.FTZ R170, R28, R11, !PT ;  /* 0x0000000b1caa7209 */ /* 0x002fce0007810000 */
[----:B------:R-:W0:Y:S01]  /*afe0*/  MUFU.EX2 R33, R64 ;  /* 0x0000004000217308 */ /* 0x000e220000000800 */
[----:B--2---:R-:W-:Y:S02]  /*aff0*/  F2FP.BF16.F32.PACK_AB R156, R31, R32 ;  /* 0x000000201f9c723e */ /* 0x004fe400000010ff */
[C---:B------:R-:W-:Y:S01]  /*b000*/  FSETP.NEU.FTZ.AND P1, PT, R170.reuse, -INF , PT ;  /* 0xff800000aa00780b */ /* 0x040fe20003f3d000 */
[----:B------:R-:W-:-:S04]  /*b010*/  FMUL.FTZ R11, R170, R169 ;  /* 0x000000a9aa0b7220 */ /* 0x000fc80000410000 */
[----:B------:R-:W-:Y:S01]  /*b020*/  MUFU.EX2 R171, R171 ;  /* 0x000000ab00ab7308 */ /* 0x000fe20000000800 */
[----:B------:R-:W-:Y:S02]  /*b030*/  FSEL R13, R11, RZ, P1 ;  /* 0x000000ff0b0d7208 */ /* 0x000fe40000800000 */
[----:B------:R-:W-:-:S03]  /*b040*/  ISETP.NE.AND P1, PT, R65, RZ, PT ;  /* 0x000000ff4100720c */ /* 0x000fc60003f25270 */
        /* <DEDUP_REMOVED lines=9> */
[----:B------:R-:W-:Y:S01]  /*b0e0*/  FFMA.FTZ R178, R40, R169, -R13 ;  /* 0x000000a928b27223 */ /* 0x000fe2000001080d */
[----:B------:R-:W-:-:S02]  /*b0f0*/  @!P1 VIADD R11, R20, 0x38840 ;  /* 0x00038840140b9836 */ /* 0x000fc40000000000 */
[-CC-:B------:R-:W-:Y:S01]  /*b100*/  FFMA.FTZ R179, R42, R169.reuse, -R13.reuse ;  /* 0x000000a92ab37223 */ /* 0x180fe2000001080d */
[-CC-:B------:R-:W-:Y:S01]  /*b110*/  FFMA.FTZ R180, R44, R169.reuse, -R13.reuse ;  /* 0x000000a92cb47223 */ /* 0x180fe2000001080d */
[-C--:B------:R-:W-:Y:S01]  /*b120*/  FFMA.FTZ R182, R46, R169.reuse, -R13 ;  /* 0x000000a92eb67223 */ /* 0x080fe2000001080d */
[----:B------:R-:W1:Y:S01]  /*b130*/  MUFU.EX2 R27, R27 ;  /* 0x0000001b001b7308 */ /* 0x000e620000000800 */
[----:B------:R-:W-:Y:S01]  /*b140*/  @!P1 PRMT R12, RZ, 0x654, R11 ;  /* 0x00000654ff0c9816 */ /* 0x000fe2000000000b */
[-CC-:B------:R-:W-:Y:S01]  /*b150*/  FFMA.FTZ R198, R50, R169.reuse, -R13.reuse ;  /* 0x000000a932c67223 */ /* 0x180fe2000001080d */
[----:B------:R-:W-:Y:S01]  /*b160*/  LOP3.LUT R11, R56, 0x2000000, RZ, 0xfc, !PT ;  /* 0x02000000380b7812 */ /* 0x000fe200078efcff */
[-CC-:B------:R-:W-:Y:S01]  /*b170*/  FFMA.FTZ R200, R24, R169.reuse, -R13.reuse ;  /* 0x000000a918c87223 */ /* 0x180fe2000001080d */
[----:B------:R2:W-:Y:S01]  /*b180*/  @!P1 SYNCS.ARRIVE.TRANS64.RED.A1T0 RZ, [R12+URZ], RZ ;  /* 0x000000ff0cff99a7 */ /* 0x0005e2000810043f */
[-CC-:B------:R-:W-:Y:S01]  /*b190*/  FFMA.FTZ R202, R54, R169.reuse, -R13.reuse ;  /* 0x000000a936ca7223 */ /* 0x180fe2000001080d */
[----:B------:R-:W-:Y:S01]  /*b1a0*/  FFMA.FTZ R199, R76, R169, -R13 ;  /* 0x000000a94cc77223 */ /* 0x000fe2000001080d */
[----:B------:R-:W3:Y:S01]  /*b1b0*/  MUFU.EX2 R30, R30 ;  /* 0x0000001e001e7308 */ /* 0x000ee20000000800 */
[----:B------:R-:W-:-:S02]  /*b1c0*/  IMAD.MOV.U32 R13, RZ, RZ, 0x40000040 ;  /* 0x40000040ff0d7424 */ /* 0x000fc400078e00ff */
[----:B------:R-:W-:Y:S01]  /*b1d0*/  FADD.FTZ R24, R152, R25 ;  /* 0x0000001998187221 */ /* 0x000fe20000010000 */
[----:B------:R-:W-:Y:S01]  /*b1e0*/  F2FP.BF16.F32.PACK_AB R152, R25, R152 ;  /* 0x000000981998723e */ /* 0x000fe200000010ff */
[----:B------:R-:W-:Y:S01]  /*b1f0*/  @!P1 VIADD R20, R20, 0x38860 ;  /* 0x0003886014149836 */ /* 0x000fe20000000000 */
[----:B0-----:R-:W-:Y:S01]  /*b200*/  F2FP.BF16.F32.PACK_AB R158, R33, R62 ;  /* 0x0000003e219e723e */ /* 0x001fe200000010ff */
[----:B--2---:R-:W-:Y:S01]  /*b210*/  IMAD R12, R18, 0x1000, R11 ;  /* 0x00001000120c7824 */ /* 0x004fe200078e020b */
[----:B------:R-:W-:Y:S01]  /*b220*/  R2UR UR7, R13 ;  /* 0x000000000d0772ca */ /* 0x000fe200000e0000 */
[----:B------:R0:W2:Y:S01]  /*b230*/  MUFU.EX2 R155, R14 ;  /* 0x0000000e009b7308 */ /* 0x0000a20000000800 */
[----:B-1----:R-:W-:Y:S01]  /*b240*/  FADD.FTZ R13, R26, R27 ;  /* 0x0000001b1a0d7221 */ /* 0x002fe20000010000 */
[----:B------:R-:W-:Y:S01]  /*b250*/  FADD.FTZ R35, R29, R24 ;  /* 0x000000181d237221 */ /* 0x000fe20000010000 */
[----:B------:R-:W-:Y:S02]  /*b260*/  F2FP.BF16.F32.PACK_AB R153, R27, R26 ;  /* 0x0000001a1b99723e */ /* 0x000fe400000010ff */
[----:B------:R-:W-:Y:S01]  /*b270*/  R2UR UR6, R12 ;  /* 0x000000000c0672ca */ /* 0x000fe200000e0000 */
[----:B------:R-:W-:Y:S01]  /*b280*/  FADD.FTZ R35, R58, R35 ;  /* 0x000000233a237221 */ /* 0x000fe20000010000 */
[----:B------:R-:W-:Y:S01]  /*b290*/  @!P1 PRMT R20, RZ, 0x654, R20 ;  /* 0x00000654ff149816 */ /* 0x000fe20000000014 */
[----:B------:R-:W1:Y:S01]  /*b2a0*/  MUFU.EX2 R34, R34 ;  /* 0x0000002200227308 */ /* 0x000e620000000800 */
[----:B0-----:R-:W-:-:S02]  /*b2b0*/  VIADD R14, R12, 0x80 ;  /* 0x000000800c0e7836 */ /* 0x001fc40000000000 */
[----:B------:R-:W-:-:S03]  /*b2c0*/  FADD.FTZ R24, R32, R35 ;  /* 0x0000002320187221 */ /* 0x000fc60000010000 */
[----:B------:R-:W-:Y:S01]  /*b2d0*/  R2UR UR10, R14 ;  /* 0x000000000e0a72ca */ /* 0x000fe200000e0000 */
[----:B---3--:R-:W-:Y:S01]  /*b2e0*/  FADD.FTZ R14, R30, R13 ;  /* 0x0000000d1e0e7221 */ /* 0x008fe20000010000 */
[----:B------:R-:W0:Y:S01]  /*b2f0*/  MUFU.EX2 R157, R36 ;  /* 0x00000024009d7308 */ /* 0x000e220000000800 */
[----:B------:R-:W-:Y:S02]  /*b300*/  FADD.FTZ R15, R31, R24 ;  /* 0x000000181f0f7221 */ /* 0x000fe40000010000 */
[C---:B--2---:R-:W-:Y:S01]  /*b310*/  FADD.FTZ R13, R155.reuse, R14 ;  /* 0x0000000e9b0d7221 */ /* 0x044fe20000010000 */
[----:B------:R-:W-:Y:S01]  /*b320*/  F2FP.BF16.F32.PACK_AB R155, R155, R30 ;  /* 0x0000001e9b9b723e */ /* 0x000fe200000010ff */
[----:B------:R-:W-:Y:S01]  /*b330*/  BAR.SYNC.DEFER_BLOCKING 0xf, 0x100 ;  /* 0x03c4000000007b1d */ /* 0x000fe20000010000 */
[----:B------:R-:W-:Y:S01]  /*b340*/  FADD.FTZ R24, R62, R15 ;  /* 0x0000000f3e187221 */ /* 0x000fe20000010000 */
[----:B------:R-:W-:Y:S02]  /*b350*/  IMAD.MOV.U32 R15, RZ, RZ, 0x40000040 ;  /* 0x40000040ff0f7424 */ /* 0x000fe400078e00ff */
[----:B-1----:R-:W-:Y:S01]  /*b360*/  FADD.FTZ R14, R34, R13 ;  /* 0x0000000d220e7221 */ /* 0x002fe20000010000 */
[----:B------:R-:W-:Y:S01]  /*b370*/  FADD.FTZ R203, R33, R24 ;  /* 0x0000001821cb7221 */ /* 0x000fe20000010000 */
[----:B------:R-:W1:Y:S01]  /*b380*/  MUFU.EX2 R159, R38 ;  /* 0x00000026009f7308 */ /* 0x000e620000000800 */
[----:B------:R-:W-:-:S02]  /*b390*/  IMAD.MOV.U32 R13, RZ, RZ, 0x40000040 ;  /* 0x40000040ff0d7424 */ /* 0x000fc400078e00ff */
[----:B------:R-:W-:Y:S01]  /*b3a0*/  FADD.FTZ R203, R171, R203 ;  /* 0x000000cbabcb7221 */ /* 0x000fe20000010000 */
[C---:B0-----:R-:W-:Y:S01]  /*b3b0*/  FADD.FTZ R14, R157.reuse, R14 ;  /* 0x0000000e9d0e7221 */ /* 0x041fe20000010000 */
[----:B------:R-:W-:-:S03]  /*b3c0*/  F2FP.BF16.F32.PACK_AB R157, R157, R34 ;  /* 0x000000229d9d723e */ /* 0x000fc600000010ff */
[----:B------:R-:W0:Y:S08]  /*b3d0*/  MUFU.EX2 R178, R178 ;  /* 0x000000b200b27308 */ /* 0x000e300000000800 */
[----:B------:R-:W2:Y:S01]  /*b3e0*/  MUFU.EX2 R172, R172 ;  /* 0x000000ac00ac7308 */ /* 0x000ea20000000800 */
[----:B-1----:R-:W-:Y:S01]  /*b3f0*/  FADD.FTZ R204, R159, R14 ;  /* 0x0000000e9fcc7221 */ /* 0x002fe20000010000 */
[----:B------:R1:W-:Y:S01]  /*b400*/  STSM.16.M88.4 [R195+0x36400], R152 ;  /* 0x03640098c3007844 */ /* 0x0003e20000000200 */
[----:B------:R-:W-:-:S02]  /*b410*/  VIADD R14, R12, 0x100 ;  /* 0x000001000c0e7836 */ /* 0x000fc40000000000 */
[----:B------:R-:W-:-:S03]  /*b420*/  VIADD R12, R12, 0x180 ;  /* 0x000001800c0c7836 */ /* 0x000fc60000000000 */
[----:B------:R-:W-:Y:S01]  /*b430*/  MUFU.EX2 R173, R173 ;  /* 0x000000ad00ad7308 */ /* 0x000fe20000000800 */
[C---:B0-----:R-:W-:Y:S01]  /*b440*/  F2FP.BF16.F32.PACK_AB R159, R178.reuse, R159 ;  /* 0x0000009fb29f723e */ /* 0x041fe200000010ff */
[----:B------:R-:W-:-:S04]  /*b450*/  FADD.FTZ R204, R178, R204 ;  /* 0x000000ccb2cc7221 */ /* 0x000fc80000010000 */
[----:B------:R1:W-:Y:S02]  /*b460*/  STSM.16.M88.4 [R196], R156 ;  /* 0x0000009cc4007844 */ /* 0x0003e40000000200 */
[----:B------:R-:W0:Y:S01]  /*b470*/  MUFU.EX2 R174, R174 ;  /* 0x000000ae00ae7308 */ /* 0x000e220000000800 */
[C---:B--2---:R-:W-:Y:S01]  /*b480*/  F2FP.BF16.F32.PACK_AB R160, R172.reuse, R171 ;  /* 0x000000abaca0723e */ /* 0x044fe200000010ff */
[----:B------:R-:W-:-:S06]  /*b490*/  FADD.FTZ R172, R172, R203 ;  /* 0x000000cbacac7221 */ /* 0x000fcc0000010000 */
        /* <DEDUP_REMOVED lines=14> */
[----:B------:R1:W-:Y:S01]  /*b580*/  STSM.16.M88.4 [R208], R160 ;  /* 0x000000a0d0007844 */ /* 0x0003e20000000200 */
[----:B------:R-:W-:Y:S01]  /*b590*/  FADD.FTZ R183, R183, R182 ;  /* 0x000000b6b7b77221 */ /* 0x000fe20000010000 */
[----:B------:R-:W0:Y:S08]  /*b5a0*/  MUFU.EX2 R177, R177 ;  /* 0x000000b100b17308 */ /* 0x000e300000000800 */
[----:B------:R-:W3:Y:S01]  /*b5b0*/  MUFU.EX2 R197, R197 ;  /* 0x000000c500c57308 */ /* 0x000ee20000000800 */
[----:B--2---:R-:W-:Y:S01]  /*b5c0*/  F2FP.BF16.F32.PACK_AB R164, R176, R175 ;  /* 0x000000afb0a4723e */ /* 0x004fe200000010ff */
[----:B------:R-:W-:-:S04]  /*b5d0*/  FADD.FTZ R175, R175, R174 ;  /* 0x000000aeafaf7221 */ /* 0x000fc80000010000 */
[----:B------:R-:W-:Y:S02]  /*b5e0*/  FADD.FTZ R176, R176, R175 ;  /* 0x000000afb0b07221 */ /* 0x000fe40000010000 */
[----:B------:R-:W2:Y:S02]  /*b5f0*/  MUFU.EX2 R198, R198 ;  /* 0x000000c600c67308 */ /* 0x000ea40000000800 */
[----:B0-----:R-:W-:-:S06]  /*b600*/  FADD.FTZ R176, R177, R176 ;  /* 0x000000b0b1b07221 */ /* 0x001fcc0000010000 */
[----:B------:R-:W0:Y:S01]  /*b610*/  MUFU.EX2 R200, R200 ;  /* 0x000000c800c87308 */ /* 0x000e220000000800 */
[C---:B---3--:R-:W-:Y:S01]  /*b620*/  F2FP.BF16.F32.PACK_AB R166, R197.reuse, R177 ;  /* 0x000000b1c5a6723e */ /* 0x048fe200000010ff */
[----:B------:R-:W-:-:S06]  /*b630*/  FADD.FTZ R197, R197, R176 ;  /* 0x000000b0c5c57221 */ /* 0x000fcc0000010000 */
[----:B------:R-:W-:Y:S01]  /*b640*/  MUFU.EX2 R202, R202 ;  /* 0x000000ca00ca7308 */ /* 0x000fe20000000800 */
[----:B--2---:R-:W-:-:S07]  /*b650*/  FADD.FTZ R183, R198, R183 ;  /* 0x000000b7c6b77221 */ /* 0x004fce0000010000 */
[----:B------:R-:W2:Y:S01]  /*b660*/  MUFU.EX2 R199, R199 ;  /* 0x000000c700c77308 */ /* 0x000ea20000000800 */
[C---:B0-----:R-:W-:Y:S01]  /*b670*/  F2FP.BF16.F32.PACK_AB R165, R200.reuse, R198 ;  /* 0x000000c6c8a5723e */ /* 0x041fe200000010ff */
[----:B------:R-:W-:Y:S01]  /*b680*/  FADD.FTZ R183, R200, R183 ;  /* 0x000000b7c8b77221 */ /* 0x000fe20000010000 */
[----:B--2---:R-:W-:-:S03]  /*b690*/  F2FP.BF16.F32.PACK_AB R167, R199, R202 ;  /* 0x000000cac7a7723e */ /* 0x004fc600000010ff */
[----:B------:R-:W-:Y:S02]  /*b6a0*/  FADD.FTZ R202, R202, R183 ;  /* 0x000000b7caca7221 */ /* 0x000fe40000010000 */
[----:B------:R1:W-:Y:S01]  /*b6b0*/  STSM.16.M88.4 [R201], R164 ;  /* 0x000000a4c9007844 */ /* 0x0003e20000000200 */
[----:B------:R-:W-:Y:S01]  /*b6c0*/  WARPGROUP.ARRIVE ;  /* 0x00000000000079c5 */ /* 0x000fe20000000000 */
[----:B------:R-:W-:-:S05]  /*b6d0*/  FADD.FTZ R199, R199, R202 ;  /* 0x000000cac7c77221 */ /* 0x000fca0000010000 */
[----:B------:R-:W-:Y:S01]  /*b6e0*/  HGMMA.64x256x16.F32.BF16 R24, R152, gdesc[UR4].tnspB, RZ, !UPT, gsb0 ;  /* 0x43e0000498187df0 */ /* 0x000fe2000c0018ff */
[----:B------:R-:W-:Y:S02]  /*b6f0*/  R2UR UR6, R14 ;  /* 0x000000000e0672ca */ /* 0x000fe400000e0000 */
[----:B------:R-:W-:Y:S01]  /*b700*/  R2UR UR7, R15 ;  /* 0x000000000f0772ca */ /* 0x000fe200000e0000 */
[----:B------:R-:W-:Y:S02]  /*b710*/  WARPGROUP.DEPBAR.LE gsb0, 0x0 ;  /* 0x00008000000079c5 */ /* 0x000fe40000010000 */
[----:B------:R-:W-:-:S15]  /*b720*/  WARPGROUP.ARRIVE ;  /* 0x00000000000079c5 */ /* 0x000fde0000000000 */
[----:B------:R-:W-:-:S07]  /*b730*/  NOP ;  /* 0x0000000000007918 */ /* 0x000fce0000000000 */
[----:B------:R-:W-:Y:S03]  /*b740*/  HGMMA.64x256x16.F32.BF16 R24, R156, gdesc[UR8].tnspB, R24, gsb0 ;  /* 0x43e000089c187df0 */ /* 0x000fe60008001818 */
[----:B------:R-:W-:Y:S02]  /*b750*/  WARPGROUP.DEPBAR.LE gsb0, 0x0 ;  /* 0x00008000000079c5 */ /* 0x000fe40000010000 */
[----:B------:R-:W-:-:S15]  /*b760*/  WARPGROUP.ARRIVE ;  /* 0x00000000000079c5 */ /* 0x000fde0000000000 */
[----:B------:R-:W-:-:S08]  /*b770*/  NOP ;  /* 0x0000000000007918 */ /* 0x000fd00000000000 */
        /* <DEDUP_REMOVED lines=18> */
[----:B------:R-:W-:Y:S02]  /*b8a0*/  VIADD R13, R181, 0xfffffffe ;  /* 0xfffffffeb50d7836 */ /* 0x000fe40000000000 */
[----:B------:R-:W-:Y:S02]  /*b8b0*/  IMAD.MOV.U32 R198, RZ, RZ, R170 ;  /* 0x000000ffffc67224 */ /* 0x000fe400078e00aa */
[----:B------:R-:W-:Y:S02]  /*b8c0*/  IMAD.MOV.U32 R14, RZ, RZ, R21 ;  /* 0x000000ffff0e7224 */ /* 0x000fe400078e0015 */
[----:B------:R-:W-:-:S07]  /*b8d0*/  IMAD.MOV.U32 R15, RZ, RZ, R18 ;  /* 0x000000ffff0f7224 */ /* 0x000fce00078e0012 */
.L_x_1410:
[----:B------:R-:W-:Y:S01]  /*b8e0*/  VIADD R18, R15, 0x1 ;  /* 0x000000010f127836 */ /* 0x000fe20000000000 */
[C---:B------:R-:W-:Y:S01]  /*b8f0*/  ISETP.GT.AND P2, PT, R13.reuse, RZ, PT ;  /* 0x000000ff0d00720c */ /* 0x040fe20003f44270 */
[----:B------:R-:W-:-:S03]  /*b900*/  VIADD R13, R13, 0xffffffff ;  /* 0xffffffff0d0d7836 */ /* 0x000fc60000000000 */
[----:B------:R-:W-:-:S04]  /*b910*/  ISETP.NE.AND P3, PT, R18, 0x2, PT ;  /* 0x000000021200780c */ /* 0x000fc80003f65270 */
[----:B0-----:R-:W-:Y:S02]  /*b920*/  SEL R12, RZ, 0x1, P3 ;  /* 0x00000001ff0c7807 */ /* 0x001fe40001800000 */
[----:B------:R-:W-:Y:S02]  /*b930*/  SEL R18, R18, RZ, P3 ;  /* 0x000000ff12127207 */ /* 0x000fe40001800000 */
[----:B------:R-:W-:Y:S01]  /*b940*/  LOP3.LUT R23, R23, R12, RZ, 0x3c, !PT ;  /* 0x0000000c17177212 */ /* 0x000fe200078e3cff */
[----:B------:R-:W-:Y:S06]  /*b950*/  @!P0 BRA `(.L_x_1400) ;  /* 0x0000000000048947 */ /* 0x000fec0003800000 */
[----:B------:R-:W-:Y:S01]  /*b960*/  BPT.TRAP 0x1 ;  /* 0x000000040000795c */ /* 0x000fe20000300000 */
.L_x_1400:
[----:B------:R-:W-:Y:S01]  /*b970*/  IMAD R12, R18, 0x8, R2 ;  /* 0x00000008120c7824 */ /* 0x000fe200078e0202 */
[----:B------:R-:W-:-:S04]  /*b980*/  SHF.L.U32 R200, R23, 0x1f, RZ ;  /* 0x0000001f17c87819 */ /* 0x000fc800000006ff */
[----:B------:R0:W2:Y:S01]  /*b990*/  SYNCS.PHASECHK.TRANS64.TRYWAIT P3, [R12+URZ+0x38830], R200 ;  /* 0x038830c80c0075a7 */ /* 0x0000a2000806017f */
[----:B------:R-:W-:Y:S05]  /*b9a0*/  @!P0 BRA `(.L_x_1401) ;  /* 0x0000000000048947 */ /* 0x000fea0003800000 */
[----:B------:R-:W-:Y:S01]  /*b9b0*/  BPT.TRAP 0x1 ;  /* 0x000000040000795c */ /* 0x000fe20000300000 */
.L_x_1401:
[----:B-1----:R-:W-:Y:S01]  /*b9c0*/  VIADD R20, R2, 0x20400 ;  /* 0x0002040002147836 */ /* 0x002fe20000000000 */
[----:B------:R-:W-:Y:S01]  /*b9d0*/  BSSY B1, `(.L_x_1402) ;  /* 0x0000009000017945 */ /* 0x000fe20003800000 */
[----:B------:R-:W-:Y:S02]  /*b9e0*/  IMAD R154, R18, 0x200, R3 ;  /* 0x00000200129a7824 */ /* 0x000fe400078e0203 */
[----:B------:R-:W-:Y:S01]  /*b9f0*/  IMAD.MOV.U32 R155, RZ, RZ, 0x40000040 ;  /* 0x40000040ff9b7424 */ /* 0x000fe200078e00ff */
[----:B------:R-:W-:-:S04]  /*ba00*/  SHF.R.U32.HI R20, RZ, 0x4, R20 ;  /* 0x00000004ff147819 */ /* 0x000fc80000011614 */
[----:B------:R-:W-:-:S04]  /*ba10*/  LOP3.LUT R20, R20, 0x3fff, RZ, 0xc0, !PT ;  /* 0x00003fff14147812 */ /* 0x000fc800078ec0ff */
[----:B------:R-:W-:Y:S01]  /*ba20*/  LOP3.LUT R20, R20, 0x10000, RZ, 0xfc, !PT ;  /* 0x0001000014147812 */ /* 0x000fe200078efcff */
[----:B--2---:R-:W-:Y:S06]  /*ba30*/  @P3 BRA `(.L_x_1403) ;  /* 0x0000000000083947 */ /* 0x004fec0003800000 */
[----:B------:R-:W1:Y:S02]  /*ba40*/  SYNCS.PHASECHK.TRANS64.TRYWAIT P3, [R12+URZ+0x38830], R200 ;  /* 0x038830c80c0075a7 */ /* 0x000e64000806017f */
[----:B-1----:R-:W-:Y:S05]  /*ba50*/  @!P3 BRA `(.L_x_1404) ;  /* 0x000001100010b947 */ /* 0x002fea0003800000 */
.L_x_1403:
[----:B------:R-:W-:Y:S05]  /*ba60*/  BSYNC B1 ;  /* 0x0000000000017941 */ /* 0x000fea0003800000 */
.L_x_1402:
        /* <DEDUP_REMOVED lines=14> */
[----:B------:R-:W-:Y:S01]  /*bb50*/  WARPGROUP.ARRIVE ;  /* 0x00000000000079c5 */ /* 0x000fe20000000000 */
        /* <DEDUP_REMOVED lines=19> */
[----:B------:R-:W-:Y:S05]  /*bc90*/  @!P0 BRA `(.L_x_1405) ;  /* 0x0000000000048947 */ /* 0x000fea0003800000 */
[----:B------:R-:W-:Y:S01]  /*bca0*/  BPT.TRAP 0x1 ;  /* 0x000000040000795c */ /* 0x000fe20000300000 */
.L_x_1405:
[----:B------:R2:W3:Y:S01]  /*bcb0*/  SYNCS.PHASECHK.TRANS64.TRYWAIT P3, [R12+URZ+0x38850], R200 ;  /* 0x038850c80c0075a7 */ /* 0x0004e2000806017f */
[----:B------:R-:W-:Y:S05]  /*bcc0*/  @!P0 BRA `(.L_x_1406) ;  /* 0x0000000000048947 */ /* 0x000fea0003800000 */
[----:B------:R-:W-:Y:S01]  /*bcd0*/  BPT.TRAP 0x1 ;  /* 0x000000040000795c */ /* 0x000fe20000300000 */
.L_x_1406:
[----:B------:R-:W-:Y:S04]  /*bce0*/  BSSY B1, `(.L_x_1407) ;  /* 0x0000004000017945 */ /* 0x000fe80003800000 */
[----:B---3--:R-:W-:Y:S05]  /*bcf0*/  @P3 BRA `(.L_x_1408) ;  /* 0x0000000000083947 */ /* 0x008fea0003800000 */
[----:B------:R-:W3:Y:S02]  /*bd00*/  SYNCS.PHASECHK.TRANS64.TRYWAIT P3, [R12+URZ+0x38850], R200 ;  /* 0x038850c80c0075a7 */ /* 0x000ee4000806017f */
[----:B---3--:R-:W-:Y:S05]  /*bd10*/  @!P3 BRA `(.L_x_1409) ;  /* 0x0000010c0074b947 */ /* 0x008fea0003800000 */
.L_x_1408:
[----:B------:R-:W-:Y:S05]  /*bd20*/  BSYNC B1 ;  /* 0x0000000000017941 */ /* 0x000fea0003800000 */
.L_x_1407:
[----:B------:R-:W-:Y:S01]  /*bd30*/  VIADD R20, R2, 0x26400 ;  /* 0x0002640002147836 */ /* 0x000fe20000000000 */
[----:B------:R-:W-:Y:S01]  /*bd40*/  WARPGROUP.ARRIVE ;  /* 0x00000000000079c5 */ /* 0x000fe20000000000 */
[----:B------:R-:W-:-:S05]  /*bd50*/  VIADD R204, R0, 0x4 ;  /* 0x0000000400cc7836 */ /* 0x000fca0000000000 */
[----:B------:R-:W4:Y:S01]  /*bd60*/  S2R R229, SR_TID.X ;  /* 0x0000000000e57919 */ /* 0x000f220000002100 */
[----:B------:R-:W-:Y:S01]  /*bd70*/  IMAD R202, R18, 0x1000, R10 ;  /* 0x0000100012ca7824 */ /* 0x000fe200078e020a */
[----:B------:R-:W-:Y:S01]  /*bd80*/  SHF.R.U32.HI R20, RZ, 0x4, R20 ;  /* 0x00000004ff147819 */ /* 0x000fe20000011614 */
[----:B------:R-:W-:Y:S02]  /*bd90*/  IMAD.MOV.U32 R203, RZ, RZ, 0x40000040 ;  /* 0x40000040ffcb7424 */ /* 0x000fe400078e00ff */
[----:B------:R-:W-:Y:S01]  /*bda0*/  IMAD.MOV.U32 R207, RZ, RZ, 0x40000040 ;  /* 0x40000040ffcf7424 */ /* 0x000fe200078e00ff */
[----:B------:R-:W-:Y:S01]  /*bdb0*/  LOP3.LUT R21, R20, 0x3fff, RZ, 0xc0, !PT ;  /* 0x00003fff14157812 */ /* 0x000fe200078ec0ff */
[----:B------:R-:W-:Y:S01]  /*bdc0*/  VIADD R20, R0, 0x6 ;  /* 0x0000000600147836 */ /* 0x000fe20000000000 */
[C---:B------:R-:W-:Y:S01]  /*bdd0*/  R2UR UR6, R202.reuse ;  /* 0x00000000ca0672ca */ /* 0x040fe200000e0000 */
[----:B------:R-:W-:Y:S01]  /*bde0*/  IMAD.MOV.U32 R205, RZ, RZ, 0x40000040 ;  /* 0x40000040ffcd7424 */ /* 0x000fe200078e00ff */
[----:B------:R-:W-:Y:S01]  /*bdf0*/  LOP3.LUT R0, R21, 0x10000, RZ, 0xfc, !PT ;  /* 0x0001000015007812 */ /* 0x000fe200078efcff */
[----:B------:R-:W-:Y:S01]  /*be00*/  IMAD.MOV.U32 R21, RZ, RZ, 0x40000040 ;  /* 0x40000040ff157424 */ /* 0x000fe200078e00ff */
[----:B------:R-:W-:Y:S01]  /*be10*/  R2UR UR7, R203 ;  /* 0x00000000cb0772ca */ /* 0x000fe200000e0000 */
[----:B------:R-:W-:Y:S01]  /*be20*/  VIADD R203, R202, 0x800 ;  /* 0x00000800cacb7836 */ /* 0x000fe20000000000 */
[----:B------:R-:W-:Y:S01]  /*be30*/  R2UR UR5, R207 ;  /* 0x00000000cf0572ca */ /* 0x000fe200000e0000 */
[----:B------:R-:W-:-:S02]  /*be40*/  IMAD.MOV.U32 R206, RZ, RZ, R0 ;  /* 0x000000ffffce7224 */ /* 0x000fc400078e0000 */
[----:B------:R-:W-:Y:S02]  /*be50*/  IMAD.MOV.U32 R207, RZ, RZ, 0x40000040 ;  /* 0x40000040ffcf7424 */ /* 0x000fe400078e00ff */
[----:B0123--:R-:W-:Y:S01]  /*be60*/  IMAD.MOV.U32 R200, RZ, RZ, 0x4 ;  /* 0x00000004ffc87424 */ /* 0x00ffe200078e00ff */
[----:B------:R-:W-:Y:S01]  /*be70*/  R2UR UR4, R206 ;  /* 0x00000000ce0472ca */ /* 0x000fe200000e0000 */
[----:B------:R-:W-:Y:S01]  /*be80*/  VIADD R206, R0, 0x2 ;  /* 0x0000000200ce7836 */ /* 0x000fe20000000000 */
[----:B----4-:R-:W-:-:S11]  /*be90*/  SHF.R.U32.HI R229, RZ, 0x7, R229 ;  /* 0x00000007ffe57819 */ /* 0x010fd600000116e5 */
[----:B------:R-:W-:Y:S01]  /*bea0*/  HGMMA.64x64x16.F32.BF16 R152, gdesc[UR4], R152, gsb0 ;  /* 0x00e00000049879f0 */ /* 0x000fe20008001898 */
[----:B------:R-:W-:Y:S01]  /*beb0*/  R2UR UR4, R206 ;  /* 0x00000000ce0472ca */ /* 0x000fe200000e0000 */
[----:B------:R-:W-:Y:S01]  /*bec0*/  VIADD R206, R202, 0x2 ;  /* 0x00000002cace7836 */ /* 0x000fe20000000000 */
[----:B------:R-:W-:Y:S01]  /*bed0*/  R2UR UR5, R207 ;  /* 0x00000000cf0572ca */ /* 0x000fe200000e0000 */
[----:B------:R-:W-:-:S03]  /*bee0*/  IMAD.MOV.U32 R207, RZ, RZ, 0x40000040 ;  /* 0x40000040ffcf7424 */ /* 0x000fc600078e00ff */
        /* <DEDUP_REMOVED lines=10> */
[----:B------:R-:W-:-:S03]  /*bf90*/  IMAD.MOV.U32 R205, RZ, RZ, 0x40000040 ;  /* 0x40000040ffcd7424 */ /* 0x000fc600078e00ff */
[----:B------:R-:W-:Y:S02]  /*bfa0*/  R2UR UR6, R204 ;  /* 0x00000000cc0672ca */ /* 0x000fe400000e0000 */
        /* <DEDUP_REMOVED lines=143> */
[----:B------:R-:W0:Y:S02]  /*c8a0*/  SHFL.IDX PT, R20, R229, RZ, 0x1f ;  /* 0x00001fffe5147589 */ /* 0x000e2400000e0000 */
[----:B0-----:R-:W-:-:S04]  /*c8b0*/  ISETP.GT.AND P3, PT, R20, 0x7f, PT ;  /* 0x0000007f1400780c */ /* 0x001fc80003f64270 */
[----:B------:R-:W-:Y:S02]  /*c8c0*/  SEL R21, RZ, 0x2, !P3 ;  /* 0x00000002ff157807 */ /* 0x000fe40005800000 */
[C---:B------:R-:W-:Y:S02]  /*c8d0*/  SEL R20, R200.reuse, 0x2, P3 ;  /* 0x00000002c8147807 */ /* 0x040fe40001800000 */
[----:B------:R-:W-:Y:S01]  /*c8e0*/  SEL R200, R200, 0x6, !P3 ;  /* 0x00000006c8c87807 */ /* 0x000fe20005800000 */
[----:B------:R-:W-:Y:S01]  /*c8f0*/  IMAD.IADD R204, R21, 0x1, R203 ;  /* 0x0000000115cc7824 */ /* 0x000fe200078e02cb */
        /* <DEDUP_REMOVED lines=8> */
[----:B------:R-:W-:-:S03]  /*c980*/  IMAD.MOV.U32 R205, RZ, RZ, 0x40000040 ;  /* 0x40000040ffcd7424 */ /* 0x000fc600078e00ff */
        /* <DEDUP_REMOVED lines=24> */
[----:B------:R-:W-:Y:S02]  /*cb10*/  IMAD.MOV.U32 R205, RZ, RZ, 0x40000040 ;  /* 0x40000040ffcd7424 */ /* 0x000fe400078e00ff */
[----:B------:R-:W-:Y:S01]  /*cb20*/  VIADD R203, R0, 0xa00 ;  /* 0x00000a0000cb7836 */ /* 0x000fe20000000000 */
[----:B------:R-:W-:Y:S02]  /*cb30*/  R2UR UR6, R204 ;  /* 0x00000000cc0672ca */ /* 0x000fe400000e0000 */
[----:B------:R-:W-:Y:S01]  /*cb40*/  R2UR UR7, R205 ;  /* 0x00000000cd0772ca */ /* 0x000fe200000e0000 */
[----:B------:R-:W-:Y:S01]  /*cb50*/  IMAD.MOV.U32 R205, RZ, RZ, 0x40000040 ;  /* 0x40000040ffcd7424 */ /* 0x000fe200078e00ff */
[----:B------:R-:W-:-:S02]  /*cb60*/  IADD3 R204, R206, R207, R0 ;  /* 0x000000cfcecc7210 */ /* 0x000fc40007ffe000 */
[----:B------:R-:W-:Y:S01]  /*cb70*/  IADD3 R206, R206, R207, R202 ;  /* 0x000000cfcece7210 */ /* 0x000fe20007ffe0ca */
        /* <DEDUP_REMOVED lines=9> */
[----:B------:R-:W-:Y:S01]  /*cc10*/  VIADD R206, R202, 0xa00 ;  /* 0x00000a00cace7836 */ /* 0x000fe20000000000 */
[----:B------:R-:W-:Y:S01]  /*cc20*/  R2UR UR7, R207 ;  /* 0x00000000cf0772ca */ /* 0x000fe200000e0000 */
        /* <DEDUP_REMOVED lines=25> */
[----:B------:R-:W-:Y:S01]  /*cdc0*/  VIADD R203, R0, 0xc00 ;  /* 0x00000c0000cb7836 */ /* 0x000fe20000000000 */
[----:B------:R-:W-:Y:S02]  /*cdd0*/  WARPGROUP.DEPBAR.LE gsb0, 0x0 ;  /* 0x00008000000079c5 */ /* 0x000fe40000010000 */
[----:B------:R-:W-:-:S07]  /*cde0*/  WARPGROUP.ARRIVE ;  /* 0x00000000000079c5 */ /* 0x000fce0000000000 */
[----:B------:R-:W-:Y:S01]  /*cdf0*/  HGMMA.64x64x16.F32.BF16 R152, gdesc[UR4], R152, gsb0 ;  /* 0x00e00000049879f0 */ /* 0x000fe20008001898 */
[----:B------:R-:W-:Y:S01]  /*ce00*/  R2UR UR4, R204 ;  /* 0x00000000cc0472ca */ /* 0x000fe200000e0000 */
[----:B------:R-:W-:Y:S01]  /*ce10*/  IMAD.IADD R204, R200, 0x1, R206 ;  /* 0x00000001c8cc7824 */ /* 0x000fe200078e02ce */
[----:B------:R-:W-:Y:S01]  /*ce20*/  R2UR UR5, R205 ;  /* 0x00000000cd0572ca */ /* 0x000fe200000e0000 */
[----:B------:R-:W-:Y:S02]  /*ce30*/  IMAD.MOV.U32 R205, RZ, RZ, 0x40000040 ;  /* 0x40000040ffcd7424 */ /* 0x000fe400078e00ff */
[----:B------:R-:W-:Y:S01]  /*ce40*/  IMAD.MOV.U32 R206, RZ, RZ, 0x30 ;  /* 0x00000030ffce7424 */ /* 0x000fe200078e00ff */
        /* <DEDUP_REMOVED lines=70> */
[----:B------:R-:W-:Y:S02]  /*d2b0*/  WARPGROUP.DEPBAR.LE gsb0, 0x0 ;  /* 0x00008000000079c5 */ /* 0x000fe40000010000 */
[----:B------:R-:W-:-:S10]  /*d2c0*/  WARPGROUP.ARRIVE ;  /* 0x00000000000079c5 */ /* 0x000fd40000000000 */
[----:B------:R-:W-:Y:S01]  /*d2d0*/  HGMMA.64x64x16.F32.BF16 R152, gdesc[UR4], R152, gsb0 ;  /* 0x00e00000049879f0 */ /* 0x000fe20008001898 */
[----:B------:R-:W-:Y:S01]  /*d2e0*/  R2UR UR6, R204 ;  /* 0x00000000cc0672ca */ /* 0x000fe200000e0000 */
[----:B------:R-:W-:Y:S01]  /*d2f0*/  IMAD.IADD R204, R206, 0x1, R21 ;  /* 0x00000001cecc7824 */ /* 0x000fe200078e0215 */
[----:B------:R-:W-:Y:S01]  /*d300*/  R2UR UR7, R205 ;  /* 0x00000000cd0772ca */ /* 0x000fe200000e0000 */
[----:B------:R-:W-:Y:S02]  /*d310*/  IMAD.MOV.U32 R205, RZ, RZ, 0x40000040 ;  /* 0x40000040ffcd7424 */ /* 0x000fe400078e00ff */
[----:B------:R-:W-:Y:S01]  /*d320*/  IMAD.MOV.U32 R21, RZ, RZ, 0x40000040 ;  /* 0x40000040ff157424 */ /* 0x000fe200078e00ff */
[----:B------:R-:W-:Y:S01]  /*d330*/  R2UR UR4, R204 ;  /* 0x00000000cc0472ca */ /* 0x000fe200000e0000 */
[----:B------:R-:W-:Y:S01]  /*d340*/  IMAD.IADD R204, R206, 0x1, R20 ;  /* 0x00000001cecc7824 */ /* 0x000fe200078e0214 */
[----:B------:R-:W-:Y:S01]  /*d350*/  R2UR UR5, R205 ;  /* 0x00000000cd0572ca */ /* 0x000fe200000e0000 */
[----:B------:R-:W-:-:S02]  /*d360*/  IMAD.MOV.U32 R205, RZ, RZ, 0x40000040 ;  /* 0x40000040ffcd7424 */ /* 0x000fc400078e00ff */
[----:B------:R-:W-:Y:S01]  /*d370*/  IMAD.IADD R20, R20, 0x1, R203 ;  /* 0x0000000114147824 */ /* 0x000fe200078e02cb */
[----:B------:R-:W-:Y:S02]  /*d380*/  WARPGROUP.DEPBAR.LE gsb0, 0x0 ;  /* 0x00008000000079c5 */ /* 0x000fe40000010000 */
[----:B------:R-:W-:-:S07]  /*d390*/  WARPGROUP.ARRIVE ;  /* 0x00000000000079c5 */ /* 0x000fce0000000000 */
        /* <DEDUP_REMOVED lines=15> */
[----:B------:R-:W-:Y:S02]  /*d490*/  R2UR UR6, R20 ;  /* 0x00000000140672ca */ /* 0x000fe400000e0000 */
[----:B------:R-:W-:Y:S01]  /*d4a0*/  R2UR UR7, R21 ;  /* 0x00000000150772ca */ /* 0x000fe200000e0000 */
[----:B------:R-:W-:Y:S01]  /*d4b0*/  IMAD.MOV.U32 R21, RZ, RZ, 0x1000 ;  /* 0x00001000ff157424 */ /* 0x000fe200078e00ff */
[----:B------:R-:W-:Y:S02]  /*d4c0*/  R2UR UR4, R204 ;  /* 0x00000000cc0472ca */ /* 0x000fe400000e0000 */
[----:B------:R-:W-:Y:S02]  /*d4d0*/  R2UR UR5, R205 ;  /* 0x00000000cd0572ca */ /* 0x000fe400000e0000 */
[----:B------:R-:W-:-:S04]  /*d4e0*/  SEL R21, R21, 0xf80, P3 ;  /* 0x00000f8015157807 */ /* 0x000fc80001800000 */
[----:B------:R-:W-:-:S04]  /*d4f0*/  LOP3.LUT R21, R21, 0x1e00, RZ, 0xc0, !PT ;  /* 0x00001e0015157812 */ /* 0x000fc800078ec0ff */
[CC--:B------:R-:W-:Y:S02]  /*d500*/  IADD3 R20, R203.reuse, R21.reuse, R0 ;  /* 0x00000015cb147210 */ /* 0x0c0fe40007ffe000 */
[----:B------:R-:W-:Y:S01]  /*d510*/  IADD3 R202, R203, R21, R202 ;  /* 0x00000015cbca7210 */ /* 0x000fe20007ffe0ca */
[----:B------:R-:W-:Y:S02]  /*d520*/  IMAD.MOV.U32 R21, RZ, RZ, 0x40000040 ;  /* 0x40000040ff157424 */ /* 0x000fe400078e00ff */
[----:B------:R-:W-:Y:S01]  /*d530*/  IMAD.MOV.U32 R203, RZ, RZ, 0x40000040 ;  /* 0x40000040ffcb7424 */ /* 0x000fe200078e00ff */
[----:B------:R-:W-:Y:S02]  /*d540*/  WARPGROUP.DEPBAR.LE gsb0, 0x0 ;  /* 0x00008000000079c5 */ /* 0x000fe40000010000 */
[----:B------:R-:W-:-:S06]  /*d550*/  WARPGROUP.ARRIVE ;  /* 0x00000000000079c5 */ /* 0x000fcc0000000000 */
[----:B------:R-:W-:Y:S01]  /*d560*/  HGMMA.64x64x16.F32.BF16 R152, gdesc[UR4], R152, gsb0 ;  /* 0x00e00000049879f0 */ /* 0x000fe20008001898 */
[----:B------:R-:W-:Y:S01]  /*d570*/  R2UR UR4, R20 ;  /* 0x00000000140472ca */ /* 0x000fe200000e0000 */
[----:B------:R-:W-:Y:S01]  /*d580*/  IMAD R20, R18, 0x1000, R11 ;  /* 0x0000100012147824 */ /* 0x000fe200078e020b */
[----:B------:R-:W-:Y:S01]  /*d590*/  R2UR UR5, R21 ;  /* 0x00000000150572ca */ /* 0x000fe200000e0000 */
[----:B------:R-:W-:Y:S01]  /*d5a0*/  IMAD.MOV.U32 R21, RZ, RZ, 0x40000040 ;  /* 0x40000040ff157424 */ /* 0x000fe200078e00ff */
[----:B------:R-:W-:Y:S02]  /*d5b0*/  R2UR UR6, R202 ;  /* 0x00000000ca0672ca */ /* 0x000fe400000e0000 */
[----:B------:R-:W-:Y:S01]  /*d5c0*/  R2UR UR7, R203 ;  /* 0x00000000cb0772ca */ /* 0x000fe200000e0000 */
[----:B------:R-:W-:Y:S02]  /*d5d0*/  WARPGROUP.DEPBAR.LE gsb0, 0x0 ;  /* 0x00008000000079c5 */ /* 0x000fe40000010000 */
[----:B------:R-:W-:-:S10]  /*d5e0*/  WARPGROUP.ARRIVE ;  /* 0x00000000000079c5 */ /* 0x000fd40000000000 */
[----:B------:R-:W-:Y:S01]  /*d5f0*/  HGMMA.64x64x16.F32.BF16 R152, gdesc[UR4], R152, gsb0 ;  /* 0x00e00000049879f0 */ /* 0x000fe20008001898 */
[----:B------:R-:W-:Y:S01]  /*d600*/  ULDC UR4, c[0x0][0xad0] ;  /* 0x0002b40000047ab9 */ /* 0x000fe20000000800 */
[----:B------:R-:W-:Y:S02]  /*d610*/  R2UR UR7, R21 ;  /* 0x00000000150772ca */ /* 0x000fe400000e0000 */
[----:B------:R-:W-:Y:S01]  /*d620*/  R2UR UR6, R20 ;  /* 0x00000000140672ca */ /* 0x000fe200000e0000 */
        /* <DEDUP_REMOVED lines=37> */
[----:B------:R-:W-:Y:S01]  /*d880*/  FMUL.FTZ R182, R182, UR4 ;  /* 0x00000004b6b67c20 */ /* 0x000fe20008410000 */
[----:B------:R-:W-:Y:S01]  /*d890*/  FMUL.FTZ R183, R183, UR4 ;  /* 0x00000004b7b77c20 */ /* 0x000fe20008410000 */
[----:B------:R-:W1:Y:S01]  /*d8a0*/  MUFU.TANH R159, R159 ;  /* 0x0000009f009f7308 */ /* 0x000e620000002400 */
[----:B--2---:R-:W-:Y:S01]  /*d8b0*/  FMNMX.FTZ R21, R156, R21, !PT ;  /* 0x000000159c157209 */ /* 0x004fe20007810000 */
[----:B------:R-:W-:-:S06]  /*d8c0*/  ULDC UR4, c[0x0][0xa80] ;  /* 0x0002a00000047ab9 */ /* 0x000fcc0000000800 */
        /* <DEDUP_REMOVED lines=48> */
[----:B------:R-:W1:Y:S06]  /*dbd0*/  SHFL.BFLY PT, R169, R21, 0x1, 0x1f ;  /* 0x0c201f0015a97f89 */ /* 0x000e6c00000e0000 */
[----:B------:R-:W3:Y:S01]  /*dbe0*/  MUFU.TANH R206, R206 ;  /* 0x000000ce00ce7308 */ /* 0x000ee20000002400 */
[----:B--2---:R-:W-:-:S07]  /*dbf0*/  FMNMX.FTZ R170, R204, R170, !PT ;  /* 0x000000aaccaa7209 */ /* 0x004fce0007810000 */
[----:B------:R-:W2:Y:S01]  /*dc00*/  MUFU.TANH R179, R179 ;  /* 0x000000b300b37308 */ /* 0x000ea20000002400 */
[----:B0-----:R-:W-:-:S07]  /*dc10*/  FMNMX.FTZ R170, R205, R170, !PT ;  /* 0x000000aacdaa7209 */ /* 0x001fce0007810000 */
[----:B------:R-:W0:Y:S01]  /*dc20*/  MUFU.TANH R182, R182 ;  /* 0x000000b600b67308 */ /* 0x000e220000002400 */
[----:B---3--:R-:W-:Y:S02]  /*dc30*/  FMNMX.FTZ R170, R206, R170, !PT ;  /* 0x000000aaceaa7209 */ /* 0x008fe40007810000 */
[----:B-1----:R-:W-:Y:S01]  /*dc40*/  FMNMX.FTZ R21, R21, R169, !PT ;  /* 0x000000a915157209 */ /* 0x002fe20007810000 */
[----:B------:R-:W-:-:S04]  /*dc50*/  IMAD.U32 R169, RZ, RZ, UR4 ;  /* 0x00000004ffa97e24 */ /* 0x000fc8000f8e00ff */
[----:B------:R-:W1:Y:S01]  /*dc60*/  MUFU.TANH R183, R183 ;  /* 0x000000b700b77308 */ /* 0x000e620000002400 */
[----:B--2---:R-:W-:Y:S01]  /*dc70*/  FMNMX.FTZ R170, R179, R170, !PT ;  /* 0x000000aab3aa7209 */ /* 0x004fe20007810000 */
[C---:B------:R-:W-:Y:S01]  /*dc80*/  FMUL.FTZ R178, R21.reuse, R169 ;  /* 0x000000a915b27220 */ /* 0x040fe20000410000 */
[----:B------:R-:W-:-:S03]  /*dc90*/  FADD.FTZ R14, -R21, R14 ;  /* 0x0000000e150e7221 */ /* 0x000fc60000010100 */
[-CC-:B------:R-:W-:Y:S01]  /*dca0*/  FFMA.FTZ R207, R156, R169.reuse, -R178.reuse ;  /* 0x000000a99ccf7223 */ /* 0x180fe200000108b2 */
[-CC-:B------:R-:W-:Y:S01]  /*dcb0*/  FFMA.FTZ R156, R159, R169.reuse, -R178.reuse ;  /* 0x000000a99f9c7223 */ /* 0x180fe200000108b2 */
[-CC-:B------:R-:W-:Y:S01]  /*dcc0*/  FFMA.FTZ R159, R161, R169.reuse, -R178.reuse ;  /* 0x000000a9a19f7223 */ /* 0x180fe200000108b2 */
[----:B0-----:R-:W-:Y:S01]  /*dcd0*/  FMNMX.FTZ R170, R182, R170, !PT ;  /* 0x000000aab6aa7209 */ /* 0x001fe20007810000 */
[-CC-:B------:R-:W-:Y:S01]  /*dce0*/  FFMA.FTZ R174, R165, R169.reuse, -R178.reuse ;  /* 0x000000a9a5ae7223 */ /* 0x180fe200000108b2 */
[-C--:B------:R-:W-:Y:S01]  /*dcf0*/  FMUL.FTZ R14, R14, R169.reuse ;  /* 0x000000a90e0e7220 */ /* 0x080fe20000410000 */
[-CC-:B------:R-:W-:Y:S01]  /*dd00*/  FFMA.FTZ R152, R152, R169.reuse, -R178.reuse ;  /* 0x000000a998987223 */ /* 0x180fe200000108b2 */
[-CC-:B------:R-:W-:Y:S01]  /*dd10*/  FFMA.FTZ R153, R153, R169.reuse, -R178.reuse ;  /* 0x000000a999997223 */ /* 0x180fe200000108b2 */
[-CC-:B------:R-:W-:Y:S01]  /*dd20*/  FFMA.FTZ R171, R164, R169.reuse, -R178.reuse ;  /* 0x000000a9a4ab7223 */ /* 0x180fe200000108b2 */
[-CC-:B------:R-:W-:Y:S01]  /*dd30*/  FFMA.FTZ R200, R200, R169.reuse, -R178.reuse ;  /* 0x000000a9c8c87223 */ /* 0x180fe200000108b2 */
[----:B------:R-:W-:Y:S01]  /*dd40*/  MUFU.EX2 R207, R207 ;  /* 0x000000cf00cf7308 */ /* 0x000fe20000000800 */
[----:B-1----:R-:W-:Y:S01]  /*dd50*/  FMNMX.FTZ R170, R183, R170, !PT ;  /* 0x000000aab7aa7209 */ /* 0x002fe20007810000 */
[-CC-:B------:R-:W-:Y:S01]  /*dd60*/  FFMA.FTZ R160, R160, R169.reuse, -R178.reuse ;  /* 0x000000a9a0a07223 */ /* 0x180fe200000108b2 */
[-CC-:B------:R-:W-:Y:S01]  /*dd70*/  FFMA.FTZ R168, R168, R169.reuse, -R178.reuse ;  /* 0x000000a9a8a87223 */ /* 0x180fe200000108b2 */
[-CC-:B------:R-:W-:Y:S01]  /*dd80*/  FFMA.FTZ R172, R172, R169.reuse, -R178.reuse ;  /* 0x000000a9acac7223 */ /* 0x180fe200000108b2 */
[-CC-:B------:R-:W-:Y:S01]  /*dd90*/  FFMA.FTZ R173, R173, R169.reuse, -R178.reuse ;  /* 0x000000a9adad7223 */ /* 0x180fe200000108b2 */
[----:B------:R-:W0:Y:S01]  /*dda0*/  SHFL.BFLY PT, R175, R170, 0x2, 0x1f ;  /* 0x0c401f00aaaf7f89 */ /* 0x000e2200000e0000 */
[--C-:B------:R-:W-:Y:S01]  /*ddb0*/  FFMA.FTZ R177, R177, R169, -R178.reuse ;  /* 0x000000a9b1b17223 */ /* 0x100fe200000108b2 */
[----:B------:R-:W1:Y:S08]  /*ddc0*/  MUFU.EX2 R14, R14 ;  /* 0x0000000e000e7308 */ /* 0x000e700000000800 */
[----:B------:R-:W-:Y:S08]  /*ddd0*/  MUFU.EX2 R152, R152 ;  /* 0x0000009800987308 */ /* 0x000ff00000000800 */
[----:B------:R-:W-:Y:S01]  /*dde0*/  MUFU.EX2 R153, R153 ;  /* 0x0000009900997308 */ /* 0x000fe20000000800 */
[-C--:B-1----:R-:W-:Y:S01]  /*ddf0*/  FMUL.FTZ R24, R24, R14.reuse ;  /* 0x0000000e18187220 */ /* 0x082fe20000410000 */
[-C--:B------:R-:W-:Y:S01]  /*de00*/  FMUL.FTZ R25, R25, R14.reuse ;  /* 0x0000000e19197220 */ /* 0x080fe20000410000 */
[-C--:B------:R-:W-:Y:S01]  /*de10*/  FMUL.FTZ R28, R28, R14.reuse ;  /* 0x0000000e1c1c7220 */ /* 0x080fe20000410000 */
[-C--:B------:R-:W-:Y:S01]  /*de20*/  FMUL.FTZ R29, R29, R14.reuse ;  /* 0x0000000e1d1d7220 */ /* 0x080fe20000410000 */
[-C--:B------:R-:W-:Y:S01]  /*de30*/  FMUL.FTZ R32, R32, R14.reuse ;  /* 0x0000000e20207220 */ /* 0x080fe20000410000 */
[----:B0-----:R-:W-:Y:S01]  /*de40*/  FMNMX.FTZ R170, R170, R175, !PT ;  /* 0x000000afaaaa7209 */ /* 0x001fe20007810000 */
[-CC-:B------:R-:W-:Y:S01]  /*de50*/  FFMA.FTZ R175, R176, R169.reuse, -R178.reuse ;  /* 0x000000a9b0af7223 */ /* 0x180fe200000108b2 */
[----:B------:R-:W-:Y:S01]  /*de60*/  MUFU.EX2 R200, R200 ;  /* 0x000000c800c87308 */ /* 0x000fe20000000800 */
[-CC-:B------:R-:W-:Y:S01]  /*de70*/  FFMA.FTZ R176, R202, R169.reuse, -R178.reuse ;  /* 0x000000a9cab07223 */ /* 0x180fe200000108b2 */
[----:B------:R-:W-:Y:S01]  /*de80*/  FFMA.FTZ R178, R180, R169, -R178 ;  /* 0x000000a9b4b27223 */ /* 0x000fe200000108b2 */
        /* <DEDUP_REMOVED lines=24> */
[----:B0-----:R-:W-:Y:S01]  /*e010*/  FMNMX.FTZ R170, R170, R161, !PT ;  /* 0x000000a1aaaa7209 */ /* 0x001fe20007810000 */
        /* <DEDUP_REMOVED lines=8> */
[-CC-:B------:R-:W-:Y:S01]  /*e0a0*/  FFMA.FTZ R229, R155, R169.reuse, -R165.reuse ;  /* 0x000000a99be57223 */ /* 0x180fe200000108a5 */
[-CC-:B------:R-:W-:Y:S01]  /*e0b0*/  FFMA.FTZ R155, R157, R169.reuse, -R165.reuse ;  /* 0x000000a99d9b7223 */ /* 0x180fe200000108a5 */
[-CC-:B------:R-:W-:Y:S01]  /*e0c0*/  FFMA.FTZ R157, R162, R169.reuse, -R165.reuse ;  /* 0x000000a9a29d7223 */ /* 0x180fe200000108a5 */
[-C--:B------:R-:W-:Y:S01]  /*e0d0*/  FMUL.FTZ R161, R161, R169.reuse ;  /* 0x000000a9a1a17220 */ /* 0x080fe20000410000 */
[-CC-:B------:R-:W-:Y:S01]  /*e0e0*/  FFMA.FTZ R154, R154, R169.reuse, -R165.reuse ;  /* 0x000000a99a9a7223 */ /* 0x180fe200000108a5 */
[----:B------:R-:W-:Y:S01]  /*e0f0*/  IMAD.MOV R162, RZ, RZ, -R194 ;  /* 0x000000ffffa27224 */ /* 0x000fe200078e0ac2 */
[----:B------:R-:W-:Y:S01]  /*e100*/  MUFU.EX2 R229, R229 ;  /* 0x000000e500e57308 */ /* 0x000fe20000000800 */
[-CC-:B------:R-:W-:Y:S01]  /*e110*/  FFMA.FTZ R164, R158, R169.reuse, -R165.reuse ;  /* 0x000000a99ea47223 */ /* 0x180fe200000108a5 */
[-CC-:B------:R-:W-:Y:S01]  /*e120*/  FFMA.FTZ R158, R163, R169.reuse, -R165.reuse ;  /* 0x000000a9a39e7223 */ /* 0x180fe200000108a5 */
[----:B------:R-:W-:Y:S01]  /*e130*/  FFMA.FTZ R180, R166, R169, -R165 ;  /* 0x000000a9a6b47223 */ /* 0x000fe200000108a5 */
[----:B------:R-:W-:Y:S01]  /*e140*/  ISETP.NE.AND P3, PT, R193, R162, PT ;  /* 0x000000a2c100720c */ /* 0x000fe20003f65270 */
[----:B------:R-:W-:-:S02]  /*e150*/  @!P1 VIADD R162, R12, 0x38840 ;  /* 0x000388400ca29836 */ /* 0x000fc40000000000 */
[-CC-:B------:R-:W-:Y:S01]  /*e160*/  FFMA.FTZ R198, R167, R169.reuse, -R165.reuse ;  /* 0x000000a9a7c67223 */ /* 0x180fe200000108a5 */
[-CC-:B------:R-:W-:Y:S01]  /*e170*/  FFMA.FTZ R202, R203, R169.reuse, -R165.reuse ;  /* 0x000000a9cbca7223 */ /* 0x180fe200000108a5 */
[----:B------:R-:W0:Y:S01]  /*e180*/  MUFU.EX2 R161, R161 ;  /* 0x000000a100a17308 */ /* 0x000e220000000800 */
[-CC-:B------:R-:W-:Y:S01]  /*e190*/  FFMA.FTZ R181, R181, R169.reuse, -R165.reuse ;  /* 0x000000a9b5b57223 */ /* 0x180fe200000108a5 */
[----:B------:R-:W-:Y:S01]  /*e1a0*/  @!P1 PRMT R162, RZ, 0x654, R162 ;  /* 0x00000654ffa29816 */ /* 0x000fe200000000a2 */
[-CC-:B------:R-:W-:Y:S01]  /*e1b0*/  FFMA.FTZ R203, R204, R169.reuse, -R165.reuse ;  /* 0x000000a9cccb7223 */ /* 0x180fe200000108a5 */
[-CC-:B------:R-:W-:Y:S01]  /*e1c0*/  FFMA.FTZ R205, R205, R169.reuse, -R165.reuse ;  /* 0x000000a9cdcd7223 */ /* 0x180fe200000108a5 */
[----:B------:R-:W-:Y:S01]  /*e1d0*/  FFMA.FTZ R206, R206, R169, -R165 ;  /* 0x000000a9cece7223 */ /* 0x000fe200000108a5 */
[----:B------:R1:W-:Y:S01]  /*e1e0*/  @!P1 SYNCS.ARRIVE.TRANS64.RED.A1T0 RZ, [R162+URZ], RZ ;  /* 0x000000ffa2ff99a7 */ /* 0x0003e2000810043f */
[----:B------:R-:W-:Y:S01]  /*e1f0*/  FMUL.FTZ R84, R84, R14 ;  /* 0x0000000e54547220 */ /* 0x000fe20000410000 */
[----:B------:R-:W2:Y:S01]  /*e200*/  MUFU.EX2 R154, R154 ;  /* 0x0000009a009a7308 */ /* 0x000ea20000000800 */
[----:B------:R-:W-:-:S02]  /*e210*/  @!P3 IMAD R163, R15, 0x40, R191 ;  /* 0x000000400fa3b824 */ /* 0x000fc400078e02bf */
[-CC-:B------:R-:W-:Y:S01]  /*e220*/  FFMA.FTZ R15, R182, R169.reuse, -R165.reuse ;  /* 0x000000a9b60f7223 */ /* 0x180fe200000108a5 */
[-C--:B------:R-:W-:Y:S01]  /*e230*/  FMUL.FTZ R85, R85, R14.reuse ;  /* 0x0000000e55557220 */ /* 0x080fe20000410000 */
[----:B------:R-:W-:Y:S01]  /*e240*/  FMUL.FTZ R88, R88, R14 ;  /* 0x0000000e58587220 */ /* 0x000fe20000410000 */
[----:B------:R-:W-:Y:S02]  /*e250*/  @!P3 IMAD R163, R163, 0x4, R2 ;  /* 0x00000004a3a3b824 */ /* 0x000fe400078e0202 */
[-CC-:B-1----:R-:W-:Y:S01]  /*e260*/  FFMA.FTZ R162, R179, R169.reuse, -R165.reuse ;  /* 0x000000a9b3a27223 */ /* 0x182fe200000108a5 */
[----:B------:R-:W-:Y:S01]  /*e270*/  FFMA.FTZ R165, R183, R169, -R165 ;  /* 0x000000a9b7a57223 */ /* 0x000fe200000108a5 */
[----:B------:R-:W1:Y:S01]  /*e280*/  MUFU.EX2 R155, R155 ;  /* 0x0000009b009b7308 */ /* 0x000e620000000800 */
[-C--:B0-----:R-:W-:Y:S01]  /*e290*/  FMUL.FTZ R26, R26, R161.reuse ;  /* 0x000000a11a1a7220 */ /* 0x081fe20000410000 */
[----:B------:R-:W-:Y:S01]  /*e2a0*/  @!P3 STS [R163+0x38400], R14 ;  /* 0x0384000ea300b388 */ /* 0x000fe20000000800 */
[-C--:B------:R-:W-:Y:S01]  /*e2b0*/  FMUL.FTZ R27, R27, R161.reuse ;  /* 0x000000a11b1b7220 */ /* 0x080fe20000410000 */
[-C--:B------:R-:W-:Y:S01]  /*e2c0*/  FMUL.FTZ R30, R30, R161.reuse ;  /* 0x000000a11e1e7220 */ /* 0x080fe20000410000 */
[-C--:B------:R-:W-:Y:S01]  /*e2d0*/  FMUL.FTZ R31, R31, R161.reuse ;  /* 0x000000a11f1f7220 */ /* 0x080fe20000410000 */
[----:B------:R0:W-:Y:S01]  /*e2e0*/  @!P3 STS [R163+0x38420], R161 ;  /* 0x038420a1a300b388 */ /* 0x0001e20000000800 */
[----:B------:R-:W-:Y:S01]  /*e2f0*/  FMUL.FTZ R34, R34, R161 ;  /* 0x000000a122227220 */ /* 0x000fe20000410000 */
[----:B------:R-:W3:Y:S01]  /*e300*/  MUFU.EX2 R164, R164 ;  /* 0x000000a400a47308 */ /* 0x000ee20000000800 */
[----:B--2---:R-:W-:Y:S01]  /*e310*/  FFMA.FTZ R199, R161, R199, R154 ;  /* 0x000000c7a1c77223 */ /* 0x004fe2000001009a */
[-C--:B------:R-:W-:Y:S01]  /*e320*/  FMUL.FTZ R35, R35, R161.reuse ;  /* 0x000000a123237220 */ /* 0x080fe20000410000 */
[-C--:B------:R-:W-:Y:S01]  /*e330*/  FMUL.FTZ R38, R38, R161.reuse ;  /* 0x000000a126267220 */ /* 0x080fe20000410000 */
[-C--:B------:R-:W-:Y:S01]  /*e340*/  FMUL.FTZ R39, R39, R161.reuse ;  /* 0x000000a127277220 */ /* 0x080fe20000410000 */
[----:B------:R-:W-:Y:S01]  /*e350*/  FADD.FTZ R199, R229, R199 ;  /* 0x000000c7e5c77221 */ /* 0x000fe20000010000 */
[-C--:B------:R-:W-:Y:S01]  /*e360*/  FMUL.FTZ R42, R42, R161.reuse ;  /* 0x000000a12a2a7220 */ /* 0x080fe20000410000 */
[----:B------:R-:W-:Y:S01]  /*e370*/  FMUL.FTZ R43, R43, R161 ;  /* 0x000000a12b2b7220 */ /* 0x000fe20000410000 */
[----:B------:R-:W2:Y:S01]  /*e380*/  MUFU.EX2 R157, R157 ;  /* 0x0000009d009d7308 */ /* 0x000ea20000000800 */
[----:B0-----:R-:W-:Y:S01]  /*e390*/  FFMA.FTZ R163, R14, R197, R152 ;  /* 0x000000c50ea37223 */ /* 0x001fe20000010098 */
[----:B-1----:R-:W-:Y:S01]  /*e3a0*/  FADD.FTZ R199, R155, R199 ;  /* 0x000000c79bc77221 */ /* 0x002fe20000010000 */
[C---:B------:R-:W-:Y:S01]  /*e3b0*/  F2FP.BF16.F32.PACK_AB R152, R153.reuse, R152 ;  /* 0x000000989998723e */ /* 0x040fe200000010ff */
[-C--:B------:R-:W-:Y:S01]  /*e3c0*/  FMUL.FTZ R46, R46, R161.reuse ;  /* 0x000000a12e2e7220 */ /* 0x080fe20000410000 */
[----:B------:R-:W-:Y:S01]  /*e3d0*/  FADD.FTZ R163, R153, R163 ;  /* 0x000000a399a37221 */ /* 0x000fe20000010000 */
[----:B------:R-:W-:Y:S01]  /*e3e0*/  F2FP.BF16.F32.PACK_AB R153, R229, R154 ;  /* 0x0000009ae599723e */ /* 0x000fe200000010ff */
[----:B------:R-:W-:Y:S01]  /*e3f0*/  FMUL.FTZ R47, R47, R161 ;  /* 0x000000a12f2f7220 */ /* 0x000fe20000410000 */
[----:B------:R-:W0:Y:S01]  /*e400*/  MUFU.EX2 R158, R158 ;  /* 0x0000009e009e7308 */ /* 0x000e220000000800 */
[----:B---3--:R-:W-:Y:S01]  /*e410*/  FADD.FTZ R199, R164, R199 ;  /* 0x000000c7a4c77221 */ /* 0x008fe20000010000 */
[----:B------:R-:W-:Y:S01]  /*e420*/  FADD.FTZ R163, R207, R163 ;  /* 0x000000a3cfa37221 */ /* 0x000fe20000010000 */
[----:B------:R-:W-:Y:S01]  /*e430*/  F2FP.BF16.F32.PACK_AB R154, R200, R207 ;  /* 0x000000cfc89a723e */ /* 0x000fe200000010ff */
[----:B------:R-:W-:Y:S01]  /*e440*/  FMUL.FTZ R50, R50, R161 ;  /* 0x000000a132327220 */ /* 0x000fe20000410000 */
[----:B------:R-:W-:Y:S01]  /*e450*/  F2FP.BF16.F32.PACK_AB R155, R164, R155 ;  /* 0x0000009ba49b723e */ /* 0x000fe200000010ff */
[----:B------:R-:W-:Y:S01]  /*e460*/  BAR.SYNC.DEFER_BLOCKING 0xf, 0x100 ;  /* 0x03c4000000007b1d */ /* 0x000fe20000010000 */
[----:B------:R-:W-:Y:S01]  /*e470*/  FADD.FTZ R163, R200, R163 ;  /* 0x000000a3c8a37221 */ /* 0x000fe20000010000 */
[-C--:B------:R-:W-:Y:S01]  /*e480*/  FMUL.FTZ R51, R51, R161.reuse ;  /* 0x000000a133337220 */ /* 0x080fe20000410000 */
[----:B--2---:R-:W-:Y:S01]  /*e490*/  FADD.FTZ R197, R157, R199 ;  /* 0x000000c79dc57221 */ /* 0x004fe20000010000 */
[-C--:B------:R-:W-:Y:S01]  /*e4a0*/  FMUL.FTZ R54, R54, R161.reuse ;  /* 0x000000a136367220 */ /* 0x080fe20000410000 */
[----:B------:R-:W-:Y:S01]  /*e4b0*/  FADD.FTZ R163, R156, R163 ;  /* 0x000000a39ca37221 */ /* 0x000fe20000010000 */
[----:B------:R-:W-:Y:S01]  /*e4c0*/  MUFU.EX2 R180, R180 ;  /* 0x000000b400b47308 */ /* 0x000fe20000000800 */
[C---:B------:R-:W-:Y:S01]  /*e4d0*/  F2FP.BF16.F32.PACK_AB R156, R160.reuse, R156 ;  /* 0x0000009ca09c723e */ /* 0x040fe200000010ff */
[-C--:B------:R-:W-:Y:S01]  /*e4e0*/  FMUL.FTZ R55, R55, R161.reuse ;  /* 0x000000a137377220 */ /* 0x080fe20000410000 */
[----:B------:R-:W-:Y:S01]  /*e4f0*/  FADD.FTZ R204, R160, R163 ;  /* 0x000000a3a0cc7221 */ /* 0x000fe20000010000 */
[----:B------:R-:W-:Y:S01]  /*e500*/  FMUL.FTZ R58, R58, R161 ;  /* 0x000000a13a3a7220 */ /* 0x000fe20000410000 */
[C---:B0-----:R-:W-:Y:S01]  /*e510*/  FADD.FTZ R197, R158.reuse, R197 ;  /* 0x000000c59ec57221 */ /* 0x041fe20000010000 */
[----:B------:R-:W-:Y:S01]  /*e520*/  F2FP.BF16.F32.PACK_AB R157, R158, R157 ;  /* 0x0000009d9e9d723e */ /* 0x000fe200000010ff */
[----:B------:R-:W-:Y:S01]  /*e530*/  FADD.FTZ R204, R159, R204 ;  /* 0x000000cc9fcc7221 */ /* 0x000fe20000010000 */
[----:B------:R-:W0:Y:S01]  /*e540*/  MUFU.EX2 R198, R198 ;  /* 0x000000c600c67308 */ /* 0x000e220000000800 */
[----:B------:R-:W-:Y:S01]  /*e550*/  F2FP.BF16.F32.PACK_AB R158, R171, R159 ;  /* 0x0000009fab9e723e */ /* 0x000fe200000010ff */
        /* <DEDUP_REMOVED lines=46> */
[----:B------:R-:W2:Y:S01]  /*e840*/  MUFU.EX2 R202, R202 ;  /* 0x000000ca00ca7308 */ /* 0x000ea20000000800 */
[-C--:B------:R-:W-:Y:S01]  /*e850*/  FMUL.FTZ R142, R142, R161.reuse ;  /* 0x000000a18e8e7220 */ /* 0x080fe20000410000 */
[-C--:B------:R-:W-:Y:S01]  /*e860*/  FMUL.FTZ R143, R143, R161.reuse ;  /* 0x000000a18f8f7220 */ /* 0x080fe20000410000 */
[-C--:B------:R-:W-:Y:S01]  /*e870*/  FMUL.FTZ R146, R146, R161.reuse ;  /* 0x000000a192927220 */ /* 0x080fe20000410000 */
[-C--:B------:R-:W-:Y:S01]  /*e880*/  FMUL.FTZ R147, R147, R161.reuse ;  /* 0x000000a193937220 */ /* 0x080fe20000410000 */
[-C--:B------:R-:W-:Y:S01]  /*e890*/  FMUL.FTZ R150, R150, R161.reuse ;  /* 0x000000a196967220 */ /* 0x080fe20000410000 */
[----:B------:R-:W-:Y:S01]  /*e8a0*/  FMUL.FTZ R151, R151, R161 ;  /* 0x000000a197977220 */ /* 0x000fe20000410000 */
[----:B0-----:R-:W-:Y:S01]  /*e8b0*/  F2FP.BF16.F32.PACK_AB R159, R198, R180 ;  /* 0x000000b4c69f723e */ /* 0x001fe200000010ff */
        /* <DEDUP_REMOVED lines=39> */
[----:B------:R0:W-:Y:S01]  /*eb30*/  STSM.16.M88.4 [R195+0x36400], R152 ;  /* 0x03640098c3007844 */ /* 0x0001e20000000200 */
[----:B------:R-:W2:Y:S01]  /*eb40*/  MUFU.EX2 R178, R178 ;  /* 0x000000b200b27308 */ /* 0x000ea20000000800 */
[----:B-1----:R-:W-:Y:S01]  /*eb50*/  F2FP.BF16.F32.PACK_AB R164, R176, R175 ;  /* 0x000000afb0a4723e */ /* 0x002fe200000010ff */
[----:B------:R-:W-:Y:S01]  /*eb60*/  VIADD R14, R20, 0x80 ;  /* 0x00000080140e7836 */ /* 0x000fe20000000000 */
[----:B------:R0:W-:Y:S01]  /*eb70*/  STSM.16.M88.4 [R196], R156 ;  /* 0x0000009cc4007844 */ /* 0x0001e20000000200 */
[----:B------:R-:W-:Y:S01]  /*eb80*/  FADD.FTZ R197, R180, R197 ;  /* 0x000000c5b4c57221 */ /* 0x000fe20000010000 */
[----:B------:R-:W-:Y:S01]  /*eb90*/  FADD.FTZ R171, R171, R204 ;  /* 0x000000ccabab7221 */ /* 0x000fe20000010000 */
[----:B------:R-:W-:-:S02]  /*eba0*/  @!P1 VIADD R12, R12, 0x38860 ;  /* 0x000388600c0c9836 */ /* 0x000fc40000000000 */
[----:B------:R-:W-:Y:S01]  /*ebb0*/  MUFU.EX2 R182, R206 ;  /* 0x000000ce00b67308 */ /* 0x000fe20000000800 */
[----:B------:R-:W-:Y:S01]  /*ebc0*/  FADD.FTZ R198, R198, R197 ;  /* 0x000000c5c6c67221 */ /* 0x000fe20000010000 */
[----:B------:R-:W-:Y:S01]  /*ebd0*/  FADD.FTZ R171, R174, R171 ;  /* 0x000000abaeab7221 */ /* 0x000fe20000010000 */
[----:B------:R-:W-:Y:S02]  /*ebe0*/  @!P1 PRMT R12, RZ, 0x654, R12 ;  /* 0x00000654ff0c9816 */ /* 0x000fe4000000000c */
[----:B------:R-:W-:Y:S01]  /*ebf0*/  FADD.FTZ R181, R181, R198 ;  /* 0x000000c6b5b57221 */ /* 0x000fe20000010000 */
[----:B------:R-:W-:Y:S01]  /*ec00*/  FADD.FTZ R171, R168, R171 ;  /* 0x000000aba8ab7221 */ /* 0x000fe20000010000 */
[----:B------:R-:W-:Y:S01]  /*ec10*/  IMAD.MOV.U32 R198, RZ, RZ, R170 ;  /* 0x000000ffffc67224 */ /* 0x000fe200078e00aa */
[----:B------:R1:W3:Y:S01]  /*ec20*/  MUFU.EX2 R183, R162 ;  /* 0x000000a200b77308 */ /* 0x0002e20000000800 */
[----:B--2---:R-:W-:Y:S01]  /*ec30*/  F2FP.BF16.F32.PACK_AB R166, R178, R177 ;  /* 0x000000b1b2a6723e */ /* 0x004fe200000010ff */
[----:B------:R-:W-:-:S04]  /*ec40*/  FADD.FTZ R202, R202, R181 ;  /* 0x000000b5caca7221 */ /* 0x000fc80000010000 */
[----:B------:R-:W-:Y:S02]  /*ec50*/  FADD.FTZ R202, R203, R202 ;  /* 0x000000cacbca7221 */ /* 0x000fe40000010000 */
[----:B------:R2:W-:Y:S01]  /*ec60*/  MUFU.EX2 R199, R15 ;  /* 0x0000000f00c77308 */ /* 0x0005e20000000800 */
[----:B-1----:R-:W-:Y:S01]  /*ec70*/  F2FP.BF16.F32.PACK_AB R162, R173, R172 ;  /* 0x000000acada2723e */ /* 0x002fe200000010ff */
[----:B------:R-:W-:Y:S01]  /*ec80*/  FADD.FTZ R172, R172, R171 ;  /* 0x000000abacac7221 */ /* 0x000fe20000010000 */
[----:B------:R-:W-:-:S03]  /*ec90*/  FADD.FTZ R179, R179, R202 ;  /* 0x000000cab3b37221 */ /* 0x000fc60000010000 */
[----:B------:R0:W-:Y:S01]  /*eca0*/  STSM.16.M88.4 [R208], R160 ;  /* 0x000000a0d0007844 */ /* 0x0001e20000000200 */
[----:B------:R-:W-:Y:S01]  /*ecb0*/  FADD.FTZ R172, R173, R172 ;  /* 0x000000acadac7221 */ /* 0x000fe20000010000 */
[----:B------:R3:W1:Y:S01]  /*ecc0*/  MUFU.EX2 R200, R165 ;  /* 0x000000a500c87308 */ /* 0x0006620000000800 */
[----:B--2---:R-:W-:Y:S02]  /*ecd0*/  IMAD.MOV.U32 R15, RZ, RZ, 0x40000040 ;  /* 0x40000040ff0f7424 */ /* 0x004fe400078e00ff */
[----:B------:R-:W-:-:S04]  /*ece0*/  FADD.FTZ R175, R175, R172 ;  /* 0x000000acafaf7221 */ /* 0x000fc80000010000 */
[----:B------:R-:W-:Y:S01]  /*ecf0*/  FADD.FTZ R176, R176, R175 ;  /* 0x000000afb0b07221 */ /* 0x000fe20000010000 */
[----:B---3--:R-:W-:Y:S01]  /*ed00*/  F2FP.BF16.F32.PACK_AB R165, R183, R182 ;  /* 0x000000b6b7a5723e */ /* 0x008fe200000010ff */
[----:B------:R-:W-:Y:S02]  /*ed10*/  FADD.FTZ R182, R182, R179 ;  /* 0x000000b3b6b67221 */ /* 0x000fe40000010000 */
[----:B------:R-:W-:Y:S02]  /*ed20*/  FADD.FTZ R177, R177, R176 ;  /* 0x000000b0b1b17221 */ /* 0x000fe40000010000 */
[----:B------:R-:W-:Y:S02]  /*ed30*/  FADD.FTZ R182, R183, R182 ;  /* 0x000000b6b7b67221 */ /* 0x000fe40000010000 */
[----:B------:R-:W-:Y:S01]  /*ed40*/  FADD.FTZ R197, R178, R177 ;  /* 0x000000b1b2c57221 */ /* 0x000fe20000010000 */
[----:B-1----:R-:W-:Y:S01]  /*ed50*/  F2FP.BF16.F32.PACK_AB R167, R200, R199 ;  /* 0x000000c7c8a7723e */ /* 0x002fe200000010ff */
[----:B------:R-:W-:-:S04]  /*ed60*/  FADD.FTZ R199, R199, R182 ;  /* 0x000000b6c7c77221 */ /* 0x000fc80000010000 */
[----:B------:R0:W-:Y:S01]  /*ed70*/  STSM.16.M88.4 [R201], R164 ;  /* 0x000000a4c9007844 */ /* 0x0001e20000000200 */
[----:B------:R-:W-:Y:S01]  /*ed80*/  WARPGROUP.ARRIVE ;  /* 0x00000000000079c5 */ /* 0x000fe20000000000 */
[----:B------:R-:W-:-:S05]  /*ed90*/  FADD.FTZ R199, R200, R199 ;  /* 0x000000c7c8c77221 */ /* 0x000fca0000010000 */
[----:B------:R-:W-:Y:S01]  /*eda0*/  HGMMA.64x256x16.F32.BF16 R24, R152, gdesc[UR4].tnspB, R24, gsb0 ;  /* 0x43e0000498187df0 */ /* 0x000fe20008001818 */
[----:B------:R-:W-:Y:S01]  /*edb0*/  R2UR UR6, R14 ;  /* 0x000000000e0672ca */ /* 0x000fe200000e0000 */
[----:B------:R-:W-:Y:S01]  /*edc0*/  VIADD R14, R20, 0x100 ;  /* 0x00000100140e7836 */ /* 0x000fe20000000000 */
[----:B------:R-:W-:Y:S01]  /*edd0*/  R2UR UR7, R15 ;  /* 0x000000000f0772ca */ /* 0x000fe200000e0000 */
[----:B------:R-:W-:Y:S01]  /*ede0*/  IMAD.MOV.U32 R15, RZ, RZ, 0x40000040 ;  /* 0x40000040ff0f7424 */ /* 0x000fe200078e00ff */
[----:B------:R-:W-:Y:S02]  /*edf0*/  WARPGROUP.DEPBAR.LE gsb0, 0x0 ;  /* 0x00008000000079c5 */ /* 0x000fe40000010000 */
[----:B------:R-:W-:-:S15]  /*ee00*/  WARPGROUP.ARRIVE ;  /* 0x00000000000079c5 */ /* 0x000fde0000000000 */
[----:B------:R-:W-:-:S06]  /*ee10*/  NOP ;  /* 0x0000000000007918 */ /* 0x000fcc0000000000 */
        /* <DEDUP_REMOVED lines=10> */
[----:B------:R-:W-:Y:S01]  /*eec0*/  IMAD.MOV.U32 R14, RZ, RZ, R21 ;  /* 0x000000ffff0e7224 */ /* 0x000fe200078e0015 */
        /* <DEDUP_REMOVED lines=17> */
.L_x_1399:
[----:B------:R-:W-:Y:S05]  /*efe0*/  BSYNC B0 ;  /* 0x0000000000007941 */ /* 0x000fea0003800000 */
.L_x_1398:
[----:B------:R-:W2:Y:S01]  /*eff0*/  SHFL.BFLY PT, R0, R197, 0x2, 0x1f ;  /* 0x0c401f00c5007f89 */ /* 0x000ea200000e0000 */
[----:B------:R-:W-:Y:S02]  /*f000*/  IMAD.MOV.U32 R174, RZ, RZ, -0x800000 ;  /* 0xff800000ffae7424 */ /* 0x000fe400078e00ff */
[----:B------:R-:W-:Y:S01]  /*f010*/  IMAD.MOV.U32 R175, RZ, RZ, -0x800000 ;  /* 0xff800000ffaf7424 */ /* 0x000fe200078e00ff */
[----:B------:R-:W3:Y:S01]  /*f020*/  SHFL.BFLY PT, R4, R199, 0x2, 0x1f ;  /* 0x0c401f00c7047f89 */ /* 0x000ee200000e0000 */
[----:B------:R-:W-:Y:S01]  /*f030*/  VIADD R218, R218, 0x1 ;  /* 0x00000001dada7836 */ /* 0x000fe20000000000 */
[----:B------:R-:W-:Y:S08]  /*f040*/  BAR.ARV 0x8, 0x100 ;  /* 0x0204000000007b1d */ /* 0x000ff00000002000 */
[----:B------:R-:W-:Y:S01]  /*f050*/  BAR.SYNC.DEFER_BLOCKING 0xf, 0x100 ;  /* 0x03c4000000007b1d */ /* 0x000fe20000010000 */
[----:B--2---:R-:W-:Y:S01]  /*f060*/  FADD.FTZ R3, R0, R197 ;  /* 0x000000c500037221 */ /* 0x004fe20000010000 */
[----:B---3--:R-:W-:-:S04]  /*f070*/  FADD.FTZ R6, R4, R199 ;  /* 0x000000c704067221 */ /* 0x008fc80000010000 */
[----:B------:R-:W2:Y:S01]  /*f080*/  SHFL.BFLY PT, R0, R3, 0x1, 0x1f ;  /* 0x0c201f0003007f89 */ /* 0x000ea200000e0000 */
[----:B------:R-:W-:-:S03]  /*f090*/  IMAD.MOV R4, RZ, RZ, -R194 ;  /* 0x000000ffff047224 */ /* 0x000fc600078e0ac2 */
[----:B------:R-:W3:Y:S02]  /*f0a0*/  SHFL.BFLY PT, R5, R6, 0x1, 0x1f ;  /* 0x0c201f0006057f89 */ /* 0x000ee400000e0000 */
[----:B------:R-:W-:-:S13]  /*f0b0*/  ISETP.NE.AND P0, PT, R193, R4, PT ;  /* 0x00000004c100720c */ /* 0x000fda0003f05270 */
[----:B------:R-:W-:-:S04]  /*f0c0*/  @!P0 IMAD R7, R18, 0x40, R191 ;  /* 0x0000004012078824 */ /* 0x000fc800078e02bf */
[----:B------:R-:W-:Y:S02]  /*f0d0*/  @!P0 IMAD R7, R7, 0x4, R2 ;  /* 0x0000000407078824 */ /* 0x000fe400078e0202 */
[----:B--2---:R-:W-:Y:S01]  /*f0e0*/  FADD.FTZ R9, R3, R0 ;  /* 0x0000000003097221 */ /* 0x004fe20000010000 */
[----:B------:R-:W-:Y:S02]  /*f0f0*/  VIADD R3, R18, 0x1 ;  /* 0x0000000112037836 */ /* 0x000fe40000000000 */
[----:B---3--:R-:W-:Y:S02]  /*f100*/  FADD.FTZ R0, R6, R5 ;  /* 0x0000000506007221 */ /* 0x008fe40000010000 */
[----:B------:R-:W-:Y:S02]  /*f110*/  FSETP.NE.FTZ.AND P2, PT, R9, RZ, PT ;  /* 0x000000ff0900720b */ /* 0x000fe40003f55000 */
[----:B------:R-:W-:Y:S02]  /*f120*/  CS2R R4, SRZ ;  /* 0x0000000000047805 */ /* 0x000fe4000001ff00 */
[----:B------:R-:W-:-:S02]  /*f130*/  ISETP.NE.AND P1, PT, R3, 0x2, PT ;  /* 0x000000020300780c */ /* 0x000fc40003f25270 */
[----:B------:R-:W-:Y:S02]  /*f140*/  FSETP.NE.FTZ.AND P3, PT, R0, RZ, PT ;  /* 0x000000ff0000720b */ /* 0x000fe40003f75000 */
[----:B------:R-:W-:-:S04]  /*f150*/  SEL R6, RZ, 0x1, P1 ;  /* 0x00000001ff067807 */ /* 0x000fc80000800000 */
[----:B------:R-:W-:Y:S01]  /*f160*/  LOP3.LUT R23, R23, R6, RZ, 0x3c, !PT ;  /* 0x0000000617177212 */ /* 0x000fe200078e3cff */
[----:B------:R-:W2:Y:S01]  /*f170*/  @P2 MUFU.RCP R5, R9 ;  /* 0x0000000900052308 */ /* 0x000ea20000001000 */
[----:B------:R-:W-:-:S05]  /*f180*/  @P2 FMUL.FTZ R18, R169, 0.69314718246459960938 ;  /* 0x3f317218a9122820 */ /* 0x000fca0000410000 */
[----:B------:R-:W-:Y:S02]  /*f190*/  @P3 FMUL.FTZ R169, R169, 0.69314718246459960938 ;  /* 0x3f317218a9a93820 */ /* 0x000fe40000410000 */
[----:B------:R-:W3:Y:S08]  /*f1a0*/  @P3 MUFU.RCP R4, R0 ;  /* 0x0000000000043308 */ /* 0x000ef00000001000 */
[----:B------:R-:W4:Y:S01]  /*f1b0*/  @P2 MUFU.LG2 R2, R9 ;  /* 0x0000000900022308 */ /* 0x000f220000000c00 */
[----:B--2---:R2:W-:Y:S01]  /*f1c0*/  @!P0 STS [R7+0x38400], R5 ;  /* 0x0384000507008388 */ /* 0x0045e20000000800 */
[-C--:B------:R-:W-:Y:S01]  /*f1d0*/  FMUL.FTZ R8, R25, R5.reuse ;  /* 0x0000000519087220 */ /* 0x080fe20000410000 */
[-C--:B------:R-:W-:Y:S01]  /*f1e0*/  FMUL.FTZ R178, R33, R5.reuse ;  /* 0x0000000521b27220 */ /* 0x080fe20000410000 */
[-C--:B------:R-:W-:Y:S01]  /*f1f0*/  FMUL.FTZ R180, R32, R5.reuse ;  /* 0x0000000520b47220 */ /* 0x080fe20000410000 */
[-C--:B------:R-:W-:Y:S01]  /*f200*/  FMUL.FTZ R179, R36, R5.reuse ;  /* 0x0000000524b37220 */ /* 0x080fe20000410000 */
[-C--:B------:R-:W-:Y:S01]  /*f210*/  FMUL.FTZ R10, R24, R5.reuse ;  /* 0x00000005180a7220 */ /* 0x080fe20000410000 */
[-C--:B------:R-:W-:Y:S01]  /*f220*/  FMUL.FTZ R28, R28, R5.reuse ;  /* 0x000000051c1c7220 */ /* 0x080fe20000410000 */
[----:B-1----:R-:W1:Y:S01]  /*f230*/  @P3 MUFU.LG2 R20, R0 ;  /* 0x0000000000143308 */ /* 0x002e620000000c00 */
[----:B---3--:R3:W-:Y:S01]  /*f240*/  @!P0 STS [R7+0x38420], R4 ;  /* 0x0384200407008388 */ /* 0x0087e20000000800 */
[-C--:B------:R-:W-:Y:S01]  /*f250*/  FMUL.FTZ R33, R42, R4.reuse ;  /* 0x000000042a217220 */ /* 0x080fe20000410000 */
[-C--:B------:R-:W-:Y:S01]  /*f260*/  FMUL.FTZ R6, R29, R5.reuse ;  /* 0x000000051d067220 */ /* 0x080fe20000410000 */
[-C--:B------:R-:W-:Y:S01]  /*f270*/  FMUL.FTZ R176, R37, R5.reuse ;  /* 0x0000000525b07220 */ /* 0x080fe20000410000 */
[-C--:B------:R-:W-:Y:S01]  /*f280*/  FMUL.FTZ R177, R40, R5.reuse ;  /* 0x0000000528b17220 */ /* 0x080fe20000410000 */
[-C--:B------:R-:W-:Y:S01]  /*f290*/  FMUL.FTZ R32, R41, R5.reuse ;  /* 0x0000000529207220 */ /* 0x080fe20000410000 */
[-C--:B------:R-:W-:Y:S01]  /*f2a0*/  FMUL.FTZ R173, R44, R5.reuse ;  /* 0x000000052cad7220 */ /* 0x080fe20000410000 */
[-C--:B------:R-:W-:Y:S01]  /*f2b0*/  FMUL.FTZ R171, R45, R5.reuse ;  /* 0x000000052dab7220 */ /* 0x080fe20000410000 */
[----:B----4-:R-:W-:Y:S01]  /*f2c0*/  @P2 FMUL.FTZ R25, R2, 0.69314718246459960938 ;  /* 0x3f31721802192820 */ /* 0x010fe20000410000 */
[-C--:B------:R-:W-:Y:S01]  /*f2d0*/  FMUL.FTZ R172, R48, R5.reuse ;  /* 0x0000000530ac7220 */ /* 0x080fe20000410000 */
[-C--:B0-----:R-:W-:Y:S01]  /*f2e0*/  FMUL.FTZ R166, R49, R5.reuse ;  /* 0x0000000531a67220 */ /* 0x081fe20000410000 */
[-C--:B------:R-:W-:Y:S01]  /*f2f0*/  FMUL.FTZ R167, R52, R5.reuse ;  /* 0x0000000534a77220 */ /* 0x080fe20000410000 */
[-C--:B------:R-:W-:Y:S01]  /*f300*/  FMUL.FTZ R164, R53, R5.reuse ;  /* 0x0000000535a47220 */ /* 0x080fe20000410000 */
        /* <DEDUP_REMOVED lines=50> */
[----:B------:R-:W-:Y:S01]  /*f630*/  @P2 FFMA.FTZ R174, R18, R21, R25 ;  /* 0x0000001512ae2223 */ /* 0x000fe20000010019 */
[----:B------:R-:W-:Y:S01]  /*f640*/  PLOP3.LUT P0, PT, PT, PT, PT, 0x8, 0x0 ;  /* 0x000000000000781c */ /* 0x000fe20003f0e170 */
[-C--:B--2---:R-:W-:Y:S01]  /*f650*/  FMUL.FTZ R5, R26, R4.reuse ;  /* 0x000000041a057220 */ /* 0x084fe20000410000 */
[-C--:B------:R-:W-:Y:S01]  /*f660*/  FMUL.FTZ R0, R27, R4.reuse ;  /* 0x000000041b007220 */ /* 0x080fe20000410000 */
[-C--:B---3--:R-:W-:Y:S01]  /*f670*/  FMUL.FTZ R7, R30, R4.reuse ;  /* 0x000000041e077220 */ /* 0x088fe20000410000 */
        /* <DEDUP_REMOVED lines=62> */
.L_x_1353:
[----:B------:R-:W-:Y:S05]  /*fa60*/  BSYNC B7 ;  /* 0x0000000000077941 */ /* 0x000fea0003800000 */
.L_x_1351:
        /* <DEDUP_REMOVED lines=37> */
[C---:B------:R-:W-:Y:S01]  /*fcc0*/  IADD3 R10, P4, R40.reuse, 0x60, RZ ;  /* 0x00000060280a7810 */ /* 0x040fe20007f9e0ff */
[--C-:B------:R-:W-:Y:S01]  /*fcd0*/  IMAD.X R31, RZ, RZ, R41.reuse, P0 ;  /* 0x000000ffff1f7224 */ /* 0x100fe200000e0629 */
[----:B------:R-:W-:Y:S01]  /*fce0*/  LOP3.LUT R44, R45, R40, RZ, 0x3c, !PT ;  /* 0x000000282d2c7212 */ /* 0x000fe200078e3cff */
[----:B------:R-:W-:Y:S01]  /*fcf0*/  IMAD.MOV.U32 R45, RZ, RZ, R41 ;  /* 0x000000ffff2d7224 */ /* 0x000fe200078e0029 */
[----:B------:R-:W-:Y:S02]  /*fd00*/  IADD3 R0, P1, R40, 0x20, RZ ;  /* 0x0000002028007810 */ /* 0x000fe40007f3e0ff */
[----:B------:R-:W-:Y:S02]  /*fd10*/  LOP3.LUT R30, R3, 0x380, RZ, 0xc0, !PT ;  /* 0x00000380031e7812 */ /* 0x000fe400078ec0ff */
[----:B------:R-:W-:-:S02]  /*fd20*/  LOP3.LUT R181, R10, 0x380, RZ, 0xc0, !PT ;  /* 0x000003800ab57812 */ /* 0x000fc400078ec0ff */
[----:B------:R-:W-:Y:S02]  /*fd30*/  LOP3.LUT R169, R0, 0x380, RZ, 0xc0, !PT ;  /* 0x0000038000a97812 */ /* 0x000fe400078ec0ff */
[----:B-1----:R-:W-:Y:S01]  /*fd40*/  MOV R24, R44 ;  /* 0x0000002c00187202 */ /* 0x002fe20000000f00 */
[----:B------:R-:W-:Y:S01]  /*fd50*/  BAR.SYNC.DEFER_BLOCKING 0x1, 0x100 ;  /* 0x0044000000007b1d */ /* 0x000fe20000010000 */
[----:B------:R-:W-:Y:S01]  /*fd60*/  SHF.R.U64 R30, R30, 0x3, RZ ;  /* 0x000000031e1e7819 */ /* 0x000fe200000012ff */
[--C-:B------:R-:W-:Y:S01]  /*fd70*/  IMAD.X R45, RZ, RZ, R41.reuse, P4 ;  /* 0x000000ffff2d7224 */ /* 0x100fe200020e0629 */
[C---:B------:R-:W-:Y:S02]  /*fd80*/  IADD3 R48, P3, R40.reuse, 0x2000, RZ ;  /* 0x0000200028307810 */ /* 0x040fe40007f7e0ff */
[----:B------:R-:W-:Y:S02]  /*fd90*/  SHF.R.U64 R181, R181, 0x3, RZ ;  /* 0x00000003b5b57819 */ /* 0x000fe400000012ff */
[C---:B------:R-:W-:Y:S01]  /*fda0*/  IADD3 R8, P5, R40.reuse, 0x2040, RZ ;  /* 0x0000204028087810 */ /* 0x040fe20007fbe0ff */
[----:B------:R-:W-:Y:S01]  /*fdb0*/  IMAD.X R49, RZ, RZ, R41, P3 ;  /* 0x000000ffff317224 */ /* 0x000fe200018e0629 */
[----:B------:R-:W-:-:S02]  /*fdc0*/  IADD3 R60, P2, R40, 0x2060, RZ ;  /* 0x00002060283c7810 */ /* 0x000fc40007f5e0ff */
[----:B------:R-:W-:Y:S01]  /*fdd0*/  SHF.R.U64 R169, R169, 0x3, RZ ;  /* 0x00000003a9a97819 */ /* 0x000fe200000012ff */
[--C-:B------:R-:W-:Y:S01]  /*fde0*/  IMAD.X R57, RZ, RZ, R41.reuse, P5 ;  /* 0x000000ffff397224 */ /* 0x100fe200028e0629 */
[----:B------:R-:W-:Y:S01]  /*fdf0*/  IADD3 R52, P6, R40, 0x2020, RZ ;  /* 0x0000202028347810 */ /* 0x000fe20007fde0ff */
[--C-:B------:R-:W-:Y:S01]  /*fe00*/  IMAD.X R61, RZ, RZ, R41.reuse, P2 ;  /* 0x000000ffff3d7224 */ /* 0x100fe200010e0629 */
[----:B------:R-:W-:Y:S02]  /*fe10*/  LOP3.LUT R30, R30, R3, RZ, 0x3c, !PT ;  /* 0x000000031e1e7212 */ /* 0x000fe400078e3cff */
[----:B------:R-:W-:Y:S01]  /*fe20*/  LOP3.LUT R44, R181, R10, RZ, 0x3c, !PT ;  /* 0x0000000ab52c7212 */ /* 0x000fe200078e3cff */
[----:B------:R-:W-:Y:S01]  /*fe30*/  IMAD.X R53, RZ, RZ, R41, P6 ;  /* 0x000000ffff357224 */ /* 0x000fe200030e0629 */
[----:B------:R-:W-:Y:S02]  /*fe40*/  LOP3.LUT R3, R48, 0x380, RZ, 0xc0, !PT ;  /* 0x0000038030037812 */ /* 0x000fe400078ec0ff */
[----:B------:R-:W-:-:S02]  /*fe50*/  LOP3.LUT R181, R8, 0x380, RZ, 0xc0, !PT ;  /* 0x0000038008b57812 */ /* 0x000fc400078ec0ff */
[----:B------:R-:W-:Y:S01]  /*fe60*/  LOP3.LUT R183, R60, 0x380, RZ, 0xc0, !PT ;  /* 0x000003803cb77812 */ /* 0x000fe200078ec0ff */
[----:B------:R1:W-:Y:S01]  /*fe70*/  STSM.16.M88.4 [R24], R4 ;  /* 0x0000000418007844 */ /* 0x0003e20000000200 */
[----:B------:R-:W-:Y:S02]  /*fe80*/  SHF.R.U64 R3, R3, 0x3, RZ ;  /* 0x0000000303037819 */ /* 0x000fe400000012ff */
[----:B------:R-:W-:Y:S02]  /*fe90*/  SHF.R.U64 R181, R181, 0x3, RZ ;  /* 0x00000003b5b57819 */ /* 0x000fe400000012ff */
[----:B------:R-:W-:Y:S02]  /*fea0*/  SHF.R.U64 R183, R183, 0x3, RZ ;  /* 0x00000003b7b77819 */ /* 0x000fe400000012ff */
[C---:B------:R-:W-:Y:S02]  /*feb0*/  IADD3 R70, P4, R40.reuse, 0x4040, RZ ;  /* 0x0000404028467810 */ /* 0x040fe40007f9e0ff */
[----:B------:R-:W-:-:S02]  /*fec0*/  IADD3 R62, P3, R40, 0x4060, RZ ;  /* 0x00004060283e7810 */ /* 0x000fc40007f7e0ff */
[----:B------:R-:W-:Y:S01]  /*fed0*/  IADD3 R66, P0, R40, 0x4020, RZ ;  /* 0x0000402028427810 */ /* 0x000fe20007f1e0ff */
[--C-:B------:R-:W-:Y:S01]  /*fee0*/  IMAD.X R73, RZ, RZ, R41.reuse, P4 ;  /* 0x000000ffff497224 */ /* 0x100fe200020e0629 */
[----:B------:R-:W-:Y:S01]  /*fef0*/  LOP3.LUT R48, R3, R48, RZ, 0x3c, !PT ;  /* 0x0000003003307212 */ /* 0x000fe200078e3cff */
[--C-:B------:R-:W-:Y:S01]  /*ff00*/  IMAD.X R77, RZ, RZ, R41.reuse, P3 ;  /* 0x000000ffff4d7224 */ /* 0x100fe200018e0629 */
[----:B------:R-:W-:Y:S01]  /*ff10*/  LOP3.LUT R56, R181, R8, RZ, 0x3c, !PT ;  /* 0x00000008b5387212 */ /* 0x000fe200078e3cff */
[--C-:B-1----:R-:W-:Y:S01]  /*ff20*/  IMAD.X R7, RZ, RZ, R41.reuse, P1 ;  /* 0x000000ffff077224 */ /* 0x102fe200008e0629 */
[----:B------:R-:W-:Y:S01]  /*ff30*/  LOP3.LUT R6, R169, R0, RZ, 0x3c, !PT ;  /* 0x00000000a9067212 */ /* 0x000fe200078e3cff */
[----:B------:R-:W-:Y:S01]  /*ff40*/  IMAD.X R69, RZ, RZ, R41, P0 ;  /* 0x000000ffff457224 */ /* 0x000fe200000e0629 */
[----:B------:R-:W-:Y:S02]  /*ff50*/  LOP3.LUT R169, R52, 0x380, RZ, 0xc0, !PT ;  /* 0x0000038034a97812 */ /* 0x000fe400078ec0ff */
[----:B------:R-:W-:-:S02]  /*ff60*/  IADD3 R58, P1, R40, 0x4000, RZ ;  /* 0x00004000283a7810 */ /* 0x000fc40007f3e0ff */
[----:B------:R-:W-:Y:S02]  /*ff70*/  SHF.R.U64 R169, R169, 0x3, RZ ;  /* 0x00000003a9a97819 */ /* 0x000fe400000012ff */
[----:B------:R-:W-:Y:S01]  /*ff80*/  LOP3.LUT R60, R183, R60, RZ, 0x3c, !PT ;  /* 0x0000003cb73c7212 */ /* 0x000fe200078e3cff */
[----:B------:R-:W-:Y:S01]  /*ff90*/  IMAD.X R65, RZ, RZ, R41, P1 ;  /* 0x000000ffff417224 */ /* 0x000fe200008e0629 */
[----:B------:R-:W-:Y:S02]  /*ffa0*/  LOP3.LUT R3, R58, 0x380, RZ, 0xc0, !PT ;  /* 0x000003803a037812 */ /* 0x000fe400078ec0ff */
[----:B------:R-:W-:Y:S02]  /*ffb0*/  LOP3.LUT R52, R169, R52, RZ, 0x3c, !PT ;  /* 0x00000034a9347212 */ /* 0x000fe400078e3cff */
[----:B------:R-:W-:Y:S02]  /*ffc0*/  LOP3.LUT R181, R70, 0x380, RZ, 0xc0, !PT ;  /* 0x0000038046b57812 */ /* 0x000fe400078ec0ff */
[----:B------:R-:W-:-:S02]  /*ffd0*/  LOP3.LUT R183, R62, 0x380, RZ, 0xc0, !PT ;  /* 0x000003803eb77812 */ /* 0x000fc400078ec0ff */
[----:B------:R-:W-:Y:S02]  /*ffe0*/  LOP3.LUT R169, R66, 0x380, RZ, 0xc0, !PT ;  /* 0x0000038042a97812 */ /* 0x000fe400078ec0ff */
[----:B------:R-:W-:Y:S02]  /*fff0*/  SHF.R.U64 R3, R3, 0x3, RZ ;  /* 0x0000000303037819 */ /* 0x000fe400000012ff */
[C---:B------:R-:W-:Y:S02]  /*10000*/  IADD3 R4, P6, R40.reuse, 0x6000, RZ ;  /* 0x0000600028047810 */ /* 0x040fe40007fde0ff */
[----:B------:R-:W-:Y:S02]  /*10010*/  SHF.R.U64 R181, R181, 0x3, RZ ;  /* 0x00000003b5b57819 */ /* 0x000fe400000012ff */
[----:B------:R-:W-:Y:S01]  /*10020*/  SHF.R.U64 R183, R183, 0x3, RZ ;  /* 0x00000003b7b77819 */ /* 0x000fe200000012ff */
[----:B------:R-:W-:Y:S01]  /*10030*/  IMAD.X R81, RZ, RZ, R41, P6 ;  /* 0x000000ffff517224 */ /* 0x000fe200030e0629 */
[----:B------:R-:W-:-:S02]  /*10040*/  IADD3 R34, P2, R40, 0x6040, RZ ;  /* 0x0000604028227810 */ /* 0x000fc40007f5e0ff */
[C---:B------:R-:W-:Y:S02]  /*10050*/  IADD3 R24, P1, R40.reuse, 0x6060, RZ ;  /* 0x0000606028187810 */ /* 0x040fe40007f3e0ff */
[----:B------:R-:W-:Y:S01]  /*10060*/  SHF.R.U64 R169, R169, 0x3, RZ ;  /* 0x00000003a9a97819 */ /* 0x000fe200000012ff */
[--C-:B------:R-:W-:Y:S01]  /*10070*/  IMAD.X R5, RZ, RZ, R41.reuse, P2 ;  /* 0x000000ffff057224 */ /* 0x100fe200010e0629 */
[----:B------:R-:W-:Y:S02]  /*10080*/  IADD3 R28, P5, R40, 0x6020, RZ ;  /* 0x00006020281c7810 */ /* 0x000fe40007fbe0ff */
[----:B------:R-:W-:Y:S02]  /*10090*/  LOP3.LUT R64, R3, R58, RZ, 0x3c, !PT ;  /* 0x0000003a03407212 */ /* 0x000fe400078e3cff */
[----:B------:R-:W-:Y:S01]  /*100a0*/  LOP3.LUT R72, R181, R70, RZ, 0x3c, !PT ;  /* 0x00000046b5487212 */ /* 0x000fe200078e3cff */
[--C-:B------:R-:W-:Y:S01]  /*100b0*/  IMAD.X R85, RZ, RZ, R41.reuse, P5 ;  /* 0x000000ffff557224 */ /* 0x100fe200028e0629 */
[----:B------:R-:W-:Y:S01]  /*100c0*/  LOP3.LUT R76, R183, R62, RZ, 0x3c, !PT ;  /* 0x0000003eb74c7212 */ /* 0x000fe200078e3cff */
[----:B------:R-:W-:Y:S01]  /*100d0*/  IMAD.X R41, RZ, RZ, R41, P1 ;  /* 0x000000ffff297224 */ /* 0x000fe200008e0629 */
[----:B------:R-:W-:-:S02]  /*100e0*/  LOP3.LUT R3, R4, 0x380, RZ, 0xc0, !PT ;  /* 0x0000038004037812 */ /* 0x000fc400078ec0ff */
[----:B------:R-:W-:Y:S02]  /*100f0*/  LOP3.LUT R68, R169, R66, RZ, 0x3c, !PT ;  /* 0x00000042a9447212 */ /* 0x000fe400078e3cff */
[----:B------:R-:W-:Y:S02]  /*10100*/  LOP3.LUT R181, R34, 0x380, RZ, 0xc0, !PT ;  /* 0x0000038022b57812 */ /* 0x000fe400078ec0ff */
[----:B------:R-:W-:Y:S02]  /*10110*/  LOP3.LUT R183, R24, 0x380, RZ, 0xc0, !PT ;  /* 0x0000038018b77812 */ /* 0x000fe400078ec0ff */
[----:B------:R-:W-:Y:S02]  /*10120*/  LOP3.LUT R169, R28, 0x380, RZ, 0xc0, !PT ;  /* 0x000003801ca97812 */ /* 0x000fe400078ec0ff */
[----:B------:R-:W-:Y:S02]  /*10130*/  SHF.R.U64 R3, R3, 0x3, RZ ;  /* 0x0000000303037819 */ /* 0x000fe400000012ff */
[----:B------:R-:W-:-:S02]  /*10140*/  SHF.R.U64 R181, R181, 0x3, RZ ;  /* 0x00000003b5b57819 */ /* 0x000fc400000012ff */
[----:B------:R-:W-:Y:S02]  /*10150*/  SHF.R.U64 R183, R183, 0x3, RZ ;  /* 0x00000003b7b77819 */ /* 0x000fe400000012ff */
[----:B------:R-:W-:Y:S02]  /*10160*/  SHF.R.U64 R169, R169, 0x3, RZ ;  /* 0x00000003a9a97819 */ /* 0x000fe400000012ff */
[----:B------:R-:W-:Y:S02]  /*10170*/  LOP3.LUT R80, R3, R4, RZ, 0x3c, !PT ;  /* 0x0000000403507212 */ /* 0x000fe400078e3cff */
[----:B------:R-:W-:Y:S02]  /*10180*/  LOP3.LUT R4, R181, R34, RZ, 0x3c, !PT ;  /* 0x00000022b5047212 */ /* 0x000fe400078e3cff */
[----:B------:R-:W-:Y:S02]  /*10190*/  LOP3.LUT R40, R183, R24, RZ, 0x3c, !PT ;  /* 0x00000018b7287212 */ /* 0x000fe400078e3cff */
[----:B------:R-:W-:-:S02]  /*101a0*/  LOP3.LUT R84, R169, R28, RZ, 0x3c, !PT ;  /* 0x0000001ca9547212 */ /* 0x000fc400078e3cff */
[----:B------:R-:W-:Y:S02]  /*101b0*/  MOV R24, R30 ;  /* 0x0000001e00187202 */ /* 0x000fe40000000f00 */
[----:B------:R-:W-:Y:S02]  /*101c0*/  MOV R3, R6 ;  /* 0x0000000600037202 */ /* 0x000fe40000000f00 */
[----:B------:R-:W-:Y:S02]  /*101d0*/  F2FP.BF16.F32.PACK_AB R28, R178, R180 ;  /* 0x000000b4b21c723e */ /* 0x000fe400000010ff */
[----:B------:R-:W-:Y:S02]  /*101e0*/  F2FP.BF16.F32.PACK_AB R30, R176, R179 ;  /* 0x000000b3b01e723e */ /* 0x000fe400000010ff */
[----:B------:R-:W-:Y:S02]  /*101f0*/  F2FP.BF16.F32.PACK_AB R31, R39, R38 ;  /* 0x00000026271f723e */ /* 0x000fe400000010ff */
[----:B------:R-:W-:-:S02]  /*10200*/  F2FP.BF16.F32.PACK_AB R34, R171, R173 ;  /* 0x000000adab22723e */ /* 0x000fc400000010ff */
[----:B------:R-:W-:Y:S01]  /*10210*/  MOV R0, R4 ;  /* 0x0000000400007202 */ /* 0x000fe20000000f00 */
[----:B------:R1:W-:Y:S01]  /*10220*/  STSM.16.M88.4 [R3], R28 ;  /* 0x0000001c03007844 */ /* 0x0003e20000000200 */
[----:B------:R-:W-:Y:S02]  /*10230*/  MOV R44, R44 ;  /* 0x0000002c002c7202 */ /* 0x000fe40000000f00 */
[----:B------:R-:W-:Y:S01]  /*10240*/  F2FP.BF16.F32.PACK_AB R4, R166, R172 ;  /* 0x000000aca604723e */ /* 0x000fe200000010ff */
[----:B------:R2:W-:Y:S01]  /*10250*/  STSM.16.M88.4 [R24], R32 ;  /* 0x0000002018007844 */ /* 0x0005e20000000200 */
[----:B------:R-:W-:Y:S02]  /*10260*/  F2FP.BF16.F32.PACK_AB R5, R51, R50 ;  /* 0x000000323305723e */ /* 0x000fe400000010ff */
[----:B------:R-:W-:Y:S02]  /*10270*/  F2FP.BF16.F32.PACK_AB R6, R164, R167 ;  /* 0x000000a7a406723e */ /* 0x000fe400000010ff */
[----:B------:R-:W-:-:S02]  /*10280*/  F2FP.BF16.F32.PACK_AB R7, R55, R54 ;  /* 0x000000363707723e */ /* 0x000fc400000010ff */
[----:B------:R-:W-:Y:S02]  /*10290*/  MOV R48, R48 ;  /* 0x0000003000307202 */ /* 0x000fe40000000f00 */
[----:B------:R-:W-:Y:S01]  /*102a0*/  F2FP.BF16.F32.PACK_AB R8, R162, R165 ;  /* 0x000000a5a208723e */ /* 0x000fe200000010ff */
[----:B------:R3:W-:Y:S01]  /*102b0*/  STSM.16.M88.4 [R44], R4 ;  /* 0x000000042c007844 */ /* 0x0007e20000000200 */
[----:B------:R-:W-:Y:S02]  /*102c0*/  F2FP.BF16.F32.PACK_AB R10, R160, R163 ;  /* 0x000000a3a00a723e */ /* 0x000fe400000010ff */
[----:B------:R-:W-:Y:S02]  /*102d0*/  MOV R52, R52 ;  /* 0x0000003400347202 */ /* 0x000fe40000000f00 */
[----:B------:R-:W-:Y:S01]  /*102e0*/  MOV R56, R56 ;  /* 0x0000003800387202 */ /* 0x000fe20000000f00 */
[----:B------:R-:W-:Y:S01]  /*102f0*/  STSM.16.M88.4 [R48], R8 ;  /* 0x0000000830007844 */ /* 0x000fe20000000200 */
[----:B-1----:R-:W-:Y:S01]  /*10300*/  F2FP.BF16.F32.PACK_AB R28, R156, R158 ;  /* 0x0000009e9c1c723e */ /* 0x002fe200000010ff */
[----:B--2---:R-:W-:Y:S01]  /*10310*/  IMAD.MOV.U32 R24, RZ, RZ, RZ ;  /* 0x000000ffff187224 */ /* 0x004fe200078e00ff */
[----:B------:R-:W-:Y:S01]  /*10320*/  F2FP.BF16.F32.PACK_AB R29, R75, R74 ;  /* 0x0000004a4b1d723e */ /* 0x000fe200000010ff */
[----:B------:R-:W-:Y:S01]  /*10330*/  STSM.16.M88.4 [R52], R12 ;  /* 0x0000000c34007844 */ /* 0x000fe20000000200 */
[----:B------:R-:W-:-:S02]  /*10340*/  F2FP.BF16.F32.PACK_AB R30, R154, R157 ;  /* 0x0000009d9a1e723e */ /* 0x000fc400000010ff */
[----:B------:R-:W-:Y:S02]  /*10350*/  F2FP.BF16.F32.PACK_AB R31, R79, R78 ;  /* 0x0000004e4f1f723e */ /* 0x000fe400000010ff */
[----:B------:R-:W-:Y:S02]  /*10360*/  MOV R60, R60 ;  /* 0x0000003c003c7202 */ /* 0x000fe40000000f00 */
[----:B------:R-:W-:Y:S01]  /*10370*/  F2FP.BF16.F32.PACK_AB R32, R152, R155 ;  /* 0x0000009b9820723e */ /* 0x000fe200000010ff */
[----:B------:R-:W-:Y:S01]  /*10380*/  STSM.16.M88.4 [R56], R28 ;  /* 0x0000001c38007844 */ /* 0x000fe20000000200 */
[----:B------:R-:W-:Y:S02]  /*10390*/  F2FP.BF16.F32.PACK_AB R33, R83, R82 ;  /* 0x000000525321723e */ /* 0x000fe400000010ff */
[----:B------:R-:W-:Y:S02]  /*103a0*/  F2FP.BF16.F32.PACK_AB R34, R36, R153 ;  /* 0x000000992422723e */ /* 0x000fe400000010ff */
[----:B------:R-:W-:-:S02]  /*103b0*/  F2FP.BF16.F32.PACK_AB R35, R87, R86 ;  /* 0x000000565723723e */ /* 0x000fc400000010ff */
[----:B------:R-:W-:Y:S02]  /*103c0*/  MOV R64, R64 ;  /* 0x0000004000407202 */ /* 0x000fe40000000f00 */
[----:B------:R-:W-:Y:S01]  /*103d0*/  F2FP.BF16.F32.PACK_AB R36, R89, R88 ;  /* 0x000000585924723e */ /* 0x000fe200000010ff */
[----:B------:R-:W-:Y:S01]  /*103e0*/  STSM.16.M88.4 [R60], R32 ;  /* 0x000000203c007844 */ /* 0x000fe20000000200 */
[----:B------:R-:W-:Y:S02]  /*103f0*/  F2FP.BF16.F32.PACK_AB R38, R93, R92 ;  /* 0x0000005c5d26723e */ /* 0x000fe400000010ff */
[----:B------:R-:W-:Y:S02]  /*10400*/  F2FP.BF16.F32.PACK_AB R39, R95, R94 ;  /* 0x0000005e5f27723e */ /* 0x000fe400000010ff */
[----:B------:R-:W-:Y:S02]  /*10410*/  MOV R68, R68 ;  /* 0x0000004400447202 */ /* 0x000fe40000000f00 */
[----:B------:R-:W-:Y:S01]  /*10420*/  F2FP.BF16.F32.PACK_AB R105, R42, R106 ;  /* 0x0000006a2a69723e */ /* 0x000fe200000010ff */
[----:B------:R-:W-:Y:S01]  /*10430*/  STSM.16.M88.4 [R64], R36 ;  /* 0x0000002440007844 */ /* 0x000fe20000000200 */
[----:B------:R-:W-:-:S02]  /*10440*/  F2FP.BF16.F32.PACK_AB R112, R113, R112 ;  /* 0x000000707170723e */ /* 0x000fc400000010ff */
[----:B------:R-:W-:Y:S01]  /*10450*/  MOV R72, R72 ;  /* 0x0000004800487202 */ /* 0x000fe20000000f00 */
[----:B------:R-:W-:Y:S01]  /*10460*/  STSM.16.M88.4 [R68], R96 ;  /* 0x0000006044007844 */ /* 0x000fe20000000200 */
[----:B------:R-:W-:Y:S02]  /*10470*/  F2FP.BF16.F32.PACK_AB R106, R109, R108 ;  /* 0x0000006c6d6a723e */ /* 0x000fe400000010ff */
[----:B------:R-:W-:Y:S02]  /*10480*/  F2FP.BF16.F32.PACK_AB R107, R111, R107 ;  /* 0x0000006b6f6b723e */ /* 0x000fe400000010ff */
[----:B------:R-:W-:Y:S02]  /*10490*/  F2FP.BF16.F32.PACK_AB R113, R115, R114 ;  /* 0x000000727371723e */ /* 0x000fe400000010ff */
[----:B------:R-:W-:Y:S01]  /*104a0*/  F2FP.BF16.F32.PACK_AB R120, R121, R120 ;  /* 0x000000787978723e */ /* 0x000fe200000010ff */
[----:B------:R-:W-:Y:S01]  /*104b0*/  STSM.16.M88.4 [R72], R104 ;  /* 0x0000006848007844 */ /* 0x000fe20000000200 */
[----:B------:R-:W-:-:S02]  /*104c0*/  MOV R76, R76 ;  /* 0x0000004c004c7202 */ /* 0x000fc40000000f00 */
[----:B------:R-:W-:Y:S02]  /*104d0*/  F2FP.BF16.F32.PACK_AB R114, R117, R116 ;  /* 0x000000747572723e */ /* 0x000fe400000010ff */
        /* <DEDUP_REMOVED lines=10> */
[----:B------:R-:W-:Y:S02]  /*10580*/  ISETP.NE.U32.AND P0, PT, RZ, UR4, PT ;  /* 0x00000004ff007c0c */ /* 0x000fe4000bf05070 */
[----:B---3--:R-:W-:Y:S02]  /*10590*/  IADD3 R4, P1, R210, UR4, RZ ;  /* 0x00000004d2047c10 */ /* 0x008fe4000ff3e0ff */
[----:B------:R-:W-:-:S02]  /*105a0*/  MOV R84, R84 ;  /* 0x0000005400547202 */ /* 0x000fc40000000f00 */
[----:B------:R-:W-:Y:S02]  /*105b0*/  F2FP.BF16.F32.PACK_AB R130, R133, R132 ;  /* 0x000000848582723e */ /* 0x000fe400000010ff */
[----:B------:R-:W-:Y:S02]  /*105c0*/  F2FP.BF16.F32.PACK_AB R131, R135, R134 ;  /* 0x000000868783723e */ /* 0x000fe400000010ff */
[----:B------:R-:W-:Y:S02]  /*105d0*/  F2FP.BF16.F32.PACK_AB R137, R139, R138 ;  /* 0x0000008a8b89723e */ /* 0x000fe400000010ff */
[----:B------:R-:W-:Y:S01]  /*105e0*/  F2FP.BF16.F32.PACK_AB R144, R145, R144 ;  /* 0x000000909190723e */ /* 0x000fe200000010ff */
[----:B------:R-:W-:Y:S01]  /*105f0*/  STSM.16.M88.4 [R84], R128 ;  /* 0x0000008054007844 */ /* 0x000fe20000000200 */
[----:B------:R-:W-:Y:S02]  /*10600*/  F2FP.BF16.F32.PACK_AB R138, R141, R140 ;  /* 0x0000008c8d8a723e */ /* 0x000fe400000010ff */
[----:B------:R-:W-:-:S02]  /*10610*/  F2FP.BF16.F32.PACK_AB R139, R143, R142 ;  /* 0x0000008e8f8b723e */ /* 0x000fc400000010ff */
[----:B------:R-:W-:Y:S02]  /*10620*/  F2FP.BF16.F32.PACK_AB R145, R147, R146 ;  /* 0x000000929391723e */ /* 0x000fe400000010ff */
        /* <DEDUP_REMOVED lines=47> */
[----:B--2---:R-:W-:Y:S02]  /*10920*/  LOP3.LUT R40, R41, 0x380, RZ, 0xc0, !PT ;  /* 0x0000038029287812 */ /* 0x004fe400078ec0ff */
[----:B------:R-:W-:Y:S02]  /*10930*/  LOP3.LUT R44, R45, 0x380, RZ, 0xc0, !PT ;  /* 0x000003802d2c7812 */ /* 0x000fe400078ec0ff */
[----:B------:R-:W-:Y:S02]  /*10940*/  LOP3.LUT R48, R49, 0x380, RZ, 0xc0, !PT ;  /* 0x0000038031307812 */ /* 0x000fe400078ec0ff */
        /* <DEDUP_REMOVED lines=19> */
.L_x_1413:
        /* <DEDUP_REMOVED lines=35> */
[----:B------:R-:W-:Y:S02]  /*10cb0*/  LOP3.LUT R20, R5, R20, RZ, 0x3c, !PT ;  /* 0x0000001405147212 */ /* 0x000fe400078e3cff */
        /* <DEDUP_REMOVED lines=52> */
.L_x_1414:
[----:B------:R-:W2:Y:S01]  /*11000*/  LDC R85, c[0x0][0xce8] ;  /* 0x00033a00ff557b82 */ /* 0x000ea20000000800 */
[----:B------:R-:W-:Y:S01]  /*11010*/  ULDC.64 UR4, c[0x0][0xba0] ;  /* 0x0002e80000047ab9 */ /* 0x000fe20000000a00 */
[----:B-1----:R1:W5:Y:S01]  /*11020*/  LD.E.128 R4, desc[UR40][R20.64] ;  /* 0x0000002814047980 */ /* 0x002362000c101d00 */
[----:B------:R-:W-:-:S03]  /*11030*/  IMAD R3, R81, UR4, RZ ;  /* 0x0000000451037c24 */ /* 0x000fc6000f8e02ff */
[----:B------:R-:W5:Y:S02]  /*11040*/  LD.E.128 R8, desc[UR40][R8.64] ;  /* 0x0000002808087980 */ /* 0x000f64000c101d00 */
[----:B------:R-:W3:Y:S02]  /*11050*/  LDC R88, c[0x0][0xbc8] ;  /* 0x0002f200ff587b82 */ /* 0x000ee40000000800 */
[----:B------:R-:W5:Y:S04]  /*11060*/  LD.E.128 R12, desc[UR40][R12.64] ;  /* 0x000000280c0c7980 */ /* 0x000f68000c101d00 */
[----:B------:R-:W5:Y:S04]  /*11070*/  LD.E.128 R28, desc[UR40][R28.64] ;  /* 0x000000281c1c7980 */ /* 0x000f68000c101d00 */
[----:B------:R-:W5:Y:S04]  /*11080*/  LD.E.128 R32, desc[UR40][R32.64] ;  /* 0x0000002820207980 */ /* 0x000f68000c101d00 */
[----:B------:R-:W5:Y:S01]  /*11090*/  LD.E.128 R36, desc[UR40][R36.64] ;  /* 0x0000002824247980 */ /* 0x000f62000c101d00 */
[----:B--2---:R-:W-:Y:S01]  /*110a0*/  ISETP.NE.AND P1, PT, R85, 0x1, PT ;  /* 0x000000015500780c */ /* 0x004fe20003f25270 */
[----:B------:R-:W-:-:S02]  /*110b0*/  IMAD R3, R24, UR5, R3 ;  /* 0x0000000518037c24 */ /* 0x000fc4000f8e0203 */
[----:B------:R-:W5:Y:S01]  /*110c0*/  LD.E.128 R40, desc[UR40][R40.64] ;  /* 0x0000002828287980 */ /* 0x000f62000c101d00 */
[----:B-1----:R-:W-:Y:S01]  /*110d0*/  IMAD.WIDE.U32 R20, R24, UR4, RZ ;  /* 0x0000000418147c25 */ /* 0x002fe2000f8e00ff */
[----:B------:R-:W-:Y:S02]  /*110e0*/  ULDC.64 UR4, c[0x0][0xbe8] ;  /* 0x0002fa0000047ab9 */ /* 0x000fe40000000a00 */
[----:B------:R-:W5:Y:S04]  /*110f0*/  LD.E.128 R44, desc[UR40][R44.64] ;  /* 0x000000282c2c7980 */ /* 0x000f68000c101d00 */
[----:B------:R-:W5:Y:S02]  /*11100*/  LD.E.128 R48, desc[UR40][R48.64] ;  /* 0x0000002830307980 */ /* 0x000f64000c101d00 */
[----:B------:R-:W1:Y:S01]  /*11110*/  @P1 LDC R81, c[0x0][0xcec] ;  /* 0x00033b00ff511b82 */ /* 0x000e620000000800 */
[----:B------:R-:W-:Y:S01]  /*11120*/  IMAD.IADD R21, R21, 0x1, R3 ;  /* 0x0000000115157824 */ /* 0x000fe200078e0203 */
[----:B------:R-:W5:Y:S01]  /*11130*/  LD.E.128 R52, desc[UR40][R52.64] ;  /* 0x0000002834347980 */ /* 0x000f62000c101d00 */
[----:B------:R-:W-:-:S03]  /*11140*/  IMAD R24, R80, UR4, RZ ;  /* 0x0000000450187c24 */ /* 0x000fc6000f8e02ff */
[----:B------:R-:W5:Y:S02]  /*11150*/  LD.E.128 R56, desc[UR40][R56.64] ;  /* 0x0000002838387980 */ /* 0x000f64000c101d00 */
[----:B------:R-:W2:Y:S01]  /*11160*/  @P1 LDC R87, c[0x0][0xcf0] ;  /* 0x00033c00ff571b82 */ /* 0x000ea20000000800 */
        /* <DEDUP_REMOVED lines=10> */
[----:B---3--:R-:W-:Y:S01]  /*11210*/  ISETP.GE.AND P0, PT, R217, R88, PT ;  /* 0x00000058d900720c */ /* 0x008fe20003f06270 */
[C---:B------:R-:W-:Y:S01]  /*11220*/  IMAD R3, R83.reuse, UR5, R3 ;  /* 0x0000000553037c24 */ /* 0x040fe2000f8e0203 */
[----:B------:R-:W5:Y:S01]  /*11230*/  LD.E.128 R72, desc[UR40][R72.64] ;  /* 0x0000002848487980 */ /* 0x000f62000c101d00 */
[----:B------:R-:W-:-:S03]  /*11240*/  IMAD.WIDE.U32 R20, R83, UR4, R20 ;  /* 0x0000000453147c25 */ /* 0x000fc6000f8e0014 */
[----:B------:R-:W5:Y:S01]  /*11250*/  LD.E.128 R76, desc[UR40][R76.64] ;  /* 0x000000284c4c7980 */ /* 0x000f62000c101d00 */
[----:B-1----:R-:W-:Y:S01]  /*11260*/  @P1 IMAD.HI.U32 R24, R82, R81, RZ ;  /* 0x0000005152181227 */ /* 0x002fe200078e00ff */
        /* <DEDUP_REMOVED lines=11> */
[----:B--2---:R-:W-:Y:S01]  /*11320*/  @P1 SHF.R.U32.HI R3, RZ, R87, R24 ;  /* 0x00000057ff031219 */ /* 0x004fe20000011618 */
        /* <DEDUP_REMOVED lines=40> */
[----:B-1----:R1:W-:Y:S01]  /*115b0*/  SYNCS.ARRIVE.TRANS64.RED.A1T0 RZ, [R0+URZ], RZ ;  /* 0x000000ff00ff79a7 */ /* 0x0023e2000810043f */
[----:B------:R-:W-:Y:S02]  /*115c0*/  SHF.R.S32.HI R93, RZ, 0x1f, R214 ;  /* 0x0000001fff5d7819 */ /* 0x000fe400000114d6 */
[----:B------:R-:W-:Y:S01]  /*115d0*/  LOP3.LUT R24, R3, 0x20, R24, 0xe2, !PT ;  /* 0x0000002003187812 */ /* 0x000fe200078ee218 */
[----:B------:R1:W2:Y:S01]  /*115e0*/  SHFL.IDX PT, R80, R89, RZ, 0x181f ;  /* 0x00181fff59507589 */ /* 0x0002a200000e0000 */
[----:B------:R-:W-:-:S02]  /*115f0*/  SEL R3, RZ, 0x40, P0 ;  /* 0x00000040ff037807 */ /* 0x000fc40000000000 */
[----:B------:R-:W-:Y:S02]  /*11600*/  ISETP.GE.AND P0, PT, R224, R88, PT ;  /* 0x00000058e000720c */ /* 0x000fe40003f06270 */
[----:B------:R-:W-:Y:S02]  /*11610*/  LEA.HI.X R90, R20, UR5, R21, 0x1, P2 ;  /* 0x00000005145a7c11 */ /* 0x000fe400090f0c15 */
[----:B------:R-:W-:Y:S02]  /*11620*/  LOP3.LUT R3, R24, R3, RZ, 0xfc, !PT ;  /* 0x0000000318037212 */ /* 0x000fe400078efcff */
[----:B------:R-:W-:Y:S01]  /*11630*/  SEL R24, RZ, 0x80, P0 ;  /* 0x00000080ff187807 */ /* 0x000fe20000000000 */
[----:B------:R1:W3:Y:S01]  /*11640*/  SHFL.IDX PT, R81, R90, RZ, 0x181f ;  /* 0x00181fff5a517589 */ /* 0x0002e200000e0000 */
[----:B------:R-:W-:Y:S02]  /*11650*/  SHF.R.S32.HI R94, RZ, 0x1f, R215 ;  /* 0x0000001fff5e7819 */ /* 0x000fe400000114d7 */
[----:B------:R-:W-:-:S02]  /*11660*/  LOP3.LUT R24, R3, R24, RZ, 0xfc, !PT ;  /* 0x0000001803187212 */ /* 0x000fc400078efcff */
[----:B------:R-:W-:Y:S02]  /*11670*/  SHF.R.S32.HI R95, RZ, 0x1f, R216 ;  /* 0x0000001fff5f7819 */ /* 0x000fe400000114d8 */
[----:B------:R-:W-:Y:S01]  /*11680*/  SHF.R.S32.HI R96, RZ, 0x1f, R217 ;  /* 0x0000001fff607819 */ /* 0x000fe200000114d9 */
[----:B-1----:R-:W-:Y:S06]  /*11690*/  @P1 BRA `(.L_x_1416) ;  /* 0x00000000007c1947 */ /* 0x002fec0003800000 */
        /* <DEDUP_REMOVED lines=21> */
[-C--:B--2---:R-:W-:Y:S02]  /*117f0*/  @P0 LEA R12, P3, R225, R80.reuse, 0x1 ;  /* 0x00000050e10c0211 */ /* 0x084fe400078608ff */
        /* <DEDUP_REMOVED lines=9> */
.L_x_1416:
[----:B------:R-:W-:Y:S05]  /*11890*/  BSYNC B1 ;  /* 0x0000000000017941 */ /* 0x000fea0003800000 */
.L_x_1415:
[----:B------:R-:W-:Y:S01]  /*118a0*/  VIADD R0, R91, 0x20 ;  /* 0x000000205b007836 */ /* 0x000fe20000000000 */
        /* <DEDUP_REMOVED lines=37> */
.L_x_1412:
[----:B------:R-:W2:Y:S01]  /*11b00*/  S2R R0, SR_TID.X ;  /* 0x0000000000007919 */ /* 0x000ea20000002100 */
[----:B------:R-:W-:Y:S01]  /*11b10*/  ULDC.64 UR4, c[0x0][0xd00] ;  /* 0x0003400000047ab9 */ /* 0x000fe20000000a00 */
[----:B------:R-:W-:Y:S01]  /*11b20*/  IMAD.MOV.U32 R3, RZ, RZ, RZ ;  /* 0x000000ffff037224 */ /* 0x000fe200078e00ff */
[----:B------:R-:W-:Y:S01]  /*11b30*/  ISETP.NE.U32.AND P0, PT, RZ, UR4, PT ;  /* 0x00000004ff007c0c */ /* 0x000fe2000bf05070 */
[----:B------:R-:W3:Y:S01]  /*11b40*/  LDC R29, c[0x0][0xce8] ;  /* 0x00033a00ff1d7b82 */ /* 0x000ee20000000800 */
[----:B------:R-:W-:Y:S02]  /*11b50*/  IADD3 R4, P1, R210, UR4, RZ ;  /* 0x00000004d2047c10 */ /* 0x000fe4000ff3e0ff */
[----:B------:R-:W-:Y:S02]  /*11b60*/  ISETP.NE.AND.EX P0, PT, RZ, UR5, PT, P0 ;  /* 0x00000005ff007c0c */ /* 0x000fe4000bf05300 */
[----:B------:R-:W-:Y:S01]  /*11b70*/  IADD3.X R5, R211, UR5, RZ, P1, !PT ;  /* 0x00000005d3057c10 */ /* 0x000fe20008ffe4ff */
[----:B------:R-:W-:-:S02]  /*11b80*/  ULDC.64 UR4, c[0x0][0xd08] ;  /* 0x0003420000047ab9 */ /* 0x000fc40000000a00 */
[----:B------:R-:W-:-:S04]  /*11b90*/  ISETP.NE.U32.AND P1, PT, RZ, UR4, PT ;  /* 0x00000004ff007c0c */ /* 0x000fc8000bf25070 */
[----:B------:R-:W-:-:S04]  /*11ba0*/  ISETP.NE.AND.EX P1, PT, RZ, UR5, PT, P1 ;  /* 0x00000005ff007c0c */ /* 0x000fc8000bf25310 */
[----:B------:R4:W5:Y:S09]  /*11bb0*/  @P0 LDG.E R3, desc[UR40][R4.64] ;  /* 0x0000002804030981 */ /* 0x000972000c1e1900 */
[----:B------:R-:W-:Y:S01]  /*11bc0*/  @P1 IADD3 R210, P2, R210, UR4, RZ ;  /* 0x00000004d2d21c10 */ /* 0x000fe2000ff5e0ff */
[----:B------:R-:W-:Y:S01]  /*11bd0*/  ULDC UR4, c[0x0][0xb88] ;  /* 0x0002e20000047ab9 */ /* 0x000fe20000000800 */
[----:B--2---:R-:W-:-:S02]  /*11be0*/  VIADD R6, R0, 0xffffff80 ;  /* 0xffffff8000067836 */ /* 0x004fc40000000000 */
[----:B------:R-:W-:Y:S01]  /*11bf0*/  @P1 IADD3.X R211, R211, UR5, RZ, P2, !PT ;  /* 0x00000005d3d31c10 */ /* 0x000fe200097fe4ff */
[----:B------:R-:W-:-:S06]  /*11c00*/  IMAD.U32 R0, RZ, RZ, UR4 ;  /* 0x00000004ff007e24 */ /* 0x000fcc000f8e00ff */
[----:B------:R4:W5:Y:S01]  /*11c10*/  @P1 LDG.E R0, desc[UR40][R210.64] ;  /* 0x00000028d2001981 */ /* 0x000962000c1e1900 */
[----:B------:R-:W-:Y:S01]  /*11c20*/  ISETP.GE.AND P2, PT, R6, 0x40, PT ;  /* 0x000000400600780c */ /* 0x000fe20003f46270 */
[----:B------:R-:W-:-:S12]  /*11c30*/  @P1 BRA `(.L_x_1418) ;  /* 0x0000000000101947 */ /* 0x000fd80003800000 */
[----:B------:R-:W-:Y:S05]  /*11c40*/  @!P0 BRA `(.L_x_1418) ;  /* 0x00000000000c8947 */ /* 0x000fea0003800000 */
[----:B------:R-:W2:Y:S04]  /*11c50*/  LDG.E R7, desc[UR40][R4.64] ;  /* 0x0000002804077981 */ /* 0x000ea8000c1e1900 */
[----:B-----5:R-:W2:Y:S02]  /*11c60*/  LDG.E R0, desc[UR40][R4.64+0x4] ;  /* 0x0000042804007981 */ /* 0x020ea4000c1e1900 */
[----:B--2---:R-:W-:-:S07]  /*11c70*/  IMAD.IADD R0, R0, 0x1, -R7 ;  /* 0x0000000100007824 */ /* 0x004fce00078e0a07 */
.L_x_1418:
[----:B------:R-:W-:Y:S01]  /*11c80*/  BSSY B1, `(.L_x_1419) ;  /* 0x000002e000017945 */ /* 0x000fe20003800000 */
[----:B------:R-:W-:Y:S02]  /*11c90*/  SHF.R.S32.HI R13, RZ, 0x1f, R209 ;  /* 0x0000001fff0d7819 */ /* 0x000fe400000114d1 */
[----:B------:R-:W-:Y:S02]  /*11ca0*/  SEL R15, R212, RZ, !P0 ;  /* 0x000000ffd40f7207 */ /* 0x000fe40004000000 */
[----:B------:R-:W-:Y:S02]  /*11cb0*/  SEL R222, R222, RZ, !P0 ;  /* 0x000000ffdede7207 */ /* 0x000fe40004000000 */
[----:B-----5:R-:W-:Y:S01]  /*11cc0*/  SHF.R.S32.HI R10, RZ, 0x1f, R3 ;  /* 0x0000001fff0a7819 */ /* 0x020fe20000011403 */
[----:B------:R-:W-:Y:S06]  /*11cd0*/  @P2 BRA `(.L_x_1420) ;  /* 0x0000000000a02947 */ /* 0x000fec0003800000 */
[----:B----4-:R-:W2:Y:S01]  /*11ce0*/  S2R R4, SR_TID.X ;  /* 0x0000000000047919 */ /* 0x010ea20000002100 */
[----:B------:R-:W4:Y:S02]  /*11cf0*/  LDC R11, c[0x0][0xce8] ;  /* 0x00033a00ff0b7b82 */ /* 0x000f240000000800 */
[----:B----4-:R-:W-:Y:S02]  /*11d00*/  IMAD R5, R0, R11, RZ ;  /* 0x0000000b00057224 */ /* 0x010fe400078e02ff */
[----:B--2---:R-:W-:-:S04]  /*11d10*/  IMAD R4, R219, 0x40, R4 ;  /* 0x00000040db047824 */ /* 0x004fc800078e0204 */
        /* <DEDUP_REMOVED lines=10> */
[----:B------:R-:W2:Y:S08]  /*11dc0*/  @P0 LDC R9, c[0x0][0xcec] ;  /* 0x00033b00ff090b82 */ /* 0x000eb00000000800 */
[----:B------:R-:W4:Y:S01]  /*11dd0*/  @P0 LDC R21, c[0x0][0xcf0] ;  /* 0x00033c00ff150b82 */ /* 0x000f220000000800 */
[----:B--2---:R-:W-:-:S04]  /*11de0*/  @P0 IMAD.HI.U32 R6, R12, R9, RZ ;  /* 0x000000090c060227 */ /* 0x004fc800078e00ff */
        /* <DEDUP_REMOVED lines=23> */
.L_x_1420:
[----:B------:R-:W-:Y:S05]  /*11f60*/  BSYNC B1 ;  /* 0x0000000000017941 */ /* 0x000fea0003800000 */
.L_x_1419:
[----:B---3--:R-:W-:Y:S01]  /*11f70*/  ISETP.NE.AND P0, PT, R29, 0x1, PT ;  /* 0x000000011d00780c */ /* 0x008fe20003f05270 */
[----:B-1----:R-:W1:Y:S01]  /*11f80*/  LDC R24, c[0x0][0xbc8] ;  /* 0x0002f200ff187b82 */ /* 0x002e620000000800 */
[----:B------:R-:W-:Y:S01]  /*11f90*/  ULDC.64 UR4, c[0x0][0xba0] ;  /* 0x0002e80000047ab9 */ /* 0x000fe20000000a00 */
[----:B------:R-:W-:Y:S01]  /*11fa0*/  IMAD R31, R0, R29, RZ ;  /* 0x0000001d001f7224 */ /* 0x000fe200078e02ff */
[----:B------:R-:W-:Y:S01]  /*11fb0*/  BSSY B1, `(.L_x_1421) ;  /* 0x000006b000017945 */ /* 0x000fe20003800000 */
[----:B--2---:R-:W-:Y:S01]  /*11fc0*/  IMAD R6, R10, UR4, RZ ;  /* 0x000000040a067c24 */ /* 0x004fe2000f8e02ff */
[----:B------:R-:W-:Y:S01]  /*11fd0*/  SHF.R.S32.HI R32, RZ, 0x1f, R214 ;  /* 0x0000001fff207819 */ /* 0x000fe200000114d6 */
[C---:B----4-:R-:W-:Y:S01]  /*11fe0*/  IMAD.WIDE.U32 R4, R3.reuse, UR4, RZ ;  /* 0x0000000403047c25 */ /* 0x050fe2000f8e00ff */
[----:B------:R-:W-:Y:S02]  /*11ff0*/  SHF.R.S32.HI R33, RZ, 0x1f, R215 ;  /* 0x0000001fff217819 */ /* 0x000fe400000114d7 */
[----:B------:R-:W-:Y:S01]  /*12000*/  SHF.R.S32.HI R34, RZ, 0x1f, R216 ;  /* 0x0000001fff227819 */ /* 0x000fe200000114d8 */
[----:B------:R-:W-:Y:S01]  /*12010*/  IMAD R3, R3, UR5, R6 ;  /* 0x0000000503037c24 */ /* 0x000fe2000f8e0206 */
[----:B------:R-:W-:Y:S01]  /*12020*/  ULDC.64 UR4, c[0x0][0xbe8] ;  /* 0x0002fa0000047ab9 */ /* 0x000fe20000000a00 */
[----:B------:R-:W2:Y:S01]  /*12030*/  @P0 LDC R7, c[0x0][0xcec] ;  /* 0x00033b00ff070b82 */ /* 0x000ea20000000800 */
[----:B------:R-:W-:Y:S01]  /*12040*/  IMAD R6, R13, UR4, RZ ;  /* 0x000000040d067c24 */ /* 0x000fe2000f8e02ff */
[----:B------:R-:W-:Y:S01]  /*12050*/  SHF.R.S32.HI R35, RZ, 0x1f, R217 ;  /* 0x0000001fff237819 */ /* 0x000fe200000114d9 */
[----:B------:R-:W-:-:S02]  /*12060*/  IMAD.IADD R5, R5, 0x1, R3 ;  /* 0x0000000105057824 */ /* 0x000fc400078e0203 */
[C---:B------:R-:W-:Y:S02]  /*12070*/  IMAD R3, R209.reuse, UR5, R6 ;  /* 0x00000005d1037c24 */ /* 0x040fe4000f8e0206 */
[----:B------:R-:W-:Y:S01]  /*12080*/  IMAD.WIDE.U32 R4, R209, UR4, R4 ;  /* 0x00000004d1047c25 */ /* 0x000fe2000f8e0004 */
[----:B------:R-:W3:Y:S01]  /*12090*/  @P0 LDC R9, c[0x0][0xcf0] ;  /* 0x00033c00ff090b82 */ /* 0x000ee20000000800 */
[----:B------:R-:W-:Y:S02]  /*120a0*/  ULDC.64 UR4, c[0x0][0xbf0] ;  /* 0x0002fc0000047ab9 */ /* 0x000fe40000000a00 */
        /* <DEDUP_REMOVED lines=8> */
[----:B------:R-:W-:-:S02]  /*12130*/  IMAD R3, R15, UR5, R3 ;  /* 0x000000050f037c24 */ /* 0x000fc4000f8e0203 */
[----:B------:R-:W-:Y:S01]  /*12140*/  IMAD.WIDE.U32 R4, R15, UR4, R4 ;  /* 0x000000040f047c25 */ /* 0x000fe2000f8e0004 */
[----:B------:R-:W-:Y:S01]  /*12150*/  SEL R11, RZ, 0xffffffff, P1 ;  /* 0xffffffffff0b7807 */ /* 0x000fe20000800000 */
[----:B------:R-:W-:Y:S02]  /*12160*/  ULDC.64 UR4, c[0x0][0xbe0] ;  /* 0x0002f80000047ab9 */ /* 0x000fe40000000a00 */
[----:B--2---:R-:W-:Y:S01]  /*12170*/  @P0 IMAD.HI.U32 R6, R8, R7, RZ ;  /* 0x0000000708060227 */ /* 0x004fe200078e00ff */
[----:B------:R-:W-:Y:S02]  /*12180*/  SEL R7, RZ, 0x1, P2 ;  /* 0x00000001ff077807 */ /* 0x000fe40001000000 */
[----:B------:R-:W-:Y:S01]  /*12190*/  ISETP.GE.AND P2, PT, R216, R24, PT ;  /* 0x00000018d800720c */ /* 0x000fe20003f46270 */
[----:B------:R-:W-:Y:S02]  /*121a0*/  IMAD.SHL.U32 R10, R10, 0x2, RZ ;  /* 0x000000020a0a7824 */ /* 0x000fe400078e00ff */
[----:B------:R-:W-:-:S02]  /*121b0*/  IMAD.IADD R5, R5, 0x1, R3 ;  /* 0x0000000105057824 */ /* 0x000fc400078e0203 */
        /* <DEDUP_REMOVED lines=9> */
[-C--:B------:R-:W-:Y:S02]  /*12250*/  ISETP.GE.AND P0, PT, R214, R24.reuse, PT ;  /* 0x00000018d600720c */ /* 0x080fe40003f06270 */
[----:B------:R-:W-:Y:S01]  /*12260*/  ISETP.GE.AND P2, PT, R224, R24, PT ;  /* 0x00000018e000720c */ /* 0x000fe20003f46270 */
[----:B------:R-:W-:-:S02]  /*12270*/  IMAD.SHL.U32 R10, R10, 0x4, RZ ;  /* 0x000000040a0a7824 */ /* 0x000fc400078e00ff */
        /* <DEDUP_REMOVED lines=62> */
.L_x_1422:
[----:B------:R-:W-:Y:S05]  /*12660*/  BSYNC B1 ;  /* 0x0000000000017941 */ /* 0x000fea0003800000 */
.L_x_1421:
        /* <DEDUP_REMOVED lines=36> */
.L_x_1417:
[----:B------:R-:W-:Y:S05]  /*128b0*/  BSYNC B0 ;  /* 0x0000000000007941 */ /* 0x000fea0003800000 */
.L_x_1411:
[----:B------:R-:W-:Y:S02]  /*128c0*/  ULDC UR4, c[0x0][0xd3c] ;  /* 0x00034f0000047ab9 */ /* 0x000fe40000000800 */
[----:B------:R-:W-:-:S13]  /*128d0*/  ISETP.GE.AND P0, PT, R27, UR4, PT ;  /* 0x000000041b007c0c */ /* 0x000fda000bf06270 */
[----:B------:R-:W-:Y:S05]  /*128e0*/  @!P0 BRA `(.L_x_1423) ;  /* 0xfffffee800588947 */ /* 0x000fea000383ffff */
[----:B------:R-:W-:Y:S05]  /*128f0*/  BRA `(.L_x_1310) ;  /* 0x0000009800c47947 */ /* 0x000fea0003800000 */
.L_x_1308:
        /* <DEDUP_REMOVED lines=18> */
.L_x_1424:
        /* <DEDUP_REMOVED lines=42> */
.L_x_1430:
        /* <DEDUP_REMOVED lines=12> */
.L_x_1429:
[----:B------:R-:W-:Y:S05]  /*12d80*/  BSYNC B0 ;  /* 0x0000000000007941 */ /* 0x000fea0003800000 */
.L_x_1428:
        /* <DEDUP_REMOVED lines=22> */
.L_x_1426:
        /* <DEDUP_REMOVED lines=16> */
.L_x_1431:
        /* <DEDUP_REMOVED lines=25> */
.L_x_1427:
[----:B------:R-:W-:Y:S02]  /*13180*/  IMAD.MOV.U32 R17, RZ, RZ, RZ ;  /* 0x000000ffff117224 */ /* 0x000fe400078e00ff */
[----:B------:R-:W-:Y:S02]  /*13190*/  IMAD.U32 R16, RZ, RZ, UR6 ;  /* 0x00000006ff107e24 */ /* 0x000fe4000f8e00ff */
[----:B------:R-:W-:-:S07]  /*131a0*/  IMAD.MOV.U32 R18, RZ, RZ, RZ ;  /* 0x000000ffff127224 */ /* 0x000fce00078e00ff */
.L_x_1432:
[----:B------:R-:W-:-:S13]  /*131b0*/  ISETP.NE.AND P0, PT, R5, RZ, PT ;  /* 0x000000ff0500720c */ /* 0x000fda0003f05270 */
[----:B------:R-:W0:Y:S01]  /*131c0*/  @!P0 S2R R3, SR_CgaCtaId ;  /* 0x0000000000038919 */ /* 0x000e220000008800 */
[----:B------:R-:W-:-:S04]  /*131d0*/  @!P0 MOV R0, 0x400 ;  /* 0x0000040000008802 */ /* 0x000fc80000000f00 */
[----:B0-----:R-:W-:-:S05]  /*131e0*/  @!P0 LEA R0, R3, R0, 0x18 ;  /* 0x0000000003008211 */ /* 0x001fca00078ec0ff */
[----:B------:R2:W-:Y:S01]  /*131f0*/  @!P0 STS.128 [R0+0x388d0], R16 ;  /* 0x0388d01000008388 */ /* 0x0005e20000000c00 */
[----:B------:R-:W-:Y:S06]  /*13200*/  BAR.ARV 0x5, 0x180 ;  /* 0x0146000000007b1d */ /* 0x000fec0000002000 */
.L_x_1425:
        /* <DEDUP_REMOVED lines=16> */
[C---:B0-----:R-:W-:Y:S02]  /*13310*/  LOP3.LUT R2, R0.reuse, 0x1f8, RZ, 0xc0, !PT ;  /* 0x000001f800027812 */ /* 0x041fe400078ec0ff */
        /* <DEDUP_REMOVED lines=14> */
[----:B------:R-:W-:Y:S01]  /*13400*/  STL [R1+0x20], R2 ;  /* 0x0000200201007387 */ /* 0x000fe20000100800 */
[C---:B------:R-:W-:Y:S02]  /*13410*/  LOP3.LUT R4, R0.reuse, 0x100, RZ, 0xfc, !PT ;  /* 0x0000010000047812 */ /* 0x040fe400078efcff */
[C---:B-1----:R-:W-:Y:S01]  /*13420*/  LOP3.LUT R3, R0.reuse, 0x80, RZ, 0xfc, !PT ;  /* 0x0000008000037812 */ /* 0x042fe200078efcff */
[----:B------:R-:W-:Y:S01]  /*13430*/  STL [R1+0x10], RZ ;  /* 0x000010ff01007387 */ /* 0x000fe20000100800 */
[----:B------:R-:W-:-:S03]  /*13440*/  LOP3.LUT R3, R0, 0x140, RZ, 0xfc, !PT ;  /* 0x0000014000037812 */ /* 0x000fc600078efcff */
[----:B------:R-:W-:Y:S04]  /*13450*/  STL [R1+0xc], RZ ;  /* 0x00000cff01007387 */ /* 0x000fe80000100800 */
[----:B------:R0:W-:Y:S02]  /*13460*/  STL [R1+0x1c], R2 ;  /* 0x00001c0201007387 */ /* 0x0001e40000100800 */
[C---:B0-----:R-:W-:Y:S02]  /*13470*/  LOP3.LUT R2, R0.reuse, 0xc0, RZ, 0xfc, !PT ;  /* 0x000000c000027812 */ /* 0x041fe400078efcff */
[C---:B------:R-:W-:Y:S02]  /*13480*/  LOP3.LUT R2, R0.reuse, 0x180, RZ, 0xfc, !PT ;  /* 0x0000018000027812 */ /* 0x040fe400078efcff */
[----:B------:R-:W-:-:S07]  /*13490*/  LOP3.LUT R0, R0, 0x1c0, RZ, 0xfc, !PT ;  /* 0x000001c000007812 */ /* 0x000fce00078efcff */
.L_x_1603:
[----:B01----:R-:W0:Y:S02]  /*134a0*/  LDC.64 R2, c[0x0][0xd88] ;  /* 0x00036200ff027b82 */ /* 0x003e240000000a00 */
[----:B0-----:R-:W-:-:S05]  /*134b0*/  IMAD.WIDE R2, R19, 0x4, R2 ;  /* 0x0000000413027825 */ /* 0x001fca00078e0202 */
[----:B--2---:R-:W2:Y:S01]  /*134c0*/  LDG.E R15, desc[UR40][R2.64] ;  /* 0x00000028020f7981 */ /* 0x004ea2000c1e1900 */
[----:B------:R-:W-:Y:S05]  /*134d0*/  YIELD ;  /* 0x0000000000007946 */ /* 0x000fea0003800000 */
[----:B------:R-:W-:Y:S01]  /*134e0*/  ULDC.64 UR4, c[0x0][0xb20] ;  /* 0x0002c80000047ab9 */ /* 0x000fe20000000a00 */
[----:B---3--:R-:W-:Y:S01]  /*134f0*/  IMAD.MOV.U32 R0, RZ, RZ, RZ ;  /* 0x000000ffff007224 */ /* 0x008fe200078e00ff */
[----:B------:R-:W-:Y:S02]  /*13500*/  ISETP.NE.U32.AND P0, PT, RZ, UR4, PT ;  /* 0x00000004ff007c0c */ /* 0x000fe4000bf05070 */
[----:B------:R-:W-:Y:S01]  /*13510*/  CS2R R8, SRZ ;  /* 0x0000000000087805 */ /* 0x000fe2000001ff00 */
[----:B------:R-:W-:Y:S01]  /*13520*/  ULDC.64 UR10, c[0x0][0xb10] ;  /* 0x0002c400000a7ab9 */ /* 0x000fe20000000a00 */
[----:B------:R-:W-:Y:S01]  /*13530*/  ULDC.64 UR8, c[0x0][0xb08] ;  /* 0x0002c20000087ab9 */ /* 0x000fe20000000a00 */
[----:B------:R-:W-:Y:S01]  /*13540*/  ISETP.NE.AND.EX P0, PT, RZ, UR5, PT, P0 ;  /* 0x00000005ff007c0c */ /* 0x000fe2000bf05300 */
[----:B------:R-:W-:Y:S01]  /*13550*/  ULDC.64 UR6, c[0x0][0xb00] ;  /* 0x0002c00000067ab9 */ /* 0x000fe20000000a00 */
        /* <DEDUP_REMOVED lines=17> */
[----:B------:R-:W-:Y:S02]  /*13670*/  ISETP.NE.U32.AND P1, PT, RZ, UR8, PT ;  /* 0x00000008ff007c0c */ /* 0x000fe4000bf25070 */
[----:B-1----:R-:W-:-:S02]  /*13680*/  IADD3 R2, P4, R14, UR4, RZ ;  /* 0x000000040e027c10 */ /* 0x002fc4000ff9e0ff */
[----:B------:R-:W-:Y:S02]  /*13690*/  ISETP.NE.AND.EX P0, PT, RZ, UR7, PT, P0 ;  /* 0x00000007ff007c0c */ /* 0x000fe4000bf05300 */
[C---:B------:R-:W-:Y:S02]  /*136a0*/  IADD3.X R3, R13.reuse, UR5, RZ, P4, !PT ;  /* 0x000000050d037c10 */ /* 0x040fe4000a7fe4ff */
[C---:B0-----:R-:W-:Y:S02]  /*136b0*/  IADD3 R4, P4, R14.reuse, UR8, RZ ;  /* 0x000000080e047c10 */ /* 0x041fe4000ff9e0ff */
[----:B------:R-:W-:Y:S01]  /*136c0*/  ISETP.NE.AND.EX P1, PT, RZ, UR9, PT, P1 ;  /* 0x00000009ff007c0c */ /* 0x000fe2000bf25310 */
[----:B------:R-:W2:Y:S01]  /*136d0*/  @P2 LDG.E R8, desc[UR40][R2.64] ;  /* 0x0000002802082981 */ /* 0x000ea2000c1e1900 */
[----:B------:R-:W-:Y:S01]  /*136e0*/  IADD3.X R5, R13, UR9, RZ, P4, !PT ;  /* 0x000000090d057c10 */ /* 0x000fe2000a7fe4ff */
[----:B------:R-:W-:Y:S01]  /*136f0*/  ULDC UR4, c[0x0][0x288] ;  /* 0x0000a20000047ab9 */ /* 0x000fe20000000800 */
[----:B------:R-:W-:-:S02]  /*13700*/  @P3 IADD3 R10, P4, R14, UR10, RZ ;  /* 0x0000000a0e0a3c10 */ /* 0x000fc4000ff9e0ff */
[----:B------:R-:W-:Y:S02]  /*13710*/  IADD3 R6, P5, R14, UR6, RZ ;  /* 0x000000060e067c10 */ /* 0x000fe4000ffbe0ff */
[C---:B------:R-:W-:Y:S02]  /*13720*/  @P3 IADD3.X R11, R13.reuse, UR11, RZ, P4, !PT ;  /* 0x0000000b0d0b3c10 */ /* 0x040fe4000a7fe4ff */
[----:B------:R-:W-:-:S03]  /*13730*/  IADD3.X R7, R13, UR7, RZ, P5, !PT ;  /* 0x000000070d077c10 */ /* 0x000fc6000affe4ff */
        /* <DEDUP_REMOVED lines=12> */
[----:B------:R-:W-:Y:S02]  /*13800*/  ULDC UR5, c[0x0][0x348] ;  /* 0x0000d20000057ab9 */ /* 0x000fe40000000800 */
        /* <DEDUP_REMOVED lines=9> */
.L_x_1434:
[----:B------:R-:W-:Y:S01]  /*138a0*/  IMAD.MOV.U32 R11, RZ, RZ, R15 ;  /* 0x000000ffff0b7224 */ /* 0x000fe200078e000f */
[----:B------:R-:W-:Y:S01]  /*138b0*/  ULDC.64 UR4, c[0x0][0xb18] ;  /* 0x0002c60000047ab9 */ /* 0x000fe20000000a00 */
[----:B0----5:R-:W-:Y:S01]  /*138c0*/  IMAD.IADD R2, R12, 0x1, R0 ;  /* 0x000000010c027824 */ /* 0x021fe200078e0200 */
[----:B------:R-:W-:Y:S02]  /*138d0*/  ISETP.NE.U32.AND P2, PT, RZ, UR4, PT ;  /* 0x00000004ff007c0c */ /* 0x000fe4000bf45070 */
[----:B------:R0:W-:Y:S02]  /*138e0*/  STL [R1+0x14], R11 ;  /* 0x0000140b01007387 */ /* 0x0001e40000100800 */
[----:B------:R-:W-:Y:S02]  /*138f0*/  ISETP.NE.AND.EX P2, PT, RZ, UR5, PT, P2 ;  /* 0x00000005ff007c0c */ /* 0x000fe4000bf45320 */
[----:B------:R0:W-:Y:S11]  /*13900*/  STL [R1+0x28], R2 ;  /* 0x0000280201007387 */ /* 0x0001f60000100800 */
[----:B0-----:R-:W-:Y:S05]  /*13910*/  @!P2 BRA `(.L_x_1435) ;  /* 0x000000000010a947 */ /* 0x001fea0003800000 */
[----:B------:R-:W-:-:S04]  /*13920*/  IADD3 R2, P0, R14, UR4, RZ ;  /* 0x000000040e027c10 */ /* 0x000fc8000ff1e0ff */
[----:B------:R-:W-:-:S05]  /*13930*/  IADD3.X R3, R13, UR5, RZ, P0, !PT ;  /* 0x000000050d037c10 */ /* 0x000fca00087fe4ff */
[----:B------:R0:W5:Y:S01]  /*13940*/  LDG.E R8, desc[UR40][R2.64] ;  /* 0x0000002802087981 */ /* 0x000162000c1e1900 */
[----:B------:R-:W-:Y:S05]  /*13950*/  BRA `(.L_x_1436) ;  /* 0x0000000000107947 */ /* 0x000fea0003800000 */
.L_x_1435:
[----:B------:R-:W-:Y:S05]  /*13960*/  @!P0 BRA `(.L_x_1436) ;  /* 0x00000000000c8947 */ /* 0x000fea0003800000 */
[----:B------:R-:W2:Y:S04]  /*13970*/  LDG.E R8, desc[UR40][R6.64] ;  /* 0x0000002806087981 */ /* 0x000ea8000c1e1900 */
[----:B------:R-:W2:Y:S02]  /*13980*/  LDG.E R6, desc[UR40][R6.64+0x4] ;  /* 0x0000042806067981 */ /* 0x000ea4000c1e1900 */
[----:B--2---:R-:W-:-:S07]  /*13990*/  IMAD.IADD R8, R6, 0x1, -R8 ;  /* 0x0000000106087824 */ /* 0x004fce00078e0a08 */
.L_x_1436:
[----:B0-----:R-:W2:Y:S01]  /*139a0*/  @P1 LDG.E R2, desc[UR40][R4.64] ;  /* 0x0000002804021981 */ /* 0x001ea2000c1e1900 */
[----:B-----5:R-:W-:-:S03]  /*139b0*/  IMAD.IADD R0, R8, 0x1, -R0 ;  /* 0x0000000108007824 */ /* 0x020fc600078e0a00 */
[----:B------:R-:W2:Y:S01]  /*139c0*/  @P1 LDG.E R4, desc[UR40][R4.64+0x4] ;  /* 0x0000042804041981 */ /* 0x000ea2000c1e1900 */
[----:B------:R-:W-:Y:S01]  /*139d0*/  BSSY B0, `(.L_x_1437) ;  /* 0x00001c7000007945 */ /* 0x000fe20003800000 */
[----:B--2---:R-:W-:-:S04]  /*139e0*/  @P1 IMAD.IADD R10, R4, 0x1, -R2 ;  /* 0x00000001040a1824 */ /* 0x004fc800078e0a02 */
[----:B------:R-:W-:-:S04]  /*139f0*/  IMAD.IADD R3, R0, 0x1, R10 ;  /* 0x0000000100037824 */ /* 0x000fc800078e020a */
[----:B------:R-:W-:Y:S01]  /*13a00*/  VIADD R2, R3, 0x3f ;  /* 0x0000003f03027836 */ /* 0x000fe20000000000 */
[----:B------:R0:W-:Y:S04]  /*13a10*/  STL [R1+0x64], R3 ;  /* 0x0000640301007387 */ /* 0x0001e80000100800 */
[----:B0-----:R-:W-:-:S04]  /*13a20*/  SHF.R.S32.HI R3, RZ, 0x1f, R2 ;  /* 0x0000001fff037819 */ /* 0x001fc80000011402 */
[----:B------:R-:W-:-:S04]  /*13a30*/  LEA.HI R3, R3, R2, RZ, 0x6 ;  /* 0x0000000203037211 */ /* 0x000fc800078f30ff */
[----:B------:R-:W-:-:S04]  /*13a40*/  LOP3.LUT R2, R3, 0xffffffc0, RZ, 0xc0, !PT ;  /* 0xffffffc003027812 */ /* 0x000fc800078ec0ff */
[----:B------:R-:W-:Y:S01]  /*13a50*/  VIADDMNMX R10, R2, -R0, R10, PT ;  /* 0x80000000020a7246 */ /* 0x000fe2000380010a */
[----:B------:R-:W-:-:S05]  /*13a60*/  IMAD.MOV R2, RZ, RZ, -R0 ;  /* 0x000000ffff027224 */ /* 0x000fca00078e0a00 */
[----:B------:R-:W-:-:S04]  /*13a70*/  VIMNMX R2, RZ, R2, !PT ;  /* 0x00000002ff027248 */ /* 0x000fc80007fe0100 */
[----:B------:R-:W-:Y:S02]  /*13a80*/  ISETP.GT.AND P0, PT, R10, R2, PT ;  /* 0x000000020a00720c */ /* 0x000fe40003f04270 */
[----:B------:R-:W-:-:S11]  /*13a90*/  SHF.R.U32.HI R2, RZ, 0x6, R2 ;  /* 0x00000006ff027819 */ /* 0x000fd60000011602 */
[----:B------:R-:W-:-:S05]  /*13aa0*/  @P0 VIADD R10, R10, 0x3f ;  /* 0x0000003f0a0a0836 */ /* 0x000fca0000000000 */
[----:B------:R-:W-:-:S04]  /*13ab0*/  @P0 SHF.R.S32.HI R0, RZ, 0x1f, R10 ;  /* 0x0000001fff000819 */ /* 0x000fc8000001140a */
[----:B------:R-:W-:Y:S02]  /*13ac0*/  @P0 LEA.HI R10, R0, R10, RZ, 0x6 ;  /* 0x0000000a000a0211 */ /* 0x000fe400078f30ff */
[----:B------:R-:W-:Y:S01]  /*13ad0*/  SHF.R.S32.HI R0, RZ, 0x6, R3 ;  /* 0x00000006ff007819 */ /* 0x000fe20000011403 */
[----:B------:R-:W-:Y:S01]  /*13ae0*/  IMAD.MOV.U32 R7, RZ, RZ, R2 ;  /* 0x000000ffff077224 */ /* 0x000fe200078e0002 */
[----:B------:R-:W-:-:S03]  /*13af0*/  @P0 SHF.R.S32.HI R7, RZ, 0x6, R10 ;  /* 0x00000006ff070819 */ /* 0x000fc6000001140a */
[----:B------:R0:W-:Y:S01]  /*13b00*/  STL [R1+0x3c], R0 ;  /* 0x00003c0001007387 */ /* 0x0001e20000100800 */
[----:B------:R-:W-:Y:S02]  /*13b10*/  ISETP.GT.AND P2, PT, R7, R2, PT ;  /* 0x000000020700720c */ /* 0x000fe40003f44270 */
[----:B------:R-:W-:-:S11]  /*13b20*/  PLOP3.LUT P0, PT, PT, PT, PT, 0x80, 0x0 ;  /* 0x000000000000781c */ /* 0x000fd60003f0f070 */
[----:B0-----:R-:W-:Y:S05]  /*13b30*/  @!P2 BRA `(.L_x_1438) ;  /* 0x0000001800c0a947 */ /* 0x001fea0003800000 */
[----:B------:R-:W-:Y:S01]  /*13b40*/  UMOV UR4, 0xffffffff ;  /* 0xffffffff00047882 */ /* 0x000fe20000000000 */
[----:B------:R-:W-:Y:S02]  /*13b50*/  SEL R0, R11, RZ, !P1 ;  /* 0x000000ff0b007207 */ /* 0x000fe40004800000 */
[----:B------:R-:W-:Y:S05]  /*13b60*/  BRA.DIV UR4, `(.L_x_1439) ;  /* 0x0000008e04f47947 */ /* 0x000fea000b800000 */
[----:B------:R-:W0:Y:S02]  /*13b70*/  S2R R3, SR_TID.X ;  /* 0x0000000000037919 */ /* 0x000e240000002100 */
[----:B0-----:R-:W-:-:S04]  /*13b80*/  SHF.R.U32.HI R3, RZ, 0x5, R3 ;  /* 0x00000005ff037819 */ /* 0x001fc80000011603 */
[----:B------:R-:W-:-:S05]  /*13b90*/  LOP3.LUT R3, R3, 0x3, RZ, 0xc0, !PT ;  /* 0x0000000303037812 */ /* 0x000fca00078ec0ff */
[----:B------:R0:W1:Y:S02]  /*13ba0*/  SHFL.IDX PT, R14, R3, RZ, 0x1f ;  /* 0x00001fff030e7589 */ /* 0x00006400000e0000 */
.L_x_1635:
[----:B-1----:R-:W-:Y:S02]  /*13bb0*/  ISETP.NE.AND P0, PT, R14, RZ, PT ;  /* 0x000000ff0e00720c */ /* 0x002fe40003f05270 */
[----:B------:R-:W-:-:S11]  /*13bc0*/  PLOP3.LUT P6, PT, PT, PT, PT, 0x8, 0x0 ;  /* 0x000000000000781c */ /* 0x000fd60003fce170 */
[----:B------:R-:W-:Y:S05]  /*13bd0*/  @P0 BRA `(.L_x_1440) ;  /* 0x00000000000c0947 */ /* 0x000fea0003800000 */
[----:B------:R-:W-:-:S03]  /*13be0*/  UMOV UR4, 0xffffffff ;  /* 0xffffffff00047882 */ /* 0x000fc60000000000 */
[----:B------:R-:W-:Y:S05]  /*13bf0*/  BRA.DIV UR4, `(.L_x_1441) ;  /* 0x0000009204047947 */ /* 0x000fea000b800000 */
[----:B------:R-:W-:-:S13]  /*13c00*/  ELECT P6, URZ, PT ;  /* 0x00000000003f782f */ /* 0x000fda00038c0000 */
.L_x_1440:
[----:B0-----:R-:W2:Y:S04]  /*13c10*/  LDL R3, [R1+0x60] ;  /* 0x0000600001037983 */ /* 0x001ea80000100800 */
[----:B------:R-:W3:Y:S01]  /*13c20*/  LDL R5, [R1+0x4] ;  /* 0x0000040001057983 */ /* 0x000ee20000100800 */
[----:B------:R-:W-:Y:S01]  /*13c30*/  BSSY B1, `(.L_x_1442) ;  /* 0x0000008000017945 */ /* 0x000fe20003800000 */
[----:B--2---:R-:W-:-:S05]  /*13c40*/  VIADD R3, R3, 0x1 ;  /* 0x0000000103037836 */ /* 0x004fca0000000000 */
[----:B------:R-:W-:-:S04]  /*13c50*/  LEA.HI R4, R3, R3, RZ, 0x1 ;  /* 0x0000000303047211 */ /* 0x000fc800078f08ff */
[----:B------:R-:W-:-:S05]  /*13c60*/  LOP3.LUT R4, R4, 0xfffffffe, RZ, 0xc0, !PT ;  /* 0xfffffffe04047812 */ /* 0x000fca00078ec0ff */
[----:B------:R-:W-:-:S05]  /*13c70*/  IMAD.IADD R3, R3, 0x1, -R4 ;  /* 0x0000000103037824 */ /* 0x000fca00078e0a04 */
[----:B------:R-:W-:-:S04]  /*13c80*/  SHF.L.U32 R3, R3, 0x1f, RZ ;  /* 0x0000001f03037819 */ /* 0x000fc800000006ff */
[----:B---3--:R-:W0:Y:S02]  /*13c90*/  SYNCS.PHASECHK.TRANS64.TRYWAIT P0, [R5+URZ+0x38820], R3 ;  /* 0x03882003050075a7 */ /* 0x008e24000800017f */
[----:B0-----:R-:W-:Y:S05]  /*13ca0*/  @!P0 BRA `(.L_x_1443) ;  /* 0x0000008c00f88947 */ /* 0x001fea0003800000 */
.L_x_1638:
[----:B------:R-:W-:Y:S05]  /*13cb0*/  BSYNC B1 ;  /* 0x0000000000017941 */ /* 0x000fea0003800000 */
.L_x_1442:
[----:B------:R-:W-:Y:S04]  /*13cc0*/  BSSY B1, `(.L_x_1444) ;  /* 0x00000bf000017945 */ /* 0x000fe80003800000 */
[----:B------:R-:W-:Y:S05]  /*13cd0*/  @!P6 BRA `(.L_x_1445) ;  /* 0x0000000800f4e947 */ /* 0x000fea0003800000 */
[----:B0-----:R-:W2:Y:S04]  /*13ce0*/  LDL R4, [R1+0x4] ;  /* 0x0000040001047983 */ /* 0x001ea80000100800 */
[----:B------:R-:W3:Y:S01]  /*13cf0*/  LDL R6, [R1+0x20] ;  /* 0x0000200001067983 */ /* 0x000ee20000100800 */
[----:B------:R-:W0:Y:S01]  /*13d00*/  S2R R5, SR_TID.X ;  /* 0x0000000000057919 */ /* 0x000e220000002100 */
[----:B--2---:R-:W-:Y:S02]  /*13d10*/  IMAD.MOV.U32 R8, RZ, RZ, R4 ;  /* 0x000000ffff087224 */ /* 0x004fe400078e0004 */
[----:B------:R-:W2:Y:S01]  /*13d20*/  LDL R4, [R1+0x10] ;  /* 0x0000100001047983 */ /* 0x000ea20000100800 */
[----:B0-----:R-:W-:Y:S01]  /*13d30*/  LOP3.LUT R5, R5, 0x7f, RZ, 0xc0, !PT ;  /* 0x0000007f05057812 */ /* 0x001fe200078ec0ff */
[----:B------:R-:W-:Y:S03]  /*13d40*/  BSSY B2, `(.L_x_1446) ;  /* 0x0000006000027945 */ /* 0x000fe60003800000 */
[----:B------:R-:W-:Y:S01]  /*13d50*/  ISETP.NE.AND P1, PT, R5, RZ, PT ;  /* 0x000000ff0500720c */ /* 0x000fe20003f25270 */
[----:B--2---:R-:W-:Y:S01]  /*13d60*/  IMAD R4, R4, 0x8, R8 ;  /* 0x0000000804047824 */ /* 0x004fe200078e0208 */
[----:B---3--:R-:W-:-:S04]  /*13d70*/  SHF.L.U32 R8, R6, 0x1f, RZ ;  /* 0x0000001f06087819 */ /* 0x008fc800000006ff */
[----:B------:R-:W0:Y:S02]  /*13d80*/  SYNCS.PHASECHK.TRANS64.TRYWAIT P0, [R4+URZ+0x388a0], R8 ;  /* 0x0388a008040075a7 */ /* 0x000e24000800017f */
[----:B0-----:R-:W-:Y:S05]  /*13d90*/  @!P0 BRA `(.L_x_1447) ;  /* 0x0000008c00d48947 */ /* 0x001fea0003800000 */
.L_x_1639:
[----:B------:R-:W-:Y:S05]  /*13da0*/  BSYNC B2 ;  /* 0x0000000000027941 */ /* 0x000fea0003800000 */
.L_x_1446:
        /* <DEDUP_REMOVED lines=9> */
.L_x_1449:
[----:B------:R-:W-:Y:S05]  /*13e40*/  BSYNC B2 ;  /* 0x0000000000027941 */ /* 0x000fea0003800000 */
.L_x_1448:
        /* <DEDUP_REMOVED lines=14> */
.L_x_1450:
        /* <DEDUP_REMOVED lines=13> */
.L_x_1640:
[----:B------:R-:W-:Y:S05]  /*14000*/  BSYNC B2 ;  /* 0x0000000000027941 */ /* 0x000fea0003800000 */
.L_x_1451:
[----:B------:R-:W-:Y:S01]  /*14010*/  BSSY B2, `(.L_x_1453) ;  /* 0x000000b000027945 */ /* 0x000fe20003800000 */
[----:B------:R-:W-:Y:S02]  /*14020*/  IMAD.MOV.U32 R10, RZ, RZ, 0x0 ;  /* 0x00000000ff0a7424 */ /* 0x000fe400078e00ff */
[----:B------:R-:W-:Y:S01]  /*14030*/  IMAD.MOV.U32 R11, RZ, RZ, 0x12f00000 ;  /* 0x12f00000ff0b7424 */ /* 0x000fe200078e00ff */
[----:B------:R-:W-:Y:S06]  /*14040*/  @P1 BRA `(.L_x_1454) ;  /* 0x00000000001c1947 */ /* 0x000fec0003800000 */
[----:B------:R-:W2:Y:S02]  /*14050*/  S2R R5, SR_TID.X ;  /* 0x0000000000057919 */ /* 0x000ea40000002100 */
[----:B--2---:R-:W-:Y:S01]  /*14060*/  LOP3.LUT R6, R5, 0x1f, RZ, 0xc0, !PT ;  /* 0x0000001f05067812 */ /* 0x004fe200078ec0ff */
[----:B------:R-:W-:-:S03]  /*14070*/  IMAD.MOV.U32 R5, RZ, RZ, 0x10000 ;  /* 0x00010000ff057424 */ /* 0x000fc600078e00ff */
[----:B------:R-:W-:Y:S01]  /*14080*/  ISETP.NE.AND P0, PT, R6, RZ, PT ;  /* 0x000000ff0600720c */ /* 0x000fe20003f05270 */
[----:B------:R2:W-:-:S12]  /*14090*/  SYNCS.ARRIVE.TRANS64 RZ, [R4+URZ+0x388b0], R5 ;  /* 0x0388b00504ff79a7 */ /* 0x0005d8000800003f */
[----:B--2---:R-:W-:Y:S05]  /*140a0*/  @!P0 BRA `(.L_x_1454) ;  /* 0x0000000000048947 */ /* 0x004fea0003800000 */
[----:B------:R-:W-:Y:S01]  /*140b0*/  BPT.TRAP 0x1 ;  /* 0x000000040000795c */ /* 0x000fe20000300000 */
.L_x_1454:
[----:B------:R-:W-:Y:S05]  /*140c0*/  BSYNC B2 ;  /* 0x0000000000027941 */ /* 0x000fea0003800000 */
.L_x_1453:
[----:B------:R-:W2:Y:S04]  /*140d0*/  LDL R6, [R1+0x4] ;  /* 0x0000040001067983 */ /* 0x000ea80000100800 */
[----:B------:R-:W2:Y:S01]  /*140e0*/  LDL R5, [R1+0x10] ;  /* 0x0000100001057983 */ /* 0x000ea20000100800 */
[----:B------:R-:W-:Y:S01]  /*140f0*/  R2UR UR10, R12 ;  /* 0x000000000c0a72ca */ /* 0x000fe200000e0000 */
[----:B------:R-:W-:Y:S01]  /*14100*/  UIADD3 UR4, UP0, UR38, 0x670, URZ ;  /* 0x0000067026047890 */ /* 0x000fe2000ff1e03f */
[----:B------:R-:W-:Y:S01]  /*14110*/  R2UR UR6, R10 ;  /* 0x000000000a0672ca */ /* 0x000fe200000e0000 */
[----:B01----:R-:W-:Y:S01]  /*14120*/  VIADD R4, R4, 0x388b0 ;  /* 0x000388b004047836 */ /* 0x003fe20000000000 */
[----:B------:R-:W-:Y:S01]  /*14130*/  R2UR UR7, R11 ;  /* 0x000000000b0772ca */ /* 0x000fe200000e0000 */
[----:B------:R-:W-:Y:S01]  /*14140*/  UIADD3.X UR5, URZ, UR39, URZ, UP0, !UPT ;  /* 0x000000273f057290 */ /* 0x000fe200087fe43f */
[----:B------:R-:W-:Y:S01]  /*14150*/  PLOP3.LUT P0, PT, PT, PT, PT, 0x80, 0x0 ;  /* 0x000000000000781c */ /* 0x000fe20003f0f070 */
[----:B--2---:R-:W-:-:S04]  /*14160*/  IMAD R5, R5, 0x10000, R6 ;  /* 0x0001000005057824 */ /* 0x004fc800078e0206 */
[----:B------:R-:W-:-:S08]  /*14170*/  VIADD R6, R5, 0x400 ;  /* 0x0000040005067836 */ /* 0x000fd00000000000 */
.L_x_1455:
        /* <DEDUP_REMOVED lines=15> */
.L_x_1456:
        /* <DEDUP_REMOVED lines=15> */
.L_x_1457:
        /* <DEDUP_REMOVED lines=15> */
.L_x_1458:
        /* <DEDUP_REMOVED lines=15> */
.L_x_1459:
        /* <DEDUP_REMOVED lines=15> */
.L_x_1460:
        /* <DEDUP_REMOVED lines=15> */
.L_x_1461:
        /* <DEDUP_REMOVED lines=15> */
.L_x_1462:
        /* <DEDUP_REMOVED lines=10> */
.L_x_1445:
[----:B------:R-:W-:Y:S05]  /*148b0*/  BSYNC B1 ;  /* 0x0000000000017941 */ /* 0x000fea0003800000 */
.L_x_1444:
[----:B------:R-:W2:Y:S04]  /*148c0*/  LDL.LU R8, [R1+0x10] ;  /* 0x0000100001087983 */ /* 0x000ea80000300800 */
[----:B------:R-:W3:Y:S01]  /*148d0*/  LDL.LU R6, [R1+0x20] ;  /* 0x0000200001067983 */ /* 0x000ee20000300800 */
[----:B0-----:R-:W-:Y:S01]  /*148e0*/  VIADD R3, R7, 0xfffffffe ;  /* 0xfffffffe07037836 */ /* 0x001fe20000000000 */
        /* <DEDUP_REMOVED lines=10> */
.L_x_1482:
[----:B------:R-:W-:Y:S05]  /*14990*/  YIELD ;  /* 0x0000000000007946 */ /* 0x000fea0003800000 */
[----:B------:R-:W-:Y:S04]  /*149a0*/  BSSY B1, `(.L_x_1463) ;  /* 0x00000bd000017945 */ /* 0x000fe80003800000 */
[----:B-1----:R-:W-:Y:S05]  /*149b0*/  @!P6 BRA `(.L_x_1464) ;  /* 0x0000000800ece947 */ /* 0x002fea0003800000 */
[----:B------:R-:W2:Y:S04]  /*149c0*/  LDL R7, [R1+0x4] ;  /* 0x0000040001077983 */ /* 0x000ea80000100800 */
[----:B0-----:R-:W2:Y:S04]  /*149d0*/  LDL R4, [R1+0x10] ;  /* 0x0000100001047983 */ /* 0x001ea80000100800 */
[----:B------:R-:W3:Y:S01]  /*149e0*/  LDL R5, [R1+0x20] ;  /* 0x0000200001057983 */ /* 0x000ee20000100800 */
[----:B------:R-:W0:Y:S01]  /*149f0*/  S2R R6, SR_TID.X ;  /* 0x0000000000067919 */ /* 0x000e220000002100 */
[----:B------:R-:W-:Y:S01]  /*14a00*/  BSSY B2, `(.L_x_1465) ;  /* 0x0000007000027945 */ /* 0x000fe20003800000 */
[----:B0-----:R-:W-:-:S04]  /*14a10*/  LOP3.LUT R6, R6, 0x7f, RZ, 0xc0, !PT ;  /* 0x0000007f06067812 */ /* 0x001fc800078ec0ff */
[----:B------:R-:W-:Y:S01]  /*14a20*/  ISETP.NE.AND P2, PT, R6, RZ, PT ;  /* 0x000000ff0600720c */ /* 0x000fe20003f45270 */
[----:B--2---:R-:W-:Y:S01]  /*14a30*/  IMAD R4, R4, 0x8, R7 ;  /* 0x0000000804047824 */ /* 0x004fe200078e0207 */
[----:B---3--:R-:W-:-:S04]  /*14a40*/  SHF.L.U32 R5, R5, 0x1f, RZ ;  /* 0x0000001f05057819 */ /* 0x008fc800000006ff */
[----:B------:R-:W0:Y:S02]  /*14a50*/  SYNCS.PHASECHK.TRANS64.TRYWAIT P1, [R4+URZ+0x388a0], R5 ;  /* 0x0388a005040075a7 */ /* 0x000e24000802017f */
[----:B0-----:R-:W-:Y:S05]  /*14a60*/  @!P1 BRA `(.L_x_1466) ;  /* 0x0000008000c89947 */ /* 0x001fea0003800000 */
.L_x_1641:
[----:B------:R-:W-:Y:S05]  /*14a70*/  BSYNC B2 ;  /* 0x0000000000027941 */ /* 0x000fea0003800000 */
.L_x_1465:
        /* <DEDUP_REMOVED lines=9> */
.L_x_1468:
[----:B------:R-:W-:Y:S05]  /*14b10*/  BSYNC B2 ;  /* 0x0000000000027941 */ /* 0x000fea0003800000 */
.L_x_1467:
        /* <DEDUP_REMOVED lines=13> */
.L_x_1469:
        /* <DEDUP_REMOVED lines=13> */
.L_x_1642:
[----:B------:R-:W-:Y:S05]  /*14cc0*/  BSYNC B2 ;  /* 0x0000000000027941 */ /* 0x000fea0003800000 */
.L_x_1470:
        /* <DEDUP_REMOVED lines=11> */
.L_x_1473:
[----:B------:R-:W-:Y:S05]  /*14d80*/  BSYNC B2 ;  /* 0x0000000000027941 */ /* 0x000fea0003800000 */
.L_x_1472:
        /* <DEDUP_REMOVED lines=11> */
.L_x_1474:
        /* <DEDUP_REMOVED lines=15> */
.L_x_1475:
        /* <DEDUP_REMOVED lines=15> */
.L_x_1476:
        /* <DEDUP_REMOVED lines=15> */
.L_x_1477:
        /* <DEDUP_REMOVED lines=15> */
.L_x_1478:
        /* <DEDUP_REMOVED lines=15> */
.L_x_1479:
        /* <DEDUP_REMOVED lines=15> */
.L_x_1480:
        /* <DEDUP_REMOVED lines=15> */
.L_x_1481:
        /* <DEDUP_REMOVED lines=10> */
.L_x_1464:
[----:B------:R-:W-:Y:S05]  /*15570*/  BSYNC B1 ;  /* 0x0000000000017941 */ /* 0x000fea0003800000 */
.L_x_1463:
[----:B------:R-:W2:Y:S04]  /*15580*/  LDL.LU R8, [R1+0x10] ;  /* 0x0000100001087983 */ /* 0x000ea80000300800 */
[----:B0-----:R-:W3:Y:S01]  /*15590*/  LDL.LU R6, [R1+0x20] ;  /* 0x0000200001067983 */ /* 0x001ee20000300800 */
        /* <DEDUP_REMOVED lines=10> */
.L_x_1438:
[----:B------:R-:W-:Y:S05]  /*15640*/  BSYNC B0 ;  /* 0x0000000000007941 */ /* 0x000fea0003800000 */
.L_x_1437:
[----:B01----:R-:W2:Y:S01]  /*15650*/  LDL R4, [R1+0x64] ;  /* 0x0000640001047983 */ /* 0x003ea20000100800 */
[----:B------:R-:W-:Y:S05]  /*15660*/  @!P0 WARPSYNC.ALL ;  /* 0x0000000000008948 */ /* 0x000fea0003800000 */
[----:B------:R-:W-:Y:S06]  /*15670*/  @!P0 BAR.SYNC.DEFER_BLOCKING 0xc, 0x180 ;  /* 0x0306000000008b1d */ /* 0x000fec0000010000 */
[----:B------:R-:W-:Y:S01]  /*15680*/  BSSY B7, `(.L_x_1483) ;  /* 0x00005fa000077945 */ /* 0x000fe20003800000 */
[----:B--2---:R-:W-:-:S13]  /*15690*/  ISETP.GT.AND P0, PT, R4, RZ, PT ;  /* 0x000000ff0400720c */ /* 0x004fda0003f04270 */
[----:B------:R-:W-:Y:S05]  /*156a0*/  @P0 BRA `(.L_x_1484) ;  /* 0x0000000000440947 */ /* 0x000fea0003800000 */
[----:B------:R-:W0:Y:S02]  /*156b0*/  S2R R4, SR_TID.X ;  /* 0x0000000000047919 */ /* 0x000e240000002100 */
[----:B0-----:R-:W-:-:S04]  /*156c0*/  LOP3.LUT R4, R4, 0x7f, RZ, 0xc0, !PT ;  /* 0x0000007f04047812 */ /* 0x001fc800078ec0ff */
[----:B------:R-:W-:-:S13]  /*156d0*/  ISETP.NE.AND P0, PT, R4, RZ, PT ;  /* 0x000000ff0400720c */ /* 0x000fda0003f05270 */
[----:B------:R-:W-:Y:S05]  /*156e0*/  @P0 BRA `(.L_x_1485) ;  /* 0x0000005c00cc0947 */ /* 0x000fea0003800000 */
[----:B------:R-:W0:Y:S01]  /*156f0*/  S2R R2, SR_LANEID ;  /* 0x0000000000027919 */ /* 0x000e220000000000 */
[----:B------:R-:W-:Y:S01]  /*15700*/  VOTEU.ANY UR4, UPT, PT ;  /* 0x0000000000047886 */ /* 0x000fe200038e0100 */
[----:B------:R-:W1:Y:S01]  /*15710*/  LDC.64 R4, c[0x0][0xd60] ;  /* 0x00035800ff047b82 */ /* 0x000e620000000a00 */
[----:B------:R-:W0:Y:S02]  /*15720*/  FLO.U32 R0, UR4 ;  /* 0x0000000400007d00 */ /* 0x000e2400080e0000 */
[----:B0-----:R-:W-:-:S06]  /*15730*/  ISETP.EQ.U32.AND P0, PT, R0, R2, PT ;  /* 0x000000020000720c */ /* 0x001fcc0003f02070 */
[----:B------:R-:W1:Y:S07]  /*15740*/  POPC R2, UR4 ;  /* 0x0000000400027d09 */ /* 0x000e6e0008000000 */
[----:B-1----:R-:W2:Y:S04]  /*15750*/  @P0 ATOMG.E.ADD.STRONG.GPU PT, R2, desc[UR40][R4.64], R2 ;  /* 0x00000002040209a8 */ /* 0x002ea800081ee1e8 */
[----:B--2---:R0:W1:Y:S02]  /*15760*/  SHFL.IDX PT, R2, R2, R0, 0x1f ;  /* 0x00001f0002027589 */ /* 0x00406400000e0000 */
[----:B0-----:R-:W0:Y:S02]  /*15770*/  S2R R0, SR_LTMASK ;  /* 0x0000000000007919 */ /* 0x001e240000003900 */
[----:B0-----:R-:W-:-:S06]  /*15780*/  LOP3.LUT R0, R0, UR4, RZ, 0xc0, !PT ;  /* 0x0000000400007c12 */ /* 0x001fcc000f8ec0ff */
[----:B------:R-:W1:Y:S02]  /*15790*/  POPC R0, R0 ;  /* 0x0000000000007309 */ /* 0x000e640000000000 */
[----:B-1----:R-:W-:Y:S01]  /*157a0*/  IADD3 R16, R2, UR36, R0 ;  /* 0x0000002402107c10 */ /* 0x002fe2000fffe000 */
[----:B------:R-:W-:Y:S06]  /*157b0*/  BRA `(.L_x_1485) ;  /* 0x0000005c00987947 */ /* 0x000fec0003800000 */
.L_x_1484:
        /* <DEDUP_REMOVED lines=21> */
.L_x_1487:
[----:B------:R-:W-:Y:S05]  /*15910*/  BSYNC B6 ;  /* 0x0000000000067941 */ /* 0x000fea0003800000 */
.L_x_1486:
        /* <DEDUP_REMOVED lines=9> */
[----:B------:R0:W1:Y:S01]  /*159b0*/  LDC.64 R2, c[0x4][R0] ;  /* 0x0100000000027b82 */ /* 0x0000620000000a00 */
        /* <DEDUP_REMOVED lines=11> */
.L_x_1490:
        /* <DEDUP_REMOVED lines=16> */
.L_x_1489:
[----:B------:R-:W-:Y:S05]  /*15b70*/  BSYNC B6 ;  /* 0x0000000000067941 */ /* 0x000fea0003800000 */
.L_x_1488:
        /* <DEDUP_REMOVED lines=12> */
[----:B0-----:R-:W0:Y:S01]  /*15c40*/  LDC.64 R2, c[0x0][0x418] ;  /* 0x00010600ff027b82 */ /* 0x001e220000000a00 */
[----:B--2---:R-:W-:Y:S01]  /*15c50*/  SHF.R.S32.HI R8, RZ, 0x1f, R7 ;  /* 0x0000001fff087819 */ /* 0x004fe20000011407 */
[----:B------:R1:W-:Y:S04]  /*15c60*/  @P0 STL [R1+0x14], R7 ;  /* 0x0000140701000387 */ /* 0x0003e80000100800 */
[----:B------:R1:W-:Y:S04]  /*15c70*/  STL [R1+0x34], R9 ;  /* 0x0000340901007387 */ /* 0x0003e80000100800 */
[----:B------:R1:W-:Y:S01]  /*15c80*/  STL [R1+0x24], R8 ;  /* 0x0000240801007387 */ /* 0x0003e20000100800 */
[----:B0-----:R-:W-:Y:S01]  /*15c90*/  LOP3.LUT P0, RZ, R2, UR4, RZ, 0xfc, !PT ;  /* 0x0000000402ff7c12 */ /* 0x001fe2000f80fcff */
[----:B------:R-:W-:-:S03]  /*15ca0*/  UMOV UR4, 0xffffffff ;  /* 0xffffffff00047882 */ /* 0x000fc60000000000 */
[----:B------:R-:W-:-:S04]  /*15cb0*/  LOP3.LUT P0, RZ, R3, UR5, RZ, 0xfc, P0 ;  /* 0x0000000503ff7c12 */ /* 0x000fc8000800fcff */
[----:B------:R-:W-:Y:S01]  /*15cc0*/  SEL R0, R7, RZ, !P0 ;  /* 0x000000ff07007207 */ /* 0x000fe20004000000 */
[----:B-1----:R-:W-:Y:S08]  /*15cd0*/  BRA.DIV UR4, `(.L_x_1491) ;  /* 0x0000007204547947 */ /* 0x002ff0000b800000 */
[----:B------:R-:W0:Y:S02]  /*15ce0*/  S2R R4, SR_TID.X ;  /* 0x0000000000047919 */ /* 0x000e240000002100 */
[----:B0-----:R-:W-:-:S04]  /*15cf0*/  SHF.R.U32.HI R4, RZ, 0x5, R4 ;  /* 0x00000005ff047819 */ /* 0x001fc80000011604 */
[----:B------:R-:W-:-:S05]  /*15d00*/  LOP3.LUT R4, R4, 0x3, RZ, 0xc0, !PT ;  /* 0x0000000304047812 */ /* 0x000fca00078ec0ff */
[----:B------:R0:W1:Y:S02]  /*15d10*/  SHFL.IDX PT, R14, R4, RZ, 0x1f ;  /* 0x00001fff040e7589 */ /* 0x00006400000e0000 */
.L_x_1645:
[----:B0-----:R-:W2:Y:S01]  /*15d20*/  LDL.LU R4, [R1+0x8] ;  /* 0x0000080001047983 */ /* 0x001ea20000300800 */
[----:B------:R-:W-:Y:S02]  /*15d30*/  PLOP3.LUT P1, PT, PT, PT, PT, 0x8, 0x0 ;  /* 0x000000000000781c */ /* 0x000fe40003f2e170 */
[----:B-1----:R-:W-:Y:S01]  /*15d40*/  ISETP.NE.AND P0, PT, R14, RZ, PT ;  /* 0x000000ff0e00720c */ /* 0x002fe20003f05270 */
[----:B------:R0:W-:Y:S01]  /*15d50*/  STL [R1], R0 ;  /* 0x0000000001007387 */ /* 0x0001e20000100800 */
[----:B--2---:R-:W-:-:S09]  /*15d60*/  LOP3.LUT R4, R4, 0xfffffffe, RZ, 0xc0, !PT ;  /* 0xfffffffe04047812 */ /* 0x004fd200078ec0ff */
[----:B------:R-:W-:-:S05]  /*15d70*/  @P1 LOP3.LUT R4, R4, 0x1, RZ, 0xfc, !PT ;  /* 0x0000000104041812 */ /* 0x000fca00078efcff */
[----:B------:R0:W-:Y:S01]  /*15d80*/  STL [R1+0x8], R4 ;  /* 0x0000080401007387 */ /* 0x0001e20000100800 */
[----:B------:R-:W-:Y:S05]  /*15d90*/  @P0 BRA `(.L_x_1492) ;  /* 0x0000000400240947 */ /* 0x000fea0003800000 */
[----:B------:R-:W-:-:S03]  /*15da0*/  UMOV UR4, 0xffffffff ;  /* 0xffffffff00047882 */ /* 0x000fc60000000000 */
[----:B------:R-:W-:Y:S05]  /*15db0*/  BRA.DIV UR4, `(.L_x_1493) ;  /* 0x0000007204507947 */ /* 0x000fea000b800000 */
[----:B------:R-:W-:-:S13]  /*15dc0*/  ELECT P6, URZ, PT ;  /* 0x00000000003f782f */ /* 0x000fda00038c0000 */
.L_x_1648:
[----:B------:R-:W-:Y:S05]  /*15dd0*/  @!P6 BRA `(.L_x_1492) ;  /* 0x000000040014e947 */ /* 0x000fea0003800000 */
[----:B------:R1:W-:Y:S01]  /*15de0*/  STL [R1+0x6c], R9 ;  /* 0x00006c0901007387 */ /* 0x0003e20000100800 */
[----:B------:R-:W-:-:S04]  /*15df0*/  ISETP.NE.U32.AND P0, PT, R2, RZ, PT ;  /* 0x000000ff0200720c */ /* 0x000fc80003f05070 */
[----:B------:R-:W-:-:S13]  /*15e00*/  ISETP.NE.AND.EX P0, PT, R3, RZ, PT, P0 ;  /* 0x000000ff0300720c */ /* 0x000fda0003f05300 */
[----:B-1----:R-:W-:Y:S05]  /*15e10*/  @!P0 BRA `(.L_x_1494) ;  /* 0x0000000000508947 */ /* 0x002fea0003800000 */
[----:B------:R-:W1:Y:S01]  /*15e20*/  LDC R6, c[0x0][0x43c] ;  /* 0x00010f00ff067b82 */ /* 0x000e620000000800 */
[----:B0-----:R-:W-:Y:S01]  /*15e30*/  IMAD.MOV.U32 R0, RZ, RZ, R9 ;  /* 0x000000ffff007224 */ /* 0x001fe200078e0009 */
[----:B------:R-:W-:Y:S01]  /*15e40*/  ULDC.64 UR4, c[0x0][0x428] ;  /* 0x00010a0000047ab9 */ /* 0x000fe20000000a00 */
[----:B-1----:R-:W-:-:S13]  /*15e50*/  ISETP.NE.AND P0, PT, R6, 0x1, PT ;  /* 0x000000010600780c */ /* 0x002fda0003f05270 */
        /* <DEDUP_REMOVED lines=14> */
[----:B------:R-:W2:Y:S04]  /*15f40*/  LDG.E R0, desc[UR40][R2.64] ;  /* 0x0000002802007981 */ /* 0x000ea8000c1e1900 */
[----:B--2---:R1:W-:Y:S02]  /*15f50*/  STL [R1], R0 ;  /* 0x0000000001007387 */ /* 0x0043e40000100800 */
.L_x_1494:
[----:B------:R-:W2:Y:S04]  /*15f60*/  LDL R7, [R1+0x4] ;  /* 0x0000040001077983 */ /* 0x000ea80000100800 */
[----:B01----:R-:W2:Y:S04]  /*15f70*/  LDL R0, [R1+0xc] ;  /* 0x00000c0001007983 */ /* 0x003ea80000100800 */
[----:B------:R-:W3:Y:S01]  /*15f80*/  LDL R2, [R1+0x1c] ;  /* 0x00001c0001027983 */ /* 0x000ee20000100800 */
[----:B--2---:R-:W-:Y:S01]  /*15f90*/  IMAD R0, R0, 0x8, R7 ;  /* 0x0000000800007824 */ /* 0x004fe200078e0207 */
[----:B---3--:R-:W-:-:S04]  /*15fa0*/  SHF.L.U32 R2, R2, 0x1f, RZ ;  /* 0x0000001f02027819 */ /* 0x008fc800000006ff */
[----:B------:R-:W0:Y:S02]  /*15fb0*/  SYNCS.PHASECHK.TRANS64.TRYWAIT P0, [R0+URZ+0x38840], R2 ;  /* 0x03884002000075a7 */ /* 0x000e24000800017f */
[----:B0-----:R-:W-:Y:S05]  /*15fc0*/  @!P0 BRA `(.L_x_1495) ;  /* 0x0000006c00ec8947 */ /* 0x001fea0003800000 */
.L_x_1649:
[----:B------:R-:W1:Y:S02]  /*15fd0*/  S2R R3, SR_TID.X ;  /* 0x0000000000037919 */ /* 0x000e640000002100 */
[----:B-1----:R-:W-:-:S04]  /*15fe0*/  LOP3.LUT R3, R3, 0x7f, RZ, 0xc0, !PT ;  /* 0x0000007f03037812 */ /* 0x002fc800078ec0ff */
[----:B------:R-:W-:-:S13]  /*15ff0*/  ISETP.NE.AND P0, PT, R3, RZ, PT ;  /* 0x000000ff0300720c */ /* 0x000fda0003f05270 */
        /* <DEDUP_REMOVED lines=8> */
.L_x_1496:
[----:B------:R-:W2:Y:S04]  /*16080*/  LDL R6, [R1+0x4] ;  /* 0x0000040001067983 */ /* 0x000ea80000100800 */
[----:B------:R-:W2:Y:S04]  /*16090*/  LDL R5, [R1+0xc] ;  /* 0x00000c0001057983 */ /* 0x000ea80000100800 */
[----:B------:R-:W3:Y:S04]  /*160a0*/  LDL R7, [R1+0x6c] ;  /* 0x00006c0001077983 */ /* 0x000ee80000100800 */
[----:B------:R-:W4:Y:S04]  /*160b0*/  LDL R4, [R1+0x28] ;  /* 0x0000280001047983 */ /* 0x000f280000100800 */
[----:B------:R-:W5:Y:S04]  /*160c0*/  LDL R3, [R1] ;  /* 0x0000000001037983 */ /* 0x000f680000100800 */
[----:B0-----:R-:W5:Y:S01]  /*160d0*/  LDL.LU R2, [R1+0x8] ;  /* 0x0000080001027983 */ /* 0x001f620000300800 */
        /* <DEDUP_REMOVED lines=21> */
.L_x_1492:
[----:B0-----:R-:W2:Y:S04]  /*16230*/  LDL R0, [R1+0x4] ;  /* 0x0000040001007983 */ /* 0x001ea80000100800 */
[----:B------:R-:W3:Y:S04]  /*16240*/  LDL.LU R4, [R1+0x2c] ;  /* 0x00002c0001047983 */ /* 0x000ee80000300800 */
[----:B------:R-:W4:Y:S04]  /*16250*/  LDL.LU R3, [R1+0x48] ;  /* 0x0000480001037983 */ /* 0x000f280000300800 */
[----:B-1----:R-:W5:Y:S01]  /*16260*/  LDL R2, [R1+0x30] ;  /* 0x0000300001027983 */ /* 0x002f620000100800 */
[----:B------:R-:W-:Y:S05]  /*16270*/  WARPSYNC.ALL ;  /* 0x0000000000007948 */ /* 0x000fea0003800000 */
[----:B------:R-:W-:Y:S01]  /*16280*/  ULDC.64 UR4, c[0x0][0xaf8] ;  /* 0x0002be0000047ab9 */ /* 0x000fe20000000a00 */
[----:B------:R-:W-:Y:S01]  /*16290*/  BSSY B6, `(.L_x_1497) ;  /* 0x000001f000067945 */ /* 0x000fe20003800000 */
[----:B------:R-:W-:Y:S01]  /*162a0*/  BAR.SYNC.DEFER_BLOCKING 0x8, 0x100 ;  /* 0x0204000000007b1d */ /* 0x000fe20000010000 */
[----:B------:R-:W-:-:S04]  /*162b0*/  ISETP.NE.U32.AND P0, PT, RZ, UR4, PT ;  /* 0x00000004ff007c0c */ /* 0x000fc8000bf05070 */
[----:B------:R-:W-:Y:S01]  /*162c0*/  ISETP.NE.AND.EX P0, PT, RZ, UR5, PT, P0 ;  /* 0x00000005ff007c0c */ /* 0x000fe2000bf05300 */
[----:B--2---:R-:W-:-:S05]  /*162d0*/  VIADD R0, R0, 0x20400 ;  /* 0x0002040000007836 */ /* 0x004fca0000000000 */
[----:B------:R-:W-:Y:S02]  /*162e0*/  LOP3.LUT P1, RZ, R0, 0x3ff, RZ, 0xc0, !PT ;  /* 0x000003ff00ff7812 */ /* 0x000fe4000782c0ff */
[----:B---3--:R-:W-:Y:S02]  /*162f0*/  SEL R0, R4, RZ, !P0 ;  /* 0x000000ff04007207 */ /* 0x008fe40004000000 */
[----:B----4-:R-:W-:-:S03]  /*16300*/  SEL R3, R3, RZ, !P0 ;  /* 0x000000ff03037207 */ /* 0x010fc60004000000 */
[----:B------:R0:W-:Y:S01]  /*16310*/  STL [R1+0x38], R0 ;  /* 0x0000380001007387 */ /* 0x0001e20000100800 */
[----:B-----5:R-:W-:-:S03]  /*16320*/  SHF.R.S32.HI R2, RZ, 0x1f, R2 ;  /* 0x0000001fff027819 */ /* 0x020fc60000011402 */
[----:B------:R1:W-:Y:S01]  /*16330*/  STL [R1+0x58], R3 ;  /* 0x0000580301007387 */ /* 0x0003e20000100800 */
[----:B0-----:R-:W-:-:S05]  /*16340*/  SHF.R.S32.HI R0, RZ, 0x1f, R18 ;  /* 0x0000001fff007819 */ /* 0x001fca0000011412 */
[----:B------:R1:W-:Y:S04]  /*16350*/  STL [R1+0x54], R0 ;  /* 0x0000540001007387 */ /* 0x0003e80000100800 */
[----:B------:R1:W-:Y:S01]  /*16360*/  STL [R1+0x48], R2 ;  /* 0x0000480201007387 */ /* 0x0003e20000100800 */
[----:B------:R-:W-:Y:S05]  /*16370*/  @!P1 BRA `(.L_x_1498) ;  /* 0x0000000000409947 */ /* 0x000fea0003800000 */
[----:B-1----:R-:W-:Y:S01]  /*16380*/  MOV R2, 0x0 ;  /* 0x0000000000027802 */ /* 0x002fe20000000f00 */
        /* <DEDUP_REMOVED lines=15> */
.L_x_1498:
[----:B------:R-:W-:Y:S05]  /*16480*/  BSYNC B6 ;  /* 0x0000000000067941 */ /* 0x000fea0003800000 */
.L_x_1497:
[----:B------:R-:W2:Y:S01]  /*16490*/  LDL R4, [R1+0x48] ;  /* 0x0000480001047983 */ /* 0x000ea20000100800 */
[----:B------:R-:W0:Y:S01]  /*164a0*/  LDC R7, c[0x0][0x448] ;  /* 0x00011200ff077b82 */ /* 0x000e220000000800 */
[----:B------:R-:W-:Y:S01]  /*164b0*/  ULDC.64 UR4, c[0x0][0x298] ;  /* 0x0000a60000047ab9 */ /* 0x000fe20000000a00 */
[----:B------:R-:W-:Y:S01]  /*164c0*/  ULDC.64 UR6, c[0x0][0x280] ;  /* 0x0000a00000067ab9 */ /* 0x000fe20000000a00 */
[----:B------:R-:W3:Y:S04]  /*164d0*/  LDL R10, [R1+0x30] ;  /* 0x00003000010a7983 */ /* 0x000ee80000100800 */
[----:B------:R-:W4:Y:S01]  /*164e0*/  LDL R9, [R1+0x54] ;  /* 0x0000540001097983 */ /* 0x000f220000100800 */
[----:B-1----:R-:W1:Y:S01]  /*164f0*/  S2R R2, SR_TID.X ;  /* 0x0000000000027919 */ /* 0x002e620000002100 */
[----:B------:R-:W1:Y:S02]  /*16500*/  S2R R0, SR_TID.X ;  /* 0x0000000000007919 */ /* 0x000e640000002100 */
[----:B------:R-:W4:Y:S04]  /*16510*/  LDL R8, [R1+0x58] ;  /* 0x0000580001087983 */ /* 0x000f280000100800 */
[----:B------:R-:W4:Y:S01]  /*16520*/  LDL R6, [R1+0x38] ;  /* 0x0000380001067983 */ /* 0x000f220000100800 */
[----:B0-----:R-:W-:-:S13]  /*16530*/  ISETP.NE.AND P0, PT, R7, 0x1, PT ;  /* 0x000000010700780c */ /* 0x001fda0003f05270 */
[----:B------:R-:W0:Y:S01]  /*16540*/  @P0 LDC R3, c[0x0][0x450] ;  /* 0x00011400ff030b82 */ /* 0x000e220000000800 */
[----:B-1----:R-:W-:-:S04]  /*16550*/  LOP3.LUT R2, R2, 0x7f, RZ, 0xc0, !PT ;  /* 0x0000007f02027812 */ /* 0x002fc800078ec0ff */
[----:B------:R-:W-:Y:S01]  /*16560*/  SHF.R.U32.HI R2, RZ, 0x3, R2 ;  /* 0x00000003ff027819 */ /* 0x000fe20000011602 */
[----:B------:R-:W-:-:S05]  /*16570*/  IMAD.SHL.U32 R0, R0, 0x10, RZ ;  /* 0x0000001000007824 */ /* 0x000fca00078e00ff */
[----:B------:R-:W-:Y:S02]  /*16580*/  LOP3.LUT R0, R2, 0x70, R0, 0xf8, !PT ;  /* 0x0000007002007812 */ /* 0x000fe400078ef800 */
[----:B------:R-:W1:Y:S03]  /*16590*/  @P0 LDC R2, c[0x0][0x44c] ;  /* 0x00011300ff020b82 */ /* 0x000e660000000800 */
[----:B------:R-:W-:-:S04]  /*165a0*/  IMAD R5, R17, 0x40, R0 ;  /* 0x0000004011057824 */ /* 0x000fc800078e0200 */
[----:B------:R-:W-:Y:S01]  /*165b0*/  IMAD.MOV.U32 R0, RZ, RZ, R5 ;  /* 0x000000ffff007224 */ /* 0x000fe200078e0005 */
[----:B------:R4:W-:Y:S01]  /*165c0*/  STL [R1+0x2c], R5 ;  /* 0x00002c0501007387 */ /* 0x0009e20000100800 */
[----:B-1----:R-:W-:-:S05]  /*165d0*/  @P0 IMAD.HI.U32 R2, R5, R2, RZ ;  /* 0x0000000205020227 */ /* 0x002fca00078e00ff */
[----:B0-----:R-:W-:Y:S01]  /*165e0*/  @P0 SHF.R.U32.HI R0, RZ, R3, R2 ;  /* 0x00000003ff000219 */ /* 0x001fe20000011602 */
[----:B--2---:R-:W-:-:S04]  /*165f0*/  IMAD R2, R4, UR4, RZ ;  /* 0x0000000404027c24 */ /* 0x004fc8000f8e02ff */
[C---:B---3--:R-:W-:Y:S02]  /*16600*/  IMAD R4, R10.reuse, UR5, R2 ;  /* 0x000000050a047c24 */ /* 0x048fe4000f8e0202 */
[----:B------:R-:W-:Y:S01]  /*16610*/  IMAD.WIDE.U32 R2, R10, UR4, RZ ;  /* 0x000000040a027c25 */ /* 0x000fe2000f8e00ff */
[----:B------:R-:W-:-:S03]  /*16620*/  ULDC.64 UR4, c[0x0][0x2d8] ;  /* 0x0000b60000047ab9 */ /* 0x000fc60000000a00 */
[----:B------:R-:W-:Y:S02]  /*16630*/  IMAD.IADD R3, R3, 0x1, R4 ;  /* 0x0000000103037824 */ /* 0x000fe400078e0204 */
[----:B----4-:R-:W-:Y:S02]  /*16640*/  IMAD R4, R9, UR4, RZ ;  /* 0x0000000409047c24 */ /* 0x010fe4000f8e02ff */
        /* <DEDUP_REMOVED lines=22> */
[----:B------:R-:W-:Y:S01]  /*167b0*/  IMAD.WIDE.U32 R4, R0, UR4, R2 ;  /* 0x0000000400047c25 */ /* 0x000fe2000f8e0002 */
        /* <DEDUP_REMOVED lines=47> */
.L_x_1658:
        /* <DEDUP_REMOVED lines=12> */
.L_x_1500:
        /* <DEDUP_REMOVED lines=38> */
.L_x_1502:
[----:B------:R-:W-:Y:S05]  /*16dd0*/  BSYNC B6 ;  /* 0x0000000000067941 */ /* 0x000fea0003800000 */
.L_x_1501:
        /* <DEDUP_REMOVED lines=21> */
[----:B------:R-:W-:-:S03]  /*16f30*/  ULDC.64 UR4, c[0x0][0x3d0] ;  /* 0x0000f40000047ab9 */ /* 0x000fc60000000a00 */
[----:B------:R-:W2:Y:S01]  /*16f40*/  @P0 LDC R4, c[0x0][0x44c] ;  /* 0x00011300ff040b82 */ /* 0x000ea20000000800 */
[----:B------:R-:W-:Y:S02]  /*16f50*/  IMAD.IADD R3, R3, 0x1, R0 ;  /* 0x0000000103037824 */ /* 0x000fe400078e0200 */
        /* <DEDUP_REMOVED lines=16> */
[----:B------:R-:W-:Y:S01]  /*17060*/  SHF.R.S32.HI R0, RZ, 0x1f, R4 ;  /* 0x0000001fff007819 */ /* 0x000fe20000011404 */
[----:B------:R-:W-:-:S04]  /*17070*/  IMAD.WIDE.U32 R2, R4, UR4, R2 ;  /* 0x0000000404027c25 */ /* 0x000fc8000f8e0002 */
[----:B------:R-:W-:-:S04]  /*17080*/  IMAD R0, R0, UR4, RZ ;  /* 0x0000000400007c24 */ /* 0x000fc8000f8e02ff */
[----:B------:R-:W-:Y:S01]  /*17090*/  IMAD R4, R4, UR5, R0 ;  /* 0x0000000504047c24 */ /* 0x000fe2000f8e0200 */
[----:B------:R-:W-:Y:S02]  /*170a0*/  ULDC.64 UR4, c[0x0][0x390] ;  /* 0x0000e40000047ab9 */ /* 0x000fe40000000a00 */
[----:B------:R-:W-:Y:S01]  /*170b0*/  LEA R0, P0, R2, UR4, 0x1 ;  /* 0x0000000402007c11 */ /* 0x000fe2000f8008ff */
[----:B------:R-:W-:Y:S01]  /*170c0*/  ULDC UR4, c[0x0][0x3b8] ;  /* 0x0000ee0000047ab9 */ /* 0x000fe20000000800 */
[----:B0-----:R-:W-:Y:S01]  /*170d0*/  IMAD.SHL.U32 R10, R6, 0x8, RZ ;  /* 0x00000008060a7824 */ /* 0x001fe200078e00ff */
[----:B------:R-:W-:Y:S02]  /*170e0*/  ISETP.GE.AND P1, PT, R8, UR4, PT ;  /* 0x0000000408007c0c */ /* 0x000fe4000bf26270 */
[----:B------:R-:W0:Y:S02]  /*170f0*/  S2R R8, SR_TID.X ;  /* 0x0000000000087919 */ /* 0x000e240000002100 */
        /* <DEDUP_REMOVED lines=11> */
[----:B------:R0:W-:Y:S01]  /*171b0*/  STL [R1+0x8], R9 ;  /* 0x0000080901007387 */ /* 0x0001e20000100800 */
[----:B------:R-:W-:Y:S01]  /*171c0*/  IMAD.IADD R4, R3, 0x1, R4 ;  /* 0x0000000103047824 */ /* 0x000fe200078e0204 */
        /* <DEDUP_REMOVED lines=37> */
[----:B---3--:R-:W-:-:S05]  /*17420*/  IMAD R7, R3, R7, RZ ;  /* 0x0000000703077224 */ /* 0x008fca00078e02ff */
        /* <DEDUP_REMOVED lines=8> */
[----:B------:R-:W-:Y:S01]  /*174b0*/  @!P2 SHF.R.U32.HI R2, RZ, 0x2, R2 ;  /* 0x00000002ff02a819 */ /* 0x000fe20000011602 */
[----:B------:R-:W0:Y:S01]  /*174c0*/  S2R R3, SR_TID.X ;  /* 0x0000000000037919 */ /* 0x000e220000002100 */
[----:B------:R-:W-:Y:S02]  /*174d0*/  @P3 LOP3.LUT R12, R12, 0x100, RZ, 0xfc, !PT ;  /* 0x000001000c0c3812 */ /* 0x000fe400078efcff */
[----:B------:R-:W-:-:S02]  /*174e0*/  @!P2 ISETP.NE.U32.AND P3, PT, R2, RZ, PT ;  /* 0x000000ff0200a20c */ /* 0x000fc40003f65070 */
[----:B------:R-:W-:Y:S02]  /*174f0*/  @!P2 LOP3.LUT R2, R6, 0x80, RZ, 0xc0, !PT ;  /* 0x000000800602a812 */ /* 0x000fe400078ec0ff */
[----:B------:R-:W-:Y:S02]  /*17500*/  LOP3.LUT R12, R12, 0xffffffdf, RZ, 0xc0, !PT ;  /* 0xffffffdf0c0c7812 */ /* 0x000fe400078ec0ff */
[----:B------:R-:W-:-:S07]  /*17510*/  @!P2 SHF.R.U32.HI R2, RZ, 0x3, R2 ;  /* 0x00000003ff02a819 */ /* 0x000fce0000011602 */
[----:B------:R-:W-:Y:S02]  /*17520*/  @P3 LOP3.LUT R12, R12, 0x20, RZ, 0xfc, !PT ;  /* 0x000000200c0c3812 */ /* 0x000fe400078efcff */
[----:B------:R-:W-:Y:S02]  /*17530*/  @!P2 ISETP.NE.U32.AND P3, PT, R2, RZ, PT ;  /* 0x000000ff0200a20c */ /* 0x000fe40003f65070 */
[----:B------:R-:W1:Y:S04]  /*17540*/  SHFL.IDX PT, R2, R0, RZ, 0x181f ;  /* 0x00181fff00027589 */ /* 0x000e6800000e0000 */
[----:B------:R-:W2:Y:S01]  /*17550*/  SHFL.IDX PT, R8, R4, RZ, 0x181f ;  /* 0x00181fff04087589 */ /* 0x000ea200000e0000 */
[----:B0-----:R-:W-:-:S05]  /*17560*/  IMAD.SHL.U32 R13, R3, 0x8, RZ ;  /* 0x00000008030d7824 */ /* 0x001fca00078e00ff */
[----:B------:R-:W-:-:S04]  /*17570*/  LOP3.LUT R13, R13, 0x38, RZ, 0xc0, !PT ;  /* 0x000000380d0d7812 */ /* 0x000fc800078ec0ff */
[----:B-1----:R-:W-:-:S05]  /*17580*/  @!P2 LEA R3, P6, R13, R2, 0x1 ;  /* 0x000000020d03a211 */ /* 0x002fca00078c08ff */
[----:B--2---:R-:W-:Y:S01]  /*17590*/  @!P2 IMAD.X R2, RZ, RZ, R8, P6 ;  /* 0x000000ffff02a224 */ /* 0x004fe200030e0608 */
[----:B------:R-:W-:-:S04]  /*175a0*/  LOP3.LUT R12, R12, 0xfffffdff, RZ, 0xc0, !PT ;  /* 0xfffffdff0c0c7812 */ /* 0x000fc800078ec0ff */
        /* <DEDUP_REMOVED lines=36> */
[----:B------:R-:W-:-:S03]  /*177f0*/  ISETP.GE.AND P2, PT, R10, R7, PT ;  /* 0x000000070a00720c */ /* 0x000fc60003f46270 */
[----:B------:R-:W-:Y:S04]  /*17800*/  SHFL.IDX PT, R10, R4, 0x2, 0x181f ;  /* 0x00581f00040a7f89 */ /* 0x000fe800000e0000 */
[----:B0-----:R-:W0:Y:S01]  /*17810*/  SHFL.IDX PT, R3, R0, 0x2, 0x181f ;  /* 0x00581f0000037f89 */ /* 0x001e2200000e0000 */
[----:B------:R-:W-:-:S04]  /*17820*/  LOP3.LUT R12, R12, 0xffffff7f, RZ, 0xc0, !PT ;  /* 0xffffff7f0c0c7812 */ /* 0x000fc800078ec0ff */
[----:B------:R-:W-:Y:S02]  /*17830*/  @P6 LOP3.LUT R12, R12, 0x80, RZ, 0xfc, !PT ;  /* 0x000000800c0c6812 */ /* 0x000fe400078efcff */
        /* <DEDUP_REMOVED lines=22> */
.L_x_1668:
        /* <DEDUP_REMOVED lines=31> */
.L_x_1505:
[----:B------:R-:W-:Y:S05]  /*17b90*/  BSYNC B0 ;  /* 0x0000000000007941 */ /* 0x000fea0003800000 */
.L_x_1504:
[----:B--2---:R2:W5:Y:S01]  /*17ba0*/  LDL R0, [R1+0x4] ;  /* 0x0000040001007983 */ /* 0x0045620000100800 */
[----:B------:R-:W-:Y:S01]  /*17bb0*/  PLOP3.LUT P0, PT, PT, PT, PT, 0x80, 0x0 ;  /* 0x000000000000781c */ /* 0x000fe20003f0f070 */
[----:B------:R-:W-:-:S12]  /*17bc0*/  NOP ;  /* 0x0000000000007918 */ /* 0x000fd80000000000 */
.L_x_1506:
        /* <DEDUP_REMOVED lines=19> */
.L_x_1669:
[----:B------:R-:W-:Y:S05]  /*17d00*/  BSYNC B0 ;  /* 0x0000000000007941 */ /* 0x000fea0003800000 */
.L_x_1507:
        /* <DEDUP_REMOVED lines=16> */
.L_x_1670:
[----:B------:R-:W-:Y:S05]  /*17e10*/  BSYNC B1 ;  /* 0x0000000000017941 */ /* 0x000fea0003800000 */
.L_x_1511:
        /* <DEDUP_REMOVED lines=9> */
.L_x_1514:
[----:B------:R-:W-:Y:S05]  /*17eb0*/  BSYNC B1 ;  /* 0x0000000000017941 */ /* 0x000fea0003800000 */
.L_x_1513:
        /* <DEDUP_REMOVED lines=14> */
.L_x_1515:
        /* <DEDUP_REMOVED lines=16> */
.L_x_1516:
        /* <DEDUP_REMOVED lines=16> */
.L_x_1517:
        /* <DEDUP_REMOVED lines=16> */
.L_x_1518:
        /* <DEDUP_REMOVED lines=16> */
.L_x_1519:
        /* <DEDUP_REMOVED lines=16> */
.L_x_1520:
        /* <DEDUP_REMOVED lines=16> */
.L_x_1521:
        /* <DEDUP_REMOVED lines=16> */
.L_x_1522:
        /* <DEDUP_REMOVED lines=11> */
.L_x_1510:
[----:B------:R-:W-:Y:S05]  /*18750*/  BSYNC B0 ;  /* 0x0000000000007941 */ /* 0x000fea0003800000 */
.L_x_1509:
        /* <DEDUP_REMOVED lines=51> */
.L_x_1529:
[----:B-1----:R-:W3:Y:S01]  /*18a90*/  LDL R2, [R1+0x4] ;  /* 0x0000040001027983 */ /* 0x002ee20000100800 */
[----:B------:R-:W-:Y:S01]  /*18aa0*/  SHF.L.U32 R5, R7, 0x1f, RZ ;  /* 0x0000001f07057819 */ /* 0x000fe200000006ff */
[----:B------:R-:W1:Y:S01]  /*18ab0*/  S2R R3, SR_TID.X ;  /* 0x0000000000037919 */ /* 0x000e620000002100 */
[----:B------:R-:W-:Y:S01]  /*18ac0*/  BSSY B3, `(.L_x_1530) ;  /* 0x0000006000037945 */ /* 0x000fe20003800000 */
[----:B-1----:R-:W-:-:S04]  /*18ad0*/  LOP3.LUT R3, R3, 0x7f, RZ, 0xc0, !PT ;  /* 0x0000007f03037812 */ /* 0x002fc800078ec0ff */
[----:B------:R-:W-:Y:S01]  /*18ae0*/  ISETP.NE.AND P1, PT, R3, RZ, PT ;  /* 0x000000ff0300720c */ /* 0x000fe20003f25270 */
[----:B---3--:R-:W-:-:S04]  /*18af0*/  IMAD R2, R8, 0x8, R2 ;  /* 0x0000000808027824 */ /* 0x008fc800078e0202 */
[----:B------:R-:W1:Y:S02]  /*18b00*/  SYNCS.PHASECHK.TRANS64.TRYWAIT P0, [R2+URZ+0x38840], R5 ;  /* 0x03884005020075a7 */ /* 0x000e64000800017f */
[----:B-1----:R-:W-:Y:S06]  /*18b10*/  @!P0 BRA `(.L_x_1531) ;  /* 0x00000054008c8947 */ /* 0x002fec0003800000 */
.L_x_1671:
[----:B------:R-:W-:Y:S05]  /*18b20*/  BSYNC B3 ;  /* 0x0000000000037941 */ /* 0x000fea0003800000 */
.L_x_1530:
        /* <DEDUP_REMOVED lines=9> */
.L_x_1533:
[----:B------:R-:W-:Y:S05]  /*18bc0*/  BSYNC B3 ;  /* 0x0000000000037941 */ /* 0x000fea0003800000 */
.L_x_1532:
        /* <DEDUP_REMOVED lines=14> */
.L_x_1534:
        /* <DEDUP_REMOVED lines=14> */
.L_x_1672:
[----:B------:R-:W-:Y:S05]  /*18d90*/  BSYNC B3 ;  /* 0x0000000000037941 */ /* 0x000fea0003800000 */
.L_x_1535:
[----:B------:R-:W-:Y:S01]  /*18da0*/  BSSY B3, `(.L_x_1537) ;  /* 0x000000b000037945 */ /* 0x000fe20003800000 */
[----:B------:R-:W-:Y:S02]  /*18db0*/  IMAD.MOV.U32 R8, RZ, RZ, 0x0 ;  /* 0x00000000ff087424 */ /* 0x000fe400078e00ff */
[----:B------:R-:W-:Y:S01]  /*18dc0*/  IMAD.MOV.U32 R9, RZ, RZ, 0x14f00000 ;  /* 0x14f00000ff097424 */ /* 0x000fe200078e00ff */
[----:B------:R-:W-:Y:S06]  /*18dd0*/  @P1 BRA `(.L_x_1538) ;  /* 0x00000000001c1947 */ /* 0x000fec0003800000 */
[----:B------:R-:W3:Y:S02]  /*18de0*/  S2R R3, SR_TID.X ;  /* 0x0000000000037919 */ /* 0x000ee40000002100 */
[----:B---3--:R-:W-:Y:S01]  /*18df0*/  LOP3.LUT R4, R3, 0x1f, RZ, 0xc0, !PT ;  /* 0x0000001f03047812 */ /* 0x008fe200078ec0ff */
[----:B------:R-:W-:-:S03]  /*18e00*/  IMAD.MOV.U32 R3, RZ, RZ, 0x10000 ;  /* 0x00010000ff037424 */ /* 0x000fc600078e00ff */
[----:B------:R-:W-:Y:S01]  /*18e10*/  ISETP.NE.AND P0, PT, R4, RZ, PT ;  /* 0x000000ff0400720c */ /* 0x000fe20003f05270 */
[----:B------:R3:W-:-:S12]  /*18e20*/  SYNCS.ARRIVE.TRANS64 RZ, [R2+URZ+0x38850], R3 ;  /* 0x0388500302ff79a7 */ /* 0x0007d8000800003f */
[----:B---3--:R-:W-:Y:S05]  /*18e30*/  @!P0 BRA `(.L_x_1538) ;  /* 0x0000000000048947 */ /* 0x008fea0003800000 */
[----:B------:R-:W-:Y:S01]  /*18e40*/  BPT.TRAP 0x1 ;  /* 0x000000040000795c */ /* 0x000fe20000300000 */
.L_x_1538:
[----:B------:R-:W-:Y:S05]  /*18e50*/  BSYNC B3 ;  /* 0x0000000000037941 */ /* 0x000fea0003800000 */
.L_x_1537:
[----:B------:R-:W3:Y:S04]  /*18e60*/  LDL R4, [R1+0x4] ;  /* 0x0000040001047983 */ /* 0x000ee80000100800 */
[----:B------:R-:W3:Y:S01]  /*18e70*/  LDL R3, [R1+0xc] ;  /* 0x00000c0001037983 */ /* 0x000ee20000100800 */
[----:B------:R-:W-:Y:S01]  /*18e80*/  R2UR UR10, R7 ;  /* 0x00000000070a72ca */ /* 0x000fe200000e0000 */
[----:B------:R-:W-:Y:S01]  /*18e90*/  UIADD3 UR4, UP0, UR38, 0x470, URZ ;  /* 0x0000047026047890 */ /* 0x000fe2000ff1e03f */
[----:B------:R-:W-:Y:S01]  /*18ea0*/  R2UR UR6, R8 ;  /* 0x00000000080672ca */ /* 0x000fe200000e0000 */
[----:B01----:R-:W-:Y:S01]  /*18eb0*/  VIADD R2, R2, 0x38850 ;  /* 0x0003885002027836 */ /* 0x003fe20000000000 */
[----:B------:R-:W-:Y:S01]  /*18ec0*/  R2UR UR7, R9 ;  /* 0x00000000090772ca */ /* 0x000fe200000e0000 */
[----:B------:R-:W-:Y:S01]  /*18ed0*/  UIADD3.X UR5, URZ, UR39, URZ, UP0, !UPT ;  /* 0x000000273f057290 */ /* 0x000fe200087fe43f */
[----:B------:R-:W-:Y:S01]  /*18ee0*/  PLOP3.LUT P0, PT, PT, PT, PT, 0x80, 0x0 ;  /* 0x000000000000781c */ /* 0x000fe20003f0f070 */
[----:B---3--:R-:W-:-:S04]  /*18ef0*/  IMAD R3, R3, 0x10000, R4 ;  /* 0x0001000003037824 */ /* 0x008fc800078e0204 */
[----:B------:R-:W-:-:S08]  /*18f00*/  VIADD R4, R3, 0x400 ;  /* 0x0000040003047836 */ /* 0x000fd00000000000 */
.L_x_1539:
        /* <DEDUP_REMOVED lines=16> */
.L_x_1540:
        /* <DEDUP_REMOVED lines=16> */
.L_x_1541:
        /* <DEDUP_REMOVED lines=16> */
.L_x_1542:
        /* <DEDUP_REMOVED lines=16> */
.L_x_1543:
        /* <DEDUP_REMOVED lines=16> */
.L_x_1544:
        /* <DEDUP_REMOVED lines=16> */
.L_x_1545:
        /* <DEDUP_REMOVED lines=16> */
.L_x_1546:
        /* <DEDUP_REMOVED lines=11> */
.L_x_1528:
[----:B------:R-:W-:Y:S05]  /*196c0*/  BSYNC B1 ;  /* 0x0000000000017941 */ /* 0x000fea0003800000 */
.L_x_1527:
[----:B------:R-:W3:Y:S02]  /*196d0*/  LDL.LU R4, [R1+0x3c] ;  /* 0x00003c0001047983 */ /* 0x000ee40000300800 */
[----:B---3--:R-:W-:-:S07]  /*196e0*/  VIADD R0, R4, 0xfffffffd ;  /* 0xfffffffd04007836 */ /* 0x008fce0000000000 */
.L_x_1526:
[----:B------:R-:W-:Y:S05]  /*196f0*/  BSYNC B2 ;  /* 0x0000000000027941 */ /* 0x000fea0003800000 */
.L_x_1525:
[----:B------:R-:W3:Y:S01]  /*19700*/  LDL.LU R2, [R1+0x34] ;  /* 0x0000340001027983 */ /* 0x000ee20000300800 */
[----:B------:R-:W-:-:S05]  /*19710*/  IMAD.MOV R6, RZ, RZ, -R6 ;  /* 0x000000ffff067224 */ /* 0x000fca00078e0a06 */
[----:B---3--:R-:W-:-:S13]  /*19720*/  ISETP.NE.AND P0, PT, R2, R6, PT ;  /* 0x000000060200720c */ /* 0x008fda0003f05270 */
[----:B------:R-:W-:Y:S05]  /*19730*/  @!P0 BRA `(.L_x_1524) ;  /* 0x0000001c00488947 */ /* 0x000fea0003800000 */
.L_x_1587:
[----:B------:R-:W3:Y:S04]  /*19740*/  LDL R4, [R1+0x8] ;  /* 0x0000080001047983 */ /* 0x000ee80000100800 */
[----:B------:R-:W0:Y:S04]  /*19750*/  LDL.LU R3, [R1+0xc] ;  /* 0x00000c0001037983 */ /* 0x000e280000300800 */
        /* <DEDUP_REMOVED lines=35> */
.L_x_1549:
[----:B0-----:R-:W3:Y:S01]  /*19990*/  LDL R2, [R1+0x4] ;  /* 0x0000040001027983 */ /* 0x001ee20000100800 */
[----:B------:R-:W0:Y:S02]  /*199a0*/  S2R R3, SR_TID.X ;  /* 0x0000000000037919 */ /* 0x000e240000002100 */
[----:B0-----:R-:W-:Y:S02]  /*199b0*/  LOP3.LUT R4, R3, 0x7f, RZ, 0xc0, !PT ;  /* 0x0000007f03047812 */ /* 0x001fe400078ec0ff */
[----:B------:R-:W-:Y:S01]  /*199c0*/  SHF.L.U32 R3, R6, 0x1f, RZ ;  /* 0x0000001f06037819 */ /* 0x000fe200000006ff */
[----:B------:R-:W-:Y:S01]  /*199d0*/  BSSY B2, `(.L_x_1550) ;  /* 0x0000005000027945 */ /* 0x000fe20003800000 */
[----:B------:R-:W-:Y:S01]  /*199e0*/  ISETP.NE.AND P1, PT, R4, RZ, PT ;  /* 0x000000ff0400720c */ /* 0x000fe20003f25270 */
[----:B---3--:R-:W-:-:S04]  /*199f0*/  IMAD R2, R7, 0x8, R2 ;  /* 0x0000000807027824 */ /* 0x008fc800078e0202 */
[----:B------:R-:W0:Y:S02]  /*19a00*/  SYNCS.PHASECHK.TRANS64.TRYWAIT P0, [R2+URZ+0x38840], R3 ;  /* 0x03884003020075a7 */ /* 0x000e24000800017f */
[----:B0-----:R-:W-:Y:S06]  /*19a10*/  @!P0 BRA `(.L_x_1551) ;  /* 0x0000004400f48947 */ /* 0x001fec0003800000 */
.L_x_1673:
[----:B------:R-:W-:Y:S05]  /*19a20*/  BSYNC B2 ;  /* 0x0000000000027941 */ /* 0x000fea0003800000 */
.L_x_1550:
        /* <DEDUP_REMOVED lines=9> */
.L_x_1553:
[----:B------:R-:W-:Y:S05]  /*19ac0*/  BSYNC B2 ;  /* 0x0000000000027941 */ /* 0x000fea0003800000 */
.L_x_1552:
        /* <DEDUP_REMOVED lines=13> */
.L_x_1554:
        /* <DEDUP_REMOVED lines=14> */
.L_x_1674:
[----:B------:R-:W-:Y:S05]  /*19c80*/  BSYNC B2 ;  /* 0x0000000000027941 */ /* 0x000fea0003800000 */
.L_x_1555:
        /* <DEDUP_REMOVED lines=11> */
.L_x_1558:
[----:B------:R-:W-:Y:S05]  /*19d40*/  BSYNC B2 ;  /* 0x0000000000027941 */ /* 0x000fea0003800000 */
.L_x_1557:
        /* <DEDUP_REMOVED lines=10> */
.L_x_1559:
        /* <DEDUP_REMOVED lines=16> */
.L_x_1560:
        /* <DEDUP_REMOVED lines=16> */
.L_x_1561:
        /* <DEDUP_REMOVED lines=16> */
.L_x_1562:
        /* <DEDUP_REMOVED lines=16> */
.L_x_1563:
        /* <DEDUP_REMOVED lines=16> */
.L_x_1564:
        /* <DEDUP_REMOVED lines=16> */
.L_x_1565:
        /* <DEDUP_REMOVED lines=16> */
.L_x_1566:
        /* <DEDUP_REMOVED lines=11> */
.L_x_1548:
[----:B------:R-:W-:Y:S05]  /*1a5a0*/  BSYNC B1 ;  /* 0x0000000000017941 */ /* 0x000fea0003800000 */
.L_x_1547:
[----:B------:R-:W3:Y:S01]  /*1a5b0*/  LDL R5, [R1+0x8] ;  /* 0x0000080001057983 */ /* 0x000ee20000100800 */
[----:B------:R-:W-:Y:S01]  /*1a5c0*/  VIADD R7, R7, 0x1 ;  /* 0x0000000107077836 */ /* 0x000fe20000000000 */
[----:B------:R-:W-:Y:S04]  /*1a5d0*/  BSSY B1, `(.L_x_1567) ;  /* 0x00000e5000017945 */ /* 0x000fe80003800000 */
[----:B------:R-:W-:-:S04]  /*1a5e0*/  ISETP.NE.AND P0, PT, R7, 0x2, PT ;  /* 0x000000020700780c */ /* 0x000fc80003f05270 */
[----:B------:R-:W-:Y:S02]  /*1a5f0*/  SEL R2, RZ, 0x1, P0 ;  /* 0x00000001ff027807 */ /* 0x000fe40000000000 */
[----:B------:R-:W-:Y:S02]  /*1a600*/  SEL R9, R7, RZ, P0 ;  /* 0x000000ff07097207 */ /* 0x000fe40000000000 */
[----:B------:R-:W-:-:S05]  /*1a610*/  LOP3.LUT R8, R6, R2, RZ, 0x3c, !PT ;  /* 0x0000000206087212 */ /* 0x000fca00078e3cff */
[----:B------:R0:W-:Y:S04]  /*1a620*/  STL [R1+0x1c], R8 ;  /* 0x00001c0801007387 */ /* 0x0001e80000100800 */
[----:B------:R0:W-:Y:S01]  /*1a630*/  STL [R1+0xc], R9 ;  /* 0x00000c0901007387 */ /* 0x0001e20000100800 */
[----:B---3--:R-:W-:-:S13]  /*1a640*/  LOP3.LUT P2, RZ, R5, 0x1, RZ, 0xc0, !PT ;  /* 0x0000000105ff7812 */ /* 0x008fda000784c0ff */
[----:B0-----:R-:W-:Y:S05]  /*1a650*/  @!P2 BRA `(.L_x_1568) ;  /* 0x0000000c0070a947 */ /* 0x001fea0003800000 */
[----:B------:R-:W-:Y:S01]  /*1a660*/  ULDC.64 UR4, c[0x0][0x418] ;  /* 0x0001060000047ab9 */ /* 0x000fe20000000a00 */
[----:B------:R-:W-:Y:S01]  /*1a670*/  VIADD R6, R0, 0xffffffff ;  /* 0xffffffff00067836 */ /* 0x000fe20000000000 */
        /* <DEDUP_REMOVED lines=23> */
.L_x_1569:
        /* <DEDUP_REMOVED lines=9> */
.L_x_1675:
[----:B------:R-:W-:Y:S05]  /*1a880*/  BSYNC B2 ;  /* 0x0000000000027941 */ /* 0x000fea0003800000 */
.L_x_1570:
        /* <DEDUP_REMOVED lines=9> */
.L_x_1573:
[----:B------:R-:W-:Y:S05]  /*1a920*/  BSYNC B2 ;  /* 0x0000000000027941 */ /* 0x000fea0003800000 */
.L_x_1572:
[----:B------:R-:W3:Y:S04]  /*1a930*/  LDL R8, [R1+0x4] ;  /* 0x0000040001087983 */ /* 0x000ee80000100800 */
        /* <DEDUP_REMOVED lines=13> */
.L_x_1574:
        /* <DEDUP_REMOVED lines=14> */
.L_x_1676:
[----:B------:R-:W-:Y:S05]  /*1aaf0*/  BSYNC B2 ;  /* 0x0000000000027941 */ /* 0x000fea0003800000 */
.L_x_1575:
        /* <DEDUP_REMOVED lines=11> */
.L_x_1578:
[----:B------:R-:W-:Y:S05]  /*1abb0*/  BSYNC B2 ;  /* 0x0000000000027941 */ /* 0x000fea0003800000 */
.L_x_1577:
        /* <DEDUP_REMOVED lines=11> */
.L_x_1579:
        /* <DEDUP_REMOVED lines=16> */
.L_x_1580:
        /* <DEDUP_REMOVED lines=16> */
.L_x_1581:
        /* <DEDUP_REMOVED lines=16> */
.L_x_1582:
        /* <DEDUP_REMOVED lines=16> */
.L_x_1583:
        /* <DEDUP_REMOVED lines=16> */
.L_x_1584:
        /* <DEDUP_REMOVED lines=16> */
.L_x_1585:
        /* <DEDUP_REMOVED lines=16> */
.L_x_1586:
        /* <DEDUP_REMOVED lines=11> */
.L_x_1568:
[----:B------:R-:W-:Y:S05]  /*1b420*/  BSYNC B1 ;  /* 0x0000000000017941 */ /* 0x000fea0003800000 */
.L_x_1567:
[C---:B------:R-:W-:Y:S01]  /*1b430*/  ISETP.GT.AND P0, PT, R0.reuse, 0x1, PT ;  /* 0x000000010000780c */ /* 0x040fe20003f04270 */
[----:B------:R-:W-:-:S12]  /*1b440*/  VIADD R0, R0, 0xfffffffe ;  /* 0xfffffffe00007836 */ /* 0x000fd80000000000 */
[----:B------:R-:W-:Y:S05]  /*1b450*/  @P0 BRA `(.L_x_1587) ;  /* 0xffffffe000b80947 */ /* 0x000fea000383ffff */
.L_x_1524:
[----:B------:R-:W-:Y:S05]  /*1b460*/  BSYNC B0 ;  /* 0x0000000000007941 */ /* 0x000fea0003800000 */
.L_x_1523:
        /* <DEDUP_REMOVED lines=24> */
.L_x_1589:
[----:B------:R-:W-:Y:S05]  /*1b5f0*/  BSYNC B0 ;  /* 0x0000000000007941 */ /* 0x000fea0003800000 */
.L_x_1588:
[----:B------:R-:W-:-:S05]  /*1b600*/  SEL R0, R0, RZ, P0 ;  /* 0x000000ff00007207 */ /* 0x000fca0000000000 */
[----:B------:R3:W-:Y:S02]  /*1b610*/  STL [R1+0xc], R0 ;  /* 0x00000c0001007387 */ /* 0x0007e40000100800 */
.L_x_1485:
[----:B------:R-:W-:Y:S05]  /*1b620*/  BSYNC B7 ;  /* 0x0000000000077941 */ /* 0x000fea0003800000 */
.L_x_1483:
        /* <DEDUP_REMOVED lines=13> */
.L_x_1590:
        /* <DEDUP_REMOVED lines=36> */
.L_x_1686:
[----:B------:R-:W-:Y:S02]  /*1b940*/  ULDC UR4, c[0x0][0xd38] ;  /* 0x00034e0000047ab9 */ /* 0x000fe40000000800 */
[----:B------:R-:W-:-:S04]  /*1b950*/  IMAD.U32 R16, RZ, RZ, UR4 ;  /* 0x00000004ff107e24 */ /* 0x000fc8000f8e00ff */
[----:B-1----:R-:W-:-:S04]  /*1b960*/  IMAD R6, R6, R16, RZ ;  /* 0x0000001006067224 */ /* 0x002fc800078e02ff */
[----:B------:R-:W-:-:S05]  /*1b970*/  IMAD.IADD R4, R4, 0x1, R6 ;  /* 0x0000000104047824 */ /* 0x000fca00078e0206 */
[----:B------:R-:W-:-:S13]  /*1b980*/  ISETP.GT.AND P6, PT, R4, R0, PT ;  /* 0x000000000400720c */ /* 0x000fda0003fc4270 */
[----:B------:R-:W-:Y:S05]  /*1b990*/  @P6 BRA `(.L_x_1593) ;  /* 0x00000000009c6947 */ /* 0x000fea0003800000 */
.L_x_1598:
        /* <DEDUP_REMOVED lines=14> */
.L_x_1596:
[----:B------:R-:W-:Y:S05]  /*1ba80*/  BSYNC B0 ;  /* 0x0000000000007941 */ /* 0x000fea0003800000 */
.L_x_1595:
        /* <DEDUP_REMOVED lines=18> */
.L_x_1694:
[----:B------:R-:W-:Y:S02]  /*1bbb0*/  ULDC UR4, c[0x0][0xd38] ;  /* 0x00034e0000047ab9 */ /* 0x000fe40000000800 */
[----:B------:R-:W-:-:S04]  /*1bbc0*/  IMAD.U32 R16, RZ, RZ, UR4 ;  /* 0x00000004ff107e24 */ /* 0x000fc8000f8e00ff */
[----:B-1----:R-:W-:-:S04]  /*1bbd0*/  IMAD R6, R6, R16, RZ ;  /* 0x0000001006067224 */ /* 0x002fc800078e02ff */
[----:B------:R-:W-:-:S05]  /*1bbe0*/  IMAD.IADD R4, R6, 0x1, R4 ;  /* 0x0000000106047824 */ /* 0x000fca00078e0204 */
[----:B------:R-:W-:-:S13]  /*1bbf0*/  ISETP.GT.AND P6, PT, R4, R0, PT ;  /* 0x000000000400720c */ /* 0x000fda0003fc4270 */
[----:B------:R-:W-:Y:S05]  /*1bc00*/  @!P6 BRA `(.L_x_1598) ;  /* 0xfffffffc0064e947 */ /* 0x000fea000383ffff */
.L_x_1593:
        /* <DEDUP_REMOVED lines=8> */
.L_x_1698:
[----:B------:R-:W-:Y:S01]  /*1bc90*/  ISETP.NE.AND P0, PT, R5, RZ, PT ;  /* 0x000000ff0500720c */ /* 0x000fe20003f05270 */
[----:B-1----:R-:W-:-:S12]  /*1bca0*/  IMAD.MOV.U32 R3, RZ, RZ, RZ ;  /* 0x000000ffff037224 */ /* 0x002fd800078e00ff */
[----:B------:R-:W-:Y:S05]  /*1bcb0*/  @!P0 BRA `(.L_x_1600) ;  /* 0x0000000000148947 */ /* 0x000fea0003800000 */
[----:B------:R-:W-:Y:S01]  /*1bcc0*/  UMOV UR4, 0xffffffff ;  /* 0xffffffff00047882 */ /* 0x000fe20000000000 */
[----:B------:R-:W-:Y:S02]  /*1bcd0*/  VIADD R12, R4, 0xffffffff ;  /* 0xffffffff040c7836 */ /* 0x000fe40000000000 */
[----:B------:R-:W-:Y:S05]  /*1bce0*/  BRA.DIV UR4, `(.L_x_1601) ;  /* 0x0000002e04ec7947 */ /* 0x000fea000b800000 */
[----:B0-----:R0:W1:Y:S02]  /*1bcf0*/  SHFL.IDX PT, R2, R2, R12, 0x1f ;  /* 0x00001f0c02027589 */ /* 0x00106400000e0000 */
.L_x_1701:
[----:B-1----:R-:W-:-:S07]  /*1bd00*/  IMAD.MOV.U32 R3, RZ, RZ, R2 ;  /* 0x000000ffff037224 */ /* 0x002fce00078e0002 */
.L_x_1600:
[----:B---3--:R-:W-:Y:S01]  /*1bd10*/  IABS R5, R17 ;  /* 0x0000001100057213 */ /* 0x008fe20000000000 */
[----:B------:R-:W-:Y:S02]  /*1bd20*/  IMAD R16, R3, R16, R6 ;  /* 0x0000001003107224 */ /* 0x000fe400078e0206 */
[----:B------:R-:W-:Y:S01]  /*1bd30*/  IMAD.IADD R19, R4, 0x1, R19 ;  /* 0x0000000104137824 */ /* 0x000fe200078e0213 */
[----:B0-----:R-:W0:Y:S01]  /*1bd40*/  I2F.RP R2, R5 ;  /* 0x0000000500027306 */ /* 0x001e220000209400 */
[----:B------:R-:W-:-:S07]  /*1bd50*/  IMAD.IADD R0, R0, 0x1, -R16 ;  /* 0x0000000100007824 */ /* 0x000fce00078e0a10 */
[----:B0-----:R-:W0:Y:S02]  /*1bd60*/  MUFU.RCP R2, R2 ;  /* 0x0000000200027308 */ /* 0x001e240000001000 */
[----:B0-----:R-:W-:-:S06]  /*1bd70*/  VIADD R2, R2, 0xffffffe ;  /* 0x0ffffffe02027836 */ /* 0x001fcc0000000000 */
[----:B------:R-:W0:Y:S02]  /*1bd80*/  F2I.FTZ.U32.TRUNC.NTZ R3, R2 ;  /* 0x0000000200037305 */ /* 0x000e24000021f000 */
        /* <DEDUP_REMOVED lines=23> */
.L_x_1594:
[----:B------:R-:W-:Y:S01]  /*1bf00*/  UMOV UR4, URZ ;  /* 0x0000003f00047c82 */ /* 0x000fe20008000000 */
[----:B------:R-:W-:Y:S01]  /*1bf10*/  UMOV UR5, URZ ;  /* 0x0000003f00057c82 */ /* 0x000fe20008000000 */
[----:B------:R-:W-:Y:S01]  /*1bf20*/  ULDC UR6, c[0x0][0xd3c] ;  /* 0x00034f0000067ab9 */ /* 0x000fe20000000800 */
[----:B------:R-:W-:Y:S02]  /*1bf30*/  IMAD.MOV.U32 R16, RZ, RZ, R0 ;  /* 0x000000ffff107224 */ /* 0x000fe400078e0000 */
[----:B------:R-:W-:Y:S02]  /*1bf40*/  IMAD.U32 R17, RZ, RZ, UR4 ;  /* 0x00000004ff117e24 */ /* 0x000fe4000f8e00ff */
[----:B------:R-:W-:Y:S02]  /*1bf50*/  IMAD.U32 R18, RZ, RZ, UR5 ;  /* 0x00000005ff127e24 */ /* 0x000fe4000f8e00ff */
[----:B------:R-:W-:-:S07]  /*1bf60*/  IMAD.U32 R19, RZ, RZ, UR6 ;  /* 0x00000006ff137e24 */ /* 0x000fce000f8e00ff */
.L_x_1602:
[----:B------:R1:W3:Y:S01]  /*1bf70*/  LDL R3, [R1+0x4] ;  /* 0x0000040001037983 */ /* 0x0002e20000100800 */
[----:B------:R-:W4:Y:S01]  /*1bf80*/  S2R R0, SR_TID.X ;  /* 0x0000000000007919 */ /* 0x000f220000002100 */
[----:B------:R-:W-:Y:S05]  /*1bf90*/  WARPSYNC.ALL ;  /* 0x0000000000007948 */ /* 0x000fea0003800000 */
[----:B----4-:R-:W-:Y:S01]  /*1bfa0*/  LOP3.LUT R0, R0, 0x1f, RZ, 0xc0, !PT ;  /* 0x0000001f00007812 */ /* 0x010fe200078ec0ff */
[----:B------:R-:W-:Y:S03]  /*1bfb0*/  BAR.SYNC.DEFER_BLOCKING 0x4, 0x180 ;  /* 0x0106000000007b1d */ /* 0x000fe60000010000 */
[----:B------:R-:W-:-:S13]  /*1bfc0*/  ISETP.NE.AND P0, PT, R0, RZ, PT ;  /* 0x000000ff0000720c */ /* 0x000fda0003f05270 */
[----:B------:R-:W3:Y:S01]  /*1bfd0*/  @!P0 S2R R0, SR_CgaCtaId ;  /* 0x0000000000008919 */ /* 0x000ee20000008800 */
[----:B0-----:R-:W-:-:S04]  /*1bfe0*/  @!P0 MOV R2, 0x400 ;  /* 0x0000040000028802 */ /* 0x001fc80000000f00 */
[----:B---3--:R-:W-:-:S05]  /*1bff0*/  @!P0 LEA R3, R0, R2, 0x18 ;  /* 0x0000000200038211 */ /* 0x008fca00078ec0ff */
[----:B------:R1:W-:Y:S04]  /*1c000*/  @!P0 STS.128 [R3+0x388d0], R16 ;  /* 0x0388d01003008388 */ /* 0x0003e80000000c00 */
[----:B------:R1:W-:Y:S01]  /*1c010*/  @!P0 STL [R1+0x4], R3 ;  /* 0x0000040301008387 */ /* 0x0003e20000100800 */
[----:B------:R-:W-:Y:S06]  /*1c020*/  BAR.ARV 0x5, 0x180 ;  /* 0x0146000000007b1d */ /* 0x000fec0000002000 */
.L_x_1591:
[----:B------:R-:W-:Y:S02]  /*1c030*/  ULDC UR4, c[0x0][0xd3c] ;  /* 0x00034f0000047ab9 */ /* 0x000fe40000000800 */
[----:B----4-:R-:W-:-:S13]  /*1c040*/  ISETP.GE.AND P0, PT, R19, UR4, PT ;  /* 0x0000000413007c0c */ /* 0x010fda000bf06270 */
[----:B------:R-:W-:Y:S05]  /*1c050*/  @!P0 BRA `(.L_x_1603) ;  /* 0xffffff7400108947 */ /* 0x000fea000383ffff */
[----:B------:R-:W-:Y:S05]  /*1c060*/  BSYNC B8 ;  /* 0x0000000000087941 */ /* 0x000fea0003800000 */
.L_x_1433:
[----:B---3--:R-:W3:Y:S01]  /*1c070*/  LDL.LU R0, [R1+0x60] ;  /* 0x0000600001007983 */ /* 0x008ee20000300800 */
[----:B------:R-:W-:Y:S01]  /*1c080*/  BSSY B0, `(.L_x_1604) ;  /* 0x000000b000007945 */ /* 0x000fe20003800000 */
[----:B------:R-:W4:Y:S01]  /*1c090*/  S2R R5, SR_CgaCtaId ;  /* 0x0000000000057919 */ /* 0x000f220000008800 */
[----:B---3--:R-:W-:-:S05]  /*1c0a0*/  VIADD R0, R0, 0x1 ;  /* 0x0000000100007836 */ /* 0x008fca0000000000 */
[----:B0-----:R-:W-:-:S04]  /*1c0b0*/  LEA.HI R2, R0, R0, RZ, 0x1 ;  /* 0x0000000000027211 */ /* 0x001fc800078f08ff */
[----:B-1----:R-:W-:-:S05]  /*1c0c0*/  LOP3.LUT R3, R2, 0xfffffffe, RZ, 0xc0, !PT ;  /* 0xfffffffe02037812 */ /* 0x002fca00078ec0ff */
[----:B------:R-:W-:Y:S01]  /*1c0d0*/  IMAD.IADD R3, R0, 0x1, -R3 ;  /* 0x0000000100037824 */ /* 0x000fe200078e0a03 */
[----:B------:R-:W-:-:S04]  /*1c0e0*/  MOV R0, 0x400 ;  /* 0x0000040000007802 */ /* 0x000fc80000000f00 */
[----:B----4-:R-:W-:Y:S02]  /*1c0f0*/  LEA R0, R5, R0, 0x18 ;  /* 0x0000000005007211 */ /* 0x010fe400078ec0ff */
[----:B------:R-:W-:-:S04]  /*1c100*/  SHF.L.U32 R3, R3, 0x1f, RZ ;  /* 0x0000001f03037819 */ /* 0x000fc800000006ff */
[----:B------:R-:W0:Y:S02]  /*1c110*/  SYNCS.PHASECHK.TRANS64.TRYWAIT P0, [R0+URZ+0x38820], R3 ;  /* 0x03882003000075a7 */ /* 0x000e24000800017f */
[----:B0-----:R-:W-:Y:S05]  /*1c120*/  @!P0 BRA `(.L_x_1605) ;  /* 0x0000002c00048947 */ /* 0x001fea0003800000 */
.L_x_1702:
[----:B------:R-:W-:Y:S05]  /*1c130*/  BSYNC B0 ;  /* 0x0000000000007941 */ /* 0x000fea0003800000 */
.L_x_1604:
[----:B------:R-:W-:-:S03]  /*1c140*/  UMOV UR4, 0xffffffff ;  /* 0xffffffff00047882 */ /* 0x000fc60000000000 */
[----:B------:R-:W-:Y:S05]  /*1c150*/  BRA.DIV UR4, `(.L_x_1606) ;  /* 0x0000002e040c7947 */ /* 0x000fea000b800000 */
[----:B------:R-:W1:Y:S02]  /*1c160*/  S2R R2, SR_TID.X ;  /* 0x0000000000027919 */ /* 0x000e640000002100 */
[----:B-1----:R-:W-:-:S04]  /*1c170*/  SHF.R.U32.HI R2, RZ, 0x5, R2 ;  /* 0x00000005ff027819 */ /* 0x002fc80000011602 */
[----:B------:R-:W-:-:S05]  /*1c180*/  LOP3.LUT R2, R2, 0x3, RZ, 0xc0, !PT ;  /* 0x0000000302027812 */ /* 0x000fca00078ec0ff */
[----:B------:R1:W3:Y:S02]  /*1c190*/  SHFL.IDX PT, R14, R2, RZ, 0x1f ;  /* 0x00001fff020e7589 */ /* 0x0002e400000e0000 */
.L_x_1705:
[----:B---3--:R-:W-:-:S13]  /*1c1a0*/  ISETP.NE.AND P0, PT, R14, RZ, PT ;  /* 0x000000ff0e00720c */ /* 0x008fda0003f05270 */
[----:B------:R-:W-:Y:S05]  /*1c1b0*/  @P0 BRA `(.L_x_1310) ;  /* 0x0000000000940947 */ /* 0x000fea0003800000 */
[----:B------:R-:W-:-:S03]  /*1c1c0*/  UMOV UR4, 0xffffffff ;  /* 0xffffffff00047882 */ /* 0x000fc60000000000 */
[----:B------:R-:W-:Y:S05]  /*1c1d0*/  BRA.DIV UR4, `(.L_x_1607) ;  /* 0x0000002e04207947 */ /* 0x000fea000b800000 */
[----:B------:R-:W-:-:S13]  /*1c1e0*/  ELECT P6, URZ, PT ;  /* 0x00000000003f782f */ /* 0x000fda00038c0000 */
.L_x_1708:
[----:B------:R-:W-:Y:S05]  /*1c1f0*/  @!P6 BRA `(.L_x_1310) ;  /* 0x000000000084e947 */ /* 0x000fea0003800000 */
[----:B-1----:R-:W3:Y:S02]  /*1c200*/  LDL.LU R2, [R1+0x70] ;  /* 0x0000700001027983 */ /* 0x002ee40000300800 */
[----:B---3--:R-:W-:-:S04]  /*1c210*/  LOP3.LUT R2, R2, 0x2, RZ, 0xfc, !PT ;  /* 0x0000000202027812 */ /* 0x008fc800078efcff */
[----:B------:R-:W-:-:S13]  /*1c220*/  ISETP.NE.AND P2, PT, R2, 0x3, PT ;  /* 0x000000030200780c */ /* 0x000fda0003f45270 */
[----:B------:R-:W-:Y:S05]  /*1c230*/  @!P2 BRA `(.L_x_1608) ;  /* 0x000000000004a947 */ /* 0x000fea0003800000 */
[----:B------:R-:W-:Y:S01]  /*1c240*/  BPT.TRAP 0x1 ;  /* 0x000000040000795c */ /* 0x000fe20000300000 */
.L_x_1608:
[----:B0-----:R-:W3:Y:S04]  /*1c250*/  LDL R3, [R1+0xc] ;  /* 0x00000c0001037983 */ /* 0x001ee80000100800 */
[----:B------:R-:W4:Y:S01]  /*1c260*/  LDL.LU R7, [R1+0x1c] ;  /* 0x00001c0001077983 */ /* 0x000f220000300800 */
[----:B------:R-:W-:-:S04]  /*1c270*/  VIADD R2, R0, 0x38840 ;  /* 0x0003884000027836 */ /* 0x000fc80000000000 */
[C---:B---3--:R-:W-:Y:S02]  /*1c280*/  IMAD R6, R3.reuse, 0x8, R2 ;  /* 0x0000000803067824 */ /* 0x048fe400078e0202 */
[----:B------:R-:W-:Y:S01]  /*1c290*/  VIADD R3, R3, 0x1 ;  /* 0x0000000103037836 */ /* 0x000fe20000000000 */
[----:B----4-:R-:W-:-:S04]  /*1c2a0*/  SHF.L.U32 R5, R7, 0x1f, RZ ;  /* 0x0000001f07057819 */ /* 0x010fc800000006ff */
        /* <DEDUP_REMOVED lines=8> */
.L_x_1709:
[----:B------:R-:W1:Y:S02]  /*1c330*/  SYNCS.PHASECHK.TRANS64.TRYWAIT P0, [R7+URZ], R2 ;  /* 0x00000002070075a7 */ /* 0x000e64000800017f */
[----:B-1----:R-:W-:Y:S05]  /*1c340*/  @!P0 BRA `(.L_x_1610) ;  /* 0x0000002800f88947 */ /* 0x002fea0003800000 */
.L_x_1710:
[----:B------:R-:W-:Y:S05]  /*1c350*/  @!P2 BRA `(.L_x_1611) ;  /* 0x000000000004a947 */ /* 0x000fea0003800000 */
[----:B------:R-:W-:Y:S01]  /*1c360*/  BPT.TRAP 0x1 ;  /* 0x000000040000795c */ /* 0x000fe20000300000 */
.L_x_1611:
[----:B------:R-:W3:Y:S01]  /*1c370*/  LDL.LU R4, [R1+0xc] ;  /* 0x00000c0001047983 */ /* 0x000ee20000300800 */
[----:B------:R-:W-:-:S04]  /*1c380*/  VIADD R0, R0, 0x38860 ;  /* 0x0003886000007836 */ /* 0x000fc80000000000 */
[----:B---3--:R-:W-:-:S04]  /*1c390*/  IMAD R4, R4, 0x8, R0 ;  /* 0x0000000804047824 */ /* 0x008fc800078e0200 */
[----:B------:R-:W3:Y:S02]  /*1c3a0*/  SYNCS.PHASECHK.TRANS64.TRYWAIT P0, [R4+URZ], R5 ;  /* 0x00000005040075a7 */ /* 0x000ee4000800017f */
[----:B---3--:R-:W-:Y:S05]  /*1c3b0*/  @!P0 BRA `(.L_x_1612) ;  /* 0x0000002800f08947 */ /* 0x008fea0003800000 */
.L_x_1711:
[----:B------:R-:W-:-:S07]  /*1c3c0*/  IMAD R3, R3, 0x8, R0 ;  /* 0x0000000803037824 */ /* 0x000fce00078e0200 */
.L_x_1613:
[----:B----4-:R4:W0:Y:S02]  /*1c3d0*/  SYNCS.PHASECHK.TRANS64.TRYWAIT P0, [R3+URZ], R2 ;  /* 0x00000002030075a7 */ /* 0x010824000800017f */
[----:B0-----:R-:W-:Y:S05]  /*1c3e0*/  @!P0 NANOSLEEP.SYNCS 0x989680 ;  /* 0x009896800000895d */ /* 0x001fea0003900000 */
[----:B------:R-:W0:Y:S02]  /*1c3f0*/  @!P0 SYNCS.PHASECHK.TRANS64 P0, [R3+URZ], R2 ;  /* 0x00000002030085a7 */ /* 0x000e24000800007f */
[----:B0-----:R-:W-:Y:S05]  /*1c400*/  @!P0 BRA `(.L_x_1613) ;  /* 0xfffffffc00f08947 */ /* 0x001fea000383ffff */
.L_x_1310:
[----:B------:R-:W-:Y:S05]  /*1c410*/  BSYNC B9 ;  /* 0x0000000000097941 */ /* 0x000fea0003800000 */
.L_x_1307:
[----:B------:R-:W-:Y:S05]  /*1c420*/  EXIT ;  /* 0x000000000000794d */ /* 0x000fea0003800000 */
.L_x_1326:
[----:B0-----:R0:W1:Y:S02]  /*1c430*/  SYNCS.PHASECHK.TRANS64.TRYWAIT P5, [R66+URZ+0x38890], R75 ;  /* 0x0388904b420075a7 */ /* 0x00106400080a017f */
[----:B-1----:R-:W-:Y:S05]  /*1c440*/  @!P5 NANOSLEEP.SYNCS 0x989680 ;  /* 0x009896800000d95d */ /* 0x002fea0003900000 */
[----:B------:R-:W1:Y:S02]  /*1c450*/  @!P5 SYNCS.PHASECHK.TRANS64 P5, [R66+URZ+0x38890], R75 ;  /* 0x0388904b4200d5a7 */ /* 0x000e6400080a007f */
[----:B-1----:R-:W-:Y:S05]  /*1c460*/  @!P5 BRA `(.L_x_1326) ;  /* 0xfffffffc00f0d947 */ /* 0x002fea000383ffff */
[----:B------:R-:W-:Y:S05]  /*1c470*/  BRA `(.L_x_1614) ;  /* 0xfffffe6000a47947 */ /* 0x000fea000383ffff */
.L_x_1336:
[----:B0-----:R0:W1:Y:S02]  /*1c480*/  SYNCS.PHASECHK.TRANS64.TRYWAIT P5, [R66+URZ+0x38890], R75 ;  /* 0x0388904b420075a7 */ /* 0x00106400080a017f */
[----:B-1----:R-:W-:Y:S05]  /*1c490*/  @!P5 NANOSLEEP.SYNCS 0x989680 ;  /* 0x009896800000d95d */ /* 0x002fea0003900000 */
[----:B------:R-:W1:Y:S02]  /*1c4a0*/  @!P5 SYNCS.PHASECHK.TRANS64 P5, [R66+URZ+0x38890], R75 ;  /* 0x0388904b4200d5a7 */ /* 0x000e6400080a007f */
[----:B-1----:R-:W-:Y:S05]  /*1c4b0*/  @!P5 BRA `(.L_x_1336) ;  /* 0xfffffffc00f0d947 */ /* 0x002fea000383ffff */
[----:B------:R-:W-:Y:S05]  /*1c4c0*/  BRA `(.L_x_1615) ;  /* 0xfffffe6c00187947 */ /* 0x000fea000383ffff */
.L_x_1341:
[----:B0-----:R0:W1:Y:S02]  /*1c4d0*/  SYNCS.PHASECHK.TRANS64.TRYWAIT P5, [R66+URZ+0x38890], R75 ;  /* 0x0388904b420075a7 */ /* 0x00106400080a017f */
[----:B-1----:R-:W-:Y:S05]  /*1c4e0*/  @!P5 NANOSLEEP.SYNCS 0x989680 ;  /* 0x009896800000d95d */ /* 0x002fea0003900000 */
[----:B------:R-:W1:Y:S02]  /*1c4f0*/  @!P5 SYNCS.PHASECHK.TRANS64 P5, [R66+URZ+0x38890], R75 ;  /* 0x0388904b4200d5a7 */ /* 0x000e6400080a007f */
[----:B-1----:R-:W-:Y:S05]  /*1c500*/  @!P5 BRA `(.L_x_1341) ;  /* 0xfffffffc00f0d947 */ /* 0x002fea000383ffff */
[----:B------:R-:W-:Y:S05]  /*1c510*/  BRA `(.L_x_1616) ;  /* 0xfffffe7400507947 */ /* 0x000fea000383ffff */
.L_x_1345:
[----:B------:R0:W0:Y:S02]  /*1c520*/  SYNCS.PHASECHK.TRANS64.TRYWAIT P5, [R66+URZ+0x388b0], R75 ;  /* 0x0388b04b420075a7 */ /* 0x00002400080a017f */
[----:B0-----:R-:W-:Y:S05]  /*1c530*/  @!P5 NANOSLEEP.SYNCS 0x989680 ;  /* 0x009896800000d95d */ /* 0x001fea0003900000 */
[----:B------:R-:W0:Y:S02]  /*1c540*/  @!P5 SYNCS.PHASECHK.TRANS64 P5, [R66+URZ+0x388b0], R75 ;  /* 0x0388b04b4200d5a7 */ /* 0x000e2400080a007f */
[----:B0-----:R-:W-:Y:S05]  /*1c550*/  @!P5 BRA `(.L_x_1345) ;  /* 0xfffffffc00f0d947 */ /* 0x001fea000383ffff */
[----:B------:R-:W-:Y:S05]  /*1c560*/  BRA `(.L_x_1617) ;  /* 0xfffffe7400cc7947 */ /* 0x000fea000383ffff */
.L_x_1368:
        /* <DEDUP_REMOVED lines=8> */
.L_x_1619:
[----:B------:R-:W-:Y:S05]  /*1c5f0*/  BSYNC B1 ;  /* 0x0000000000017941 */ /* 0x000fea0003800000 */
.L_x_1618:
        /* <DEDUP_REMOVED lines=8> */
.L_x_1620:
[----:B------:R-:W-:Y:S02]  /*1c680*/  IMAD.MOV.U32 R13, RZ, RZ, R29 ;  /* 0x000000ffff0d7224 */ /* 0x000fe400078e001d */
[----:B------:R-:W-:-:S07]  /*1c690*/  IMAD.MOV.U32 R0, RZ, RZ, R14 ;  /* 0x000000ffff007224 */ /* 0x000fce00078e000e */
[----:B------:R-:W-:Y:S05]  /*1c6a0*/  WARPSYNC.COLLECTIVE R15, `(.L_x_1621) ;  /* 0x000000000f087348 */ /* 0x000fea0003c00000 */
[----:B------:R0:W1:Y:S02]  /*1c6b0*/  SHFL.IDX P6, R14, R13, R12, R11 ;  /* 0x0000000c0d0e7389 */ /* 0x00006400000c000b */
[----:B01----:R-:W-:Y:S01]  /*1c6c0*/  ENDCOLLECTIVE ;  /* 0x000000000000791b */ /* 0x003fe20003800000 */
.L_x_1621:
[----:B------:R-:W-:Y:S02]  /*1c6d0*/  IMAD.MOV.U32 R13, RZ, RZ, R28 ;  /* 0x000000ffff0d7224 */ /* 0x000fe400078e001c */
[----:B------:R-:W-:-:S07]  /*1c6e0*/  IMAD.MOV.U32 R5, RZ, RZ, R14 ;  /* 0x000000ffff057224 */ /* 0x000fce00078e000e */
[----:B------:R-:W-:Y:S05]  /*1c6f0*/  WARPSYNC.COLLECTIVE R15, `(.L_x_1622) ;  /* 0x000000000f087348 */ /* 0x000fea0003c00000 */
[----:B------:R0:W1:Y:S02]  /*1c700*/  SHFL.IDX P6, R14, R13, R12, R11 ;  /* 0x0000000c0d0e7389 */ /* 0x00006400000c000b */
[----:B01----:R-:W-:Y:S01]  /*1c710*/  ENDCOLLECTIVE ;  /* 0x000000000000791b */ /* 0x003fe20003800000 */
.L_x_1622:
[----:B------:R-:W-:Y:S05]  /*1c720*/  BRA `(.L_x_1623) ;  /* 0xfffffea000007947 */ /* 0x000fea000383ffff */
.L_x_1372:
[----:B0-----:R0:W1:Y:S02]  /*1c730*/  SYNCS.PHASECHK.TRANS64.TRYWAIT P0, [R2+URZ+0x38800], R13 ;  /* 0x0388000d020075a7 */ /* 0x001064000800017f */
[----:B-1----:R-:W-:Y:S05]  /*1c740*/  @!P0 NANOSLEEP.SYNCS 0x989680 ;  /* 0x009896800000895d */ /* 0x002fea0003900000 */
[----:B------:R-:W1:Y:S02]  /*1c750*/  @!P0 SYNCS.PHASECHK.TRANS64 P0, [R2+URZ+0x38800], R13 ;  /* 0x0388000d020085a7 */ /* 0x000e64000800007f */
[----:B-1----:R-:W-:Y:S05]  /*1c760*/  @!P0 BRA `(.L_x_1372) ;  /* 0xfffffffc00f08947 */ /* 0x002fea000383ffff */
[----:B------:R-:W-:Y:S05]  /*1c770*/  BRA `(.L_x_1624) ;  /* 0xfffffea400087947 */ /* 0x000fea000383ffff */
.L_x_1380:
        /* <DEDUP_REMOVED lines=8> */
.L_x_1626:
[----:B------:R-:W-:Y:S05]  /*1c800*/  BSYNC B1 ;  /* 0x0000000000017941 */ /* 0x000fea0003800000 */
.L_x_1625:
        /* <DEDUP_REMOVED lines=8> */
.L_x_1627:
[----:B------:R-:W-:Y:S02]  /*1c890*/  IMAD.MOV.U32 R21, RZ, RZ, R3 ;  /* 0x000000ffff157224 */ /* 0x000fe400078e0003 */
[----:B------:R-:W-:Y:S02]  /*1c8a0*/  IMAD.MOV.U32 R13, RZ, RZ, R29 ;  /* 0x000000ffff0d7224 */ /* 0x000fe400078e001d */
[----:B------:R-:W-:-:S07]  /*1c8b0*/  IMAD.MOV.U32 R0, RZ, RZ, R14 ;  /* 0x000000ffff007224 */ /* 0x000fce00078e000e */
[----:B------:R-:W-:Y:S05]  /*1c8c0*/  WARPSYNC.COLLECTIVE R15, `(.L_x_1628) ;  /* 0x000000000f087348 */ /* 0x000fea0003c00000 */
[----:B------:R0:W1:Y:S02]  /*1c8d0*/  SHFL.IDX P6, R14, R13, R12, R11 ;  /* 0x0000000c0d0e7389 */ /* 0x00006400000c000b */
[----:B01----:R-:W-:Y:S01]  /*1c8e0*/  ENDCOLLECTIVE ;  /* 0x000000000000791b */ /* 0x003fe20003800000 */
.L_x_1628:
[----:B------:R-:W-:Y:S02]  /*1c8f0*/  IMAD.MOV.U32 R20, RZ, RZ, R0 ;  /* 0x000000ffff147224 */ /* 0x000fe400078e0000 */
[----:B------:R-:W-:Y:S02]  /*1c900*/  IMAD.MOV.U32 R13, RZ, RZ, R28 ;  /* 0x000000ffff0d7224 */ /* 0x000fe400078e001c */
[----:B------:R-:W-:-:S07]  /*1c910*/  IMAD.MOV.U32 R5, RZ, RZ, R14 ;  /* 0x000000ffff057224 */ /* 0x000fce00078e000e */
[----:B------:R-:W-:Y:S05]  /*1c920*/  WARPSYNC.COLLECTIVE R15, `(.L_x_1629) ;  /* 0x000000000f087348 */ /* 0x000fea0003c00000 */
[----:B------:R0:W1:Y:S02]  /*1c930*/  SHFL.IDX P6, R14, R13, R12, R11 ;  /* 0x0000000c0d0e7389 */ /* 0x00006400000c000b */
[----:B01----:R-:W-:Y:S01]  /*1c940*/  ENDCOLLECTIVE ;  /* 0x000000000000791b */ /* 0x003fe20003800000 */
.L_x_1629:
[----:B------:R-:W-:Y:S05]  /*1c950*/  BRA `(.L_x_1630) ;  /* 0xfffffeac00747947 */ /* 0x000fea000383ffff */
.L_x_1384:
[----:B0-----:R0:W1:Y:S02]  /*1c960*/  SYNCS.PHASECHK.TRANS64.TRYWAIT P1, [R2+URZ+0x38800], R13 ;  /* 0x0388000d020075a7 */ /* 0x001064000802017f */
[----:B-1----:R-:W-:Y:S05]  /*1c970*/  @!P1 NANOSLEEP.SYNCS 0x989680 ;  /* 0x009896800000995d */ /* 0x002fea0003900000 */
[----:B------:R-:W1:Y:S02]  /*1c980*/  @!P1 SYNCS.PHASECHK.TRANS64 P1, [R2+URZ+0x38800], R13 ;  /* 0x0388000d020095a7 */ /* 0x000e64000802007f */
[----:B-1----:R-:W-:Y:S05]  /*1c990*/  @!P1 BRA `(.L_x_1384) ;  /* 0xfffffffc00f09947 */ /* 0x002fea000383ffff */
[----:B------:R-:W-:Y:S05]  /*1c9a0*/  BRA `(.L_x_1631) ;  /* 0xfffffeb000407947 */ /* 0x000fea000383ffff */
.L_x_1390:
[----:B-1----:R1:W2:Y:S02]  /*1c9b0*/  SYNCS.PHASECHK.TRANS64.TRYWAIT P1, [R20+URZ+0x38830], R13 ;  /* 0x0388300d140075a7 */ /* 0x0022a4000802017f */
[----:B--2---:R-:W-:Y:S05]  /*1c9c0*/  @!P1 NANOSLEEP.SYNCS 0x989680 ;  /* 0x009896800000995d */ /* 0x004fea0003900000 */
[----:B------:R-:W2:Y:S02]  /*1c9d0*/  @!P1 SYNCS.PHASECHK.TRANS64 P1, [R20+URZ+0x38830], R13 ;  /* 0x0388300d140095a7 */ /* 0x000ea4000802007f */
[----:B--2---:R-:W-:Y:S05]  /*1c9e0*/  @!P1 BRA `(.L_x_1390) ;  /* 0xfffffffc00f09947 */ /* 0x004fea000383ffff */
[----:B------:R-:W-:Y:S05]  /*1c9f0*/  BRA `(.L_x_1389) ;  /* 0xfffffebc00547947 */ /* 0x000fea000383ffff */
.L_x_1392:
[----:B--2---:R2:W3:Y:S02]  /*1ca00*/  SYNCS.PHASECHK.TRANS64.TRYWAIT P1, [R2+URZ+0x38810], R11 ;  /* 0x0388100b020075a7 */ /* 0x0044e4000802017f */
[----:B---3--:R-:W-:Y:S05]  /*1ca10*/  @!P1 NANOSLEEP.SYNCS 0x989680 ;  /* 0x009896800000995d */ /* 0x008fea0003900000 */
[----:B------:R-:W3:Y:S02]  /*1ca20*/  @!P1 SYNCS.PHASECHK.TRANS64 P1, [R2+URZ+0x38810], R11 ;  /* 0x0388100b020095a7 */ /* 0x000ee4000802007f */
[----:B---3--:R-:W-:Y:S05]  /*1ca30*/  @!P1 BRA `(.L_x_1392) ;  /* 0xfffffffc00f09947 */ /* 0x008fea000383ffff */
[----:B------:R-:W-:Y:S05]  /*1ca40*/  BRA `(.L_x_1632) ;  /* 0xfffffec000047947 */ /* 0x000fea000383ffff */
.L_x_1397:
[----:B--2---:R2:W4:Y:S02]  /*1ca50*/  SYNCS.PHASECHK.TRANS64.TRYWAIT P1, [R20+URZ+0x38850], R13 ;  /* 0x0388500d140075a7 */ /* 0x004524000802017f */
[----:B----4-:R-:W-:Y:S05]  /*1ca60*/  @!P1 NANOSLEEP.SYNCS 0x989680 ;  /* 0x009896800000995d */ /* 0x010fea0003900000 */
[----:B------:R-:W4:Y:S02]  /*1ca70*/  @!P1 SYNCS.PHASECHK.TRANS64 P1, [R20+URZ+0x38850], R13 ;  /* 0x0388500d140095a7 */ /* 0x000f24000802007f */
[----:B----4-:R-:W-:Y:S05]  /*1ca80*/  @!P1 BRA `(.L_x_1397) ;  /* 0xfffffffc00f09947 */ /* 0x010fea000383ffff */
[----:B------:R-:W-:Y:S05]  /*1ca90*/  BRA `(.L_x_1396) ;  /* 0xfffffec000347947 */ /* 0x000fea000383ffff */
.L_x_1404:
[----:B-1----:R1:W2:Y:S02]  /*1caa0*/  SYNCS.PHASECHK.TRANS64.TRYWAIT P3, [R12+URZ+0x38830], R200 ;  /* 0x038830c80c0075a7 */ /* 0x0022a4000806017f */
[----:B--2---:R-:W-:Y:S05]  /*1cab0*/  @!P3 NANOSLEEP.SYNCS 0x989680 ;  /* 0x009896800000b95d */ /* 0x004fea0003900000 */
[----:B------:R-:W2:Y:S02]  /*1cac0*/  @!P3 SYNCS.PHASECHK.TRANS64 P3, [R12+URZ+0x38830], R200 ;  /* 0x038830c80c00b5a7 */ /* 0x000ea4000806007f */
[----:B--2---:R-:W-:Y:S05]  /*1cad0*/  @!P3 BRA `(.L_x_1404) ;  /* 0xfffffffc00f0b947 */ /* 0x004fea000383ffff */
[----:B------:R-:W-:Y:S05]  /*1cae0*/  BRA `(.L_x_1403) ;  /* 0xfffffeec00dc7947 */ /* 0x000fea000383ffff */
.L_x_1409:
[----:B---3--:R3:W4:Y:S02]  /*1caf0*/  SYNCS.PHASECHK.TRANS64.TRYWAIT P3, [R12+URZ+0x38850], R200 ;  /* 0x038850c80c0075a7 */ /* 0x008724000806017f */
[----:B----4-:R-:W-:Y:S05]  /*1cb00*/  @!P3 NANOSLEEP.SYNCS 0x989680 ;  /* 0x009896800000b95d */ /* 0x010fea0003900000 */
[----:B------:R-:W4:Y:S02]  /*1cb10*/  @!P3 SYNCS.PHASECHK.TRANS64 P3, [R12+URZ+0x38850], R200 ;  /* 0x038850c80c00b5a7 */ /* 0x000f24000806007f */
[----:B----4-:R-:W-:Y:S05]  /*1cb20*/  @!P3 BRA `(.L_x_1409) ;  /* 0xfffffffc00f0b947 */ /* 0x010fea000383ffff */
[----:B------:R-:W-:Y:S05]  /*1cb30*/  BRA `(.L_x_1408) ;  /* 0xfffffef000787947 */ /* 0x000fea000383ffff */
.L_x_1439:
[----:B------:R-:W0:Y:S01]  /*1cb40*/  S2R R6, SR_TID.X ;  /* 0x0000000000067919 */ /* 0x000e220000002100 */
        /* <DEDUP_REMOVED lines=10> */
.L_x_1634:
[----:B------:R-:W-:Y:S05]  /*1cbf0*/  BSYNC B1 ;  /* 0x0000000000017941 */ /* 0x000fea0003800000 */
.L_x_1633:
[----:B------:R-:W-:Y:S05]  /*1cc00*/  BRA `(.L_x_1635) ;  /* 0xffffff6c00e87947 */ /* 0x000fea000383ffff */
.L_x_1441:
[----:B------:R-:W-:Y:S01]  /*1cc10*/  BSSY B1, `(.L_x_1636) ;  /* 0x0000006000017945 */ /* 0x000fe20003800000 */
[----:B------:R-:W-:-:S07]  /*1cc20*/  IMAD.MOV.U32 R15, RZ, RZ, -0x1 ;  /* 0xffffffffff0f7424 */ /* 0x000fce00078e00ff */
[----:B0-----:R-:W-:Y:S05]  /*1cc30*/  WARPSYNC.COLLECTIVE R15, `(.L_x_1637) ;  /* 0x000000000f0c7348 */ /* 0x001fea0003c00000 */
[----:B------:R-:W-:Y:S02]  /*1cc40*/  ELECT P6, UR62, PT ;  /* 0x00000000003e782f */ /* 0x000fe400038c0000 */
[----:B------:R-:W-:Y:S01]  /*1cc50*/  MOV R14, UR62 ;  /* 0x0000003e000e7c02 */ /* 0x000fe20008000f00 */
[----:B0-----:R-:W-:Y:S10]  /*1cc60*/  ENDCOLLECTIVE ;  /* 0x000000000000791b */ /* 0x001ff40003800000 */
.L_x_1637:
[----:B------:R-:W-:Y:S05]  /*1cc70*/  BSYNC B1 ;  /* 0x0000000000017941 */ /* 0x000fea0003800000 */
.L_x_1636:
[----:B------:R-:W-:Y:S05]  /*1cc80*/  BRA `(.L_x_1440) ;  /* 0xffffff6c00e07947 */ /* 0x000fea000383ffff */
.L_x_1443:
[----:B0-----:R-:W2:Y:S02]  /*1cc90*/  LDL R4, [R1+0x4] ;  /* 0x0000040001047983 */ /* 0x001ea40000100800 */
[----:B--2---:R0:W1:Y:S02]  /*1cca0*/  SYNCS.PHASECHK.TRANS64.TRYWAIT P0, [R4+URZ+0x38820], R3 ;  /* 0x03882003040075a7 */ /* 0x004064000800017f */
[----:B-1----:R-:W-:Y:S05]  /*1ccb0*/  @!P0 NANOSLEEP.SYNCS 0x989680 ;  /* 0x009896800000895d */ /* 0x002fea0003900000 */
[----:B------:R-:W1:Y:S02]  /*1ccc0*/  @!P0 SYNCS.PHASECHK.TRANS64 P0, [R4+URZ+0x38820], R3 ;  /* 0x03882003040085a7 */ /* 0x000e64000800007f */
[----:B-1----:R-:W-:Y:S05]  /*1ccd0*/  @!P0 BRA `(.L_x_1443) ;  /* 0xfffffffc00ec8947 */ /* 0x002fea000383ffff */
[----:B------:R-:W-:Y:S05]  /*1cce0*/  BRA `(.L_x_1638) ;  /* 0xffffff6c00f07947 */ /* 0x000fea000383ffff */
.L_x_1447:
[----:B0-----:R0:W1:Y:S02]  /*1ccf0*/  SYNCS.PHASECHK.TRANS64.TRYWAIT P0, [R4+URZ+0x388a0], R8 ;  /* 0x0388a008040075a7 */ /* 0x001064000800017f */
[----:B-1----:R-:W-:Y:S05]  /*1cd00*/  @!P0 NANOSLEEP.SYNCS 0x989680 ;  /* 0x009896800000895d */ /* 0x002fea0003900000 */
[----:B------:R-:W1:Y:S02]  /*1cd10*/  @!P0 SYNCS.PHASECHK.TRANS64 P0, [R4+URZ+0x388a0], R8 ;  /* 0x0388a008040085a7 */ /* 0x000e64000800007f */
[----:B-1----:R-:W-:Y:S05]  /*1cd20*/  @!P0 BRA `(.L_x_1447) ;  /* 0xfffffffc00f08947 */ /* 0x002fea000383ffff */
[----:B------:R-:W-:Y:S05]  /*1cd30*/  BRA `(.L_x_1639) ;  /* 0xffffff7000187947 */ /* 0x000fea000383ffff */
.L_x_1452:
[----:B-1----:R1:W2:Y:S02]  /*1cd40*/  SYNCS.PHASECHK.TRANS64.TRYWAIT P0, [R4+URZ+0x388c0], R8 ;  /* 0x0388c008040075a7 */ /* 0x0022a4000800017f */
[----:B--2---:R-:W-:Y:S05]  /*1cd50*/  @!P0 NANOSLEEP.SYNCS 0x989680 ;  /* 0x009896800000895d */ /* 0x004fea0003900000 */
[----:B------:R-:W2:Y:S02]  /*1cd60*/  @!P0 SYNCS.PHASECHK.TRANS64 P0, [R4+URZ+0x388c0], R8 ;  /* 0x0388c008040085a7 */ /* 0x000ea4000800007f */
[----:B--2---:R-:W-:Y:S05]  /*1cd70*/  @!P0 BRA `(.L_x_1452) ;  /* 0xfffffffc00f08947 */ /* 0x004fea000383ffff */
[----:B------:R-:W-:Y:S05]  /*1cd80*/  BRA `(.L_x_1640) ;  /* 0xffffff70009c7947 */ /* 0x000fea000383ffff */
.L_x_1466:
[----:B0-----:R0:W1:Y:S02]  /*1cd90*/  SYNCS.PHASECHK.TRANS64.TRYWAIT P1, [R4+URZ+0x388a0], R5 ;  /* 0x0388a005040075a7 */ /* 0x001064000802017f */
[----:B-1----:R-:W-:Y:S05]  /*1cda0*/  @!P1 NANOSLEEP.SYNCS 0x989680 ;  /* 0x009896800000995d */ /* 0x002fea0003900000 */
[----:B------:R-:W1:Y:S02]  /*1cdb0*/  @!P1 SYNCS.PHASECHK.TRANS64 P1, [R4+URZ+0x388a0], R5 ;  /* 0x0388a005040095a7 */ /* 0x000e64000802007f */
[----:B-1----:R-:W-:Y:S05]  /*1cdc0*/  @!P1 BRA `(.L_x_1466) ;  /* 0xfffffffc00f09947 */ /* 0x002fea000383ffff */
[----:B------:R-:W-:Y:S05]  /*1cdd0*/  BRA `(.L_x_1641) ;  /* 0xffffff7c00247947 */ /* 0x000fea000383ffff */
.L_x_1471:
[----:B-1----:R1:W2:Y:S02]  /*1cde0*/  SYNCS.PHASECHK.TRANS64.TRYWAIT P1, [R4+URZ+0x388c0], R5 ;  /* 0x0388c005040075a7 */ /* 0x0022a4000802017f */
[----:B--2---:R-:W-:Y:S05]  /*1cdf0*/  @!P1 NANOSLEEP.SYNCS 0x989680 ;  /* 0x009896800000995d */ /* 0x004fea0003900000 */
[----:B------:R-:W2:Y:S02]  /*1ce00*/  @!P1 SYNCS.PHASECHK.TRANS64 P1, [R4+URZ+0x388c0], R5 ;  /* 0x0388c005040095a7 */ /* 0x000ea4000802007f */
[----:B--2---:R-:W-:Y:S05]  /*1ce10*/  @!P1 BRA `(.L_x_1471) ;  /* 0xfffffffc00f09947 */ /* 0x004fea000383ffff */
[----:B------:R-:W-:Y:S05]  /*1ce20*/  BRA `(.L_x_1642) ;  /* 0xffffff7c00a47947 */ /* 0x000fea000383ffff */
.L_x_1491:
        /* <DEDUP_REMOVED lines=11> */
.L_x_1644:
[----:B------:R-:W-:Y:S05]  /*1cee0*/  BSYNC B0 ;  /* 0x0000000000007941 */ /* 0x000fea0003800000 */
.L_x_1643:
[----:B------:R-:W-:Y:S05]  /*1cef0*/  BRA `(.L_x_1645) ;  /* 0xffffff8c00887947 */ /* 0x000fea000383ffff */
.L_x_1493:
[----:B------:R-:W-:Y:S01]  /*1cf00*/  BSSY B0, `(.L_x_1646) ;  /* 0x0000006000007945 */ /* 0x000fe20003800000 */
[----:B------:R-:W-:-:S07]  /*1cf10*/  IMAD.MOV.U32 R15, RZ, RZ, -0x1 ;  /* 0xffffffffff0f7424 */ /* 0x000fce00078e00ff */
[----:B0-----:R-:W-:Y:S05]  /*1cf20*/  WARPSYNC.COLLECTIVE R15, `(.L_x_1647) ;  /* 0x000000000f0c7348 */ /* 0x001fea0003c00000 */
[----:B------:R-:W-:Y:S02]  /*1cf30*/  ELECT P6, UR62, PT ;  /* 0x00000000003e782f */ /* 0x000fe400038c0000 */
[----:B------:R-:W-:Y:S01]  /*1cf40*/  MOV R14, UR62 ;  /* 0x0000003e000e7c02 */ /* 0x000fe20008000f00 */
[----:B0-----:R-:W-:Y:S10]  /*1cf50*/  ENDCOLLECTIVE ;  /* 0x000000000000791b */ /* 0x001ff40003800000 */
.L_x_1647:
[----:B------:R-:W-:Y:S05]  /*1cf60*/  BSYNC B0 ;  /* 0x0000000000007941 */ /* 0x000fea0003800000 */
.L_x_1646:
[----:B------:R-:W-:Y:S05]  /*1cf70*/  BRA `(.L_x_1648) ;  /* 0xffffff8c00947947 */ /* 0x000fea000383ffff */
.L_x_1495:
[----:B0-----:R0:W1:Y:S02]  /*1cf80*/  SYNCS.PHASECHK.TRANS64.TRYWAIT P0, [R0+URZ+0x38840], R2 ;  /* 0x03884002000075a7 */ /* 0x001064000800017f */
[----:B-1----:R-:W-:Y:S05]  /*1cf90*/  @!P0 NANOSLEEP.SYNCS 0x989680 ;  /* 0x009896800000895d */ /* 0x002fea0003900000 */
[----:B------:R-:W1:Y:S02]  /*1cfa0*/  @!P0 SYNCS.PHASECHK.TRANS64 P0, [R0+URZ+0x38840], R2 ;  /* 0x03884002000085a7 */ /* 0x000e64000800007f */
[----:B-1----:R-:W-:Y:S05]  /*1cfb0*/  @!P0 BRA `(.L_x_1495) ;  /* 0xfffffffc00f08947 */ /* 0x002fea000383ffff */
[----:B------:R-:W-:Y:S05]  /*1cfc0*/  BRA `(.L_x_1649) ;  /* 0xffffff9000007947 */ /* 0x000fea000383ffff */
.L_x_1499:
        /* <DEDUP_REMOVED lines=9> */
.L_x_1650:
[----:B------:R-:W-:Y:S02]  /*1d060*/  IMAD.MOV.U32 R13, RZ, RZ, R3 ;  /* 0x000000ffff0d7224 */ /* 0x000fe400078e0003 */
[----:B------:R-:W-:-:S07]  /*1d070*/  IMAD.MOV.U32 R4, RZ, RZ, R14 ;  /* 0x000000ffff047224 */ /* 0x000fce00078e000e */
[----:B------:R-:W-:Y:S05]  /*1d080*/  WARPSYNC.COLLECTIVE R15, `(.L_x_1651) ;  /* 0x000000000f087348 */ /* 0x000fea0003c00000 */
[----:B------:R0:W1:Y:S02]  /*1d090*/  SHFL.IDX P6, R14, R13, R12, R11 ;  /* 0x0000000c0d0e7389 */ /* 0x00006400000c000b */
[----:B01----:R-:W-:Y:S01]  /*1d0a0*/  ENDCOLLECTIVE ;  /* 0x000000000000791b */ /* 0x003fe20003800000 */
.L_x_1651:
[----:B------:R-:W-:Y:S02]  /*1d0b0*/  IMAD.MOV.U32 R13, RZ, RZ, R2 ;  /* 0x000000ffff0d7224 */ /* 0x000fe400078e0002 */
[----:B------:R-:W-:Y:S02]  /*1d0c0*/  IMAD.MOV.U32 R12, RZ, RZ, 0x1 ;  /* 0x00000001ff0c7424 */ /* 0x000fe400078e00ff */
[----:B------:R-:W-:-:S07]  /*1d0d0*/  IMAD.MOV.U32 R5, RZ, RZ, R14 ;  /* 0x000000ffff057224 */ /* 0x000fce00078e000e */
[----:B------:R-:W-:Y:S05]  /*1d0e0*/  WARPSYNC.COLLECTIVE R15, `(.L_x_1652) ;  /* 0x000000000f087348 */ /* 0x000fea0003c00000 */
[----:B------:R0:W1:Y:S02]  /*1d0f0*/  SHFL.IDX P6, R14, R13, R12, R11 ;  /* 0x0000000c0d0e7389 */ /* 0x00006400000c000b */
[----:B01----:R-:W-:Y:S01]  /*1d100*/  ENDCOLLECTIVE ;  /* 0x000000000000791b */ /* 0x003fe20003800000 */
.L_x_1652:
[----:B------:R-:W-:Y:S02]  /*1d110*/  IMAD.MOV.U32 R13, RZ, RZ, R3 ;  /* 0x000000ffff0d7224 */ /* 0x000fe400078e0003 */
[----:B------:R-:W-:Y:S02]  /*1d120*/  IMAD R0, R6, R7, RZ ;  /* 0x0000000706007224 */ /* 0x000fe400078e02ff */
[----:B------:R-:W-:-:S07]  /*1d130*/  IMAD.MOV.U32 R6, RZ, RZ, R14 ;  /* 0x000000ffff067224 */ /* 0x000fce00078e000e */
[----:B------:R-:W-:Y:S05]  /*1d140*/  WARPSYNC.COLLECTIVE R15, `(.L_x_1653) ;  /* 0x000000000f087348 */ /* 0x000fea0003c00000 */
[----:B------:R0:W1:Y:S02]  /*1d150*/  SHFL.IDX P6, R14, R13, R12, R11 ;  /* 0x0000000c0d0e7389 */ /* 0x00006400000c000b */
[----:B01----:R-:W-:Y:S01]  /*1d160*/  ENDCOLLECTIVE ;  /* 0x000000000000791b */ /* 0x003fe20003800000 */
.L_x_1653:
        /* <DEDUP_REMOVED lines=21> */
.L_x_1654:
        /* <DEDUP_REMOVED lines=10> */
.L_x_1655:
        /* <DEDUP_REMOVED lines=11> */
.L_x_1656:
        /* <DEDUP_REMOVED lines=14> */
.L_x_1657:
[----:B------:R-:W-:Y:S01]  /*1d4f0*/  IMAD.MOV.U32 R3, RZ, RZ, R14 ;  /* 0x000000ffff037224 */ /* 0x000fe200078e000e */
[----:B------:R-:W-:Y:S06]  /*1d500*/  BRA `(.L_x_1658) ;  /* 0xffffff9400687947 */ /* 0x000fec000383ffff */
.L_x_1503:
        /* <DEDUP_REMOVED lines=27> */
.L_x_1660:
[----:B------:R-:W-:Y:S05]  /*1d6c0*/  BSYNC B0 ;  /* 0x0000000000007941 */ /* 0x000fea0003800000 */
.L_x_1659:
        /* <DEDUP_REMOVED lines=11> */
.L_x_1661:
        /* <DEDUP_REMOVED lines=43> */
.L_x_1662:
        /* <DEDUP_REMOVED lines=18> */
.L_x_1663:
        /* <DEDUP_REMOVED lines=29> */
.L_x_1664:
        /* <DEDUP_REMOVED lines=13> */
.L_x_1665:
        /* <DEDUP_REMOVED lines=32> */
.L_x_1666:
        /* <DEDUP_REMOVED lines=9> */
.L_x_1667:
[----:B------:R-:W-:Y:S01]  /*1e080*/  IMAD.MOV.U32 R0, RZ, RZ, R14 ;  /* 0x000000ffff007224 */ /* 0x000fe200078e000e */
[----:B------:R-:W-:Y:S06]  /*1e090*/  BRA `(.L_x_1668) ;  /* 0xffffff9800407947 */ /* 0x000fec000383ffff */
.L_x_1508:
[----:B0-----:R-:W3:Y:S02]  /*1e0a0*/  LDL R2, [R1+0x4] ;  /* 0x0000040001027983 */ /* 0x001ee40000100800 */
[----:B---3--:R0:W3:Y:S02]  /*1e0b0*/  SYNCS.PHASECHK.TRANS64.TRYWAIT P0, [R2+URZ+0x38820], R0 ;  /* 0x03882000020075a7 */ /* 0x0080e4000800017f */
[----:B---3--:R-:W-:Y:S05]  /*1e0c0*/  @!P0 NANOSLEEP.SYNCS 0x989680 ;  /* 0x009896800000895d */ /* 0x008fea0003900000 */
[----:B------:R-:W3:Y:S02]  /*1e0d0*/  @!P0 SYNCS.PHASECHK.TRANS64 P0, [R2+URZ+0x38820], R0 ;  /* 0x03882000020085a7 */ /* 0x000ee4000800007f */
[----:B---3--:R-:W-:Y:S05]  /*1e0e0*/  @!P0 BRA `(.L_x_1508) ;  /* 0xfffffffc00ec8947 */ /* 0x008fea000383ffff */
[----:B------:R-:W-:Y:S05]  /*1e0f0*/  BRA `(.L_x_1669) ;  /* 0xffffff9c00007947 */ /* 0x000fea000383ffff */
.L_x_1512:
[----:B0-----:R0:W1:Y:S02]  /*1e100*/  SYNCS.PHASECHK.TRANS64.TRYWAIT P0, [R3+URZ+0x38860], R0 ;  /* 0x03886000030075a7 */ /* 0x001064000800017f */
[----:B-1----:R-:W-:Y:S05]  /*1e110*/  @!P0 NANOSLEEP.SYNCS 0x989680 ;  /* 0x009896800000895d */ /* 0x002fea0003900000 */
[----:B------:R-:W1:Y:S02]  /*1e120*/  @!P0 SYNCS.PHASECHK.TRANS64 P0, [R3+URZ+0x38860], R0 ;  /* 0x03886000030085a7 */ /* 0x000e64000800007f */
[----:B-1----:R-:W-:Y:S05]  /*1e130*/  @!P0 BRA `(.L_x_1512) ;  /* 0xfffffffc00f08947 */ /* 0x002fea000383ffff */
[----:B------:R-:W-:Y:S05]  /*1e140*/  BRA `(.L_x_1670) ;  /* 0xffffff9c00307947 */ /* 0x000fea000383ffff */
.L_x_1531:
[----:B-1----:R1:W3:Y:S02]  /*1e150*/  SYNCS.PHASECHK.TRANS64.TRYWAIT P0, [R2+URZ+0x38840], R5 ;  /* 0x03884005020075a7 */ /* 0x0022e4000800017f */
[----:B---3--:R-:W-:Y:S05]  /*1e160*/  @!P0 NANOSLEEP.SYNCS 0x989680 ;  /* 0x009896800000895d */ /* 0x008fea0003900000 */
[----:B------:R-:W3:Y:S02]  /*1e170*/  @!P0 SYNCS.PHASECHK.TRANS64 P0, [R2+URZ+0x38840], R5 ;  /* 0x03884005020085a7 */ /* 0x000ee4000800007f */
[----:B---3--:R-:W-:Y:S05]  /*1e180*/  @!P0 BRA `(.L_x_1531) ;  /* 0xfffffffc00f08947 */ /* 0x008fea000383ffff */
[----:B------:R-:W-:Y:S05]  /*1e190*/  BRA `(.L_x_1671) ;  /* 0xffffffa800607947 */ /* 0x000fea000383ffff */
.L_x_1536:
[----:B0-----:R0:W3:Y:S02]  /*1e1a0*/  SYNCS.PHASECHK.TRANS64.TRYWAIT P0, [R2+URZ+0x38860], R5 ;  /* 0x03886005020075a7 */ /* 0x0010e4000800017f */
[----:B---3--:R-:W-:Y:S05]  /*1e1b0*/  @!P0 NANOSLEEP.SYNCS 0x989680 ;  /* 0x009896800000895d */ /* 0x008fea0003900000 */
[----:B------:R-:W3:Y:S02]  /*1e1c0*/  @!P0 SYNCS.PHASECHK.TRANS64 P0, [R2+URZ+0x38860], R5 ;  /* 0x03886005020085a7 */ /* 0x000ee4000800007f */
[----:B---3--:R-:W-:Y:S05]  /*1e1d0*/  @!P0 BRA `(.L_x_1536) ;  /* 0xfffffffc00f08947 */ /* 0x008fea000383ffff */
[----:B------:R-:W-:Y:S05]  /*1e1e0*/  BRA `(.L_x_1672) ;  /* 0xffffffa800e87947 */ /* 0x000fea000383ffff */
.L_x_1551:
[----:B0-----:R0:W1:Y:S02]  /*1e1f0*/  SYNCS.PHASECHK.TRANS64.TRYWAIT P0, [R2+URZ+0x38840], R3 ;  /* 0x03884003020075a7 */ /* 0x001064000800017f */
[----:B-1----:R-:W-:Y:S05]  /*1e200*/  @!P0 NANOSLEEP.SYNCS 0x989680 ;  /* 0x009896800000895d */ /* 0x002fea0003900000 */
[----:B------:R-:W1:Y:S02]  /*1e210*/  @!P0 SYNCS.PHASECHK.TRANS64 P0, [R2+URZ+0x38840], R3 ;  /* 0x03884003020085a7 */ /* 0x000e64000800007f */
[----:B-1----:R-:W-:Y:S05]  /*1e220*/  @!P0 BRA `(.L_x_1551) ;  /* 0xfffffffc00f08947 */ /* 0x002fea000383ffff */
[----:B------:R-:W-:Y:S05]  /*1e230*/  BRA `(.L_x_1673) ;  /* 0xffffffb400f87947 */ /* 0x000fea000383ffff */
.L_x_1556:
[----:B-1----:R1:W3:Y:S02]  /*1e240*/  SYNCS.PHASECHK.TRANS64.TRYWAIT P0, [R2+URZ+0x38860], R3 ;  /* 0x03886003020075a7 */ /* 0x0022e4000800017f */
[----:B---3--:R-:W-:Y:S05]  /*1e250*/  @!P0 NANOSLEEP.SYNCS 0x989680 ;  /* 0x009896800000895d */ /* 0x008fea0003900000 */
[----:B------:R-:W3:Y:S02]  /*1e260*/  @!P0 SYNCS.PHASECHK.TRANS64 P0, [R2+URZ+0x38860], R3 ;  /* 0x03886003020085a7 */ /* 0x000ee4000800007f */
[----:B---3--:R-:W-:Y:S05]  /*1e270*/  @!P0 BRA `(.L_x_1556) ;  /* 0xfffffffc00f08947 */ /* 0x008fea000383ffff */
[----:B------:R-:W-:Y:S05]  /*1e280*/  BRA `(.L_x_1674) ;  /* 0xffffffb8007c7947 */ /* 0x000fea000383ffff */
.L_x_1571:
[----:B0-----:R0:W1:Y:S02]  /*1e290*/  SYNCS.PHASECHK.TRANS64.TRYWAIT P0, [R2+URZ+0x38840], R3 ;  /* 0x03884003020075a7 */ /* 0x001064000800017f */
[----:B-1----:R-:W-:Y:S05]  /*1e2a0*/  @!P0 NANOSLEEP.SYNCS 0x989680 ;  /* 0x009896800000895d */ /* 0x002fea0003900000 */
[----:B------:R-:W1:Y:S02]  /*1e2b0*/  @!P0 SYNCS.PHASECHK.TRANS64 P0, [R2+URZ+0x38840], R3 ;  /* 0x03884003020085a7 */ /* 0x000e64000800007f */
[----:B-1----:R-:W-:Y:S05]  /*1e2c0*/  @!P0 BRA `(.L_x_1571) ;  /* 0xfffffffc00f08947 */ /* 0x002fea000383ffff */
[----:B------:R-:W-:Y:S05]  /*1e2d0*/  BRA `(.L_x_1675) ;  /* 0xffffffc400687947 */ /* 0x000fea000383ffff */
.L_x_1576:
[----:B-1----:R1:W3:Y:S02]  /*1e2e0*/  SYNCS.PHASECHK.TRANS64.TRYWAIT P0, [R2+URZ+0x38860], R3 ;  /* 0x03886003020075a7 */ /* 0x0022e4000800017f */
[----:B---3--:R-:W-:Y:S05]  /*1e2f0*/  @!P0 NANOSLEEP.SYNCS 0x989680 ;  /* 0x009896800000895d */ /* 0x008fea0003900000 */
[----:B------:R-:W3:Y:S02]  /*1e300*/  @!P0 SYNCS.PHASECHK.TRANS64 P0, [R2+URZ+0x38860], R3 ;  /* 0x03886003020085a7 */ /* 0x000ee4000800007f */
[----:B---3--:R-:W-:Y:S05]  /*1e310*/  @!P0 BRA `(.L_x_1576) ;  /* 0xfffffffc00f08947 */ /* 0x008fea000383ffff */
[----:B------:R-:W-:Y:S05]  /*1e320*/  BRA `(.L_x_1676) ;  /* 0xffffffc400f07947 */ /* 0x000fea000383ffff */
.L_x_1592:
[----:B------:R-:W-:Y:S01]  /*1e330*/  BSSY B0, `(.L_x_1677) ;  /* 0x0000008000007945 */ /* 0x000fe20003800000 */
[----:B------:R-:W-:Y:S02]  /*1e340*/  IMAD.MOV.U32 R13, RZ, RZ, R16 ;  /* 0x000000ffff0d7224 */ /* 0x000fe400078e0010 */
[----:B------:R-:W-:Y:S02]  /*1e350*/  IMAD.MOV.U32 R12, RZ, RZ, RZ ;  /* 0x000000ffff0c7224 */ /* 0x000fe400078e00ff */
[----:B------:R-:W-:Y:S02]  /*1e360*/  IMAD.MOV.U32 R11, RZ, RZ, 0x1f ;  /* 0x0000001fff0b7424 */ /* 0x000fe400078e00ff */
[----:B------:R-:W-:-:S07]  /*1e370*/  IMAD.MOV.U32 R15, RZ, RZ, -0x1 ;  /* 0xffffffffff0f7424 */ /* 0x000fce00078e00ff */
[----:B-12---:R-:W-:Y:S05]  /*1e380*/  WARPSYNC.COLLECTIVE R15, `(.L_x_1678) ;  /* 0x000000000f087348 */ /* 0x006fea0003c00000 */
[----:B------:R0:W3:Y:S02]  /*1e390*/  SHFL.IDX P6, R14, R13, R12, R11 ;  /* 0x0000000c0d0e7389 */ /* 0x0000e400000c000b */
[----:B0123--:R-:W-:Y:S01]  /*1e3a0*/  ENDCOLLECTIVE ;  /* 0x000000000000791b */ /* 0x00ffe20003800000 */
.L_x_1678:
[----:B------:R-:W-:Y:S05]  /*1e3b0*/  BSYNC B0 ;  /* 0x0000000000007941 */ /* 0x000fea0003800000 */
.L_x_1677:
        /* <DEDUP_REMOVED lines=9> */
.L_x_1679:
        /* <DEDUP_REMOVED lines=18> */
.L_x_1680:
        /* <DEDUP_REMOVED lines=8> */
.L_x_1681:
        /* <DEDUP_REMOVED lines=8> */
.L_x_1682:
        /* <DEDUP_REMOVED lines=8> */
.L_x_1683:
        /* <DEDUP_REMOVED lines=8> */
.L_x_1684:
        /* <DEDUP_REMOVED lines=9> */
.L_x_1685:
[----:B------:R-:W-:Y:S01]  /*1e800*/  IMAD.MOV.U32 R6, RZ, RZ, R14 ;  /* 0x000000ffff067224 */ /* 0x000fe200078e000e */
[----:B------:R-:W-:Y:S06]  /*1e810*/  BRA `(.L_x_1686) ;  /* 0xffffffd000487947 */ /* 0x000fec000383ffff */
.L_x_1597:
        /* <DEDUP_REMOVED lines=8> */
.L_x_1688:
[----:B------:R-:W-:Y:S05]  /*1e8a0*/  BSYNC B0 ;  /* 0x0000000000007941 */ /* 0x000fea0003800000 */
.L_x_1687:
        /* <DEDUP_REMOVED lines=10> */
.L_x_1689:
        /* <DEDUP_REMOVED lines=8> */
.L_x_1690:
        /* <DEDUP_REMOVED lines=8> */
.L_x_1691:
        /* <DEDUP_REMOVED lines=8> */
.L_x_1692:
        /* <DEDUP_REMOVED lines=9> */
.L_x_1693:
[----:B------:R-:W-:Y:S01]  /*1eb60*/  IMAD.MOV.U32 R6, RZ, RZ, R14 ;  /* 0x000000ffff067224 */ /* 0x000fe200078e000e */
[----:B------:R-:W-:Y:S06]  /*1eb70*/  BRA `(.L_x_1694) ;  /* 0xffffffd0000c7947 */ /* 0x000fec000383ffff */
.L_x_1599:
[----:B------:R-:W-:Y:S01]  /*1eb80*/  BSSY B0, `(.L_x_1695) ;  /* 0x0000006000007945 */ /* 0x000fe20003800000 */
[----:B------:R-:W-:Y:S01]  /*1eb90*/  PLOP3.LUT P6, PT, P6, PT, PT, 0x8, 0x0 ;  /* 0x000000000000781c */ /* 0x000fe200037ce170 */
[----:B------:R-:W-:-:S12]  /*1eba0*/  IMAD.MOV.U32 R15, RZ, RZ, -0x1 ;  /* 0xffffffffff0f7424 */ /* 0x000fd800078e00ff */
[----:B0-2---:R-:W-:Y:S05]  /*1ebb0*/  WARPSYNC.COLLECTIVE R15, `(.L_x_1696) ;  /* 0x000000000f087348 */ /* 0x005fea0003c00000 */
[----:B------:R-:W-:Y:S01]  /*1ebc0*/  VOTE.ANY R14, PT, P6 ;  /* 0x00000000000e7806 */ /* 0x000fe200030e0100 */
[----:B0-2---:R-:W-:Y:S06]  /*1ebd0*/  ENDCOLLECTIVE ;  /* 0x000000000000791b */ /* 0x005fec0003800000 */
.L_x_1696:
[----:B------:R-:W-:Y:S05]  /*1ebe0*/  BSYNC B0 ;  /* 0x0000000000007941 */ /* 0x000fea0003800000 */
.L_x_1695:
        /* <DEDUP_REMOVED lines=9> */
.L_x_1697:
[----:B------:R-:W-:Y:S01]  /*1ec80*/  IMAD.MOV.U32 R17, RZ, RZ, R14 ;  /* 0x000000ffff117224 */ /* 0x000fe200078e000e */
[----:B------:R-:W-:Y:S06]  /*1ec90*/  BRA `(.L_x_1698) ;  /* 0xffffffcc00fc7947 */ /* 0x000fec000383ffff */
.L_x_1601:
[----:B------:R-:W-:Y:S01]  /*1eca0*/  BSSY B0, `(.L_x_1699) ;  /* 0x0000007000007945 */ /* 0x000fe20003800000 */
[----:B------:R-:W-:Y:S02]  /*1ecb0*/  IMAD.MOV.U32 R13, RZ, RZ, R2 ;  /* 0x000000ffff0d7224 */ /* 0x000fe400078e0002 */
[----:B------:R-:W-:Y:S02]  /*1ecc0*/  IMAD.MOV.U32 R11, RZ, RZ, 0x1f ;  /* 0x0000001fff0b7424 */ /* 0x000fe400078e00ff */
[----:B------:R-:W-:-:S07]  /*1ecd0*/  IMAD.MOV.U32 R15, RZ, RZ, -0x1 ;  /* 0xffffffffff0f7424 */ /* 0x000fce00078e00ff */
[----:B0-23--:R-:W-:Y:S05]  /*1ece0*/  WARPSYNC.COLLECTIVE R15, `(.L_x_1700) ;  /* 0x000000000f087348 */ /* 0x00dfea0003c00000 */
[----:B------:R1:W4:Y:S02]  /*1ecf0*/  SHFL.IDX P6, R14, R13, R12, R11 ;  /* 0x0000000c0d0e7389 */ /* 0x00032400000c000b */
[----:B01234-:R-:W-:Y:S01]  /*1ed00*/  ENDCOLLECTIVE ;  /* 0x000000000000791b */ /* 0x01ffe20003800000 */
.L_x_1700:
[----:B------:R-:W-:Y:S05]  /*1ed10*/  BSYNC B0 ;  /* 0x0000000000007941 */ /* 0x000fea0003800000 */
.L_x_1699:
[----:B------:R-:W-:Y:S01]  /*1ed20*/  IMAD.MOV.U32 R2, RZ, RZ, R14 ;  /* 0x000000ffff027224 */ /* 0x000fe200078e000e */
[----:B------:R-:W-:Y:S06]  /*1ed30*/  BRA `(.L_x_1701) ;  /* 0xffffffcc00f07947 */ /* 0x000fec000383ffff */
.L_x_1605:
[----:B0-----:R0:W1:Y:S02]  /*1ed40*/  SYNCS.PHASECHK.TRANS64.TRYWAIT P0, [R0+URZ+0x38820], R3 ;  /* 0x03882003000075a7 */ /* 0x001064000800017f */
[----:B-1----:R-:W-:Y:S05]  /*1ed50*/  @!P0 NANOSLEEP.SYNCS 0x989680 ;  /* 0x009896800000895d */ /* 0x002fea0003900000 */
[----:B------:R-:W1:Y:S02]  /*1ed60*/  @!P0 SYNCS.PHASECHK.TRANS64 P0, [R0+URZ+0x38820], R3 ;  /* 0x03882003000085a7 */ /* 0x000e64000800007f */
[----:B-1----:R-:W-:Y:S05]  /*1ed70*/  @!P0 BRA `(.L_x_1605) ;  /* 0xfffffffc00f08947 */ /* 0x002fea000383ffff */
[----:B------:R-:W-:Y:S05]  /*1ed80*/  BRA `(.L_x_1702) ;  /* 0xffffffd000e87947 */ /* 0x000fea000383ffff */
.L_x_1606:
        /* <DEDUP_REMOVED lines=11> */
.L_x_1704:
[----:B------:R-:W-:Y:S05]  /*1ee40*/  BSYNC B0 ;  /* 0x0000000000007941 */ /* 0x000fea0003800000 */
.L_x_1703:
[----:B------:R-:W-:Y:S05]  /*1ee50*/  BRA `(.L_x_1705) ;  /* 0xffffffd000d07947 */ /* 0x000fea000383ffff */
.L_x_1607:
[----:B------:R-:W-:Y:S01]  /*1ee60*/  BSSY B0, `(.L_x_1706) ;  /* 0x0000006000007945 */ /* 0x000fe20003800000 */
[----:B------:R-:W-:-:S07]  /*1ee70*/  IMAD.MOV.U32 R15, RZ, RZ, -0x1 ;  /* 0xffffffffff0f7424 */ /* 0x000fce00078e00ff */
[----:B012---:R-:W-:Y:S05]  /*1ee80*/  WARPSYNC.COLLECTIVE R15, `(.L_x_1707) ;  /* 0x000000000f0c7348 */ /* 0x007fea0003c00000 */
[----:B------:R-:W-:Y:S02]  /*1ee90*/  ELECT P6, UR62, PT ;  /* 0x00000000003e782f */ /* 0x000fe400038c0000 */
[----:B------:R-:W-:Y:S01]  /*1eea0*/  MOV R14, UR62 ;  /* 0x0000003e000e7c02 */ /* 0x000fe20008000f00 */
[----:B012---:R-:W-:Y:S10]  /*1eeb0*/  ENDCOLLECTIVE ;  /* 0x000000000000791b */ /* 0x007ff40003800000 */
.L_x_1707:
[----:B------:R-:W-:Y:S05]  /*1eec0*/  BSYNC B0 ;  /* 0x0000000000007941 */ /* 0x000fea0003800000 */
.L_x_1706:
[----:B------:R-:W-:Y:S05]  /*1eed0*/  BRA `(.L_x_1708) ;  /* 0xffffffd000c47947 */ /* 0x000fea000383ffff */
.L_x_1609:
[----:B0-----:R0:W1:Y:S02]  /*1eee0*/  SYNCS.PHASECHK.TRANS64.TRYWAIT P0, [R6+URZ], R5 ;  /* 0x00000005060075a7 */ /* 0x001064000800017f */
[----:B-1----:R-:W-:Y:S05]  /*1eef0*/  @!P0 NANOSLEEP.SYNCS 0x989680 ;  /* 0x009896800000895d */ /* 0x002fea0003900000 */
[----:B------:R-:W1:Y:S02]  /*1ef00*/  @!P0 SYNCS.PHASECHK.TRANS64 P0, [R6+URZ], R5 ;  /* 0x00000005060085a7 */ /* 0x000e64000800007f */
[----:B-1----:R-:W-:Y:S05]  /*1ef10*/  @!P0 BRA `(.L_x_1609) ;  /* 0xfffffffc00f08947 */ /* 0x002fea000383ffff */
[----:B------:R-:W-:Y:S05]  /*1ef20*/  BRA `(.L_x_1709) ;  /* 0xffffffd400007947 */ /* 0x000fea000383ffff */
.L_x_1610:
[----:B-1----:R1:W3:Y:S02]  /*1ef30*/  SYNCS.PHASECHK.TRANS64.TRYWAIT P0, [R7+URZ], R2 ;  /* 0x00000002070075a7 */ /* 0x0022e4000800017f */
[----:B---3--:R-:W-:Y:S05]  /*1ef40*/  @!P0 NANOSLEEP.SYNCS 0x989680 ;  /* 0x009896800000895d */ /* 0x008fea0003900000 */
[----:B------:R-:W3:Y:S02]  /*1ef50*/  @!P0 SYNCS.PHASECHK.TRANS64 P0, [R7+URZ], R2 ;  /* 0x00000002070085a7 */ /* 0x000ee4000800007f */
[----:B---3--:R-:W-:Y:S05]  /*1ef60*/  @!P0 BRA `(.L_x_1610) ;  /* 0xfffffffc00f08947 */ /* 0x008fea000383ffff */
[----:B------:R-:W-:Y:S05]  /*1ef70*/  BRA `(.L_x_1710) ;  /* 0xffffffd000f47947 */ /* 0x000fea000383ffff */
.L_x_1612:
[----:B---3--:R3:W4:Y:S02]  /*1ef80*/  SYNCS.PHASECHK.TRANS64.TRYWAIT P0, [R4+URZ], R5 ;  /* 0x00000005040075a7 */ /* 0x008724000800017f */
[----:B----4-:R-:W-:Y:S05]  /*1ef90*/  @!P0 NANOSLEEP.SYNCS 0x989680 ;  /* 0x009896800000895d */ /* 0x010fea0003900000 */
[----:B------:R-:W4:Y:S02]  /*1efa0*/  @!P0 SYNCS.PHASECHK.TRANS64 P0, [R4+URZ], R5 ;  /* 0x00000005040085a7 */ /* 0x000f24000800007f */
[----:B----4-:R-:W-:Y:S05]  /*1efb0*/  @!P0 BRA `(.L_x_1612) ;  /* 0xfffffffc00f08947 */ /* 0x010fea000383ffff */
[----:B------:R-:W-:Y:S05]  /*1efc0*/  BRA `(.L_x_1711) ;  /* 0xffffffd000fc7947 */ /* 0x000fea000383ffff */
.L_x_1712:
        /* <DEDUP_REMOVED lines=11> */
.L_x_6024:


//--------------------- .text._ZN7cutlass13device_kernelIN5flash11enable_sm90INS1_16FlashAttnFwdSm90INS1_25CollectiveMainloopFwdSm90ILi2EN4cute5tupleIJNS5_1CILi1EEES8_S8_EEENS6_IJNS7_ILi64EEESA_SA_EEELi512ENS_10bfloat16_tEfNS_4arch4Sm90ELb0ELb1ELb1ELb0ELb0ELb0ELb0ELb0ELb0ELb1ELb0ELb0EEENS1_21CollectiveEpilogueFwdINS6_IJSA_NS7_ILi512EEESA_EEES9_SC_SE_Li256ELb0ELb1ELb0ELb0EEENS1_30DynamicPersistentTileSchedulerILi256ELi128ELb0ELb1ELb1EEEEEEEEEvNT_6ParamsE --------------------------
	.section	.text._ZN7cutlass13device_kernelIN5flash11enable_sm90INS1_16FlashAttnFwdSm90INS1_25CollectiveMainloopFwdSm90ILi2EN4cute5tupleIJNS5_1CILi1EEES8_S8_EEENS6_IJNS7_ILi64EEESA_SA_EEELi512ENS_10bfloat16_tEfNS_4arch4Sm90ELb0ELb1ELb1ELb0ELb0ELb0ELb0ELb0ELb0ELb1ELb0ELb0EEENS1_21CollectiveEpilogueFwdINS6_IJSA_NS7_ILi512EEESA_EEES9_SC_SE_Li256ELb0ELb1ELb0ELb0EEENS1_30DynamicPersistentTileSchedulerILi256ELi128ELb0ELb1ELb1EEEEEEEEEvNT_6ParamsE,"ax",@progbits
	.align	128
.text._ZN7cutlass13device_kernelIN5flash11enable_sm90INS1_16FlashAttnFwdSm90INS1_25CollectiveMainloopFwdSm90ILi2EN4cute5tupleIJNS5_1CILi1EEES8_S8_EEENS6_IJNS7_ILi64EEESA_SA_EEELi512ENS_10bfloat16_tEfNS_4arch4Sm90ELb0ELb1ELb1ELb0ELb0ELb0ELb0ELb0ELb0ELb1ELb0ELb0EEENS1_21CollectiveEpilogueFwdINS6_IJSA_NS7_ILi512EEESA_EEES9_SC_SE_Li256ELb0ELb1ELb0ELb0EEENS1_30DynamicPersistentTileSchedulerILi256ELi128ELb0ELb1ELb1EEEEEEEEEvNT_6ParamsE:
        .type           _ZN7cutlass13device_kernelIN5flash11enable_sm90INS1_16FlashAttnFwdSm90INS1_25CollectiveMainloopFwdSm90ILi2EN4cute5tupleIJNS5_1CILi1EEES8_S8_EEENS6_IJNS7_ILi64EEESA_SA_EEELi512ENS_10bfloat16_tEfNS_4arch4Sm90ELb0ELb1ELb1ELb0ELb0ELb0ELb0ELb0ELb0ELb1ELb0ELb0EEENS1_21CollectiveEpilogueFwdINS6_IJSA_NS7_ILi512EEESA_EEES9_SC_SE_Li256ELb0ELb1ELb0ELb0EEENS1_30DynamicPersistentTileSchedulerILi256ELi128ELb0ELb1ELb1EEEEEEEEEvNT_6ParamsE,@function
        .size           _ZN7cutlass13device_kernelIN5flash11enable_sm90INS1_16FlashAttnFwdSm90INS1_25CollectiveMainloopFwdSm90ILi2EN4cute5tupleIJNS5_1CILi1EEES8_S8_EEENS6_IJNS7_ILi64EEESA_SA_EEELi512ENS_10bfloat16_tEfNS_4arch4Sm90ELb0ELb1ELb1ELb0ELb0ELb0ELb0ELb0ELb0ELb1ELb0ELb0EEENS1_21CollectiveEpilogueFwdINS6_IJSA_NS7_ILi512EEESA_EEES9_SC_SE_Li256ELb0ELb1ELb0ELb0EEENS1_30DynamicPersistentTileSchedulerILi256ELi128ELb0ELb1ELb1EEEEEEEEEvNT_6ParamsE,(.L_x_6025 - _ZN7cutlass13device_kernelIN5flash11enable_sm90INS1_16FlashAttnFwdSm90INS1_25CollectiveMainloopFwdSm90ILi2EN4cute5tupleIJNS5_1CILi1EEES8_S8_EEENS6_IJNS7_ILi64EEESA_SA_EEELi512ENS_10bfloat16_tEfNS_4arch4Sm90ELb0ELb1ELb1ELb0ELb0ELb0ELb0ELb0ELb0ELb1ELb0ELb0EEENS1_21CollectiveEpilogueFwdINS6_IJSA_NS7_ILi512EEESA_EEES9_SC_SE_Li256ELb0ELb1ELb0ELb0EEENS1_30DynamicPersistentTileSchedulerILi256ELi128ELb0ELb1ELb1EEEEEEEEEvNT_6ParamsE)
        .other          _ZN7cutlass13device_kernelIN5flash11enable_sm90INS1_16FlashAttnFwdSm90INS1_25CollectiveMainloopFwdSm90ILi2EN4cute5tupleIJNS5_1CILi1EEES8_S8_EEENS6_IJNS7_ILi64EEESA_SA_EEELi512ENS_10bfloat16_tEfNS_4arch4Sm90ELb0ELb1ELb1ELb0ELb0ELb0ELb0ELb0ELb0ELb1ELb0ELb0EEENS1_21CollectiveEpilogueFwdINS6_IJSA_NS7_ILi512EEESA_EEES9_SC_SE_Li256ELb0ELb1ELb0ELb0EEENS1_30DynamicPersistentTileSchedulerILi256ELi128ELb0ELb1ELb1EEEEEEEEEvNT_6ParamsE,@"STO_CUDA_ENTRY STV_DEFAULT"
_ZN7cutlass13device_kernelIN5flash11enable_sm90INS1_16FlashAttnFwdSm90INS1_25CollectiveMainloopFwdSm90ILi2EN4cute5tupleIJNS5_1CILi1EEES8_S8_EEENS6_IJNS7_ILi64EEESA_SA_EEELi512ENS_10bfloat16_tEfNS_4arch4Sm90ELb0ELb1ELb1ELb0ELb0ELb0ELb0ELb0ELb0ELb1ELb0ELb0EEENS1_21CollectiveEpilogueFwdINS6_IJSA_NS7_ILi512EEESA_EEES9_SC_SE_Li256ELb0ELb1ELb0ELb0EEENS1_30DynamicPersistentTileSchedulerILi256ELi128ELb0ELb1ELb1EEEEEEEEEvNT_6ParamsE:
        /* <DEDUP_REMOVED lines=18> */
.L_x_1714:
[----:B------:R-:W-:Y:S05]  /*0120*/  BSYNC B0 ;  /* 0x0000000000007941 */ /* 0x000fea0003800000 */
.L_x_1713:
        /* <DEDUP_REMOVED lines=37> */
.L_x_1715:
        /* <DEDUP_REMOVED lines=22> */
.L_x_1716:
        /* <DEDUP_REMOVED lines=18> */
.L_x_1717:
        /* <DEDUP_REMOVED lines=22> */
.L_x_1718:
        /* <DEDUP_REMOVED lines=22> */
.L_x_1719:
[----:B------:R-:W-:Y:S01]  /*08c0*/  PLOP3.LUT P0, PT, PT, PT, UP0, 0x80, 0x0 ;  /* 0x000000000000781c */ /* 0x000fe20003f0f008 */
[----:B------:R-:W-:Y:S01]  /*08d0*/  UMOV UR41, 0x1 ;  /* 0x0000000100297882 */ /* 0x000fe20000000000 */
[----:B------:R-:W-:Y:S01]  /*08e0*/  NOP ;  /* 0x0000000000007918 */ /* 0x000fe20000000000 */
[----:B------:R-:W-:Y:S01]  /*08f0*/  USEL UR41, UR41, 0x2, !UP0 ;  /* 0x0000000229297887 */ /* 0x000fe2000c000000 */
[----:B------:R-:W-:Y:S01]  /*0900*/  ULDC.64 UR46, c[0x0][0x208] ;  /* 0x00008200002e7ab9 */ /* 0x000fe20000000a00 */
[----:B012-4-:R-:W-:Y:S08]  /*0910*/  BAR.SYNC.DEFER_BLOCKING 0x0 ;  /* 0x0000000000007b1d */ /* 0x017ff00000010000 */
[----:B------:R-:W-:Y:S05]  /*0920*/  @!P0 BRA `(.L_x_1720) ;  /* 0x0000010000348947 */ /* 0x000fea0003800000 */
.L_x_1721:
[----:B------:R-:W-:-:S08]  /*0930*/  NOP ;  /* 0x0000000000007918 */ /* 0x000fd00000000000 */
[----:B------:R-:W0:Y:S02]  /*0940*/  USETMAXREG.TRY_ALLOC.CTAPOOL UP0, 0xf0 ;  /* 0x000000f0000079c8 */ /* 0x000e240008000600 */
[----:B0-----:R-:W-:-:S13]  /*0950*/  PLOP3.LUT P0, PT, PT, PT, UP0, 0x80, 0x0 ;  /* 0x000000000000781c */ /* 0x001fda0003f0f008 */
[----:B------:R-:W-:Y:S05]  /*0960*/  @!P0 BRA `(.L_x_1721) ;  /* 0xfffffffc00f08947 */ /* 0x000fea000383ffff */
[----:B------:R-:W-:Y:S01]  /*0970*/  LOP3.LUT R2, R0, 0xffffff80, RZ, 0xc0, !PT ;  /* 0xffffff8000027812 */ /* 0x000fe200078ec0ff */
[----:B------:R-:W0:Y:S08]  /*0980*/  S2UR UR4, SR_CTAID.X ;  /* 0x00000000000479c3 */ /* 0x000e300000002500 */
[----:B------:R-:W-:Y:S06]  /*0990*/  BAR.ARV 0x4, 0x180 ;  /* 0x0106000000007b1d */ /* 0x000fec0000002000 */
[----:B------:R-:W-:-:S02]  /*09a0*/  ISETP.NE.AND P0, PT, R2, 0x80, PT ;  /* 0x000000800200780c */ /* 0x000fc40003f05270 */
[----:B------:R-:W0:Y:S11]  /*09b0*/  LDC R2, c[0x0][0xc38] ;  /* 0x00030e00ff027b82 */ /* 0x000e360000000800 */
        /* <DEDUP_REMOVED lines=17> */
[----:B------:R-:W-:Y:S02]  /*0ad0*/  LOP3.LUT R13, R8, 0xfffffffc, RZ, 0xc0, !PT ;  /* 0xfffffffc080d7812 */ /* 0x000fe400078ec0ff */
[----:B------:R-:W-:Y:S02]  /*0ae0*/  LEA.HI R2, R0, R5, RZ, 0x1 ;  /* 0x0000000500027211 */ /* 0x000fe400078f08ff */
[CC--:B------:R-:W-:Y:S01]  /*0af0*/  LEA.HI R7, R3.reuse, R216.reuse, RZ, 0x7 ;  /* 0x000000d803077211 */ /* 0x0c0fe200078f38ff */
[----:B------:R-:W-:Y:S01]  /*0b00*/  IMAD.IADD R13, R216, 0x1, -R13 ;  /* 0x00000001d80d7824 */ /* 0x000fe200078e0a0d */
[----:B------:R-:W-:Y:S02]  /*0b10*/  LOP3.LUT R4, R2, 0x1ffffffe, RZ, 0xc0, !PT ;  /* 0x1ffffffe02047812 */ /* 0x000fe400078ec0ff */
[----:B------:R-:W-:-:S02]  /*0b20*/  LEA.HI R2, R3, R216, RZ, 0x5 ;  /* 0x000000d803027211 */ /* 0x000fc400078f28ff */
[----:B------:R-:W-:Y:S01]  /*0b30*/  LOP3.LUT R11, R7, 0xffffff80, RZ, 0xc0, !PT ;  /* 0xffffff80070b7812 */ /* 0x000fe200078ec0ff */
[----:B------:R-:W-:Y:S01]  /*0b40*/  IMAD.IADD R6, R5, 0x1, -R4 ;  /* 0x0000000105067824 */ /* 0x000fe200078e0a04 */
[----:B------:R-:W-:Y:S01]  /*0b50*/  LOP3.LUT R5, R0, 0xfffffff0, RZ, 0xc0, !PT ;  /* 0xfffffff000057812 */ /* 0x000fe200078ec0ff */
[----:B0-----:R-:W-:Y:S01]  /*0b60*/  ULEA UR43, UR5, UR43, 0x18 ;  /* 0x0000002b052b7291 */ /* 0x001fe2000f8ec03f */
[--C-:B------:R-:W-:Y:S01]  /*0b70*/  SHF.R.S32.HI R4, RZ, 0x5, R2.reuse ;  /* 0x00000005ff047819 */ /* 0x100fe20000011402 */
[C---:B------:R-:W-:Y:S01]  /*0b80*/  IMAD.IADD R11, R216.reuse, 0x1, -R11 ;  /* 0x00000001d80b7824 */ /* 0x040fe200078e0a0b */
[----:B------:R-:W-:Y:S01]  /*0b90*/  SHF.R.S32.HI R9, RZ, 0x1f, R2 ;  /* 0x0000001fff097819 */ /* 0x000fe20000011402 */
[----:B------:R-:W-:Y:S01]  /*0ba0*/  IMAD.IADD R5, R216, 0x1, -R5 ;  /* 0x00000001d8057824 */ /* 0x000fe200078e0a05 */
[----:B------:R-:W-:Y:S01]  /*0bb0*/  LEA.HI R10, R13, R13, RZ, 0x1 ;  /* 0x0000000d0d0a7211 */ /* 0x000fe200078f08ff */
[----:B------:R-:W-:Y:S01]  /*0bc0*/  IMAD.SHL.U32 R6, R6, 0x8, RZ ;  /* 0x0000000806067824 */ /* 0x000fe200078e00ff */
[----:B------:R-:W-:-:S02]  /*0bd0*/  LEA.HI R9, R9, R4, RZ, 0x2 ;  /* 0x0000000409097211 */ /* 0x000fc400078f10ff */
[----:B------:R-:W-:Y:S02]  /*0be0*/  SHF.R.S32.HI R2, RZ, 0x1f, R5 ;  /* 0x0000001fff027819 */ /* 0x000fe40000011405 */
[----:B------:R-:W-:Y:S02]  /*0bf0*/  SHF.R.S32.HI R212, RZ, 0x7, R7 ;  /* 0x00000007ffd47819 */ /* 0x000fe40000011407 */
[----:B------:R-:W-:Y:S02]  /*0c00*/  LEA.HI R8, R2, R5, RZ, 0x3 ;  /* 0x0000000502087211 */ /* 0x000fe400078f18ff */
[----:B------:R-:W-:Y:S01]  /*0c10*/  LOP3.LUT R9, R9, 0x3ffffc, RZ, 0xc0, !PT ;  /* 0x003ffffc09097812 */ /* 0x000fe200078ec0ff */
[----:B------:R-:W-:Y:S01]  /*0c20*/  IMAD R12, R212, 0x100, R5 ;  /* 0x00000100d40c7824 */ /* 0x000fe200078e0205 */
[----:B------:R-:W-:Y:S02]  /*0c30*/  LOP3.LUT R14, R10, 0x1ffffffe, RZ, 0xc0, !PT ;  /* 0x1ffffffe0a0e7812 */ /* 0x000fe400078ec0ff */
[----:B------:R-:W-:Y:S01]  /*0c40*/  SHF.R.S32.HI R0, RZ, 0x1f, R11 ;  /* 0x0000001fff007819 */ /* 0x000fe2000001140b */
[----:B------:R-:W-:Y:S01]  /*0c50*/  IMAD.IADD R9, R4, 0x1, -R9 ;  /* 0x0000000104097824 */ /* 0x000fe200078e0a09 */
[C---:B------:R-:W-:Y:S01]  /*0c60*/  LOP3.LUT R10, R8.reuse, 0xfffffff8, RZ, 0xc0, !PT ;  /* 0xfffffff8080a7812 */ /* 0x040fe200078ec0ff */
[----:B------:R-:W-:Y:S01]  /*0c70*/  IMAD.SHL.U32 R8, R8, 0x40, RZ ;  /* 0x0000004008087824 */ /* 0x000fe200078e00ff */
[CC--:B------:R-:W-:Y:S01]  /*0c80*/  LEA.HI R2, R0.reuse, R11.reuse, RZ, 0x2 ;  /* 0x0000000b00027211 */ /* 0x0c0fe200078f10ff */
[----:B------:R-:W-:Y:S01]  /*0c90*/  IMAD R215, R9, 0x10, R12 ;  /* 0x0000001009d77824 */ /* 0x000fe200078e020c */
[----:B------:R-:W-:Y:S01]  /*0ca0*/  LEA.HI R3, R3, R216, RZ, 0x3 ;  /* 0x000000d803037211 */ /* 0x000fe200078f18ff */
[----:B------:R-:W-:Y:S01]  /*0cb0*/  IMAD.IADD R10, R5, 0x1, -R10 ;  /* 0x00000001050a7824 */ /* 0x000fe200078e0a0a */
[----:B------:R-:W-:Y:S01]  /*0cc0*/  LEA.HI R5, R0, R11, RZ, 0x5 ;  /* 0x0000000b00057211 */ /* 0x000fe200078f28ff */
[----:B------:R-:W-:Y:S01]  /*0cd0*/  IMAD.U32 R215, R215, 0x40, R6 ;  /* 0x00000040d7d77824 */ /* 0x000fe200078e0006 */
[----:B------:R-:W-:Y:S01]  /*0ce0*/  LOP3.LUT R12, R2, 0x7ffffffc, RZ, 0xc0, !PT ;  /* 0x7ffffffc020c7812 */ /* 0x000fe200078ec0ff */
[----:B------:R-:W-:Y:S01]  /*0cf0*/  IMAD.IADD R185, R13, 0x1, -R14 ;  /* 0x000000010db97824 */ /* 0x000fe200078e0a0e */
[----:B------:R-:W-:-:S02]  /*0d00*/  SHF.R.S32.HI R0, RZ, 0x2, R2 ;  /* 0x00000002ff007819 */ /* 0x000fc40000011402 */
[----:B------:R-:W-:Y:S01]  /*0d10*/  SHF.R.S32.HI R9, RZ, 0x1f, R2 ;  /* 0x0000001fff097819 */ /* 0x000fe20000011402 */
[----:B------:R-:W-:Y:S01]  /*0d20*/  IMAD.SHL.U32 R2, R10, 0x40, RZ ;  /* 0x000000400a027824 */ /* 0x000fe200078e00ff */
[----:B------:R-:W-:Y:S01]  /*0d30*/  LOP3.LUT R13, R8, 0x7ffffe00, RZ, 0xc0, !PT ;  /* 0x7ffffe00080d7812 */ /* 0x000fe200078ec0ff */
[----:B------:R-:W-:Y:S01]  /*0d40*/  IMAD.IADD R12, R11, 0x1, -R12 ;  /* 0x000000010b0c7824 */ /* 0x000fe200078e0a0c */
[----:B------:R-:W-:Y:S02]  /*0d50*/  LEA.HI R9, R9, R0, RZ, 0x3 ;  /* 0x0000000009097211 */ /* 0x000fe400078f18ff */
[----:B------:R-:W-:Y:S01]  /*0d60*/  LOP3.LUT R11, R2, 0x1c0, RZ, 0xc0, !PT ;  /* 0x000001c0020b7812 */ /* 0x000fe200078ec0ff */
[----:B------:R-:W-:Y:S01]  /*0d70*/  IMAD R13, R4, 0x400, R13 ;  /* 0x00000400040d7824 */ /* 0x000fe200078e020d */
[----:B------:R-:W-:Y:S01]  /*0d80*/  LOP3.LUT R9, R9, 0xfffffff8, RZ, 0xc0, !PT ;  /* 0xfffffff809097812 */ /* 0x000fe200078ec0ff */
[----:B------:R-:W-:Y:S01]  /*0d90*/  IMAD.SHL.U32 R2, R12, 0x2, RZ ;  /* 0x000000020c027824 */ /* 0x000fe200078e00ff */
[----:B------:R-:W-:-:S02]  /*0da0*/  LOP3.LUT R6, R11, 0x8, R6, 0xf8, !PT ;  /* 0x000000080b067812 */ /* 0x000fc400078ef806 */
[----:B------:R-:W-:Y:S01]  /*0db0*/  SHF.R.U32.HI R11, RZ, 0x3, R11 ;  /* 0x00000003ff0b7819 */ /* 0x000fe2000001160b */
[----:B------:R-:W-:Y:S01]  /*0dc0*/  IMAD.IADD R16, R0, 0x1, -R9 ;  /* 0x0000000100107824 */ /* 0x000fe200078e0a09 */
[----:B------:R-:W-:Y:S02]  /*0dd0*/  SHF.R.S32.HI R5, RZ, 0x5, R5 ;  /* 0x00000005ff057819 */ /* 0x000fe40000011405 */
[----:B------:R-:W-:Y:S02]  /*0de0*/  LOP3.LUT R6, R6, R11, RZ, 0x3c, !PT ;  /* 0x0000000b06067212 */ /* 0x000fe400078e3cff */
[----:B------:R-:W-:Y:S01]  /*0df0*/  R2P PR, R10, 0x6 ;  /* 0x000000060a007804 */ /* 0x000fe20000000000 */
[----:B------:R-:W-:Y:S01]  /*0e00*/  IMAD R16, R5, 0x10, R16 ;  /* 0x0000001005107824 */ /* 0x000fe200078e0210 */
[----:B------:R-:W-:Y:S01]  /*0e10*/  LOP3.LUT R5, R3, 0xfffffff8, RZ, 0xc0, !PT ;  /* 0xfffffff803057812 */ /* 0x000fe200078ec0ff */
[----:B------:R-:W-:Y:S01]  /*0e20*/  IMAD.IADD R6, R13, 0x1, R6 ;  /* 0x000000010d067824 */ /* 0x000fe200078e0206 */
[----:B------:R-:W-:Y:S01]  /*0e30*/  LEA.HI R7, R7, R212, RZ, 0x1 ;  /* 0x000000d407077211 */ /* 0x000fe200078f08ff */
[----:B------:R-:W-:Y:S01]  /*0e40*/  IMAD R185, R185, 0x8, R16 ;  /* 0x00000008b9b97824 */ /* 0x000fe200078e0210 */
[----:B------:R-:W-:Y:S01]  /*0e50*/  SEL R22, R22, 0xffffffc0, !P2 ;  /* 0xffffffc016167807 */ /* 0x000fe20005000000 */
[----:B------:R-:W-:Y:S01]  /*0e60*/  IMAD.IADD R210, R216, 0x1, -R5 ;  /* 0x00000001d8d27824 */ /* 0x000fe200078e0a05 */
[----:B------:R-:W-:-:S02]  /*0e70*/  LEA R18, R6, UR43, 0x1 ;  /* 0x0000002b06127c11 */ /* 0x000fc4000f8e08ff */
[----:B------:R-:W-:Y:S01]  /*0e80*/  LOP3.LUT R7, R7, 0xfffffe, RZ, 0xc0, !PT ;  /* 0x00fffffe07077812 */ /* 0x000fe200078ec0ff */
[----:B------:R-:W-:Y:S01]  /*0e90*/  IMAD.SHL.U32 R184, R210, 0x8, RZ ;  /* 0x00000008d2b87824 */ /* 0x000fe200078e00ff */
[----:B------:R-:W-:Y:S01]  /*0ea0*/  SHF.R.S32.HI R211, RZ, 0x3, R3 ;  /* 0x00000003ffd37819 */ /* 0x000fe20000011403 */
[----:B------:R-:W-:Y:S02]  /*0eb0*/  VIADD R23, R18, 0x26800 ;  /* 0x0002680012177836 */ /* 0x000fe40000000000 */
[C---:B------:R-:W-:Y:S02]  /*0ec0*/  VIADD R191, R184.reuse, 0x40 ;  /* 0x00000040b8bf7836 */ /* 0x040fe40000000000 */
        /* <DEDUP_REMOVED lines=17> */
[----:B------:R-:W-:Y:S02]  /*0fe0*/  IMAD.SHL.U32 R17, R7, 0x100, RZ ;  /* 0x0000010007117824 */ /* 0x000fe400078e00ff */
[----:B------:R-:W-:-:S07]  /*0ff0*/  IMAD.IADD R22, R22, 0x1, R19 ;  /* 0x0000000116167824 */ /* 0x000fce00078e0213 */
.L_x_1826:
[----:B------:R-:W-:Y:S01]  /*1000*/  ULDC UR5, c[0x0][0xc60] ;  /* 0x0003180000057ab9 */ /* 0x000fe20000000800 */
[----:B------:R-:W-:Y:S01]  /*1010*/  UMOV UR8, UR4 ;  /* 0x0000000400087c82 */ /* 0x000fe20008000000 */
[----:B------:R-:W-:-:S11]  /*1020*/  UISETP.NE.AND UP0, UPT, UR5, 0x1, UPT ;  /* 0x000000010500788c */ /* 0x000fd6000bf05270 */
[----:B------:R-:W-:Y:S01]  /*1030*/  @UP0 ULDC UR6, c[0x0][0xc64] ;  /* 0x0003190000060ab9 */ /* 0x000fe20000000800 */
[----:B------:R-:W-:Y:S01]  /*1040*/  @UP0 ULDC UR9, c[0x0][0xc68] ;  /* 0x00031a0000090ab9 */ /* 0x000fe20000000800 */
[----:B------:R-:W-:-:S04]  /*1050*/  UIMAD.WIDE.U32 UR6, UR4, UR6, URZ ;  /* 0x00000006040672a5 */ /* 0x000fc8000f8e003f */
[----:B------:R-:W-:-:S03]  /*1060*/  @UP0 USHF.R.U32.HI UR8, URZ, UR9, UR7 ;  /* 0x000000093f080299 */ /* 0x000fc60008011607 */
[----:B------:R-:W-:Y:S02]  /*1070*/  ULDC UR6, c[0x0][0xc78] ;  /* 0x00031e0000067ab9 */ /* 0x000fe40000000800 */
[----:B------:R-:W-:Y:S02]  /*1080*/  UISETP.GE.AND UP0, UPT, UR8, UR6, UPT ;  /* 0x000000060800728c */ /* 0x000fe4000bf06270 */
[----:B------:R-:W-:-:S04]  /*1090*/  UIADD3 UR6, -UR8, URZ, URZ ;  /* 0x0000003f08067290 */ /* 0x000fc8000fffe13f */
[----:B------:R-:W-:Y:S01]  /*10a0*/  PLOP3.LUT P0, PT, PT, PT, UP0, 0x80, 0x0 ;  /* 0x000000000000781c */ /* 0x000fe20003f0f008 */
[----:B------:R-:W-:-:S12]  /*10b0*/  UIMAD UR9, UR5, UR6, UR4 ;  /* 0x00000006050972a4 */ /* 0x000fd8000f8e0204 */
[----:B01234-:R-:W-:Y:S05]  /*10c0*/  @!P0 BRA `(.L_x_1722) ;  /* 0x0000000000208947 */ /* 0x01ffea0003800000 */
[----:B------:R-:W-:Y:S01]  /*10d0*/  ULDC UR7, c[0x0][0xc6c] ;  /* 0x00031b0000077ab9 */ /* 0x000fe20000000800 */
[----:B------:R-:W-:Y:S01]  /*10e0*/  UMOV UR6, UR9 ;  /* 0x0000000900067c82 */ /* 0x000fe20008000000 */
[----:B------:R-:W-:-:S11]  /*10f0*/  UISETP.NE.AND UP0, UPT, UR7, 0x1, UPT ;  /* 0x000000010700788c */ /* 0x000fd6000bf05270 */
[----:B------:R-:W-:Y:S02]  /*1100*/  @UP0 ULDC.64 UR10, c[0x0][0xc70] ;  /* 0x00031c00000a0ab9 */ /* 0x000fe40000000a00 */
[----:B------:R-:W-:-:S04]  /*1110*/  UIMAD.WIDE.U32 UR4, UR9, UR10, URZ ;  /* 0x0000000a090472a5 */ /* 0x000fc8000f8e003f */
[----:B------:R-:W-:-:S04]  /*1120*/  @UP0 USHF.R.U32.HI UR6, URZ, UR11, UR5 ;  /* 0x0000000b3f060299 */ /* 0x000fc80008011605 */
[----:B------:R-:W-:Y:S01]  /*1130*/  UIMAD UR4, UR6, UR7, URZ ;  /* 0x00000007060472a4 */ /* 0x000fe2000f8e023f */
[----:B------:R-:W-:Y:S11]  /*1140*/  BRA `(.L_x_1723) ;  /* 0x00000000001c7947 */ /* 0x000ff60003800000 */
.L_x_1722:
[----:B------:R-:W-:Y:S01]  /*1150*/  ULDC UR7, c[0x0][0xc54] ;  /* 0x0003150000077ab9 */ /* 0x000fe20000000800 */
[----:B------:R-:W-:Y:S01]  /*1160*/  UMOV UR6, UR9 ;  /* 0x0000000900067c82 */ /* 0x000fe20008000000 */
[----:B------:R-:W-:-:S11]  /*1170*/  UISETP.NE.AND UP0, UPT, UR7, 0x1, UPT ;  /* 0x000000010700788c */ /* 0x000fd6000bf05270 */
[----:B------:R-:W-:Y:S02]  /*1180*/  @UP0 ULDC.64 UR10, c[0x0][0xc58] ;  /* 0x00031600000a0ab9 */ /* 0x000fe40000000a00 */
[----:B------:R-:W-:-:S04]  /*1190*/  UIMAD.WIDE.U32 UR4, UR9, UR10, URZ ;  /* 0x0000000a090472a5 */ /* 0x000fc8000f8e003f */
[----:B------:R-:W-:-:S04]  /*11a0*/  @UP0 USHF.R.U32.HI UR6, URZ, UR11, UR5 ;  /* 0x0000000b3f060299 */ /* 0x000fc80008011605 */
[----:B------:R-:W-:-:S12]  /*11b0*/  UIMAD UR4, UR6, UR7, URZ ;  /* 0x00000007060472a4 */ /* 0x000fd8000f8e023f */
.L_x_1723:
[----:B------:R-:W-:Y:S01]  /*11c0*/  ULDC UR39, c[0x0][0xc48] ;  /* 0x0003120000277ab9 */ /* 0x000fe20000000800 */
[----:B------:R-:W-:Y:S01]  /*11d0*/  ULDC.64 UR10, c[0x0][0x418] ;  /* 0x00010600000a7ab9 */ /* 0x000fe20000000a00 */
[----:B------:R-:W-:Y:S02]  /*11e0*/  UISETP.NE.AND UP1, UPT, UR39, 0x1, UPT ;  /* 0x000000012700788c */ /* 0x000fe4000bf25270 */
[----:B------:R-:W-:Y:S02]  /*11f0*/  UISETP.NE.U32.AND UP0, UPT, UR10, URZ, UPT ;  /* 0x0000003f0a00728c */ /* 0x000fe4000bf05070 */
[----:B------:R-:W-:Y:S02]  /*1200*/  UIADD3 UR4, UR9, -UR4, URZ ;  /* 0x8000000409047290 */ /* 0x000fe4000fffe03f */
[----:B------:R-:W-:Y:S01]  /*1210*/  UISETP.NE.AND.EX UP0, UPT, UR11, URZ, UPT, UP0 ;  /* 0x0000003f0b00728c */ /* 0x000fe2000bf05300 */
[----:B------:R-:W-:Y:S01]  /*1220*/  ULDC UR7, c[0x0][0xc54] ;  /* 0x0003150000077ab9 */ /* 0x000fe20000000800 */
[----:B------:R-:W-:Y:S01]  /*1230*/  ULDC UR49, c[0x0][0x424] ;  /* 0x0001090000317ab9 */ /* 0x000fe20000000800 */
[----:B------:R-:W-:-:S02]  /*1240*/  UISETP.NE.AND UP2, UPT, UR45, 0x1, UPT ;  /* 0x000000012d00788c */ /* 0x000fc4000bf45270 */
[----:B------:R-:W-:Y:S02]  /*1250*/  ULOP3.LUT UR5, URZ, UR6, URZ, 0x33, !UPT ;  /* 0x000000063f057292 */ /* 0x000fe4000f8e333f */
[----:B------:R-:W-:Y:S02]  /*1260*/  UIMAD UR8, UR8, UR7, UR4 ;  /* 0x00000007080872a4 */ /* 0x000fe4000f8e0204 */
[----:B------:R-:W-:Y:S01]  /*1270*/  USEL UR49, UR49, 0x1, UP0 ;  /* 0x0000000131317887 */ /* 0x000fe20008000000 */
[----:B------:R-:W-:Y:S01]  /*1280*/  PLOP3.LUT P0, PT, PT, PT, UP2, 0x80, 0x0 ;  /* 0x000000000000781c */ /* 0x000fe20003f0f028 */
[----:B------:R-:W-:Y:S01]  /*1290*/  ULDC UR40, c[0x0][0xc3c] ;  /* 0x00030f0000287ab9 */ /* 0x000fe20000000800 */
[----:B------:R-:W-:Y:S01]  /*12a0*/  ULDC UR6, c[0x0][0x2f0] ;  /* 0x0000bc0000067ab9 */ /* 0x000fe20000000800 */
[----:B------:R-:W-:Y:S01]  /*12b0*/  @UP1 ULDC UR4, c[0x0][0xc4c] ;  /* 0x0003130000041ab9 */ /* 0x000fe20000000800 */
[----:B------:R-:W-:Y:S02]  /*12c0*/  UIADD3 UR40, UR5, UR40, URZ ;  /* 0x0000002805287290 */ /* 0x000fe4000fffe03f */
[----:B------:R-:W-:-:S02]  /*12d0*/  UIMAD.WIDE.U32 UR4, UR8, UR4, URZ ;  /* 0x00000004080472a5 */ /* 0x000fc4000f8e003f */
[----:B------:R-:W-:Y:S01]  /*12e0*/  UIMAD UR7, UR49, UR6, 0x3f ;  /* 0x0000003f310774a4 */ /* 0x000fe2000f8e0206 */
[----:B------:R-:W-:Y:S01]  /*12f0*/  @UP1 ULDC UR9, c[0x0][0xc50] ;  /* 0x0003140000091ab9 */ /* 0x000fe20000000800 */
[----:B------:R-:W-:Y:S01]  /*1300*/  UMOV UR42, UR8 ;  /* 0x00000008002a7c82 */ /* 0x000fe20008000000 */
[----:B------:R-:W-:Y:S02]  /*1310*/  @UP1 USHF.R.U32.HI UR42, URZ, UR9, UR5 ;  /* 0x000000093f2a1299 */ /* 0x000fe40008011605 */
[----:B------:R-:W-:Y:S02]  /*1320*/  USHF.R.S32.HI UR4, URZ, 0x1f, UR7 ;  /* 0x0000001f3f047899 */ /* 0x000fe40008011407 */
[----:B------:R-:W-:Y:S02]  /*1330*/  UIADD3 UR5, -UR42, URZ, URZ ;  /* 0x0000003f2a057290 */ /* 0x000fe4000fffe13f */
[----:B------:R-:W-:Y:S02]  /*1340*/  ULEA.HI UR4, UR4, UR7, URZ, 0x6 ;  /* 0x0000000704047291 */ /* 0x000fe4000f8f303f */
[----:B------:R-:W-:-:S02]  /*1350*/  USHF.L.U32 UR40, UR40, 0x6, URZ ;  /* 0x0000000628287899 */ /* 0x000fc4000800063f */
[----:B------:R-:W-:Y:S02]  /*1360*/  UIMAD UR39, UR39, UR5, UR8 ;  /* 0x00000005272772a4 */ /* 0x000fe4000f8e0208 */
[----:B------:R-:W-:Y:S01]  /*1370*/  USHF.R.S32.HI UR50, URZ, 0x6, UR4 ;  /* 0x000000063f327899 */ /* 0x000fe20008011404 */
[----:B------:R-:W-:Y:S11]  /*1380*/  @!P0 BRA `(.L_x_1724) ;  /* 0x0000002000348947 */ /* 0x000ff60003800000 */
[----:B------:R-:W0:Y:S01]  /*1390*/  LDC R0, c[0x0][0x448] ;  /* 0x00011200ff007b82 */ /* 0x000e220000000800 */
[----:B------:R-:W-:Y:S01]  /*13a0*/  UIADD3 UR7, UR40, 0x3f, URZ ;  /* 0x0000003f28077890 */ /* 0x000fe2000fffe03f */
[----:B------:R-:W-:Y:S02]  /*13b0*/  ULDC UR5, c[0x0][0x288] ;  /* 0x0000a20000057ab9 */ /* 0x000fe40000000800 */
[----:B------:R-:W-:-:S04]  /*13c0*/  UIADD3 UR4, -UR5, 0x1, URZ ;  /* 0x0000000105047890 */ /* 0x000fc8000fffe13f */
[----:B------:R-:W1:Y:S01]  /*13d0*/  LDC.64 R6, c[0x0][0x9e0] ;  /* 0x00027800ff067b82 */ /* 0x000e620000000a00 */
[----:B------:R-:W-:Y:S01]  /*13e0*/  UIMAD UR4, UR49, UR6, UR4 ;  /* 0x00000006310472a4 */ /* 0x000fe2000f8e0204 */
[----:B0-----:R-:W-:Y:S01]  /*13f0*/  ISETP.NE.AND P1, PT, R0, 0x1, PT ;  /* 0x000000010000780c */ /* 0x001fe20003f25270 */
[----:B------:R-:W-:Y:S01]  /*1400*/  IMAD.U32 R0, RZ, RZ, UR7 ;  /* 0x00000007ff007e24 */ /* 0x000fe2000f8e00ff */
[----:B-1----:R-:W-:-:S11]  /*1410*/  ISETP.GE.AND P2, PT, R7, 0x1, PT ;  /* 0x000000010700780c */ /* 0x002fd60003f46270 */
[----:B------:R-:W0:Y:S08]  /*1420*/  @P1 LDC R3, c[0x0][0x44c] ;  /* 0x00011300ff031b82 */ /* 0x000e300000000800 */
[----:B------:R-:W1:Y:S01]  /*1430*/  @P1 LDC R4, c[0x0][0x450] ;  /* 0x00011400ff041b82 */ /* 0x000e620000000800 */
[----:B0-----:R-:W-:-:S05]  /*1440*/  @P1 IMAD.HI.U32 R3, R3, UR7, RZ ;  /* 0x0000000703031c27 */ /* 0x001fca000f8e00ff */
[----:B-1----:R-:W-:-:S05]  /*1450*/  @P1 SHF.R.U32.HI R0, RZ, R4, R3 ;  /* 0x00000004ff001219 */ /* 0x002fca0000011603 */
[----:B------:R-:W-:-:S04]  /*1460*/  VIADD R9, R0, UR4 ;  /* 0x0000000400097c36 */ /* 0x000fc80008000000 */
[----:B------:R-:W-:Y:S01]  /*1470*/  IMAD.IADD R0, R9, 0x1, R6 ;  /* 0x0000000109007824 */ /* 0x000fe200078e0206 */
[----:B------:R-:W-:Y:S06]  /*1480*/  @!P2 BRA `(.L_x_1725) ;  /* 0x000000000040a947 */ /* 0x000fec0003800000 */
[C---:B------:R-:W-:Y:S01]  /*1490*/  ISETP.GT.AND P0, PT, R9.reuse, RZ, PT ;  /* 0x000000ff0900720c */ /* 0x040fe20003f04270 */
[----:B------:R-:W-:-:S12]  /*14a0*/  VIADD R3, R9, 0xffffffff ;  /* 0xffffffff09037836 */ /* 0x000fd80000000000 */
[----:B------:R-:W-:Y:S05]  /*14b0*/  @P0 BRA `(.L_x_1726) ;  /* 0x00000000001c0947 */ /* 0x000fea0003800000 */
[----:B------:R-:W-:Y:S01]  /*14c0*/  ISETP.NE.AND P0, PT, R7, 0x1, PT ;  /* 0x000000010700780c */ /* 0x000fe20003f05270 */
[----:B------:R-:W-:-:S12]  /*14d0*/  IMAD.MOV R3, RZ, RZ, -R9 ;  /* 0x000000ffff037224 */ /* 0x000fd800078e0a09 */
[----:B------:R-:W0:Y:S02]  /*14e0*/  @P0 LDC.64 R4, c[0x0][0x9e8] ;  /* 0x00027a00ff040b82 */ /* 0x000e240000000a00 */
[----:B0-----:R-:W-:-:S05]  /*14f0*/  @P0 IMAD.HI.U32 R4, R3, R4, RZ ;  /* 0x0000000403040227 */ /* 0x001fca00078e00ff */
[----:B------:R-:W-:-:S04]  /*1500*/  @P0 SHF.R.U32.HI R3, RZ, R5, R4 ;  /* 0x00000005ff030219 */ /* 0x000fc80000011604 */
[----:B------:R-:W-:Y:S01]  /*1510*/  LOP3.LUT R3, RZ, R3, RZ, 0x33, !PT ;  /* 0x00000003ff037212 */ /* 0x000fe200078e33ff */
[----:B------:R-:W-:Y:S06]  /*1520*/  BRA `(.L_x_1727) ;  /* 0x0000000000107947 */ /* 0x000fec0003800000 */
.L_x_1726:
[----:B------:R-:W-:-:S13]  /*1530*/  ISETP.NE.AND P0, PT, R7, 0x1, PT ;  /* 0x000000010700780c */ /* 0x000fda0003f05270 */
[----:B------:R-:W0:Y:S02]  /*1540*/  @P0 LDC.64 R4, c[0x0][0x9e8] ;  /* 0x00027a00ff040b82 */ /* 0x000e240000000a00 */
[----:B0-----:R-:W-:-:S05]  /*1550*/  @P0 IMAD.HI.U32 R4, R3, R4, RZ ;  /* 0x0000000403040227 */ /* 0x001fca00078e00ff */
[----:B------:R-:W-:-:S07]  /*1560*/  @P0 SHF.R.U32.HI R3, RZ, R5, R4 ;  /* 0x00000005ff030219 */ /* 0x000fce0000011604 */
.L_x_1727:
[----:B------:R-:W-:-:S05]  /*1570*/  IMAD R3, R3, R7, R7 ;  /* 0x0000000703037224 */ /* 0x000fca00078e0207 */
[----:B------:R-:W-:-:S07]  /*1580*/  VIMNMX R0, R0, R3, PT ;  /* 0x0000000300007248 */ /* 0x000fce0003fe0100 */
.L_x_1725:
[----:B------:R-:W0:Y:S01]  /*1590*/  @P1 LDC R5, c[0x0][0x44c] ;  /* 0x00011300ff051b82 */ /* 0x000e220000000800 */
[----:B------:R-:W-:Y:S01]  /*15a0*/  VIADD R0, R0, 0x3f ;  /* 0x0000003f00007836 */ /* 0x000fe20000000000 */
[----:B------:R-:W-:Y:S01]  /*15b0*/  UIMAD UR6, UR49, UR6, -UR5 ;  /* 0x00000006310672a4 */ /* 0x000fe2000f8e0a05 */
[----:B------:R-:W-:Y:S01]  /*15c0*/  IMAD.U32 R4, RZ, RZ, UR40 ;  /* 0x00000028ff047e24 */ /* 0x000fe2000f8e00ff */
[----:B------:R-:W-:Y:S02]  /*15d0*/  ULDC UR4, c[0x0][0x9dc] ;  /* 0x0002770000047ab9 */ /* 0x000fe40000000800 */
[----:B------:R-:W-:Y:S02]  /*15e0*/  SHF.R.S32.HI R3, RZ, 0x1f, R0 ;  /* 0x0000001fff037819 */ /* 0x000fe40000011400 */
[----:B------:R-:W1:Y:S02]  /*15f0*/  @P1 LDC R6, c[0x0][0x450] ;  /* 0x00011400ff061b82 */ /* 0x000e640000000800 */
[----:B------:R-:W-:-:S04]  /*1600*/  LEA.HI R3, R3, R0, RZ, 0x6 ;  /* 0x0000000003037211 */ /* 0x000fc800078f30ff */
[----:B------:R-:W-:Y:S01]  /*1610*/  SHF.R.S32.HI R3, RZ, 0x6, R3 ;  /* 0x00000006ff037819 */ /* 0x000fe20000011403 */
[----:B0-----:R-:W-:-:S05]  /*1620*/  @P1 IMAD.HI.U32 R5, R5, UR40, RZ ;  /* 0x0000002805051c27 */ /* 0x001fca000f8e00ff */
[----:B-1----:R-:W-:-:S05]  /*1630*/  @P1 SHF.R.U32.HI R4, RZ, R6, R5 ;  /* 0x00000006ff041219 */ /* 0x002fca0000011605 */
[----:B------:R-:W-:Y:S01]  /*1640*/  VIADD R0, R4, UR6 ;  /* 0x0000000604007c36 */ /* 0x000fe20008000000 */
[----:B------:R-:W-:-:S03]  /*1650*/  VIMNMX R4, R3, UR50, PT ;  /* 0x0000003203047c48 */ /* 0x000fc6000bfe0100 */
[----:B------:R-:W-:Y:S01]  /*1660*/  VIADD R3, R0, -UR4 ;  /* 0x8000000400037c36 */ /* 0x000fe20008000000 */
[----:B------:R-:W-:Y:S06]  /*1670*/  @!P2 BRA `(.L_x_1728) ;  /* 0x00000000003ca947 */ /* 0x000fec0003800000 */
[----:B------:R-:W-:-:S13]  /*1680*/  ISETP.GT.AND P0, PT, R0, -0x1, PT ;  /* 0xffffffff0000780c */ /* 0x000fda0003f04270 */
[----:B------:R-:W-:Y:S05]  /*1690*/  @P0 BRA `(.L_x_1729) ;  /* 0x00000000001c0947 */ /* 0x000fea0003800000 */
[----:B------:R-:W-:Y:S02]  /*16a0*/  ISETP.NE.AND P0, PT, R7, 0x1, PT ;  /* 0x000000010700780c */ /* 0x000fe40003f05270 */
[----:B------:R-:W-:-:S11]  /*16b0*/  LOP3.LUT R5, RZ, R0, RZ, 0x33, !PT ;  /* 0x00000000ff057212 */ /* 0x000fd600078e33ff */
[----:B------:R-:W0:Y:S02]  /*16c0*/  @P0 LDC.64 R8, c[0x0][0x9e8] ;  /* 0x00027a00ff080b82 */ /* 0x000e240000000a00 */
[----:B0-----:R-:W-:-:S05]  /*16d0*/  @P0 IMAD.HI.U32 R0, R5, R8, RZ ;  /* 0x0000000805000227 */ /* 0x001fca00078e00ff */
[----:B------:R-:W-:-:S04]  /*16e0*/  @P0 SHF.R.U32.HI R5, RZ, R9, R0 ;  /* 0x00000009ff050219 */ /* 0x000fc80000011600 */
[----:B------:R-:W-:Y:S01]  /*16f0*/  LOP3.LUT R0, RZ, R5, RZ, 0x33, !PT ;  /* 0x00000005ff007212 */ /* 0x000fe200078e33ff */
[----:B------:R-:W-:Y:S06]  /*1700*/  BRA `(.L_x_1730) ;  /* 0x0000000000107947 */ /* 0x000fec0003800000 */
.L_x_1729:
[----:B------:R-:W-:-:S13]  /*1710*/  ISETP.NE.AND P0, PT, R7, 0x1, PT ;  /* 0x000000010700780c */ /* 0x000fda0003f05270 */
[----:B------:R-:W0:Y:S02]  /*1720*/  @P0 LDC.64 R8, c[0x0][0x9e8] ;  /* 0x00027a00ff080b82 */ /* 0x000e240000000a00 */
[----:B0-----:R-:W-:-:S05]  /*1730*/  @P0 IMAD.HI.U32 R6, R0, R8, RZ ;  /* 0x0000000800060227 */ /* 0x001fca00078e00ff */
[----:B------:R-:W-:-:S07]  /*1740*/  @P0 SHF.R.U32.HI R0, RZ, R9, R6 ;  /* 0x00000009ff000219 */ /* 0x000fce0000011606 */
.L_x_1730:
[----:B------:R-:W-:-:S05]  /*1750*/  IMAD R0, R0, R7, RZ ;  /* 0x0000000700007224 */ /* 0x000fca00078e02ff */
[----:B------:R-:W-:-:S07]  /*1760*/  VIMNMX R3, R3, R0, !PT ;  /* 0x0000000003037248 */ /* 0x000fce0007fe0100 */
.L_x_1728:
[----:B------:R-:W-:Y:S01]  /*1770*/  SHF.R.S32.HI R6, RZ, 0x1f, R3 ;  /* 0x0000001fff067819 */ /* 0x000fe20000011403 */
[----:B------:R-:W-:Y:S01]  /*1780*/  IMAD.MOV.U32 R0, RZ, RZ, RZ ;  /* 0x000000ffff007224 */ /* 0x000fe200078e00ff */
[----:B------:R-:W-:Y:S02]  /*1790*/  PLOP3.LUT P0, PT, PT, PT, PT, 0x80, 0x0 ;  /* 0x000000000000781c */ /* 0x000fe40003f0f070 */
[----:B------:R-:W-:Y:S02]  /*17a0*/  CS2R R150, SRZ ;  /* 0x0000000000967805 */ /* 0x000fe4000001ff00 */
[----:B------:R-:W-:Y:S01]  /*17b0*/  LEA.HI R6, R6, R3, RZ, 0x6 ;  /* 0x0000000306067211 */ /* 0x000fe200078f30ff */
[----:B------:R-:W-:Y:S01]  /*17c0*/  IMAD.MOV.U32 R3, RZ, RZ, RZ ;  /* 0x000000ffff037224 */ /* 0x000fe200078e00ff */
[----:B------:R-:W-:Y:S02]  /*17d0*/  CS2R R148, SRZ ;  /* 0x0000000000947805 */ /* 0x000fe4000001ff00 */
[----:B------:R-:W-:-:S02]  /*17e0*/  CS2R R168, SRZ ;  /* 0x0000000000a87805 */ /* 0x000fc4000001ff00 */
[----:B------:R-:W-:Y:S02]  /*17f0*/  SHF.R.S32.HI R5, RZ, 0x6, R6 ;  /* 0x00000006ff057819 */ /* 0x000fe40000011406 */
[----:B------:R-:W-:Y:S02]  /*1800*/  CS2R R166, SRZ ;  /* 0x0000000000a67805 */ /* 0x000fe4000001ff00 */
[----:B------:R-:W-:Y:S02]  /*1810*/  CS2R R144, SRZ ;  /* 0x0000000000907805 */ /* 0x000fe4000001ff00 */
[----:B------:R-:W-:Y:S02]  /*1820*/  CS2R R164, SRZ ;  /* 0x0000000000a47805 */ /* 0x000fe4000001ff00 */
[----:B------:R-:W-:Y:S02]  /*1830*/  VIMNMX R5, RZ, R5, !PT ;  /* 0x00000005ff057248 */ /* 0x000fe40007fe0100 */
[----:B------:R-:W-:-:S02]  /*1840*/  CS2R R140, SRZ ;  /* 0x00000000008c7805 */ /* 0x000fc4000001ff00 */
[----:B------:R-:W-:Y:S02]  /*1850*/  CS2R R162, SRZ ;  /* 0x0000000000a27805 */ /* 0x000fe4000001ff00 */
[----:B------:R-:W-:Y:S02]  /*1860*/  CS2R R136, SRZ ;  /* 0x0000000000887805 */ /* 0x000fe4000001ff00 */
[----:B------:R-:W-:Y:S02]  /*1870*/  ISETP.GT.AND P1, PT, R4, R5, PT ;  /* 0x000000050400720c */ /* 0x000fe40003f24270 */
        /* <DEDUP_REMOVED lines=54> */
[----:B------:R-:W-:Y:S01]  /*1be0*/  CS2R R26, SRZ ;  /* 0x00000000001a7805 */ /* 0x000fe2000001ff00 */
[----:B------:R-:W-:Y:S01]  /*1bf0*/  IMAD.MOV.U32 R21, RZ, RZ, RZ ;  /* 0x000000ffff157224 */ /* 0x000fe200078e00ff */
[----:B------:R-:W-:Y:S06]  /*1c00*/  @!P1 BRA `(.L_x_1731) ;  /* 0x000000c000b89947 */ /* 0x000fec0003800000 */
        /* <DEDUP_REMOVED lines=14> */
.L_x_1732:
[----:B------:R-:W-:Y:S01]  /*1cf0*/  ULEA UR21, UR36, UR43, 0x3 ;  /* 0x0000002b24157291 */ /* 0x000fe2000f8e183f */
[----:B------:R-:W-:-:S05]  /*1d00*/  IMAD.U32 R0, RZ, RZ, UR37 ;  /* 0x00000025ff007e24 */ /* 0x000fca000f8e00ff */
[----:B------:R-:W-:-:S04]  /*1d10*/  SHF.L.U32 R0, R0, 0x1f, RZ ;  /* 0x0000001f00007819 */ /* 0x000fc800000006ff */
[----:B------:R-:W0:Y:S02]  /*1d20*/  SYNCS.PHASECHK.TRANS64.TRYWAIT P1, [UR21+0x28c50], R0 ;  /* 0x028c5000ff0075a7 */ /* 0x000e240008020155 */
[----:B0-----:R-:W-:Y:S05]  /*1d30*/  @!P1 BRA `(.L_x_1733) ;  /* 0x0000014400349947 */ /* 0x001fea0003800000 */
.L_x_1952:
[----:B------:R-:W-:Y:S01]  /*1d40*/  BAR.SYNC.DEFER_BLOCKING 0xe, 0x100 ;  /* 0x0384000000007b1d */ /* 0x000fe20000010000 */
[----:B------:R-:W-:Y:S01]  /*1d50*/  UIADD3 UR4, UR43, 0x26800, URZ ;  /* 0x000268002b047890 */ /* 0x000fe2000fffe03f */
[----:B------:R-:W-:Y:S01]  /*1d60*/  VIADD R4, R4, 0xfffffffe ;  /* 0xfffffffe04047836 */ /* 0x000fe20000000000 */
[----:B------:R-:W-:Y:S01]  /*1d70*/  ULEA UR18, UR36, UR20, 0xc ;  /* 0x0000001424127291 */ /* 0x000fe2000f8e603f */
[----:B0-----:R-:W-:Y:S01]  /*1d80*/  IMAD.U32 R0, RZ, RZ, UR21 ;  /* 0x00000015ff007e24 */ /* 0x001fe2000f8e00ff */
[----:B------:R-:W-:Y:S01]  /*1d90*/  USHF.R.U32.HI UR4, URZ, 0x4, UR4 ;  /* 0x000000043f047899 */ /* 0x000fe20008011604 */
[----:B------:R-:W-:Y:S01]  /*1da0*/  UMOV UR19, 0x40000040 ;  /* 0x4000004000137882 */ /* 0x000fe20000000000 */
[----:B------:R-:W-:Y:S02]  /*1db0*/  UMOV UR17, 0x40000040 ;  /* 0x4000004000117882 */ /* 0x000fe40000000000 */
[----:B------:R-:W-:Y:S01]  /*1dc0*/  ULOP3.LUT UR4, UR4, 0x3fff, URZ, 0xc0, !UPT ;  /* 0x00003fff04047892 */ /* 0x000fe2000f8ec03f */
[----:B------:R-:W0:Y:S01]  /*1dd0*/  S2R R3, SR_TID.X ;  /* 0x0000000000037919 */ /* 0x000e220000002100 */
[----:B------:R-:W-:Y:S01]  /*1de0*/  UIADD3 UR6, UR18, 0x80, URZ ;  /* 0x0000008012067890 */ /* 0x000fe2000fffe03f */
[----:B------:R-:W-:Y:S01]  /*1df0*/  ISETP.GE.AND P1, PT, R4, R5, PT ;  /* 0x000000050400720c */ /* 0x000fe20003f26270 */
[----:B------:R-:W-:Y:S01]  /*1e00*/  ULOP3.LUT UR16, UR4, 0x10000, URZ, 0xfc, !UPT ;  /* 0x0001000004107892 */ /* 0x000fe2000f8efc3f */
[----:B------:R-:W-:Y:S01]  /*1e10*/  UMOV UR7, 0x40000040 ;  /* 0x4000004000077882 */ /* 0x000fe20000000000 */
[----:B------:R-:W-:-:S02]  /*1e20*/  UMOV UR5, 0x40000040 ;  /* 0x4000004000057882 */ /* 0x000fc40000000000 */
[----:B------:R-:W-:Y:S02]  /*1e30*/  UIADD3 UR4, UR16, 0x2, URZ ;  /* 0x0000000210047890 */ /* 0x000fe4000fffe03f */
[----:B------:R-:W-:Y:S02]  /*1e40*/  UIADD3 UR10, UR18, 0x100, URZ ;  /* 0x00000100120a7890 */ /* 0x000fe4000fffe03f */
[----:B------:R-:W-:Y:S01]  /*1e50*/  UIADD3 UR8, UR16, 0x4, URZ ;  /* 0x0000000410087890 */ /* 0x000fe2000fffe03f */
[----:B------:R-:W-:Y:S01]  /*1e60*/  UMOV UR11, 0x40000040 ;  /* 0x40000040000b7882 */ /* 0x000fe20000000000 */
[----:B------:R-:W-:Y:S01]  /*1e70*/  WARPGROUP.ARRIVE ;  /* 0x00000000000079c5 */ /* 0x000fe20000000000 */
[----:B------:R-:W-:Y:S01]  /*1e80*/  UMOV UR9, 0x40000040 ;  /* 0x4000004000097882 */ /* 0x000fe20000000000 */
[----:B------:R-:W-:Y:S02]  /*1e90*/  UIADD3 UR14, UR18, 0x180, URZ ;  /* 0x00000180120e7890 */ /* 0x000fe4000fffe03f */
[----:B------:R-:W-:-:S02]  /*1ea0*/  UIADD3 UR12, UR16, 0x6, URZ ;  /* 0x00000006100c7890 */ /* 0x000fc4000fffe03f */
[----:B------:R-:W-:Y:S01]  /*1eb0*/  HGMMA.64x256x16.F32.BF16 R24, gdesc[UR16].tnspB, RZ, !UPT, gsb0 ;  /* 0x43e00000101879f0 */ /* 0x000fe2000c0018ff */
[----:B------:R-:W-:Y:S01]  /*1ec0*/  UMOV UR15, 0x40000040 ;  /* 0x40000040000f7882 */ /* 0x000fe20000000000 */
        /* <DEDUP_REMOVED lines=20> */
.L_x_1739:
[----:B------:R-:W-:Y:S01]  /*2010*/  BAR.SYNC.DEFER_BLOCKING 0xe, 0x100 ;  /* 0x0384000000007b1d */ /* 0x000fe20000010000 */
[----:B------:R-:W-:Y:S01]  /*2020*/  IMAD.U32 R3, RZ, RZ, UR36 ;  /* 0x00000024ff037e24 */ /* 0x000fe2000f8e00ff */
[----:B------:R-:W-:Y:S01]  /*2030*/  UIADD3 UR36, UR36, 0x1, URZ ;  /* 0x0000000124247890 */ /* 0x000fe2000fffe03f */
[C---:B------:R-:W-:Y:S01]  /*2040*/  ISETP.GT.AND P3, PT, R4.reuse, R5, PT ;  /* 0x000000050400720c */ /* 0x040fe20003f64270 */
[----:B------:R-:W-:Y:S02]  /*2050*/  VIADD R4, R4, 0xffffffff ;  /* 0xffffffff04047836 */ /* 0x000fe40000000000 */
[----:B01----:R-:W-:Y:S01]  /*2060*/  IMAD R0, R3, 0x40, R16 ;  /* 0x0000004003007824 */ /* 0x003fe200078e0210 */
        /* <DEDUP_REMOVED lines=137> */
.L_x_1735:
[----:B------:R-:W-:Y:S01]  /*2900*/  ULEA UR21, UR36, UR43, 0x3 ;  /* 0x0000002b24157291 */ /* 0x000fe2000f8e183f */
[----:B------:R-:W-:-:S05]  /*2910*/  IMAD.U32 R0, RZ, RZ, UR37 ;  /* 0x00000025ff007e24 */ /* 0x000fca000f8e00ff */
[----:B------:R-:W-:-:S04]  /*2920*/  SHF.L.U32 R0, R0, 0x1f, RZ ;  /* 0x0000001f00007819 */ /* 0x000fc800000006ff */
[----:B------:R0:W1:Y:S01]  /*2930*/  SYNCS.PHASECHK.TRANS64.TRYWAIT P1, [UR21+0x28c50], R0 ;  /* 0x028c5000ff0075a7 */ /* 0x0000620008020155 */
[----:B------:R-:W-:Y:S05]  /*2940*/  @!P0 BRA `(.L_x_1736) ;  /* 0x0000000000048947 */ /* 0x000fea0003800000 */
[----:B------:R-:W-:Y:S01]  /*2950*/  BPT.TRAP 0x1 ;  /* 0x000000040000795c */ /* 0x000fe20000300000 */
.L_x_1736:
[----:B-1----:R-:W-:Y:S05]  /*2960*/  @P1 BRA `(.L_x_1737) ;  /* 0x0000000000081947 */ /* 0x002fea0003800000 */
[----:B------:R-:W1:Y:S02]  /*2970*/  SYNCS.PHASECHK.TRANS64.TRYWAIT P1, [UR21+0x28c50], R0 ;  /* 0x028c5000ff0075a7 */ /* 0x000e640008020155 */
[----:B-1----:R-:W-:Y:S05]  /*2980*/  @!P1 BRA `(.L_x_1738) ;  /* 0x0000013800389947 */ /* 0x002fea0003800000 */
.L_x_1737:
[----:B------:R-:W-:Y:S01]  /*2990*/  ULEA UR18, UR36, UR20, 0xc ;  /* 0x0000001424127291 */ /* 0x000fe2000f8e603f */
[----:B------:R-:W-:Y:S01]  /*29a0*/  WARPGROUP.ARRIVE ;  /* 0x00000000000079c5 */ /* 0x000fe20000000000 */
[----:B------:R-:W-:Y:S01]  /*29b0*/  UMOV UR19, 0x40000040 ;  /* 0x4000004000137882 */ /* 0x000fe20000000000 */
[----:B------:R-:W-:Y:S01]  /*29c0*/  UMOV UR7, 0x40000040 ;  /* 0x4000004000077882 */ /* 0x000fe20000000000 */
[----:B------:R-:W-:Y:S01]  /*29d0*/  UIADD3 UR6, UR18, 0x80, URZ ;  /* 0x0000008012067890 */ /* 0x000fe2000fffe03f */
[----:B01----:R-:W-:Y:S01]  /*29e0*/  IMAD.U32 R0, RZ, RZ, UR21 ;  /* 0x00000015ff007e24 */ /* 0x003fe2000f8e00ff */
[----:B------:R-:W-:Y:S01]  /*29f0*/  UIADD3 UR10, UR18, 0x100, URZ ;  /* 0x00000100120a7890 */ /* 0x000fe2000fffe03f */
[----:B------:R-:W-:Y:S02]  /*2a00*/  UMOV UR11, 0x40000040 ;  /* 0x40000040000b7882 */ /* 0x000fe40000000000 */
[----:B------:R-:W-:Y:S01]  /*2a10*/  HGMMA.64x256x16.F32.BF16 R24, gdesc[UR16].tnspB, R24, gsb0 ;  /* 0x43e00000101879f0 */ /* 0x000fe20008001818 */
[----:B------:R-:W-:Y:S01]  /*2a20*/  UIADD3 UR14, UR18, 0x180, URZ ;  /* 0x00000180120e7890 */ /* 0x000fe2000fffe03f */
[----:B------:R-:W-:Y:S01]  /*2a30*/  @!P2 VIADD R0, R0, 0x28c60 ;  /* 0x00028c600000a836 */ /* 0x000fe20000000000 */
[----:B------:R-:W-:-:S04]  /*2a40*/  UMOV UR15, 0x40000040 ;  /* 0x40000040000f7882 */ /* 0x000fc80000000000 */
[----:B------:R-:W-:Y:S01]  /*2a50*/  @!P2 PRMT R0, RZ, 0x654, R0 ;  /* 0x00000654ff00a816 */ /* 0x000fe20000000000 */
        /* <DEDUP_REMOVED lines=16> */
.L_x_1734:
[----:B------:R-:W-:Y:S01]  /*2b60*/  BAR.SYNC.DEFER_BLOCKING 0xe, 0x100 ;  /* 0x0384000000007b1d */ /* 0x000fe20000010000 */
[----:B------:R-:W-:Y:S01]  /*2b70*/  IMAD.U32 R3, RZ, RZ, UR36 ;  /* 0x00000024ff037e24 */ /* 0x000fe2000f8e00ff */
[----:B------:R-:W-:Y:S01]  /*2b80*/  UIADD3 UR36, UR36, 0x1, URZ ;  /* 0x0000000124247890 */ /* 0x000fe2000fffe03f */
[----:B------:R-:W-:Y:S02]  /*2b90*/  PLOP3.LUT P0, PT, PT, PT, PT, 0x8, 0x0 ;  /* 0x000000000000781c */ /* 0x000fe40003f0e170 */
        /* <DEDUP_REMOVED lines=140> */
.L_x_1724:
[----:B------:R-:W-:Y:S01]  /*3460*/  ULDC UR4, c[0x0][0x448] ;  /* 0x0001120000047ab9 */ /* 0x000fe20000000800 */
[----:B------:R-:W-:Y:S02]  /*3470*/  UIADD3 UR7, UR40, 0x3f, URZ ;  /* 0x0000003f28077890 */ /* 0x000fe4000fffe03f */
[----:B------:R-:W-:Y:S01]  /*3480*/  UISETP.NE.AND UP0, UPT, UR4, 0x1, UPT ;  /* 0x000000010400788c */ /* 0x000fe2000bf05270 */
[----:B------:R-:W-:Y:S02]  /*3490*/  ULDC UR11, c[0x0][0x288] ;  /* 0x0000a200000b7ab9 */ /* 0x000fe40000000800 */
[----:B------:R-:W-:Y:S01]  /*34a0*/  ULDC.64 UR4, c[0x0][0x9e0] ;  /* 0x0002780000047ab9 */ /* 0x000fe20000000a00 */
[----:B------:R-:W-:Y:S02]  /*34b0*/  UIADD3 UR10, -UR11, 0x1, URZ ;  /* 0x000000010b0a7890 */ /* 0x000fe4000fffe13f */
[----:B------:R-:W-:Y:S02]  /*34c0*/  UISETP.GE.AND UP1, UPT, UR5, 0x1, UPT ;  /* 0x000000010500788c */ /* 0x000fe4000bf26270 */
[----:B------:R-:W-:-:S03]  /*34d0*/  UIMAD UR10, UR49, UR6, UR10 ;  /* 0x00000006310a72a4 */ /* 0x000fc6000f8e020a */
[----:B------:R-:W-:Y:S01]  /*34e0*/  @UP0 ULDC UR8, c[0x0][0x44c] ;  /* 0x0001130000080ab9 */ /* 0x000fe20000000800 */
[----:B------:R-:W-:Y:S01]  /*34f0*/  PLOP3.LUT P1, PT, PT, PT, UP1, 0x80, 0x0 ;  /* 0x000000000000781c */ /* 0x000fe20003f2f018 */
[----:B------:R-:W-:Y:S01]  /*3500*/  UIMAD.WIDE.U32 UR8, UR7, UR8, URZ ;  /* 0x00000008070872a5 */ /* 0x000fe2000f8e003f */
[----:B------:R-:W-:-:S03]  /*3510*/  @UP0 ULDC UR12, c[0x0][0x450] ;  /* 0x00011400000c0ab9 */ /* 0x000fc60000000800 */
[----:B------:R-:W-:-:S04]  /*3520*/  @UP0 USHF.R.U32.HI UR7, URZ, UR12, UR9 ;  /* 0x0000000c3f070299 */ /* 0x000fc80008011609 */
[----:B------:R-:W-:-:S04]  /*3530*/  UIADD3 UR8, UR10, UR7, URZ ;  /* 0x000000070a087290 */ /* 0x000fc8000fffe03f */
[----:B------:R-:W-:Y:S01]  /*3540*/  UIADD3 UR4, UR8, UR4, URZ ;  /* 0x0000000408047290 */ /* 0x000fe2000fffe03f */
[----:B------:R-:W-:Y:S11]  /*3550*/  @!P1 BRA `(.L_x_1740) ;  /* 0x0000000000449947 */ /* 0x000ff60003800000 */
[----:B------:R-:W-:Y:S01]  /*3560*/  ISETP.LT.AND P0, PT, RZ, UR8, PT ;  /* 0x00000008ff007c0c */ /* 0x000fe2000bf01270 */
[----:B------:R-:W-:-:S12]  /*3570*/  UIADD3 UR7, UR8, -0x1, URZ ;  /* 0xffffffff08077890 */ /* 0x000fd8000fffe03f */
[----:B------:R-:W-:Y:S05]  /*3580*/  @P0 BRA `(.L_x_1741) ;  /* 0x00000000001c0947 */ /* 0x000fea0003800000 */
[----:B------:R-:W-:Y:S02]  /*3590*/  UISETP.NE.AND UP1, UPT, UR5, 0x1, UPT ;  /* 0x000000010500788c */ /* 0x000fe4000bf25270 */
[----:B------:R-:W-:-:S09]  /*35a0*/  UIADD3 UR7, -UR8, URZ, URZ ;  /* 0x0000003f08077290 */ /* 0x000fd2000fffe13f */
[----:B------:R-:W-:Y:S02]  /*35b0*/  @UP1 ULDC.64 UR12, c[0x0][0x9e8] ;  /* 0x00027a00000c1ab9 */ /* 0x000fe40000000a00 */
[----:B------:R-:W-:-:S04]  /*35c0*/  UIMAD.WIDE.U32 UR8, UR7, UR12, URZ ;  /* 0x0000000c070872a5 */ /* 0x000fc8000f8e003f */
[----:B------:R-:W-:-:S04]  /*35d0*/  @UP1 USHF.R.U32.HI UR7, URZ, UR13, UR9 ;  /* 0x0000000d3f071299 */ /* 0x000fc80008011609 */
[----:B------:R-:W-:Y:S01]  /*35e0*/  ULOP3.LUT UR7, URZ, UR7, URZ, 0x33, !UPT ;  /* 0x000000073f077292 */ /* 0x000fe2000f8e333f */
[----:B------:R-:W-:Y:S11]  /*35f0*/  BRA `(.L_x_1742) ;  /* 0x0000000000107947 */ /* 0x000ff60003800000 */
.L_x_1741:
[----:B------:R-:W-:-:S11]  /*3600*/  UISETP.NE.AND UP1, UPT, UR5, 0x1, UPT ;  /* 0x000000010500788c */ /* 0x000fd6000bf25270 */
[----:B------:R-:W-:Y:S02]  /*3610*/  @UP1 ULDC.64 UR12, c[0x0][0x9e8] ;  /* 0x00027a00000c1ab9 */ /* 0x000fe40000000a00 */
[----:B------:R-:W-:-:S04]  /*3620*/  UIMAD.WIDE.U32 UR8, UR7, UR12, URZ ;  /* 0x0000000c070872a5 */ /* 0x000fc8000f8e003f */
[----:B------:R-:W-:-:S12]  /*3630*/  @UP1 USHF.R.U32.HI UR7, URZ, UR13, UR9 ;  /* 0x0000000d3f071299 */ /* 0x000fd80008011609 */
.L_x_1742:
[----:B------:R-:W-:-:S04]  /*3640*/  UIMAD UR7, UR7, UR5, UR5 ;  /* 0x00000005070772a4 */ /* 0x000fc8000f8e0205 */
[----:B------:R-:W-:-:S04]  /*3650*/  UISETP.LT.AND UP1, UPT, UR4, UR7, UPT ;  /* 0x000000070400728c */ /* 0x000fc8000bf21270 */
[----:B------:R-:W-:-:S12]  /*3660*/  USEL UR4, UR4, UR7, UP1 ;  /* 0x0000000704047287 */ /* 0x000fd80008800000 */
.L_x_1740:
[----:B------:R-:W-:Y:S01]  /*3670*/  UIADD3 UR4, UR4, 0x3f, URZ ;  /* 0x0000003f04047890 */ /* 0x000fe2000fffe03f */
[----:B------:R-:W-:Y:S01]  /*3680*/  @UP0 ULDC UR8, c[0x0][0x44c] ;  /* 0x0001130000080ab9 */ /* 0x000fe20000000800 */
[----:B------:R-:W-:Y:S02]  /*3690*/  @UP0 ULDC UR12, c[0x0][0x450] ;  /* 0x00011400000c0ab9 */ /* 0x000fe40000000800 */
[----:B------:R-:W-:Y:S02]  /*36a0*/  USHF.R.S32.HI UR7, URZ, 0x1f, UR4 ;  /* 0x0000001f3f077899 */ /* 0x000fe40008011404 */
[----:B------:R-:W-:Y:S02]  /*36b0*/  UIMAD.WIDE.U32 UR8, UR40, UR8, URZ ;  /* 0x00000008280872a5 */ /* 0x000fe4000f8e003f */
[----:B------:R-:W-:Y:S01]  /*36c0*/  UMOV UR10, UR40 ;  /* 0x00000028000a7c82 */ /* 0x000fe20008000000 */
[----:B------:R-:W-:Y:S02]  /*36d0*/  ULEA.HI UR7, UR7, UR4, URZ, 0x6 ;  /* 0x0000000407077291 */ /* 0x000fe4000f8f303f */
[----:B------:R-:W-:-:S02]  /*36e0*/  UIMAD UR4, UR49, UR6, -UR11 ;  /* 0x00000006310472a4 */ /* 0x000fc4000f8e0a0b */
[----:B------:R-:W-:Y:S02]  /*36f0*/  @UP0 USHF.R.U32.HI UR10, URZ, UR12, UR9 ;  /* 0x0000000c3f0a0299 */ /* 0x000fe40008011609 */
[----:B------:R-:W-:Y:S02]  /*3700*/  USHF.R.S32.HI UR7, URZ, 0x6, UR7 ;  /* 0x000000063f077899 */ /* 0x000fe40008011407 */
[----:B------:R-:W-:Y:S01]  /*3710*/  UIADD3 UR4, UR4, UR10, URZ ;  /* 0x0000000a04047290 */ /* 0x000fe2000fffe03f */
[----:B------:R-:W-:Y:S01]  /*3720*/  ULDC UR6, c[0x0][0x9dc] ;  /* 0x0002770000067ab9 */ /* 0x000fe20000000800 */
[----:B------:R-:W-:Y:S02]  /*3730*/  UISETP.LT.AND UP0, UPT, UR50, UR7, UPT ;  /* 0x000000073200728c */ /* 0x000fe4000bf01270 */
[----:B------:R-:W-:Y:S02]  /*3740*/  UIADD3 UR6, UR4, -UR6, URZ ;  /* 0x8000000604067290 */ /* 0x000fe4000fffe03f */
[----:B------:R-:W-:-:S04]  /*3750*/  USEL UR50, UR50, UR7, UP0 ;  /* 0x0000000732327287 */ /* 0x000fc80008000000 */
[----:B------:R-:W-:Y:S01]  /*3760*/  IMAD.U32 R3, RZ, RZ, UR6 ;  /* 0x00000006ff037e24 */ /* 0x000fe2000f8e00ff */
[----:B------:R-:W-:Y:S07]  /*3770*/  @!P1 BRA `(.L_x_1743) ;  /* 0x0000000000409947 */ /* 0x000fee0003800000 */
[----:B------:R-:W-:-:S06]  /*3780*/  UISETP.GT.AND UP0, UPT, UR4, -0x1, UPT ;  /* 0xffffffff0400788c */ /* 0x000fcc000bf04270 */
[----:B------:R-:W-:-:S13]  /*3790*/  PLOP3.LUT P0, PT, PT, PT, UP0, 0x80, 0x0 ;  /* 0x000000000000781c */ /* 0x000fda0003f0f008 */
[----:B------:R-:W-:Y:S05]  /*37a0*/  @P0 BRA `(.L_x_1744) ;  /* 0x00000000001c0947 */ /* 0x000fea0003800000 */
[----:B------:R-:W-:Y:S02]  /*37b0*/  UISETP.NE.AND UP0, UPT, UR5, 0x1, UPT ;  /* 0x000000010500788c */ /* 0x000fe4000bf05270 */
[----:B------:R-:W-:-:S09]  /*37c0*/  ULOP3.LUT UR4, URZ, UR4, URZ, 0x33, !UPT ;  /* 0x000000043f047292 */ /* 0x000fd2000f8e333f */
[----:B------:R-:W-:Y:S02]  /*37d0*/  @UP0 ULDC.64 UR8, c[0x0][0x9e8] ;  /* 0x00027a0000080ab9 */ /* 0x000fe40000000a00 */
[----:B------:R-:W-:-:S04]  /*37e0*/  UIMAD.WIDE.U32 UR6, UR4, UR8, URZ ;  /* 0x00000008040672a5 */ /* 0x000fc8000f8e003f */
[----:B------:R-:W-:-:S04]  /*37f0*/  @UP0 USHF.R.U32.HI UR4, URZ, UR9, UR7 ;  /* 0x000000093f040299 */ /* 0x000fc80008011607 */
[----:B------:R-:W-:Y:S01]  /*3800*/  ULOP3.LUT UR4, URZ, UR4, URZ, 0x33, !UPT ;  /* 0x000000043f047292 */ /* 0x000fe2000f8e333f */
[----:B------:R-:W-:Y:S11]  /*3810*/  BRA `(.L_x_1745) ;  /* 0x0000000000107947 */ /* 0x000ff60003800000 */
.L_x_1744:
[----:B------:R-:W-:-:S11]  /*3820*/  UISETP.NE.AND UP0, UPT, UR5, 0x1, UPT ;  /* 0x000000010500788c */ /* 0x000fd6000bf05270 */
[----:B------:R-:W-:Y:S02]  /*3830*/  @UP0 ULDC.64 UR8, c[0x0][0x9e8] ;  /* 0x00027a0000080ab9 */ /* 0x000fe40000000a00 */
[----:B------:R-:W-:-:S04]  /*3840*/  UIMAD.WIDE.U32 UR6, UR4, UR8, URZ ;  /* 0x00000008040672a5 */ /* 0x000fc8000f8e003f */
[----:B------:R-:W-:-:S12]  /*3850*/  @UP0 USHF.R.U32.HI UR4, URZ, UR9, UR7 ;  /* 0x000000093f040299 */ /* 0x000fd80008011607 */
.L_x_1745:
[----:B------:R-:W-:-:S06]  /*3860*/  UIMAD UR4, UR4, UR5, URZ ;  /* 0x00000005040472a4 */ /* 0x000fcc000f8e023f */
[----:B------:R-:W-:-:S07]  /*3870*/  VIMNMX R3, R3, UR4, !PT ;  /* 0x0000000403037c48 */ /* 0x000fce000ffe0100 */
.L_x_1743:
        /* <DEDUP_REMOVED lines=16> */
[----:B------:R-:W-:Y:S02]  /*3980*/  ISETP.LT.AND P1, PT, R186, UR50, PT ;  /* 0x00000032ba007c0c */ /* 0x000fe4000bf21270 */
        /* <DEDUP_REMOVED lines=68> */
[----:B------:R-:W-:-:S04]  /*3dd0*/  ULOP3.LUT UR5, UR5, 0x3fff, URZ, 0xc0, !UPT ;  /* 0x00003fff05057892 */ /* 0x000fc8000f8ec03f */
[----:B------:R-:W-:-:S04]  /*3de0*/  ULOP3.LUT UR48, UR5, 0x2000000, URZ, 0xfc, !UPT ;  /* 0x0200000005307892 */ /* 0x000fc8000f8efc3f */
[----:B------:R-:W-:Y:S08]  /*3df0*/  @!P0 BRA `(.L_x_1746) ;  /* 0x0000000000408947 */ /* 0x000ff00003800000 */
        /* <DEDUP_REMOVED lines=16> */
.L_x_1746:
        /* <DEDUP_REMOVED lines=9> */
.L_x_1953:
[----:B------:R-:W-:Y:S05]  /*3f90*/  @!P3 BRA `(.L_x_1748) ;  /* 0x000000000004b947 */ /* 0x000fea0003800000 */
[----:B------:R-:W-:Y:S01]  /*3fa0*/  BPT.TRAP 0x1 ;  /* 0x000000040000795c */ /* 0x000fe20000300000 */
.L_x_1748:
[----:B------:R-:W-:Y:S02]  /*3fb0*/  IMAD.U32 R7, RZ, RZ, UR36 ;  /* 0x00000024ff077e24 */ /* 0x000fe4000f8e00ff */
[----:B------:R-:W-:-:S03]  /*3fc0*/  IMAD.U32 R10, RZ, RZ, UR37 ;  /* 0x00000025ff0a7e24 */ /* 0x000fc6000f8e00ff */
[----:B------:R-:W-:Y:S02]  /*3fd0*/  LEA R7, R7, UR43, 0x3 ;  /* 0x0000002b07077c11 */ /* 0x000fe4000f8e18ff */
[----:B------:R-:W-:-:S04]  /*3fe0*/  SHF.L.U32 R10, R10, 0x1f, RZ ;  /* 0x0000001f0a0a7819 */ /* 0x000fc800000006ff */
[----:B------:R1:W2:Y:S01]  /*3ff0*/  SYNCS.PHASECHK.TRANS64.TRYWAIT P0, [R7+URZ+0x28c30], R10 ;  /* 0x028c300a070075a7 */ /* 0x0002a2000800017f */
[----:B------:R-:W-:Y:S05]  /*4000*/  @!P3 BRA `(.L_x_1749) ;  /* 0x000000000004b947 */ /* 0x000fea0003800000 */
[----:B------:R-:W-:Y:S01]  /*4010*/  BPT.TRAP 0x1 ;  /* 0x000000040000795c */ /* 0x000fe20000300000 */
.L_x_1749:
[----:B--2---:R-:W-:Y:S05]  /*4020*/  @P0 BRA `(.L_x_1750) ;  /* 0x0000000000080947 */ /* 0x004fea0003800000 */
[----:B------:R-:W2:Y:S02]  /*4030*/  SYNCS.PHASECHK.TRANS64.TRYWAIT P0, [R7+URZ+0x28c30], R10 ;  /* 0x028c300a070075a7 */ /* 0x000ea4000800017f */
[----:B--2---:R-:W-:Y:S05]  /*4040*/  @!P0 BRA `(.L_x_1751) ;  /* 0x0000012000b88947 */ /* 0x004fea0003800000 */
.L_x_1750:
        /* <DEDUP_REMOVED lines=15> */
[----:B------:R-:W0:Y:S01]  /*4140*/  LDC R3, c[0x0][0x448] ;  /* 0x00011200ff037b82 */ /* 0x000e220000000800 */
[----:B------:R-:W-:Y:S01]  /*4150*/  UMOV UR7, 0x40000040 ;  /* 0x4000004000077882 */ /* 0x000fe20000000000 */
[----:B------:R-:W-:Y:S01]  /*4160*/  UMOV UR5, 0x40000040 ;  /* 0x4000004000057882 */ /* 0x000fe20000000000 */
[----:B------:R-:W-:Y:S01]  /*4170*/  ULOP3.LUT UR4, UR4, 0x3fff, URZ, 0xc0, !UPT ;  /* 0x00003fff04047892 */ /* 0x000fe2000f8ec03f */
[----:B------:R-:W-:Y:S01]  /*4180*/  UMOV UR11, 0x40000040 ;  /* 0x40000040000b7882 */ /* 0x000fe20000000000 */
[----:B------:R-:W-:-:S02]  /*4190*/  UMOV UR9, 0x40000040 ;  /* 0x4000004000097882 */ /* 0x000fc40000000000 */
[----:B------:R-:W-:Y:S01]  /*41a0*/  ULEA UR18, UR36, UR18, 0x9 ;  /* 0x0000001224127291 */ /* 0x000fe2000f8e483f */
[----:B------:R-:W3:Y:S01]  /*41b0*/  LDC.64 R8, c[0x0][0x9e0] ;  /* 0x00027800ff087b82 */ /* 0x000ee20000000a00 */
        /* <DEDUP_REMOVED lines=10> */
[----:B0-----:R-:W-:Y:S01]  /*4260*/  ISETP.NE.AND P5, PT, R3, 0x1, PT ;  /* 0x000000010300780c */ /* 0x001fe20003fa5270 */
[----:B------:R-:W-:Y:S01]  /*4270*/  VIADD R3, R185, UR40 ;  /* 0x00000028b9037c36 */ /* 0x000fe20008000000 */
[----:B------:R-:W-:Y:S02]  /*4280*/  ULDC UR20, c[0x0][0x9dc] ;  /* 0x0002770000147ab9 */ /* 0x000fe40000000800 */
[----:B------:R-:W-:Y:S01]  /*4290*/  ULOP3.LUT UR20, URZ, UR20, URZ, 0x33, !UPT ;  /* 0x000000143f147292 */ /* 0x000fe2000f8e333f */
[----:B---3--:R-:W-:-:S08]  /*42a0*/  ISETP.GE.AND P6, PT, R9, 0x1, PT ;  /* 0x000000010900780c */ /* 0x008fd00003fc6270 */
[----:B------:R-:W0:Y:S08]  /*42b0*/  @P5 LDC R4, c[0x0][0x44c] ;  /* 0x00011300ff045b82 */ /* 0x000e300000000800 */
[----:B------:R-:W3:Y:S01]  /*42c0*/  @P5 LDC R6, c[0x0][0x450] ;  /* 0x00011400ff065b82 */ /* 0x000ee20000000800 */
[----:B0-----:R-:W-:-:S04]  /*42d0*/  @P5 IMAD.HI.U32 R5, R3, R4, RZ ;  /* 0x0000000403055227 */ /* 0x001fc800078e00ff */
[----:B------:R-:W-:Y:S02]  /*42e0*/  IMAD.MOV.U32 R4, RZ, RZ, R3 ;  /* 0x000000ffff047224 */ /* 0x000fe400078e0003 */
[----:B------:R-:W-:Y:S01]  /*42f0*/  @!P4 VIADD R3, R7, 0x28c40 ;  /* 0x00028c400703c836 */ /* 0x000fe20000000000 */
[----:B---3--:R-:W-:-:S04]  /*4300*/  @P5 SHF.R.U32.HI R4, RZ, R6, R5 ;  /* 0x00000006ff045219 */ /* 0x008fc80000011605 */
[----:B------:R-:W-:Y:S01]  /*4310*/  @!P4 PRMT R3, RZ, 0x654, R3 ;  /* 0x00000654ff03c816 */ /* 0x000fe20000000003 */
[----:B------:R-:W0:Y:S01]  /*4320*/  SHFL.IDX PT, R12, R4, RZ, 0x1c1f ;  /* 0x001c1fff040c7589 */ /* 0x000e2200000e0000 */
[----:B------:R-:W-:Y:S02]  /*4330*/  WARPGROUP.DEPBAR.LE gsb0, 0x0 ;  /* 0x00008000000079c5 */ /* 0x000fe40000010000 */
[----:B------:R-:W-:-:S06]  /*4340*/  WARPGROUP.ARRIVE ;  /* 0x00000000000079c5 */ /* 0x000fcc0000000000 */
[----:B------:R-:W-:Y:S01]  /*4350*/  HGMMA.64x64x16.F32.BF16 R24, gdesc[UR4], R24, gsb0 ;  /* 0x00e00000041879f0 */ /* 0x000fe20008001818 */
[----:B------:R-:W-:Y:S01]  /*4360*/  UMOV UR6, 0xffffffc0 ;  /* 0xffffffc000067882 */ /* 0x000fe20000000000 */
[----:B------:R-:W-:Y:S01]  /*4370*/  ULDC UR7, c[0x0][0x9d8] ;  /* 0x0002760000077ab9 */ /* 0x000fe20000000800 */
[----:B------:R-:W-:Y:S01]  /*4380*/  UIMAD UR6, UR50, UR6, 0x41 ;  /* 0x00000041320674a4 */ /* 0x000fe2000f8e0206 */
[----:B------:R-:W-:Y:S02]  /*4390*/  WARPGROUP.DEPBAR.LE gsb0, 0x0 ;  /* 0x00008000000079c5 */ /* 0x000fe40000010000 */
[----:B------:R-:W-:-:S06]  /*43a0*/  WARPGROUP.ARRIVE ;  /* 0x00000000000079c5 */ /* 0x000fcc0000000000 */
[----:B------:R-:W-:Y:S01]  /*43b0*/  HGMMA.64x64x16.F32.BF16 R24, gdesc[UR8], R24, gsb0 ;  /* 0x00e00000081879f0 */ /* 0x000fe20008001818 */
[----:B------:R-:W-:Y:S02]  /*43c0*/  ULDC UR11, c[0x0][0x2f0] ;  /* 0x0000bc00000b7ab9 */ /* 0x000fe40000000800 */
[----:B------:R-:W-:Y:S02]  /*43d0*/  UIMAD UR10, UR49, UR11, UR6 ;  /* 0x0000000b310a72a4 */ /* 0x000fe4000f8e0206 */
[----:B------:R-:W-:Y:S01]  /*43e0*/  UIADD3 UR6, UR6, -0x1, URZ ;  /* 0xffffffff06067890 */ /* 0x000fe2000fffe03f */
[----:B------:R-:W-:Y:S02]  /*43f0*/  WARPGROUP.DEPBAR.LE gsb0, 0x0 ;  /* 0x00008000000079c5 */ /* 0x000fe40000010000 */
[----:B------:R-:W-:-:S06]  /*4400*/  WARPGROUP.ARRIVE ;  /* 0x00000000000079c5 */ /* 0x000fcc0000000000 */
[----:B------:R-:W-:Y:S01]  /*4410*/  HGMMA.64x64x16.F32.BF16 R24, gdesc[UR12], R24, gsb0 ;  /* 0x00e000000c1879f0 */ /* 0x000fe20008001818 */
[----:B------:R-:W-:Y:S01]  /*4420*/  ULEA UR15, UR50, 0xffffffc0, 0x6 ;  /* 0xffffffc0320f7891 */ /* 0x000fe2000f8e303f */
[----:B------:R-:W-:Y:S01]  /*4430*/  ULDC UR14, c[0x0][0x288] ;  /* 0x0000a200000e7ab9 */ /* 0x000fe20000000800 */
[----:B------:R-:W-:Y:S02]  /*4440*/  WARPGROUP.DEPBAR.LE gsb0, 0x0 ;  /* 0x00008000000079c5 */ /* 0x000fe40000010000 */
[----:B------:R-:W-:Y:S01]  /*4450*/  FMUL.FTZ R24, R24, UR7 ;  /* 0x0000000718187c20 */ /* 0x000fe20008410000 */
        /* <DEDUP_REMOVED lines=28> */
[----:B------:R3:W-:Y:S01]  /*4620*/  @!P4 SYNCS.ARRIVE.TRANS64.RED.A1T0 RZ, [R3+URZ], RZ ;  /* 0x000000ff03ffc9a7 */ /* 0x0007e2000810043f */
[----:B------:R-:W-:Y:S01]  /*4630*/  FMUL.FTZ R55, R55, UR7 ;  /* 0x0000000737377c20 */ /* 0x000fe20008410000 */
[----:B------:R-:W4:Y:S01]  /*4640*/  MUFU.TANH R13, R30 ;  /* 0x0000001e000d7308 */ /* 0x000f220000002400 */
[----:B------:R-:W-:Y:S01]  /*4650*/  FMUL.FTZ R31, R31, UR7 ;  /* 0x000000071f1f7c20 */ /* 0x000fe20008410000 */
[----:B------:R-:W-:Y:S01]  /*4660*/  FMUL.FTZ R34, R34, UR7 ;  /* 0x0000000722227c20 */ /* 0x000fe20008410000 */
[----:B------:R-:W-:Y:S01]  /*4670*/  UIMAD UR7, UR49, UR11, -UR15 ;  /* 0x0000000b310772a4 */ /* 0x000fe2000f8e0a0f */
[----:B---3--:R-:W-:-:S04]  /*4680*/  IMAD.U32 R3, RZ, RZ, UR10 ;  /* 0x0000000aff037e24 */ /* 0x008fc8000f8e00ff */
[----:B------:R-:W3:Y:S01]  /*4690*/  MUFU.TANH R24, R24 ;  /* 0x0000001800187308 */ /* 0x000ee20000002400 */
[----:B------:R-:W-:Y:S02]  /*46a0*/  IADD3 R11, -R2, UR7, RZ ;  /* 0x00000007020b7c10 */ /* 0x000fe4000fffe1ff */
[----:B------:R-:W-:-:S05]  /*46b0*/  IADD3 R3, R3, -UR14, -R2 ;  /* 0x8000000e03037c10 */ /* 0x000fca000fffe802 */
[----:B------:R-:W0:Y:S08]  /*46c0*/  MUFU.TANH R25, R25 ;  /* 0x0000001900197308 */ /* 0x000e300000002400 */
        /* <DEDUP_REMOVED lines=27> */
[----:B------:R5:W1:Y:S08]  /*4880*/  MUFU.TANH R15, R34 ;  /* 0x00000022000f7308 */ /* 0x000a700000002400 */
[----:B------:R2:W1:Y:S01]  /*4890*/  MUFU.TANH R14, R31 ;  /* 0x0000001f000e7308 */ /* 0x0004620000002400 */
[----:B-----5:R-:W-:-:S05]  /*48a0*/  IMAD.IADD R34, R3, 0x1, R8 ;  /* 0x0000000103227824 */ /* 0x020fca00078e0208 */
[----:B0-----:R-:W-:Y:S01]  /*48b0*/  VIADDMNMX R6, R12, R34, R11, PT ;  /* 0x000000220c067246 */ /* 0x001fe2000380010b */
[----:B--2---:R-:W-:-:S04]  /*48c0*/  VIADD R31, R3, UR20 ;  /* 0x00000014031f7c36 */ /* 0x004fc80008000000 */
[----:B------:R-:W-:Y:S01]  /*48d0*/  IMAD.IADD R3, R31, 0x1, R12 ;  /* 0x000000011f037824 */ /* 0x000fe200078e020c */
[----:B---34-:R-:W-:Y:S06]  /*48e0*/  @!P6 BRA `(.L_x_1752) ;  /* 0x000000000058e947 */ /* 0x018fec0003800000 */
[----:B------:R-:W-:Y:S01]  /*48f0*/  IMAD.U32 R5, RZ, RZ, UR49 ;  /* 0x00000031ff057e24 */ /* 0x000fe2000f8e00ff */
[----:B------:R-:W-:Y:S03]  /*4900*/  BSSY B0, `(.L_x_1753) ;  /* 0x0000010000007945 */ /* 0x000fe60003800000 */
[----:B------:R-:W-:-:S04]  /*4910*/  IMAD R5, R5, UR11, R12 ;  /* 0x0000000b05057c24 */ /* 0x000fc8000f8e020c */
[----:B------:R-:W-:-:S05]  /*4920*/  VIADD R5, R5, -UR14 ;  /* 0x8000000e05057c36 */ /* 0x000fca0008000000 */
        /* <DEDUP_REMOVED lines=9> */
.L_x_1754:
[----:B------:R-:W-:-:S13]  /*49c0*/  ISETP.NE.AND P0, PT, R9, 0x1, PT ;  /* 0x000000010900780c */ /* 0x000fda0003f05270 */
[----:B------:R-:W0:Y:S02]  /*49d0*/  @P0 LDC.64 R56, c[0x0][0x9e8] ;  /* 0x00027a00ff380b82 */ /* 0x000e240000000a00 */
[----:B0-----:R-:W-:-:S05]  /*49e0*/  @P0 IMAD.HI.U32 R12, R5, R56, RZ ;  /* 0x00000038050c0227 */ /* 0x001fca00078e00ff */
[----:B------:R-:W-:-:S07]  /*49f0*/  @P0 SHF.R.U32.HI R5, RZ, R57, R12 ;  /* 0x00000039ff050219 */ /* 0x000fce000001160c */
.L_x_1755:
[----:B------:R-:W-:Y:S05]  /*4a00*/  BSYNC B0 ;  /* 0x0000000000007941 */ /* 0x000fea0003800000 */
.L_x_1753:
[----:B------:R-:W-:-:S04]  /*4a10*/  IMAD R5, R5, R9, -UR15 ;  /* 0x8000000f05057e24 */ /* 0x000fc8000f8e0209 */
[----:B------:R-:W-:-:S05]  /*4a20*/  IMAD.IADD R12, R5, 0x1, -R2 ;  /* 0x00000001050c7824 */ /* 0x000fca00078e0a02 */
[----:B------:R-:W-:Y:S02]  /*4a30*/  VIMNMX R3, R3, R12, !PT ;  /* 0x0000000c03037248 */ /* 0x000fe40007fe0100 */
[----:B------:R-:W-:-:S07]  /*4a40*/  VIADDMNMX R6, R12, R9, R6, PT ;  /* 0x000000090c067246 */ /* 0x000fce0003800106 */
.L_x_1752:
[----:B------:R-:W-:Y:S01]  /*4a50*/  UISETP.GE.AND UP0, UPT, UR6, 0x1, UPT ;  /* 0x000000010600788c */ /* 0x000fe2000bf06270 */
[----:B------:R-:W0:Y:S01]  /*4a60*/  SHFL.IDX PT, R12, R4, 0x1, 0x1c1f ;  /* 0x003c1f00040c7f89 */ /* 0x000e2200000e0000 */
[----:B------:R-:W-:Y:S02]  /*4a70*/  UISETP.GE.AND UP1, UPT, UR6, 0x2, UPT ;  /* 0x000000020600788c */ /* 0x000fe4000bf26270 */
[----:B------:R-:W-:Y:S02]  /*4a80*/  UP2UR UR10, UPR, URZ, 0x1 ;  /* 0x000000013f0a7883 */ /* 0x000fe40008000000 */
[----:B------:R-:W-:Y:S01]  /*4a90*/  PLOP3.LUT P1, PT, PT, PT, UP0, 0x40, 0x0 ;  /* 0x000000000000781c */ /* 0x000fe20003f2e808 */
[----:B------:R-:W-:Y:S01]  /*4aa0*/  UISETP.GE.AND UP0, UPT, UR6, 0xa, UPT ;  /* 0x0000000a0600788c */ /* 0x000fe2000bf06270 */
[----:B------:R-:W-:Y:S01]  /*4ab0*/  PLOP3.LUT P0, PT, PT, PT, UP1, 0x40, 0x0 ;  /* 0x000000000000781c */ /* 0x000fe20003f0e818 */
[----:B------:R-:W-:Y:S01]  /*4ac0*/  UISETP.GE.AND UP3, UPT, UR6, 0x9, UPT ;  /* 0x000000090600788c */ /* 0x000fe2000bf66270 */
[C---:B------:R-:W-:Y:S01]  /*4ad0*/  ISETP.GT.AND P1, PT, R3.reuse, RZ, P1 ;  /* 0x000000ff0300720c */ /* 0x040fe20000f24270 */
[----:B------:R-:W-:Y:S01]  /*4ae0*/  UISETP.GE.AND UP2, UPT, UR6, 0x11, UPT ;  /* 0x000000110600788c */ /* 0x000fe2000bf46270 */
[C---:B------:R-:W-:Y:S01]  /*4af0*/  ISETP.GT.AND P0, PT, R3.reuse, 0x1, P0 ;  /* 0x000000010300780c */ /* 0x040fe20000704270 */
[----:B------:R-:W-:Y:S01]  /*4b00*/  UP2UR UR22, UPR, URZ, 0x1 ;  /* 0x000000013f167883 */ /* 0x000fe20008000000 */
[----:B------:R-:W-:Y:S01]  /*4b10*/  ISETP.LT.OR P1, PT, R6, 0x1, P1 ;  /* 0x000000010600780c */ /* 0x000fe20000f21670 */
[----:B------:R-:W-:Y:S01]  /*4b20*/  UP2UR UR7, UPR, URZ, 0x2 ;  /* 0x000000023f077883 */ /* 0x000fe20008000000 */
[----:B------:R-:W-:Y:S01]  /*4b30*/  PLOP3.LUT P2, PT, PT, PT, UP3, 0x40, 0x0 ;  /* 0x000000000000781c */ /* 0x000fe20003f4e838 */
[----:B------:R-:W-:Y:S01]  /*4b40*/  UISETP.GE.AND UP1, UPT, UR6, 0x12, UPT ;  /* 0x000000120600788c */ /* 0x000fe2000bf26270 */
[----:B------:R-:W-:Y:S01]  /*4b50*/  FSEL R38, R24, -INF , !P1 ;  /* 0xff80000018267808 */ /* 0x000fe20004800000 */
[----:B------:R-:W-:Y:S01]  /*4b60*/  UP2UR UR21, UPR, URZ, 0x8 ;  /* 0x000000083f157883 */ /* 0x000fe20008000000 */
[----:B------:R-:W-:Y:S01]  /*4b70*/  PLOP3.LUT P1, PT, PT, PT, UP0, 0x40, 0x0 ;  /* 0x000000000000781c */ /* 0x000fe20003f2e808 */
[----:B------:R-:W-:Y:S01]  /*4b80*/  UISETP.GE.AND UP0, UPT, UR6, 0x19, UPT ;  /* 0x000000190600788c */ /* 0x000fe2000bf06270 */
[C---:B------:R-:W-:Y:S01]  /*4b90*/  ISETP.LT.OR P0, PT, R6.reuse, 0x2, P0 ;  /* 0x000000020600780c */ /* 0x040fe20000701670 */
[----:B------:R-:W-:Y:S01]  /*4ba0*/  UP2UR UR23, UPR, URZ, 0x4 ;  /* 0x000000043f177883 */ /* 0x000fe20008000000 */
[C---:B------:R-:W-:Y:S01]  /*4bb0*/  ISETP.GT.AND P1, PT, R3.reuse, 0x9, P1 ;  /* 0x000000090300780c */ /* 0x040fe20000f24270 */
[----:B------:R-:W-:Y:S01]  /*4bc0*/  UP2UR UR25, UPR, URZ, 0x1 ;  /* 0x000000013f197883 */ /* 0x000fe20008000000 */
[----:B------:R-:W-:Y:S01]  /*4bd0*/  ISETP.GT.AND P2, PT, R3, 0x8, P2 ;  /* 0x000000080300780c */ /* 0x000fe20001744270 */
[----:B------:R-:W-:Y:S01]  /*4be0*/  UP2UR UR24, UPR, URZ, 0x2 ;  /* 0x000000023f187883 */ /* 0x000fe20008000000 */
[----:B------:R-:W-:Y:S01]  /*4bf0*/  FSEL R56, R25, -INF , !P0 ;  /* 0xff80000019387808 */ /* 0x000fe20004000000 */
[----:B------:R-:W-:Y:S01]  /*4c00*/  UISETP.GE.AND UP3, UPT, UR6, 0x31, UPT ;  /* 0x000000310600788c */ /* 0x000fe2000bf66270 */
[----:B------:R-:W-:Y:S01]  /*4c10*/  PLOP3.LUT P0, PT, PT, PT, UP2, 0x40, 0x0 ;  /* 0x000000000000781c */ /* 0x000fe20003f0e828 */
[----:B------:R-:W-:Y:S01]  /*4c20*/  UISETP.GE.AND UP2, UPT, UR6, 0x2a, UPT ;  /* 0x0000002a0600788c */ /* 0x000fe2000bf46270 */
[C---:B------:R-:W-:Y:S01]  /*4c30*/  ISETP.LT.OR P1, PT, R6.reuse, 0xa, P1 ;  /* 0x0000000a0600780c */ /* 0x040fe20000f21670 */
[----:B------:R-:W-:Y:S01]  /*4c40*/  UISETP.GE.AND UP4, UPT, UR6, 0x32, UPT ;  /* 0x000000320600788c */ /* 0x000fe2000bf86270 */
[----:B------:R-:W-:Y:S01]  /*4c50*/  ISETP.LT.OR P2, PT, R6, 0x9, P2 ;  /* 0x000000090600780c */ /* 0x000fe20001741670 */
[----:B------:R-:W-:Y:S01]  /*4c60*/  UISETP.GE.AND UP5, UPT, UR6, 0x39, UPT ;  /* 0x000000390600788c */ /* 0x000fe2000bfa6270 */
[----:B------:R-:W-:Y:S01]  /*4c70*/  ISETP.GT.AND P0, PT, R3, 0x10, P0 ;  /* 0x000000100300780c */ /* 0x000fe20000704270 */
[----:B------:R-:W-:Y:S01]  /*4c80*/  UISETP.GE.AND UP6, UPT, UR6, 0x3a, UPT ;  /* 0x0000003a0600788c */ /* 0x000fe2000bfc6270 */
[----:B------:R-:W-:-:S02]  /*4c90*/  FSEL R60, R29, -INF , !P1 ;  /* 0xff8000001d3c7808 */ /* 0x000fc40004800000 */
[----:B------:R-:W-:Y:S02]  /*4ca0*/  FSEL R58, R28, -INF , !P2 ;  /* 0xff8000001c3a7808 */ /* 0x000fe40005000000 */
[----:B------:R-:W-:Y:S01]  /*4cb0*/  PLOP3.LUT P1, PT, PT, PT, UP0, 0x40, 0x0 ;  /* 0x000000000000781c */ /* 0x000fe20003f2e808 */
[----:B------:R-:W-:Y:S01]  /*4cc0*/  UISETP.GE.AND UP0, UPT, UR6, 0x1a, UPT ;  /* 0x0000001a0600788c */ /* 0x000fe2000bf06270 */
[----:B------:R-:W-:Y:S01]  /*4cd0*/  PLOP3.LUT P2, PT, PT, PT, UP1, 0x40, 0x0 ;  /* 0x000000000000781c */ /* 0x000fe20003f4e818 */
[----:B------:R-:W-:Y:S01]  /*4ce0*/  UISETP.GE.AND UP1, UPT, UR6, 0x29, UPT ;  /* 0x000000290600788c */ /* 0x000fe2000bf26270 */
[----:B------:R-:W-:Y:S01]  /*4cf0*/  ISETP.LT.OR P0, PT, R6, 0x11, P0 ;  /* 0x000000110600780c */ /* 0x000fe20000701670 */
[----:B------:R-:W-:Y:S01]  /*4d00*/  UP2UR UR26, UPR, URZ, 0x1 ;  /* 0x000000013f1a7883 */ /* 0x000fe20008000000 */
[----:B------:R-:W-:Y:S02]  /*4d10*/  ISETP.GT.AND P2, PT, R3, 0x11, P2 ;  /* 0x000000110300780c */ /* 0x000fe40001744270 */
[----:B------:R-:W-:-:S02]  /*4d20*/  FSEL R62, R32, -INF , !P0 ;  /* 0xff800000203e7808 */ /* 0x000fc40004000000 */
[----:B------:R-:W-:Y:S01]  /*4d30*/  PLOP3.LUT P0, PT, PT, PT, UP0, 0x40, 0x0 ;  /* 0x000000000000781c */ /* 0x000fe20003f0e808 */
[----:B------:R-:W-:Y:S01]  /*4d40*/  UISETP.GE.AND UP0, UPT, UR6, 0x21, UPT ;  /* 0x000000210600788c */ /* 0x000fe2000bf06270 */
[C---:B------:R-:W-:Y:S02]  /*4d50*/  ISETP.LT.OR P2, PT, R6.reuse, 0x12, P2 ;  /* 0x000000120600780c */ /* 0x040fe40001741670 */
[----:B------:R-:W-:Y:S01]  /*4d60*/  ISETP.GT.AND P1, PT, R3, 0x18, P1 ;  /* 0x000000180300780c */ /* 0x000fe20000f24270 */
[----:B------:R-:W-:Y:S01]  /*4d70*/  UP2UR UR27, UPR, URZ, 0x1 ;  /* 0x000000013f1b7883 */ /* 0x000fe20008000000 */
[----:B------:R-:W-:Y:S02]  /*4d80*/  FSEL R64, R33, -INF , !P2 ;  /* 0xff80000021407808 */ /* 0x000fe40005000000 */
[----:B------:R-:W-:Y:S01]  /*4d90*/  PLOP3.LUT P2, PT, PT, PT, UP0, 0x40, 0x0 ;  /* 0x000000000000781c */ /* 0x000fe20003f4e808 */
[----:B------:R-:W-:Y:S01]  /*4da0*/  UISETP.GE.AND UP0, UPT, UR6, 0x22, UPT ;  /* 0x000000220600788c */ /* 0x000fe2000bf06270 */
[----:B------:R-:W-:-:S02]  /*4db0*/  ISETP.LT.OR P1, PT, R6, 0x19, P1 ;  /* 0x000000190600780c */ /* 0x000fc40000f21670 */
[C---:B------:R-:W-:Y:S02]  /*4dc0*/  ISETP.GT.AND P0, PT, R3.reuse, 0x19, P0 ;  /* 0x000000190300780c */ /* 0x040fe40000704270 */
[----:B------:R-:W-:Y:S02]  /*4dd0*/  FSEL R66, R36, -INF , !P1 ;  /* 0xff80000024427808 */ /* 0x000fe40004800000 */
[----:B------:R-:W-:Y:S02]  /*4de0*/  PLOP3.LUT P1, PT, PT, PT, UP0, 0x40, 0x0 ;  /* 0x000000000000781c */ /* 0x000fe40003f2e808 */
[C---:B------:R-:W-:Y:S02]  /*4df0*/  ISETP.GT.AND P2, PT, R3.reuse, 0x20, P2 ;  /* 0x000000200300780c */ /* 0x040fe40001744270 */
[----:B------:R-:W-:Y:S02]  /*4e00*/  ISETP.GT.AND P1, PT, R3, 0x21, P1 ;  /* 0x000000210300780c */ /* 0x000fe40000f24270 */
[----:B------:R-:W-:-:S02]  /*4e10*/  ISETP.LT.OR P0, PT, R6, 0x1a, P0 ;  /* 0x0000001a0600780c */ /* 0x000fc40000701670 */
[C---:B------:R-:W-:Y:S02]  /*4e20*/  ISETP.LT.OR P2, PT, R6.reuse, 0x21, P2 ;  /* 0x000000210600780c */ /* 0x040fe40001741670 */
[----:B------:R-:W-:Y:S02]  /*4e30*/  ISETP.LT.OR P1, PT, R6, 0x22, P1 ;  /* 0x000000220600780c */ /* 0x000fe40000f21670 */
[----:B------:R-:W-:Y:S02]  /*4e40*/  FSEL R68, R37, -INF , !P0 ;  /* 0xff80000025447808 */ /* 0x000fe40004000000 */
[----:B------:R-:W-:Y:S02]  /*4e50*/  FSEL R70, R40, -INF , !P2 ;  /* 0xff80000028467808 */ /* 0x000fe40005000000 */
[----:B------:R-:W-:Y:S02]  /*4e60*/  FSEL R72, R41, -INF , !P1 ;  /* 0xff80000029487808 */ /* 0x000fe40004800000 */
[----:B------:R-:W-:-:S02]  /*4e70*/  PLOP3.LUT P0, PT, PT, PT, UP1, 0x40, 0x0 ;  /* 0x000000000000781c */ /* 0x000fc40003f0e818 */
[----:B------:R-:W-:Y:S02]  /*4e80*/  PLOP3.LUT P2, PT, PT, PT, UP2, 0x40, 0x0 ;  /* 0x000000000000781c */ /* 0x000fe40003f4e828 */
[----:B------:R-:W-:Y:S02]  /*4e90*/  PLOP3.LUT P1, PT, PT, PT, UP3, 0x40, 0x0 ;  /* 0x000000000000781c */ /* 0x000fe40003f2e838 */
[C---:B------:R-:W-:Y:S02]  /*4ea0*/  ISETP.GT.AND P0, PT, R3.reuse, 0x28, P0 ;  /* 0x000000280300780c */ /* 0x040fe40000704270 */
        /* <DEDUP_REMOVED lines=13> */
[----:B------:R-:W-:Y:S01]  /*4f80*/  ISETP.GT.AND P1, PT, R3, 0x39, P1 ;  /* 0x000000390300780c */ /* 0x000fe20000f24270 */
[----:B0-----:R-:W-:Y:S01]  /*4f90*/  IMAD.IADD R3, R31, 0x1, R12 ;  /* 0x000000011f037824 */ /* 0x001fe200078e020c */
[----:B------:R-:W-:-:S02]  /*4fa0*/  ISETP.LT.OR P0, PT, R6, 0x32, P0 ;  /* 0x000000320600780c */ /* 0x000fc40000701670 */
[C---:B------:R-:W-:Y:S02]  /*4fb0*/  ISETP.LT.OR P2, PT, R6.reuse, 0x39, P2 ;  /* 0x000000390600780c */ /* 0x040fe40001741670 */
[----:B------:R-:W-:Y:S02]  /*4fc0*/  ISETP.LT.OR P1, PT, R6, 0x3a, P1 ;  /* 0x0000003a0600780c */ /* 0x000fe40000f21670 */
[----:B------:R-:W-:Y:S02]  /*4fd0*/  VIADDMNMX R4, R12, R34, R11, PT ;  /* 0x000000220c047246 */ /* 0x000fe4000380010b */
[----:B------:R-:W-:Y:S02]  /*4fe0*/  FSEL R76, R49, -INF , !P0 ;  /* 0xff800000314c7808 */ /* 0x000fe40004000000 */
[----:B------:R-:W-:Y:S02]  /*4ff0*/  FSEL R52, R52, -INF , !P2 ;  /* 0xff80000034347808 */ /* 0x000fe40005000000 */
[----:B------:R-:W-:Y:S01]  /*5000*/  FSEL R78, R53, -INF , !P1 ;  /* 0xff800000354e7808 */ /* 0x000fe20004800000 */
[----:B------:R-:W-:Y:S06]  /*5010*/  @!P6 BRA `(.L_x_1756) ;  /* 0x000000000058e947 */ /* 0x000fec0003800000 */
        /* <DEDUP_REMOVED lines=13> */
.L_x_1758:
[----:B------:R-:W-:-:S13]  /*50f0*/  ISETP.NE.AND P0, PT, R9, 0x1, PT ;  /* 0x000000010900780c */ /* 0x000fda0003f05270 */
[----:B------:R-:W0:Y:S02]  /*5100*/  @P0 LDC.64 R24, c[0x0][0x9e8] ;  /* 0x00027a00ff180b82 */ /* 0x000e240000000a00 */
[----:B0-----:R-:W-:-:S05]  /*5110*/  @P0 IMAD.HI.U32 R6, R5, R24, RZ ;  /* 0x0000001805060227 */ /* 0x001fca00078e00ff */
[----:B------:R-:W-:-:S07]  /*5120*/  @P0 SHF.R.U32.HI R5, RZ, R25, R6 ;  /* 0x00000019ff050219 */ /* 0x000fce0000011606 */
.L_x_1759:
[----:B------:R-:W-:Y:S05]  /*5130*/  BSYNC B0 ;  /* 0x0000000000007941 */ /* 0x000fea0003800000 */
.L_x_1757:
[----:B------:R-:W-:-:S04]  /*5140*/  IMAD R5, R5, R9, -UR15 ;  /* 0x8000000f05057e24 */ /* 0x000fc8000f8e0209 */
[----:B------:R-:W-:-:S05]  /*5150*/  IMAD.IADD R6, R5, 0x1, -R2 ;  /* 0x0000000105067824 */ /* 0x000fca00078e0a02 */
[----:B------:R-:W-:Y:S02]  /*5160*/  VIMNMX R3, R3, R6, !PT ;  /* 0x0000000603037248 */ /* 0x000fe40007fe0100 */
[----:B------:R-:W-:-:S07]  /*5170*/  VIADDMNMX R4, R6, R9, R4, PT ;  /* 0x0000000906047246 */ /* 0x000fce0003800104 */
.L_x_1756:
[----:B------:R-:W-:Y:S01]  /*5180*/  FMNMX.FTZ R5, R38, R56, !PT ;  /* 0x0000003826057209 */ /* 0x000fe20007810000 */
[----:B------:R-:W-:Y:S01]  /*5190*/  UP2UR UR6, UPR, URZ, 0x4 ;  /* 0x000000043f067883 */ /* 0x000fe20008000000 */
[----:B------:R-:W-:Y:S01]  /*51a0*/  BAR.SYNC.DEFER_BLOCKING 0xf, 0x100 ;  /* 0x03c4000000007b1d */ /* 0x000fe20000010000 */
[----:B------:R-:W-:Y:S01]  /*51b0*/  UISETP.NE.AND UP2, UPT, UR7, URZ, UPT ;  /* 0x0000003f0700728c */ /* 0x000fe2000bf45270 */
[----:B------:R-:W-:Y:S01]  /*51c0*/  FMNMX.FTZ R5, R58, R5, !PT ;  /* 0x000000053a057209 */ /* 0x000fe20007810000 */
[----:B------:R-:W-:Y:S02]  /*51d0*/  UP2UR UR7, UPR, URZ, 0x8 ;  /* 0x000000083f077883 */ /* 0x000fe40008000000 */
[----:B------:R-:W-:Y:S01]  /*51e0*/  UISETP.NE.AND UP3, UPT, UR10, URZ, UPT ;  /* 0x0000003f0a00728c */ /* 0x000fe2000bf65270 */
[----:B------:R-:W-:Y:S01]  /*51f0*/  FMNMX.FTZ R5, R60, R5, !PT ;  /* 0x000000053c057209 */ /* 0x000fe20007810000 */
[----:B------:R-:W-:Y:S01]  /*5200*/  UP2UR UR15, UPR, URZ, 0x10 ;  /* 0x000000103f0f7883 */ /* 0x000fe20008000000 */
[----:B------:R-:W-:Y:S01]  /*5210*/  PLOP3.LUT P0, PT, PT, PT, UP2, 0x40, 0x0 ;  /* 0x000000000000781c */ /* 0x000fe20003f0e828 */
[----:B------:R-:W-:Y:S01]  /*5220*/  ULDC UR10, c[0x0][0x988] ;  /* 0x00026200000a7ab9 */ /* 0x000fe20000000800 */
[----:B------:R-:W-:Y:S01]  /*5230*/  FMNMX.FTZ R5, R62, R5, !PT ;  /* 0x000000053e057209 */ /* 0x000fe20007810000 */
[----:B------:R-:W-:Y:S01]  /*5240*/  UISETP.NE.AND UP4, UPT, UR21, URZ, UPT ;  /* 0x0000003f1500728c */ /* 0x000fe2000bf85270 */
[----:B------:R-:W-:Y:S01]  /*5250*/  PLOP3.LUT P1, PT, PT, PT, UP3, 0x40, 0x0 ;  /* 0x000000000000781c */ /* 0x000fe20003f2e838 */
[----:B------:R-:W-:Y:S01]  /*5260*/  UP2UR UR18, UPR, URZ, 0x20 ;  /* 0x000000203f127883 */ /* 0x000fe20008000000 */
[----:B------:R-:W-:Y:S01]  /*5270*/  FMNMX.FTZ R5, R64, R5, !PT ;  /* 0x0000000540057209 */ /* 0x000fe20007810000 */
[----:B------:R-:W-:Y:S01]  /*5280*/  UISETP.NE.AND UP5, UPT, UR22, URZ, UPT ;  /* 0x0000003f1600728c */ /* 0x000fe2000bfa5270 */
[C---:B------:R-:W-:Y:S01]  /*5290*/  ISETP.GT.AND P1, PT, R3.reuse, RZ, P1 ;  /* 0x000000ff0300720c */ /* 0x040fe20000f24270 */
[----:B------:R-:W-:Y:S01]  /*52a0*/  UISETP.NE.AND UP2, UPT, UR23, URZ, UPT ;  /* 0x0000003f1700728c */ /* 0x000fe2000bf45270 */
[----:B------:R-:W-:Y:S01]  /*52b0*/  FMNMX.FTZ R5, R66, R5, !PT ;  /* 0x0000000542057209 */ /* 0x000fe20007810000 */
[----:B------:R-:W-:Y:S01]  /*52c0*/  UISETP.NE.AND UP3, UPT, UR24, URZ, UPT ;  /* 0x0000003f1800728c */ /* 0x000fe2000bf65270 */
[----:B------:R-:W-:Y:S01]  /*52d0*/  ISETP.LT.OR P1, PT, R4, 0x1, P1 ;  /* 0x000000010400780c */ /* 0x000fe20000f21670 */
[----:B------:R-:W-:Y:S01]  /*52e0*/  UP2UR UR19, UPR, URZ, 0x40 ;  /* 0x000000403f137883 */ /* 0x000fe20008000000 */
[----:B------:R-:W-:Y:S01]  /*52f0*/  FMNMX.FTZ R5, R68, R5, !PT ;  /* 0x0000000544057209 */ /* 0x000fe20007810000 */
[----:B------:R-:W-:Y:S01]  /*5300*/  UISETP.NE.AND UP6, UPT, UR27, URZ, UPT ;  /* 0x0000003f1b00728c */ /* 0x000fe2000bfc5270 */
[----:B------:R-:W-:-:S02]  /*5310*/  ISETP.GT.AND P0, PT, R3, 0x1, P0 ;  /* 0x000000010300780c */ /* 0x000fc40000704270 */
[----:B------:R-:W-:Y:S02]  /*5320*/  FMNMX.FTZ R5, R70, R5, !PT ;  /* 0x0000000546057209 */ /* 0x000fe40007810000 */
[----:B------:R-:W-:Y:S02]  /*5330*/  ISETP.LT.OR P0, PT, R4, 0x2, P0 ;  /* 0x000000020400780c */ /* 0x000fe40000701670 */
[----:B------:R-:W-:-:S04]  /*5340*/  FMNMX.FTZ R5, R72, R5, !PT ;  /* 0x0000000548057209 */ /* 0x000fc80007810000 */
[----:B------:R-:W-:-:S04]  /*5350*/  FMNMX.FTZ R5, R44, R5, !PT ;  /* 0x000000052c057209 */ /* 0x000fc80007810000 */
[----:B------:R-:W-:-:S04]  /*5360*/  FMNMX.FTZ R5, R74, R5, !PT ;  /* 0x000000054a057209 */ /* 0x000fc80007810000 */
[----:B------:R-:W-:-:S04]  /*5370*/  FMNMX.FTZ R5, R48, R5, !PT ;  /* 0x0000000530057209 */ /* 0x000fc80007810000 */
[----:B------:R-:W-:-:S04]  /*5380*/  FMNMX.FTZ R5, R76, R5, !PT ;  /* 0x000000054c057209 */ /* 0x000fc80007810000 */
[----:B------:R-:W-:-:S04]  /*5390*/  FMNMX.FTZ R5, R52, R5, !PT ;  /* 0x0000000534057209 */ /* 0x000fc80007810000 */
[----:B------:R-:W-:-:S05]  /*53a0*/  FMNMX.FTZ R6, R78, R5, !PT ;  /* 0x000000054e067209 */ /* 0x000fca0007810000 */
[----:B------:R-:W0:Y:S02]  /*53b0*/  SHFL.BFLY PT, R5, R6, 0x2, 0x1f ;  /* 0x0c401f0006057f89 */ /* 0x000e2400000e0000 */
[----:B0-----:R-:W-:-:S05]  /*53c0*/  FMNMX.FTZ R12, R6, R5, !PT ;  /* 0x00000005060c7209 */ /* 0x001fca0007810000 */
[----:B------:R-:W0:Y:S02]  /*53d0*/  SHFL.BFLY PT, R5, R12, 0x1, 0x1f ;  /* 0x0c201f000c057f89 */ /* 0x000e2400000e0000 */
[----:B0-----:R-:W-:Y:S02]  /*53e0*/  FMNMX.FTZ R5, R12, R5, !PT ;  /* 0x000000050c057209 */ /* 0x001fe40007810000 */
[----:B------:R-:W-:Y:S02]  /*53f0*/  FSEL R12, R27, -INF , !P0 ;  /* 0xff8000001b0c7808 */ /* 0x000fe40004000000 */
[C---:B------:R-:W-:Y:S01]  /*5400*/  FSETP.NEU.FTZ.AND P2, PT, R5.reuse, -INF , PT ;  /* 0xff8000000500780b */ /* 0x040fe20003f5d000 */
[----:B------:R-:W-:Y:S01]  /*5410*/  FMUL.FTZ R11, R5, UR10 ;  /* 0x0000000a050b7c20 */ /* 0x000fe20008410000 */
[----:B------:R-:W-:Y:S01]  /*5420*/  PLOP3.LUT P0, PT, PT, PT, UP2, 0x40, 0x0 ;  /* 0x000000000000781c */ /* 0x000fe20003f0e828 */
[----:B------:R-:W-:-:S03]  /*5430*/  UISETP.NE.AND UP2, UPT, UR6, URZ, UPT ;  /* 0x0000003f0600728c */ /* 0x000fc6000bf45270 */
[----:B------:R-:W-:Y:S02]  /*5440*/  FSEL R33, R11, RZ, P2 ;  /* 0x000000ff0b217208 */ /* 0x000fe40001000000 */
[----:B------:R-:W-:Y:S01]  /*5450*/  PLOP3.LUT P2, PT, PT, PT, UP4, 0x40, 0x0 ;  /* 0x000000000000781c */ /* 0x000fe20003f4e848 */
[----:B------:R-:W-:Y:S01]  /*5460*/  UISETP.NE.AND UP4, UPT, UR25, URZ, UPT ;  /* 0x0000003f1900728c */ /* 0x000fe2000bf85270 */
[----:B------:R-:W-:Y:S01]  /*5470*/  FSEL R11, R26, -INF , !P1 ;  /* 0xff8000001a0b7808 */ /* 0x000fe20004800000 */
[--C-:B------:R-:W-:Y:S01]  /*5480*/  FFMA.FTZ R32, R38, UR10, -R33.reuse ;  /* 0x0000000a26207c23 */ /* 0x100fe20008010821 */
[----:B------:R-:W-:Y:S01]  /*5490*/  PLOP3.LUT P1, PT, PT, PT, UP5, 0x40, 0x0 ;  /* 0x000000000000781c */ /* 0x000fe20003f2e858 */
[----:B------:R-:W-:Y:S01]  /*54a0*/  UISETP.NE.AND UP5, UPT, UR26, URZ, UPT ;  /* 0x0000003f1a00728c */ /* 0x000fe2000bfa5270 */
[C---:B------:R-:W-:Y:S01]  /*54b0*/  ISETP.GT.AND P2, PT, R3.reuse, 0x8, P2 ;  /* 0x000000080300780c */ /* 0x040fe20001744270 */
[----:B------:R0:W-:Y:S01]  /*54c0*/  MUFU.EX2 R152, R32 ;  /* 0x0000002000987308 */ /* 0x0001e20000000800 */
[----:B------:R-:W-:Y:S01]  /*54d0*/  ISETP.GT.AND P1, PT, R3, 0x9, P1 ;  /* 0x000000090300780c */ /* 0x000fe20000f24270 */
[--C-:B------:R-:W-:Y:S01]  /*54e0*/  FFMA.FTZ R36, R60, UR10, -R33.reuse ;  /* 0x0000000a3c247c23 */ /* 0x100fe20008010821 */
[----:B------:R-:W-:Y:S01]  /*54f0*/  ISETP.LT.OR P2, PT, R4, 0x9, P2 ;  /* 0x000000090400780c */ /* 0x000fe20001741670 */
[--C-:B------:R-:W-:Y:S01]  /*5500*/  FFMA.FTZ R34, R56, UR10, -R33.reuse ;  /* 0x0000000a38227c23 */ /* 0x100fe20008010821 */
[----:B------:R-:W-:Y:S01]  /*5510*/  ISETP.LT.OR P1, PT, R4, 0xa, P1 ;  /* 0x0000000a0400780c */ /* 0x000fe20000f21670 */
[--C-:B------:R-:W-:Y:S01]  /*5520*/  FFMA.FTZ R38, R62, UR10, -R33.reuse ;  /* 0x0000000a3e267c23 */ /* 0x100fe20008010821 */
[----:B------:R-:W-:Y:S01]  /*5530*/  FSEL R13, R13, -INF , !P2 ;  /* 0xff8000000d0d7808 */ /* 0x000fe20005000000 */
[----:B------:R2:W-:Y:S01]  /*5540*/  MUFU.EX2 R37, R36 ;  /* 0x0000002400257308 */ /* 0x0005e20000000800 */
[----:B------:R-:W-:Y:S01]  /*5550*/  PLOP3.LUT P2, PT, PT, PT, UP3, 0x40, 0x0 ;  /* 0x000000000000781c */ /* 0x000fe20003f4e838 */
[----:B------:R-:W-:Y:S01]  /*5560*/  UISETP.NE.AND UP3, UPT, UR7, URZ, UPT ;  /* 0x0000003f0700728c */ /* 0x000fe2000bf65270 */
[----:B------:R-:W-:Y:S01]  /*5570*/  ISETP.GT.AND P0, PT, R3, 0x10, P0 ;  /* 0x000000100300780c */ /* 0x000fe20000704270 */
[--C-:B0-----:R-:W-:Y:S01]  /*5580*/  FFMA.FTZ R32, R58, UR10, -R33.reuse ;  /* 0x0000000a3a207c23 */ /* 0x101fe20008010821 */
[----:B-1----:R-:W-:Y:S01]  /*5590*/  FSEL R14, R14, -INF , !P1 ;  /* 0xff8000000e0e7808 */ /* 0x002fe20004800000 */
[--C-:B------:R-:W-:Y:S01]  /*55a0*/  FFMA.FTZ R40, R66, UR10, -R33.reuse ;  /* 0x0000000a42287c23 */ /* 0x100fe20008010821 */
[----:B------:R-:W-:Y:S01]  /*55b0*/  PLOP3.LUT P1, PT, PT, PT, UP4, 0x40, 0x0 ;  /* 0x000000000000781c */ /* 0x000fe20003f2e848 */
[----:B------:R-:W-:Y:S01]  /*55c0*/  UISETP.NE.AND UP4, UPT, UR15, URZ, UPT ;  /* 0x0000003f0f00728c */ /* 0x000fe2000bf85270 */
[----:B------:R-:W-:Y:S01]  /*55d0*/  FMNMX.FTZ R6, R11, R12, !PT ;  /* 0x0000000c0b067209 */ /* 0x000fe20007810000 */
[----:B------:R-:W-:Y:S01]  /*55e0*/  MUFU.EX2 R154, R32 ;  /* 0x00000020009a7308 */ /* 0x000fe20000000800 */
[----:B------:R-:W-:Y:S01]  /*55f0*/  ISETP.LT.OR P0, PT, R4, 0x11, P0 ;  /* 0x000000110400780c */ /* 0x000fe20000701670 */
[--C-:B--2---:R-:W-:Y:S01]  /*5600*/  FFMA.FTZ R36, R72, UR10, -R33.reuse ;  /* 0x0000000a48247c23 */ /* 0x104fe20008010821 */
[C---:B------:R-:W-:Y:S01]  /*5610*/  ISETP.GT.AND P2, PT, R3.reuse, 0x11, P2 ;  /* 0x000000110300780c */ /* 0x040fe20001744270 */
[----:B------:R-:W-:Y:S01]  /*5620*/  FFMA.FTZ R41, R68, UR10, -R33 ;  /* 0x0000000a44297c23 */ /* 0x000fe20008010821 */
[----:B------:R-:W-:-:S02]  /*5630*/  ISETP.GT.AND P1, PT, R3, 0x18, P1 ;  /* 0x000000180300780c */ /* 0x000fc40000f24270 */
[----:B------:R-:W-:Y:S01]  /*5640*/  FMNMX.FTZ R25, R13, R6, !PT ;  /* 0x000000060d197209 */ /* 0x000fe20007810000 */
[----:B------:R0:W-:Y:S01]  /*5650*/  MUFU.EX2 R35, R34 ;  /* 0x0000002200237308 */ /* 0x0001e20000000800 */
[----:B------:R-:W-:Y:S02]  /*5660*/  FSEL R15, R15, -INF , !P0 ;  /* 0xff8000000f0f7808 */ /* 0x000fe40004000000 */
[C---:B------:R-:W-:Y:S02]  /*5670*/  ISETP.LT.OR P2, PT, R4.reuse, 0x12, P2 ;  /* 0x000000120400780c */ /* 0x040fe40001741670 */
[----:B------:R-:W-:Y:S01]  /*5680*/  PLOP3.LUT P0, PT, PT, PT, UP5, 0x40, 0x0 ;  /* 0x000000000000781c */ /* 0x000fe20003f0e858 */
[----:B------:R-:W-:Y:S01]  /*5690*/  UISETP.NE.AND UP5, UPT, UR18, URZ, UPT ;  /* 0x0000003f1200728c */ /* 0x000fe2000bfa5270 */
[----:B------:R-:W-:Y:S01]  /*56a0*/  ISETP.LT.OR P1, PT, R4, 0x19, P1 ;  /* 0x000000190400780c */ /* 0x000fe20000f21670 */
[----:B------:R-:W-:Y:S01]  /*56b0*/  MUFU.EX2 R38, R38 ;  /* 0x0000002600267308 */ /* 0x000fe20000000800 */
[----:B------:R-:W-:Y:S01]  /*56c0*/  FMNMX.FTZ R6, R14, R25, !PT ;  /* 0x000000190e067209 */ /* 0x000fe20007810000 */
[----:B0-----:R-:W-:Y:S01]  /*56d0*/  FFMA.FTZ R34, R64, UR10, -R33 ;  /* 0x0000000a40227c23 */ /* 0x001fe20008010821 */
[----:B------:R-:W-:-:S02]  /*56e0*/  FSEL R20, R20, -INF , !P2 ;  /* 0xff80000014147808 */ /* 0x000fc40005000000 */
[----:B------:R-:W-:Y:S01]  /*56f0*/  PLOP3.LUT P2, PT, PT, PT, UP6, 0x40, 0x0 ;  /* 0x000000000000781c */ /* 0x000fe20003f4e868 */
[----:B------:R-:W-:Y:S01]  /*5700*/  UISETP.NE.AND UP6, UPT, UR19, URZ, UPT ;  /* 0x0000003f1300728c */ /* 0x000fe2000bfc5270 */
[----:B------:R-:W-:Y:S01]  /*5710*/  ISETP.GT.AND P0, PT, R3, 0x19, P0 ;  /* 0x000000190300780c */ /* 0x000fe20000704270 */
[----:B------:R-:W-:Y:S01]  /*5720*/  MUFU.EX2 R40, R40 ;  /* 0x0000002800287308 */ /* 0x000fe20000000800 */
[----:B------:R-:W-:Y:S02]  /*5730*/  FSEL R21, R21, -INF , !P1 ;  /* 0xff80000015157808 */ /* 0x000fe40004800000 */
[----:B------:R-:W-:Y:S02]  /*5740*/  FMNMX.FTZ R27, R15, R6, !PT ;  /* 0x000000060f1b7209 */ /* 0x000fe40007810000 */
[----:B------:R-:W-:Y:S02]  /*5750*/  PLOP3.LUT P1, PT, PT, PT, UP0, 0x40, 0x0 ;  /* 0x000000000000781c */ /* 0x000fe40003f2e808 */
[----:B------:R-:W-:Y:S01]  /*5760*/  ISETP.GT.AND P2, PT, R3, 0x20, P2 ;  /* 0x000000200300780c */ /* 0x000fe20001744270 */
[----:B------:R-:W-:Y:S01]  /*5770*/  MUFU.EX2 R41, R41 ;  /* 0x0000002900297308 */ /* 0x000fe20000000800 */
[----:B------:R-:W-:-:S02]  /*5780*/  ISETP.LT.OR P0, PT, R4, 0x1a, P0 ;  /* 0x0000001a0400780c */ /* 0x000fc40000701670 */
[----:B------:R-:W-:Y:S02]  /*5790*/  FMNMX.FTZ R6, R20, R27, !PT ;  /* 0x0000001b14067209 */ /* 0x000fe40007810000 */
[----:B------:R-:W-:Y:S02]  /*57a0*/  ISETP.GT.AND P1, PT, R3, 0x21, P1 ;  /* 0x000000210300780c */ /* 0x000fe40000f24270 */
[----:B------:R-:W-:Y:S02]  /*57b0*/  ISETP.LT.OR P2, PT, R4, 0x21, P2 ;  /* 0x000000210400780c */ /* 0x000fe40001741670 */
[----:B------:R-:W-:Y:S02]  /*57c0*/  FSEL R24, R39, -INF , !P0 ;  /* 0xff80000027187808 */ /* 0x000fe40004000000 */
[----:B------:R-:W-:Y:S01]  /*57d0*/  PLOP3.LUT P0, PT, PT, PT, UP1, 0x40, 0x0 ;  /* 0x000000000000781c */ /* 0x000fe20003f0e818 */
[----:B------:R0:W1:Y:S01]  /*57e0*/  MUFU.EX2 R39, R34 ;  /* 0x0000002200277308 */ /* 0x0000620000000800 */
[----:B------:R-:W-:-:S02]  /*57f0*/  FMNMX.FTZ R29, R21, R6, !PT ;  /* 0x00000006151d7209 */ /* 0x000fc40007810000 */
[----:B------:R-:W-:Y:S02]  /*5800*/  ISETP.LT.OR P1, PT, R4, 0x22, P1 ;  /* 0x000000220400780c */ /* 0x000fe40000f21670 */
[----:B------:R-:W-:Y:S01]  /*5810*/  FSEL R25, R42, -INF , !P2 ;  /* 0xff8000002a197808 */ /* 0x000fe20005000000 */
[--C-:B------:R-:W-:Y:S01]  /*5820*/  FFMA.FTZ R42, R70, UR10, -R33.reuse ;  /* 0x0000000a462a7c23 */ /* 0x100fe20008010821 */
[----:B------:R-:W-:Y:S02]  /*5830*/  PLOP3.LUT P2, PT, PT, PT, UP2, 0x40, 0x0 ;  /* 0x000000000000781c */ /* 0x000fe40003f4e828 */
[----:B------:R-:W-:Y:S01]  /*5840*/  ISETP.GT.AND P0, PT, R3, 0x28, P0 ;  /* 0x000000280300780c */ /* 0x000fe20000704270 */
[--C-:B0-----:R-:W-:Y:S01]  /*5850*/  FFMA.FTZ R34, R44, UR10, -R33.reuse ;  /* 0x0000000a2c227c23 */ /* 0x101fe20008010821 */
[----:B------:R-:W-:Y:S01]  /*5860*/  FMNMX.FTZ R6, R24, R29, !PT ;  /* 0x0000001d18067209 */ /* 0x000fe20007810000 */
[----:B------:R-:W-:Y:S01]  /*5870*/  FFMA.FTZ R44, R74, UR10, -R33 ;  /* 0x0000000a4a2c7c23 */ /* 0x000fe20008010821 */
[----:B------:R-:W-:Y:S01]  /*5880*/  FSEL R26, R43, -INF , !P1 ;  /* 0xff8000002b1a7808 */ /* 0x000fe20004800000 */
[----:B------:R-:W-:Y:S01]  /*5890*/  MUFU.EX2 R42, R42 ;  /* 0x0000002a002a7308 */ /* 0x000fe20000000800 */
[----:B------:R-:W-:-:S02]  /*58a0*/  PLOP3.LUT P1, PT, PT, PT, UP3, 0x40, 0x0 ;  /* 0x000000000000781c */ /* 0x000fc40003f2e838 */
[----:B------:R-:W-:Y:S02]  /*58b0*/  ISETP.GT.AND P2, PT, R3, 0x29, P2 ;  /* 0x000000290300780c */ /* 0x000fe40001744270 */
[C---:B------:R-:W-:Y:S02]  /*58c0*/  ISETP.LT.OR P0, PT, R4.reuse, 0x29, P0 ;  /* 0x000000290400780c */ /* 0x040fe40000701670 */
[----:B------:R-:W-:Y:S01]  /*58d0*/  FMNMX.FTZ R31, R25, R6, !PT ;  /* 0x00000006191f7209 */ /* 0x000fe20007810000 */
[----:B------:R-:W-:Y:S01]  /*58e0*/  MUFU.EX2 R43, R36 ;  /* 0x00000024002b7308 */ /* 0x000fe20000000800 */
[----:B------:R-:W-:Y:S02]  /*58f0*/  ISETP.GT.AND P1, PT, R3, 0x30, P1 ;  /* 0x000000300300780c */ /* 0x000fe40000f24270 */
[----:B------:R-:W-:Y:S02]  /*5900*/  ISETP.LT.OR P2, PT, R4, 0x2a, P2 ;  /* 0x0000002a0400780c */ /* 0x000fe40001741670 */
[----:B------:R-:W-:Y:S01]  /*5910*/  FSEL R27, R46, -INF , !P0 ;  /* 0xff8000002e1b7808 */ /* 0x000fe20004000000 */
[----:B------:R-:W-:Y:S01]  /*5920*/  FFMA.FTZ R46, R48, UR10, -R33 ;  /* 0x0000000a302e7c23 */ /* 0x000fe20008010821 */
[----:B------:R-:W-:Y:S01]  /*5930*/  PLOP3.LUT P0, PT, PT, PT, UP4, 0x40, 0x0 ;  /* 0x000000000000781c */ /* 0x000fe20003f0e848 */
[----:B------:R-:W-:Y:S01]  /*5940*/  MUFU.EX2 R45, R44 ;  /* 0x0000002c002d7308 */ /* 0x000fe20000000800 */
[----:B------:R-:W-:-:S02]  /*5950*/  FMNMX.FTZ R6, R26, R31, !PT ;  /* 0x0000001f1a067209 */ /* 0x000fc40007810000 */
[----:B------:R-:W-:Y:S02]  /*5960*/  ISETP.LT.OR P1, PT, R4, 0x31, P1 ;  /* 0x000000310400780c */ /* 0x000fe40000f21670 */
[----:B------:R-:W-:Y:S01]  /*5970*/  FSEL R28, R47, -INF , !P2 ;  /* 0xff8000002f1c7808 */ /* 0x000fe20005000000 */
[----:B------:R-:W-:Y:S01]  /*5980*/  FFMA.FTZ R47, R76, UR10, -R33 ;  /* 0x0000000a4c2f7c23 */ /* 0x000fe20008010821 */
[----:B------:R-:W-:Y:S01]  /*5990*/  PLOP3.LUT P2, PT, PT, PT, UP5, 0x40, 0x0 ;  /* 0x000000000000781c */ /* 0x000fe20003f4e858 */
[----:B------:R-:W0:Y:S01]  /*59a0*/  MUFU.EX2 R34, R34 ;  /* 0x0000002200227308 */ /* 0x000e220000000800 */
[----:B------:R-:W-:Y:S02]  /*59b0*/  ISETP.GT.AND P0, PT, R3, 0x31, P0 ;  /* 0x000000310300780c */ /* 0x000fe40000704270 */
[----:B------:R-:W-:Y:S02]  /*59c0*/  FMNMX.FTZ R31, R27, R6, !PT ;  /* 0x000000061b1f7209 */ /* 0x000fe40007810000 */
[----:B------:R-:W-:-:S02]  /*59d0*/  FSEL R29, R50, -INF , !P1 ;  /* 0xff800000321d7808 */ /* 0x000fc40004800000 */
[----:B------:R-:W-:Y:S01]  /*59e0*/  PLOP3.LUT P1, PT, PT, PT, UP6, 0x40, 0x0 ;  /* 0x000000000000781c */ /* 0x000fe20003f2e868 */
[----:B------:R-:W-:Y:S01]  /*59f0*/  MUFU.EX2 R46, R46 ;  /* 0x0000002e002e7308 */ /* 0x000fe20000000800 */
[C---:B------:R-:W-:Y:S02]  /*5a00*/  ISETP.GT.AND P2, PT, R3.reuse, 0x38, P2 ;  /* 0x000000380300780c */ /* 0x040fe40001744270 */
[----:B------:R-:W-:Y:S02]  /*5a10*/  ISETP.LT.OR P0, PT, R4, 0x32, P0 ;  /* 0x000000320400780c */ /* 0x000fe40000701670 */
[----:B------:R-:W-:Y:S02]  /*5a20*/  FMNMX.FTZ R6, R28, R31, !PT ;  /* 0x0000001f1c067209 */ /* 0x000fe40007810000 */
[----:B------:R-:W-:Y:S01]  /*5a30*/  ISETP.GT.AND P1, PT, R3, 0x39, P1 ;  /* 0x000000390300780c */ /* 0x000fe20000f24270 */
[----:B------:R-:W2:Y:S01]  /*5a40*/  MUFU.EX2 R47, R47 ;  /* 0x0000002f002f7308 */ /* 0x000ea20000000800 */
[----:B------:R-:W-:-:S02]  /*5a50*/  ISETP.LT.OR P2, PT, R4, 0x39, P2 ;  /* 0x000000390400780c */ /* 0x000fc40001741670 */
[----:B------:R-:W-:Y:S02]  /*5a60*/  FSEL R3, R51, -INF , !P0 ;  /* 0xff80000033037808 */ /* 0x000fe40004000000 */
[----:B------:R-:W-:Y:S02]  /*5a70*/  FMNMX.FTZ R6, R29, R6, !PT ;  /* 0x000000061d067209 */ /* 0x000fe40007810000 */
[----:B------:R-:W-:Y:S02]  /*5a80*/  ISETP.LT.OR P1, PT, R4, 0x3a, P1 ;  /* 0x0000003a0400780c */ /* 0x000fe40000f21670 */
[----:B------:R-:W-:Y:S02]  /*5a90*/  FSEL R4, R54, -INF , !P2 ;  /* 0xff80000036047808 */ /* 0x000fe40005000000 */
[----:B------:R-:W-:Y:S02]  /*5aa0*/  FMNMX.FTZ R31, R3, R6, !PT ;  /* 0x00000006031f7209 */ /* 0x000fe40007810000 */
[----:B------:R-:W-:-:S02]  /*5ab0*/  FSEL R30, R30, -INF , !P1 ;  /* 0xff8000001e1e7808 */ /* 0x000fc40004800000 */
[----:B------:R-:W-:Y:S02]  /*5ac0*/  FMNMX.FTZ R31, R4, R31, !PT ;  /* 0x0000001f041f7209 */ /* 0x000fe40007810000 */
[----:B-1----:R-:W-:Y:S02]  /*5ad0*/  F2FP.BF16.F32.PACK_AB R156, R39, R38 ;  /* 0x00000026279c723e */ /* 0x002fe400000010ff */
[----:B------:R-:W-:Y:S02]  /*5ae0*/  FMNMX.FTZ R31, R30, R31, !PT ;  /* 0x0000001f1e1f7209 */ /* 0x000fe40007810000 */
[----:B0-----:R-:W-:Y:S02]  /*5af0*/  F2FP.BF16.F32.PACK_AB R162, R45, R34 ;  /* 0x000000222da2723e */ /* 0x001fe400000010ff */
[----:B--2---:R-:W-:Y:S01]  /*5b00*/  F2FP.BF16.F32.PACK_AB R164, R47, R46 ;  /* 0x0000002e2fa4723e */ /* 0x004fe200000010ff */
[----:B------:R-:W0:Y:S01]  /*5b10*/  SHFL.BFLY PT, R6, R31, 0x2, 0x1f ;  /* 0x0c401f001f067f89 */ /* 0x000e2200000e0000 */
[----:B------:R-:W-:-:S02]  /*5b20*/  F2FP.BF16.F32.PACK_AB R158, R41, R40 ;  /* 0x00000028299e723e */ /* 0x000fc400000010ff */
[----:B------:R-:W-:Y:S02]  /*5b30*/  F2FP.BF16.F32.PACK_AB R160, R43, R42 ;  /* 0x0000002a2ba0723e */ /* 0x000fe400000010ff */
[----:B0-----:R-:W-:-:S05]  /*5b40*/  FMNMX.FTZ R32, R31, R6, !PT ;  /* 0x000000061f207209 */ /* 0x001fca0007810000 */
[----:B------:R-:W0:Y:S02]  /*5b50*/  SHFL.BFLY PT, R31, R32, 0x1, 0x1f ;  /* 0x0c201f00201f7f89 */ /* 0x000e2400000e0000 */
[----:B0-----:R-:W-:Y:S01]  /*5b60*/  FMNMX.FTZ R6, R32, R31, !PT ;  /* 0x0000001f20067209 */ /* 0x001fe20007810000 */
[--C-:B------:R-:W-:Y:S01]  /*5b70*/  FFMA.FTZ R31, R52, UR10, -R33.reuse ;  /* 0x0000000a341f7c23 */ /* 0x100fe20008010821 */
[----:B------:R-:W-:Y:S02]  /*5b80*/  FFMA.FTZ R33, R78, UR10, -R33 ;  /* 0x0000000a4e217c23 */ /* 0x000fe40008010821 */
[C---:B------:R-:W-:Y:S01]  /*5b90*/  FSETP.NEU.FTZ.AND P0, PT, R6.reuse, -INF , PT ;  /* 0xff8000000600780b */ /* 0x040fe20003f1d000 */
[----:B------:R-:W-:Y:S02]  /*5ba0*/  FMUL.FTZ R32, R6, UR10 ;  /* 0x0000000a06207c20 */ /* 0x000fe40008410000 */
[----:B------:R-:W-:Y:S03]  /*5bb0*/  MUFU.EX2 R31, R31 ;  /* 0x0000001f001f7308 */ /* 0x000fe60000000800 */
[----:B------:R-:W-:-:S05]  /*5bc0*/  FSEL R36, R32, RZ, P0 ;  /* 0x000000ff20247208 */ /* 0x000fca0000000000 */
[--C-:B------:R-:W-:Y:S01]  /*5bd0*/  FFMA.FTZ R11, R11, UR10, -R36.reuse ;  /* 0x0000000a0b0b7c23 */ /* 0x100fe20008010824 */
[--C-:B------:R-:W-:Y:S01]  /*5be0*/  FFMA.FTZ R12, R12, UR10, -R36.reuse ;  /* 0x0000000a0c0c7c23 */ /* 0x100fe20008010824 */
[--C-:B------:R-:W-:Y:S01]  /*5bf0*/  FFMA.FTZ R13, R13, UR10, -R36.reuse ;  /* 0x0000000a0d0d7c23 */ /* 0x100fe20008010824 */
[--C-:B------:R-:W-:Y:S01]  /*5c00*/  FFMA.FTZ R14, R14, UR10, -R36.reuse ;  /* 0x0000000a0e0e7c23 */ /* 0x100fe20008010824 */
[--C-:B------:R-:W-:Y:S01]  /*5c10*/  FFMA.FTZ R15, R15, UR10, -R36.reuse ;  /* 0x0000000a0f0f7c23 */ /* 0x100fe20008010824 */
[--C-:B------:R-:W-:Y:S01]  /*5c20*/  FFMA.FTZ R20, R20, UR10, -R36.reuse ;  /* 0x0000000a14147c23 */ /* 0x100fe20008010824 */
[----:B------:R-:W-:Y:S01]  /*5c30*/  MUFU.EX2 R11, R11 ;  /* 0x0000000b000b7308 */ /* 0x000fe20000000800 */
[--C-:B------:R-:W-:Y:S01]  /*5c40*/  FFMA.FTZ R21, R21, UR10, -R36.reuse ;  /* 0x0000000a15157c23 */ /* 0x100fe20008010824 */
[--C-:B------:R-:W-:Y:S01]  /*5c50*/  FFMA.FTZ R24, R24, UR10, -R36.reuse ;  /* 0x0000000a18187c23 */ /* 0x100fe20008010824 */
[--C-:B------:R-:W-:Y:S01]  /*5c60*/  FFMA.FTZ R25, R25, UR10, -R36.reuse ;  /* 0x0000000a19197c23 */ /* 0x100fe20008010824 */
[--C-:B------:R-:W-:Y:S01]  /*5c70*/  FFMA.FTZ R26, R26, UR10, -R36.reuse ;  /* 0x0000000a1a1a7c23 */ /* 0x100fe20008010824 */
[--C-:B------:R-:W-:Y:S01]  /*5c80*/  FFMA.FTZ R27, R27, UR10, -R36.reuse ;  /* 0x0000000a1b1b7c23 */ /* 0x100fe20008010824 */
[--C-:B------:R-:W-:Y:S01]  /*5c90*/  FFMA.FTZ R28, R28, UR10, -R36.reuse ;  /* 0x0000000a1c1c7c23 */ /* 0x100fe20008010824 */
[--C-:B------:R-:W-:Y:S01]  /*5ca0*/  FFMA.FTZ R29, R29, UR10, -R36.reuse ;  /* 0x0000000a1d1d7c23 */ /* 0x100fe20008010824 */
[----:B------:R-:W0:Y:S01]  /*5cb0*/  MUFU.EX2 R12, R12 ;  /* 0x0000000c000c7308 */ /* 0x000e220000000800 */
[--C-:B------:R-:W-:Y:S01]  /*5cc0*/  FFMA.FTZ R3, R3, UR10, -R36.reuse ;  /* 0x0000000a03037c23 */ /* 0x100fe20008010824 */
[--C-:B------:R-:W-:Y:S01]  /*5cd0*/  FFMA.FTZ R4, R4, UR10, -R36.reuse ;  /* 0x0000000a04047c23 */ /* 0x100fe20008010824 */
[----:B------:R-:W-:-:S05]  /*5ce0*/  FFMA.FTZ R30, R30, UR10, -R36 ;  /* 0x0000000a1e1e7c23 */ /* 0x000fca0008010824 */
[----:B------:R-:W-:Y:S08]  /*5cf0*/  MUFU.EX2 R13, R13 ;  /* 0x0000000d000d7308 */ /* 0x000ff00000000800 */
[----:B------:R-:W1:Y:S01]  /*5d00*/  MUFU.EX2 R14, R14 ;  /* 0x0000000e000e7308 */ /* 0x000e620000000800 */
[----:B0-----:R-:W-:Y:S01]  /*5d10*/  FADD.FTZ R44, R11, R12 ;  /* 0x0000000c0b2c7221 */ /* 0x001fe20000010000 */
[----:B------:R-:W-:-:S06]  /*5d20*/  F2FP.BF16.F32.PACK_AB R153, R12, R11 ;  /* 0x0000000b0c99723e */ /* 0x000fcc00000010ff */
[----:B------:R-:W-:Y:S08]  /*5d30*/  MUFU.EX2 R15, R15 ;  /* 0x0000000f000f7308 */ /* 0x000ff00000000800 */
[----:B------:R0:W2:Y:S01]  /*5d40*/  MUFU.EX2 R32, R33 ;  /* 0x0000002100207308 */ /* 0x0000a20000000800 */
[----:B-1----:R-:W-:-:S07]  /*5d50*/  F2FP.BF16.F32.PACK_AB R155, R14, R13 ;  /* 0x0000000d0e9b723e */ /* 0x002fce00000010ff */
[----:B------:R-:W1:Y:S01]  /*5d60*/  MUFU.EX2 R20, R20 ;  /* 0x0000001400147308 */ /* 0x000e620000000800 */
[----:B0-----:R-:W-:Y:S01]  /*5d70*/  FADD.FTZ R33, R152, R35 ;  /* 0x0000002398217221 */ /* 0x001fe20000010000 */
[----:B------:R-:W-:-:S03]  /*5d80*/  F2FP.BF16.F32.PACK_AB R152, R35, R152 ;  /* 0x000000982398723e */ /* 0x000fc600000010ff */
[----:B------:R-:W-:Y:S01]  /*5d90*/  FADD.FTZ R48, R154, R33 ;  /* 0x000000219a307221 */ /* 0x000fe20000010000 */
[----:B------:R-:W-:Y:S01]  /*5da0*/  FADD.FTZ R33, R13, R44 ;  /* 0x0000002c0d217221 */ /* 0x000fe20000010000 */
[C---:B------:R-:W-:Y:S01]  /*5db0*/  F2FP.BF16.F32.PACK_AB R154, R37.reuse, R154 ;  /* 0x0000009a259a723e */ /* 0x040fe200000010ff */
[----:B------:R-:W-:Y:S01]  /*5dc0*/  MUFU.EX2 R21, R21 ;  /* 0x0000001500157308 */ /* 0x000fe20000000800 */
[----:B------:R-:W-:Y:S01]  /*5dd0*/  FADD.FTZ R49, R37, R48 ;  /* 0x0000003025317221 */ /* 0x000fe20000010000 */
[----:B------:R-:W-:Y:S01]  /*5de0*/  FADD.FTZ R48, R14, R33 ;  /* 0x000000210e307221 */ /* 0x000fe20000010000 */
[----:B--2---:R-:W-:Y:S01]  /*5df0*/  F2FP.BF16.F32.PACK_AB R166, R32, R31 ;  /* 0x0000001f20a6723e */ /* 0x004fe200000010ff */
[----:B------:R0:W-:Y:S01]  /*5e00*/  STSM.16.M88.4 [R18+0x26800], R152 ;  /* 0x0268009812007844 */ /* 0x0001e20000000200 */
[----:B------:R-:W-:Y:S01]  /*5e10*/  FADD.FTZ R50, R38, R49 ;  /* 0x0000003126327221 */ /* 0x000fe20000010000 */
[----:B------:R-:W-:Y:S02]  /*5e20*/  FADD.FTZ R33, R15, R48 ;  /* 0x000000300f217221 */ /* 0x000fe40000010000 */
[----:B------:R-:W2:Y:S01]  /*5e30*/  MUFU.EX2 R24, R24 ;  /* 0x0000001800187308 */ /* 0x000ea20000000800 */
[----:B------:R-:W-:Y:S01]  /*5e40*/  FADD.FTZ R49, R39, R50 ;  /* 0x0000003227317221 */ /* 0x000fe20000010000 */
[C---:B-1----:R-:W-:Y:S01]  /*5e50*/  FADD.FTZ R36, R20.reuse, R33 ;  /* 0x0000002114247221 */ /* 0x042fe20000010000 */
[----:B------:R-:W-:-:S02]  /*5e60*/  F2FP.BF16.F32.PACK_AB R157, R20, R15 ;  /* 0x0000000f149d723e */ /* 0x000fc400000010ff */
[----:B------:R-:W-:-:S03]  /*5e70*/  FADD.FTZ R48, R40, R49 ;  /* 0x0000003128307221 */ /* 0x000fc60000010000 */
[----:B------:R-:W-:Y:S01]  /*5e80*/  MUFU.EX2 R25, R25 ;  /* 0x0000001900197308 */ /* 0x000fe20000000800 */
[----:B------:R-:W-:-:S04]  /*5e90*/  FADD.FTZ R33, R41, R48 ;  /* 0x0000003029217221 */ /* 0x000fc80000010000 */
[----:B------:R-:W-:-:S03]  /*5ea0*/  FADD.FTZ R38, R42, R33 ;  /* 0x000000212a267221 */ /* 0x000fc60000010000 */
[----:B------:R-:W1:Y:S01]  /*5eb0*/  MUFU.EX2 R26, R26 ;  /* 0x0000001a001a7308 */ /* 0x000e620000000800 */
[----:B------:R-:W-:Y:S01]  /*5ec0*/  FADD.FTZ R35, R43, R38 ;  /* 0x000000262b237221 */ /* 0x000fe20000010000 */
[----:B--2---:R-:W-:-:S03]  /*5ed0*/  F2FP.BF16.F32.PACK_AB R159, R24, R21 ;  /* 0x00000015189f723e */ /* 0x004fc600000010ff */
[----:B------:R-:W-:Y:S02]  /*5ee0*/  FADD.FTZ R14, R34, R35 ;  /* 0x00000023220e7221 */ /* 0x000fe40000010000 */
[----:B------:R0:W-:Y:S01]  /*5ef0*/  STSM.16.M88.4 [R19], R156 ;  /* 0x0000009c13007844 */ /* 0x0001e20000000200 */
[----:B------:R-:W2:Y:S01]  /*5f00*/  MUFU.EX2 R27, R27 ;  /* 0x0000001b001b7308 */ /* 0x000ea20000000800 */
[----:B------:R-:W-:-:S04]  /*5f10*/  FADD.FTZ R45, R45, R14 ;  /* 0x0000000e2d2d7221 */ /* 0x000fc80000010000 */
[----:B------:R-:W-:-:S03]  /*5f20*/  FADD.FTZ R46, R46, R45 ;  /* 0x0000002d2e2e7221 */ /* 0x000fc60000010000 */
[----:B------:R3:W-:Y:S01]  /*5f30*/  MUFU.EX2 R44, R3 ;  /* 0x00000003002c7308 */ /* 0x0007e20000000800 */
[----:B-1----:R-:W-:Y:S01]  /*5f40*/  F2FP.BF16.F32.PACK_AB R161, R26, R25 ;  /* 0x000000191aa1723e */ /* 0x002fe200000010ff */
[----:B------:R-:W-:-:S06]  /*5f50*/  FADD.FTZ R46, R47, R46 ;  /* 0x0000002e2f2e7221 */ /* 0x000fcc0000010000 */
[----:B------:R-:W1:Y:S01]  /*5f60*/  MUFU.EX2 R28, R28 ;  /* 0x0000001c001c7308 */ /* 0x000e620000000800 */
[----:B---3--:R-:W-:-:S04]  /*5f70*/  FADD.FTZ R3, R21, R36 ;  /* 0x0000002415037221 */ /* 0x008fc80000010000 */
[----:B------:R-:W-:-:S03]  /*5f80*/  FADD.FTZ R36, R24, R3 ;  /* 0x0000000318247221 */ /* 0x000fc60000010000 */
[----:B------:R-:W3:Y:S01]  /*5f90*/  MUFU.EX2 R29, R29 ;  /* 0x0000001d001d7308 */ /* 0x000ee20000000800 */
[----:B------:R-:W-:-:S04]  /*5fa0*/  FADD.FTZ R3, R25, R36 ;  /* 0x0000002419037221 */ /* 0x000fc80000010000 */
[----:B------:R-:W-:-:S03]  /*5fb0*/  FADD.FTZ R12, R26, R3 ;  /* 0x000000031a0c7221 */ /* 0x000fc60000010000 */
[----:B------:R-:W-:Y:S01]  /*5fc0*/  MUFU.EX2 R4, R4 ;  /* 0x0000000400047308 */ /* 0x000fe20000000800 */
[----:B--2---:R-:W-:Y:S01]  /*5fd0*/  FADD.FTZ R3, R27, R12 ;  /* 0x0000000c1b037221 */ /* 0x004fe20000010000 */
[----:B-1----:R-:W-:-:S03]  /*5fe0*/  F2FP.BF16.F32.PACK_AB R163, R28, R27 ;  /* 0x0000001b1ca3723e */ /* 0x002fc600000010ff */
[----:B------:R-:W-:Y:S01]  /*5ff0*/  FADD.FTZ R28, R28, R3 ;  /* 0x000000031c1c7221 */ /* 0x000fe20000010000 */
[----:B------:R-:W-:Y:S01]  /*6000*/  FADD.FTZ R3, R31, R46 ;  /* 0x0000002e1f037221 */ /* 0x000fe20000010000 */
[----:B------:R0:W-:Y:S01]  /*6010*/  STSM.16.M88.4 [R23], R160 ;  /* 0x000000a017007844 */ /* 0x0001e20000000200 */
[----:B------:R-:W1:Y:S01]  /*6020*/  MUFU.EX2 R33, R30 ;  /* 0x0000001e00217308 */ /* 0x000e620000000800 */
[----:B---3--:R-:W-:Y:S01]  /*6030*/  F2FP.BF16.F32.PACK_AB R165, R44, R29 ;  /* 0x0000001d2ca5723e */ /* 0x008fe200000010ff */
[----:B------:R-:W-:Y:S01]  /*6040*/  FADD.FTZ R29, R29, R28 ;  /* 0x0000001c1d1d7221 */ /* 0x000fe20000010000 */
[----:B------:R-:W-:-:S03]  /*6050*/  FADD.FTZ R3, R32, R3 ;  /* 0x0000000320037221 */ /* 0x000fc60000010000 */
[----:B------:R-:W-:Y:S01]  /*6060*/  FADD.FTZ R29, R44, R29 ;  /* 0x0000001d2c1d7221 */ /* 0x000fe20000010000 */
[----:B-1----:R-:W-:-:S03]  /*6070*/  F2FP.BF16.F32.PACK_AB R167, R33, R4 ;  /* 0x0000000421a7723e */ /* 0x002fc600000010ff */
[----:B------:R-:W-:Y:S02]  /*6080*/  FADD.FTZ R4, R4, R29 ;  /* 0x0000001d04047221 */ /* 0x000fe40000010000 */
[----:B------:R0:W-:Y:S02]  /*6090*/  STSM.16.M88.4 [R22], R164 ;  /* 0x000000a416007844 */ /* 0x0001e40000000200 */
[----:B------:R-:W-:Y:S01]  /*60a0*/  FADD.FTZ R4, R33, R4 ;  /* 0x0000000421047221 */ /* 0x000fe20000010000 */
[----:B------:R-:W-:Y:S06]  /*60b0*/  @!P3 BRA `(.L_x_1760) ;  /* 0x000000000004b947 */ /* 0x000fec0003800000 */
[----:B------:R-:W-:Y:S01]  /*60c0*/  BPT.TRAP 0x1 ;  /* 0x000000040000795c */ /* 0x000fe20000300000 */
.L_x_1760:
[----:B------:R1:W2:Y:S01]  /*60d0*/  SYNCS.PHASECHK.TRANS64.TRYWAIT P0, [R7+URZ+0x28c50], R10 ;  /* 0x028c500a070075a7 */ /* 0x0002a2000800017f */
[----:B------:R-:W-:Y:S05]  /*60e0*/  @!P3 BRA `(.L_x_1761) ;  /* 0x000000000004b947 */ /* 0x000fea0003800000 */
[----:B------:R-:W-:Y:S01]  /*60f0*/  BPT.TRAP 0x1 ;  /* 0x000000040000795c */ /* 0x000fe20000300000 */
.L_x_1761:
[----:B--2---:R-:W-:Y:S05]  /*6100*/  @P0 BRA `(.L_x_1762) ;  /* 0x0000000000080947 */ /* 0x004fea0003800000 */
[----:B------:R-:W2:Y:S02]  /*6110*/  SYNCS.PHASECHK.TRANS64.TRYWAIT P0, [R7+URZ+0x28c50], R10 ;  /* 0x028c500a070075a7 */ /* 0x000ea4000800017f */
[----:B--2---:R-:W-:Y:S05]  /*6120*/  @!P0 BRA `(.L_x_1763) ;  /* 0x0000010000948947 */ /* 0x004fea0003800000 */
.L_x_1762:
[----:B------:R-:W-:Y:S01]  /*6130*/  ULEA UR15, UR36, UR48, 0xc ;  /* 0x00000030240f7291 */ /* 0x000fe2000f8e603f */
[----:B------:R-:W-:Y:S01]  /*6140*/  WARPGROUP.ARRIVE ;  /* 0x00000000000079c5 */ /* 0x000fe20000000000 */
[----:B------:R-:W-:Y:S01]  /*6150*/  UMOV UR7, 0x40000040 ;  /* 0x4000004000077882 */ /* 0x000fe20000000000 */
[----:B-12---:R-:W1:Y:S01]  /*6160*/  @P5 LDC R10, c[0x0][0x44c] ;  /* 0x00011300ff0a5b82 */ /* 0x006e620000000800 */
[----:B------:R-:W-:Y:S01]  /*6170*/  @!P4 VIADD R7, R7, 0x28c60 ;  /* 0x00028c600707c836 */ /* 0x000fe20000000000 */
[----:B------:R-:W-:Y:S02]  /*6180*/  UIADD3 UR50, UR50, -0x2, URZ ;  /* 0xfffffffe32327890 */ /* 0x000fe4000fffe03f */
[----:B------:R-:W-:Y:S02]  /*6190*/  UMOV UR6, UR15 ;  /* 0x0000000f00067c82 */ /* 0x000fe40008000000 */
[----:B------:R-:W-:Y:S01]  /*61a0*/  HGMMA.64x256x16.F32.BF16 R24, R152, gdesc[UR4].tnspB, RZ, !UPT, gsb0 ;  /* 0x43e0000498187df0 */ /* 0x000fe2000c0018ff */
[----:B------:R-:W-:Y:S01]  /*61b0*/  UIADD3 UR6, UR15, 0x80, URZ ;  /* 0x000000800f067890 */ /* 0x000fe2000fffe03f */
[----:B------:R-:W2:Y:S01]  /*61c0*/  @P5 LDC R11, c[0x0][0x450] ;  /* 0x00011400ff0b5b82 */ /* 0x000ea20000000800 */
[----:B------:R-:W-:Y:S01]  /*61d0*/  UMOV UR7, 0x40000040 ;  /* 0x4000004000077882 */ /* 0x000fe20000000000 */
[----:B------:R-:W-:Y:S01]  /*61e0*/  @!P4 PRMT R7, RZ, 0x654, R7 ;  /* 0x00000654ff07c816 */ /* 0x000fe20000000007 */
[----:B-1----:R-:W-:Y:S01]  /*61f0*/  @P5 IMAD.HI.U32 R10, R10, UR40, RZ ;  /* 0x000000280a0a5c27 */ /* 0x002fe2000f8e00ff */
[----:B------:R-:W-:-:S02]  /*6200*/  WARPGROUP.DEPBAR.LE gsb0, 0x0 ;  /* 0x00008000000079c5 */ /* 0x000fc40000010000 */
[----:B------:R-:W-:-:S15]  /*6210*/  WARPGROUP.ARRIVE ;  /* 0x00000000000079c5 */ /* 0x000fde0000000000 */
[----:B------:R-:W-:-:S05]  /*6220*/  NOP ;  /* 0x0000000000007918 */ /* 0x000fca0000000000 */
        /* <DEDUP_REMOVED lines=12> */
[----:B------:R-:W-:Y:S01]  /*62f0*/  HGMMA.64x256x16.F32.BF16 R24, R164, gdesc[UR4].tnspB, R24, gsb0 ;  /* 0x43e00004a4187df0 */ /* 0x000fe20008001818 */
[----:B------:R-:W-:Y:S02]  /*6300*/  UIMAD UR6, UR49, UR11, -UR14 ;  /* 0x0000000b310672a4 */ /* 0x000fe4000f8e0a0e */
        /* <DEDUP_REMOVED lines=10> */
[----:B-1----:R-:W-:Y:S01]  /*63b0*/  IMAD.U32 R7, RZ, RZ, UR40 ;  /* 0x00000028ff077e24 */ /* 0x002fe2000f8e00ff */
[----:B--2---:R-:W-:-:S05]  /*63c0*/  @P5 SHF.R.U32.HI R7, RZ, R11, R10 ;  /* 0x0000000bff075219 */ /* 0x004fca000001160a */
        /* <DEDUP_REMOVED lines=8> */
[----:B------:R-:W1:Y:S02]  /*6450*/  @P0 LDC.64 R12, c[0x0][0x9e8] ;  /* 0x00027a00ff0c0b82 */ /* 0x000e640000000a00 */
[----:B-1----:R-:W-:-:S05]  /*6460*/  @P0 IMAD.HI.U32 R10, R7, R12, RZ ;  /* 0x0000000c070a0227 */ /* 0x002fca00078e00ff */
[----:B------:R-:W-:-:S04]  /*6470*/  @P0 SHF.R.U32.HI R7, RZ, R13, R10 ;  /* 0x0000000dff070219 */ /* 0x000fc8000001160a */
[----:B------:R-:W-:Y:S01]  /*6480*/  LOP3.LUT R7, RZ, R7, RZ, 0x33, !PT ;  /* 0x00000007ff077212 */ /* 0x000fe200078e33ff */
[----:B------:R-:W-:Y:S06]  /*6490*/  BRA `(.L_x_1766) ;  /* 0x0000000000107947 */ /* 0x000fec0003800000 */
.L_x_1765:
[----:B------:R-:W-:-:S13]  /*64a0*/  ISETP.NE.AND P0, PT, R9, 0x1, PT ;  /* 0x000000010900780c */ /* 0x000fda0003f05270 */
[----:B------:R-:W1:Y:S02]  /*64b0*/  @P0 LDC.64 R10, c[0x0][0x9e8] ;  /* 0x00027a00ff0a0b82 */ /* 0x000e640000000a00 */
[----:B-1----:R-:W-:-:S05]  /*64c0*/  @P0 IMAD.HI.U32 R10, R7, R10, RZ ;  /* 0x0000000a070a0227 */ /* 0x002fca00078e00ff */
[----:B------:R-:W-:-:S07]  /*64d0*/  @P0 SHF.R.U32.HI R7, RZ, R11, R10 ;  /* 0x0000000bff070219 */ /* 0x000fce000001160a */
.L_x_1766:
[----:B------:R-:W-:-:S05]  /*64e0*/  IMAD R7, R7, R9, R9 ;  /* 0x0000000907077224 */ /* 0x000fca00078e0209 */
[----:B------:R-:W-:-:S07]  /*64f0*/  VIMNMX R8, R8, R7, PT ;  /* 0x0000000708087248 */ /* 0x000fce0003fe0100 */
.L_x_1764:
[----:B------:R-:W-:Y:S01]  /*6500*/  SHF.R.S32.HI R7, RZ, 0x1f, R8 ;  /* 0x0000001fff077819 */ /* 0x000fe20000011408 */
[----:B------:R-:W-:Y:S01]  /*6510*/  ULDC UR25, c[0x0][0x9e4] ;  /* 0x0002790000197ab9 */ /* 0x000fe20000000800 */
[----:B------:R-:W-:Y:S01]  /*6520*/  ULDC UR21, c[0x0][0x288] ;  /* 0x0000a20000157ab9 */ /* 0x000fe20000000800 */
[----:B------:R-:W-:Y:S01]  /*6530*/  ULDC UR22, c[0x0][0x2f0] ;  /* 0x0000bc0000167ab9 */ /* 0x000fe20000000800 */
[----:B------:R-:W-:Y:S01]  /*6540*/  LEA.HI R7, R7, R8, RZ, 0x6 ;  /* 0x0000000807077211 */ /* 0x000fe200078f30ff */
[----:B------:R-:W-:Y:S01]  /*6550*/  ULDC UR26, c[0x0][0x9d8] ;  /* 0x00027600001a7ab9 */ /* 0x000fe20000000800 */
[----:B------:R-:W-:Y:S01]  /*6560*/  ULDC UR23, c[0x0][0x988] ;  /* 0x0002620000177ab9 */ /* 0x000fe20000000800 */
[----:B------:R-:W-:Y:S01]  /*6570*/  ULDC UR27, c[0x0][0x9e0] ;  /* 0x00027800001b7ab9 */ /* 0x000fe20000000800 */
[----:B------:R-:W-:-:S04]  /*6580*/  SHF.R.S32.HI R7, RZ, 0x6, R7 ;  /* 0x00000006ff077819 */ /* 0x000fc80000011407 */
[----:B------:R-:W-:-:S04]  /*6590*/  VIMNMX R8, R186, R7, !PT ;  /* 0x00000007ba087248 */ /* 0x000fc80007fe0100 */
[----:B------:R-:W-:-:S13]  /*65a0*/  ISETP.LE.AND P0, PT, R8, UR50, PT ;  /* 0x0000003208007c0c */ /* 0x000fda000bf03270 */
[----:B------:R-:W-:Y:S05]  /*65b0*/  @!P0 BRA `(.L_x_1767) ;  /* 0x0000002400dc8947 */ /* 0x000fea0003800000 */
.L_x_1784:
[----:B------:R-:W-:-:S04]  /*65c0*/  UIADD3 UR24, UR36, 0x1, URZ ;  /* 0x0000000124187890 */ /* 0x000fc8000fffe03f */
[----:B------:R-:W-:-:S04]  /*65d0*/  UISETP.NE.AND UP0, UPT, UR24, 0x2, UPT ;  /* 0x000000021800788c */ /* 0x000fc8000bf05270 */
[----:B------:R-:W-:Y:S02]  /*65e0*/  USEL UR6, URZ, 0x1, UP0 ;  /* 0x000000013f067887 */ /* 0x000fe40008000000 */
[----:B------:R-:W-:Y:S02]  /*65f0*/  USEL UR24, UR24, URZ, UP0 ;  /* 0x0000003f18187287 */ /* 0x000fe40008000000 */
[----:B------:R-:W-:Y:S01]  /*6600*/  ULOP3.LUT UR37, UR37, UR6, URZ, 0x3c, !UPT ;  /* 0x0000000625257292 */ /* 0x000fe2000f8e3c3f */
[----:B01----:R-:W-:Y:S11]  /*6610*/  @!P3 BRA `(.L_x_1768) ;  /* 0x000000000004b947 */ /* 0x003ff60003800000 */
[----:B------:R-:W-:Y:S01]  /*6620*/  BPT.TRAP 0x1 ;  /* 0x000000040000795c */ /* 0x000fe20000300000 */
.L_x_1768:
[----:B------:R-:W-:Y:S01]  /*6630*/  ULEA UR28, UR24, UR43, 0x3 ;  /* 0x0000002b181c7291 */ /* 0x000fe2000f8e183f */
[----:B------:R-:W-:-:S05]  /*6640*/  IMAD.U32 R7, RZ, RZ, UR37 ;  /* 0x00000025ff077e24 */ /* 0x000fca000f8e00ff */
[----:B------:R-:W-:-:S04]  /*6650*/  SHF.L.U32 R7, R7, 0x1f, RZ ;  /* 0x0000001f07077819 */ /* 0x000fc800000006ff */
[----:B------:R1:W2:Y:S01]  /*6660*/  SYNCS.PHASECHK.TRANS64.TRYWAIT P0, [UR28+0x28c30], R7 ;  /* 0x028c3007ff0075a7 */ /* 0x0002a2000800015c */
[----:B------:R-:W-:Y:S05]  /*6670*/  @!P3 BRA `(.L_x_1769) ;  /* 0x000000000004b947 */ /* 0x000fea0003800000 */
[----:B------:R-:W-:Y:S01]  /*6680*/  BPT.TRAP 0x1 ;  /* 0x000000040000795c */ /* 0x000fe20000300000 */
.L_x_1769:
[----:B--2---:R-:W-:Y:S05]  /*6690*/  @P0 BRA `(.L_x_1770) ;  /* 0x0000000000080947 */ /* 0x004fea0003800000 */
[----:B------:R-:W2:Y:S02]  /*66a0*/  SYNCS.PHASECHK.TRANS64.TRYWAIT P0, [UR28+0x28c30], R7 ;  /* 0x028c3007ff0075a7 */ /* 0x000ea4000800015c */
[----:B--2---:R-:W-:Y:S05]  /*66b0*/  @!P0 BRA `(.L_x_1771) ;  /* 0x000000fc00448947 */ /* 0x004fea0003800000 */
.L_x_1770:
[----:B------:R-:W-:Y:S01]  /*66c0*/  R2UR UR18, R0 ;  /* 0x00000000001272ca */ /* 0x000fe200000e0000 */
[----:B0-----:R-:W-:Y:S01]  /*66d0*/  WARPGROUP.ARRIVE ;  /* 0x00000000000079c5 */ /* 0x001fe20000000000 */
[----:B------:R-:W-:Y:S01]  /*66e0*/  UMOV UR19, 0x40000040 ;  /* 0x4000004000137882 */ /* 0x000fe20000000000 */
[----:B------:R-:W-:Y:S01]  /*66f0*/  UMOV UR7, 0x40000040 ;  /* 0x4000004000077882 */ /* 0x000fe20000000000 */
[----:B------:R-:W-:Y:S01]  /*6700*/  UMOV UR11, 0x40000040 ;  /* 0x40000040000b7882 */ /* 0x000fe20000000000 */
[----:B------:R-:W-:Y:S01]  /*6710*/  UMOV UR15, 0x40000040 ;  /* 0x40000040000f7882 */ /* 0x000fe20000000000 */
[----:B------:R-:W0:Y:S07]  /*6720*/  @P5 LDC R11, c[0x0][0x44c] ;  /* 0x00011300ff0b5b82 */ /* 0x000e2e0000000800 */
[----:B------:R-:W-:Y:S01]  /*6730*/  ULEA UR18, UR24, UR18, 0x9 ;  /* 0x0000001218127291 */ /* 0x000fe2000f8e483f */
[----:B--2---:R-:W2:Y:S03]  /*6740*/  @P5 LDC R10, c[0x0][0x450] ;  /* 0x00011400ff0a5b82 */ /* 0x004ea60000000800 */
[----:B------:R-:W-:-:S02]  /*6750*/  UIADD3 UR6, UR18, 0x2, URZ ;  /* 0x0000000212067890 */ /* 0x000fc4000fffe03f */
[----:B------:R-:W-:Y:S02]  /*6760*/  UIADD3 UR10, UR18, 0x4, URZ ;  /* 0x00000004120a7890 */ /* 0x000fe4000fffe03f */
[----:B------:R-:W-:Y:S02]  /*6770*/  UIADD3 UR14, UR18, 0x6, URZ ;  /* 0x00000006120e7890 */ /* 0x000fe4000fffe03f */
[----:B------:R-:W-:Y:S03]  /*6780*/  HGMMA.64x64x16.F32.BF16 R152, gdesc[UR16], RZ, !UPT, gsb0 ;  /* 0x00e00000109879f0 */ /* 0x000fe6000c0018ff */
[----:B------:R-:W-:Y:S02]  /*6790*/  WARPGROUP.DEPBAR.LE gsb0, 0x0 ;  /* 0x00008000000079c5 */ /* 0x000fe40000010000 */
[----:B------:R-:W-:-:S06]  /*67a0*/  WARPGROUP.ARRIVE ;  /* 0x00000000000079c5 */ /* 0x000fcc0000000000 */
[----:B------:R-:W-:Y:S01]  /*67b0*/  HGMMA.64x64x16.F32.BF16 R152, gdesc[UR4], R152, gsb0 ;  /* 0x00e00000049879f0 */ /* 0x000fe20008001898 */
[----:B------:R-:W-:Y:S02]  /*67c0*/  USHF.L.U32 UR6, UR50, 0x6, URZ ;  /* 0x0000000632067899 */ /* 0x000fe4000800063f */
[----:B------:R-:W-:Y:S02]  /*67d0*/  WARPGROUP.DEPBAR.LE gsb0, 0x0 ;  /* 0x00008000000079c5 */ /* 0x000fe40000010000 */
[----:B------:R-:W-:-:S06]  /*67e0*/  WARPGROUP.ARRIVE ;  /* 0x00000000000079c5 */ /* 0x000fcc0000000000 */
[----:B------:R-:W-:Y:S01]  /*67f0*/  HGMMA.64x64x16.F32.BF16 R152, gdesc[UR8], R152, gsb0 ;  /* 0x00e00000089879f0 */ /* 0x000fe20008001898 */
[----:B------:R-:W-:Y:S02]  /*6800*/  UMOV UR11, UR22 ;  /* 0x00000016000b7c82 */ /* 0x000fe40008000000 */
[----:B------:R-:W-:Y:S02]  /*6810*/  WARPGROUP.DEPBAR.LE gsb0, 0x0 ;  /* 0x00008000000079c5 */ /* 0x000fe40000010000 */
[----:B------:R-:W-:-:S06]  /*6820*/  WARPGROUP.ARRIVE ;  /* 0x00000000000079c5 */ /* 0x000fcc0000000000 */
[----:B------:R-:W-:Y:S01]  /*6830*/  HGMMA.64x64x16.F32.BF16 R152, gdesc[UR12], R152, gsb0 ;  /* 0x00e000000c9879f0 */ /* 0x000fe20008001898 */
[----:B------:R-:W-:Y:S02]  /*6840*/  UMOV UR14, UR21 ;  /* 0x00000015000e7c82 */ /* 0x000fe40008000000 */
[----:B------:R-:W-:Y:S02]  /*6850*/  WARPGROUP.DEPBAR.LE gsb0, 0x0 ;  /* 0x00008000000079c5 */ /* 0x000fe40000010000 */
[----:B------:R-:W-:Y:S01]  /*6860*/  FMUL.FTZ R193, R153, UR26 ;  /* 0x0000001a99c17c20 */ /* 0x000fe20008410000 */
[----:B------:R-:W-:Y:S01]  /*6870*/  FMUL.FTZ R153, R170, UR26 ;  /* 0x0000001aaa997c20 */ /* 0x000fe20008410000 */
[----:B------:R-:W-:Y:S01]  /*6880*/  FMUL.FTZ R170, R176, UR26 ;  /* 0x0000001ab0aa7c20 */ /* 0x000fe20008410000 */
[----:B------:R-:W-:Y:S02]  /*6890*/  VIADD R176, R185, UR40 ;  /* 0x00000028b9b07c36 */ /* 0x000fe40008000000 */
[----:B------:R-:W-:Y:S01]  /*68a0*/  FMUL.FTZ R12, R155, UR26 ;  /* 0x0000001a9b0c7c20 */ /* 0x000fe20008410000 */
[----:B------:R-:W-:Y:S01]  /*68b0*/  FMUL.FTZ R155, R174, UR26 ;  /* 0x0000001aae9b7c20 */ /* 0x000fe20008410000 */
[----:B------:R-:W-:Y:S01]  /*68c0*/  FMUL.FTZ R192, R152, UR26 ;  /* 0x0000001a98c07c20 */ /* 0x000fe20008410000 */
[----:B0-----:R-:W-:-:S04]  /*68d0*/  @P5 IMAD.HI.U32 R11, R176, R11, RZ ;  /* 0x0000000bb00b5227 */ /* 0x001fc800078e00ff */
[----:B------:R-:W-:Y:S01]  /*68e0*/  FMUL.FTZ R20, R163, UR26 ;  /* 0x0000001aa3147c20 */ /* 0x000fe20008410000 */
[----:B------:R-:W-:Y:S01]  /*68f0*/  FMUL.FTZ R21, R166, UR26 ;  /* 0x0000001aa6157c20 */ /* 0x000fe20008410000 */
[----:B------:R-:W-:Y:S01]  /*6900*/  FMUL.FTZ R9, R154, UR26 ;  /* 0x0000001a9a097c20 */ /* 0x000fe20008410000 */
[----:B------:R-:W-:Y:S01]  /*6910*/  FMUL.FTZ R163, R164, UR26 ;  /* 0x0000001aa4a37c20 */ /* 0x000fe20008410000 */
[----:B--2---:R-:W-:Y:S01]  /*6920*/  @P5 SHF.R.U32.HI R176, RZ, R10, R11 ;  /* 0x0000000affb05219 */ /* 0x004fe2000001160b */
[----:B------:R-:W-:Y:S02]  /*6930*/  IMAD.U32 R11, RZ, RZ, UR6 ;  /* 0x00000006ff0b7e24 */ /* 0x000fe4000f8e00ff */
[----:B------:R-:W-:Y:S01]  /*6940*/  FMUL.FTZ R152, R167, UR26 ;  /* 0x0000001aa7987c20 */ /* 0x000fe20008410000 */
[----:B------:R-:W-:Y:S01]  /*6950*/  FMUL.FTZ R166, R169, UR26 ;  /* 0x0000001aa9a67c20 */ /* 0x000fe20008410000 */
[----:B------:R-:W-:Y:S01]  /*6960*/  FMUL.FTZ R194, R156, UR26 ;  /* 0x0000001a9cc27c20 */ /* 0x000fe20008410000 */
[----:B------:R-:W0:Y:S01]  /*6970*/  SHFL.IDX PT, R174, R176, RZ, 0x1c1f ;  /* 0x001c1fffb0ae7589 */ /* 0x000e2200000e0000 */
        /* <DEDUP_REMOVED lines=19> */
[----:B------:R-:W-:Y:S01]  /*6ab0*/  IADD3 R162, -R2, 0x1, -R11 ;  /* 0x0000000102a27810 */ /* 0x000fe20007ffe90b */
[----:B------:R-:W-:Y:S01]  /*6ac0*/  IMAD.U32 R168, RZ, RZ, UR28 ;  /* 0x0000001cffa87e24 */ /* 0x000fe2000f8e00ff */
[----:B------:R-:W2:Y:S01]  /*6ad0*/  MUFU.TANH R192, R192 ;  /* 0x000000c000c07308 */ /* 0x000ea20000002400 */
[----:B------:R-:W-:-:S02]  /*6ae0*/  IMAD.U32 R175, RZ, RZ, UR49 ;  /* 0x00000031ffaf7e24 */ /* 0x000fc4000f8e00ff */
[----:B------:R-:W-:Y:S02]  /*6af0*/  @!P4 VIADD R10, R168, 0x28c40 ;  /* 0x00028c40a80ac836 */ /* 0x000fe40000000000 */
[----:B------:R-:W-:-:S03]  /*6b00*/  IMAD R162, R175, UR11, R162 ;  /* 0x0000000bafa27c24 */ /* 0x000fc6000f8e02a2 */
[----:B------:R-:W3:Y:S01]  /*6b10*/  MUFU.TANH R193, R193 ;  /* 0x000000c100c17308 */ /* 0x000ee20000002400 */
[----:B------:R-:W-:Y:S01]  /*6b20*/  VIADD R162, R162, -UR14 ;  /* 0x8000000ea2a27c36 */ /* 0x000fe20008000000 */
[----:B------:R-:W-:-:S03]  /*6b30*/  @!P4 PRMT R10, RZ, 0x654, R10 ;  /* 0x00000654ff0ac816 */ /* 0x000fc6000000000a */
[C---:B------:R-:W-:Y:S01]  /*6b40*/  VIADD R179, R162.reuse, UR27 ;  /* 0x0000001ba2b37c36 */ /* 0x040fe20008000000 */
[----:B------:R4:W-:Y:S01]  /*6b50*/  @!P4 SYNCS.ARRIVE.TRANS64.RED.A1T0 RZ, [R10+URZ], RZ ;  /* 0x000000ff0affc9a7 */ /* 0x0009e2000810043f */
[----:B------:R-:W-:Y:S01]  /*6b60*/  VIADD R181, R162, UR20 ;  /* 0x00000014a2b57c36 */ /* 0x000fe20008000000 */
[----:B------:R-:W1:Y:S01]  /*6b70*/  MUFU.TANH R9, R9 ;  /* 0x0000000900097308 */ /* 0x000e620000002400 */
[C---:B0-----:R-:W-:Y:S02]  /*6b80*/  IMAD.IADD R177, R174.reuse, 0x1, R179 ;  /* 0x00000001aeb17824 */ /* 0x041fe400078e02b3 */
[----:B------:R-:W-:-:S05]  /*6b90*/  IMAD.IADD R178, R174, 0x1, R181 ;  /* 0x00000001aeb27824 */ /* 0x000fca00078e02b5 */
        /* <DEDUP_REMOVED lines=28> */
[----:B------:R-:W0:Y:S01]  /*6d60*/  MUFU.TANH R160, R160 ;  /* 0x000000a000a07308 */ /* 0x000e220000002400 */
[----:B-1234-:R-:W-:Y:S05]  /*6d70*/  @!P6 BRA `(.L_x_1772) ;  /* 0x00000000005ce947 */ /* 0x01efea0003800000 */
[----:B------:R-:W-:Y:S01]  /*6d80*/  IMAD R10, R175, UR11, R174 ;  /* 0x0000000baf0a7c24 */ /* 0x000fe2000f8e02ae */
[----:B------:R-:W-:Y:S03]  /*6d90*/  BSSY B0, `(.L_x_1773) ;  /* 0x0000011000007945 */ /* 0x000fe60003800000 */
[----:B------:R-:W-:-:S05]  /*6da0*/  VIADD R161, R10, -UR14 ;  /* 0x8000000e0aa17c36 */ /* 0x000fca0008000000 */
[----:B------:R-:W-:-:S13]  /*6db0*/  ISETP.GT.AND P0, PT, R161, -0x1, PT ;  /* 0xffffffffa100780c */ /* 0x000fda0003f04270 */
[----:B------:R-:W-:Y:S05]  /*6dc0*/  @P0 BRA `(.L_x_1774) ;  /* 0x0000000000200947 */ /* 0x000fea0003800000 */
[----:B------:R-:W-:Y:S01]  /*6dd0*/  IMAD.U32 R162, RZ, RZ, UR25 ;  /* 0x00000019ffa27e24 */ /* 0x000fe2000f8e00ff */
[----:B------:R-:W-:-:S04]  /*6de0*/  LOP3.LUT R161, RZ, R161, RZ, 0x33, !PT ;  /* 0x000000a1ffa17212 */ /* 0x000fc800078e33ff */
[----:B------:R-:W-:-:S13]  /*6df0*/  ISETP.NE.AND P0, PT, R162, 0x1, PT ;  /* 0x00000001a200780c */ /* 0x000fda0003f05270 */
[----:B------:R-:W1:Y:S02]  /*6e00*/  @P0 LDC.64 R10, c[0x0][0x9e8] ;  /* 0x00027a00ff0a0b82 */ /* 0x000e640000000a00 */
[----:B-1----:R-:W-:-:S05]  /*6e10*/  @P0 IMAD.HI.U32 R10, R161, R10, RZ ;  /* 0x0000000aa10a0227 */ /* 0x002fca00078e00ff */
[----:B------:R-:W-:-:S04]  /*6e20*/  @P0 SHF.R.U32.HI R161, RZ, R11, R10 ;  /* 0x0000000bffa10219 */ /* 0x000fc8000001160a */
[----:B------:R-:W-:Y:S01]  /*6e30*/  LOP3.LUT R161, RZ, R161, RZ, 0x33, !PT ;  /* 0x000000a1ffa17212 */ /* 0x000fe200078e33ff */
[----:B------:R-:W-:Y:S06]  /*6e40*/  BRA `(.L_x_1775) ;  /* 0x0000000000147947 */ /* 0x000fec0003800000 */
.L_x_1774:
[----:B------:R-:W-:-:S05]  /*6e50*/  IMAD.U32 R162, RZ, RZ, UR25 ;  /* 0x00000019ffa27e24 */ /* 0x000fca000f8e00ff */
[----:B------:R-:W-:-:S13]  /*6e60*/  ISETP.NE.AND P0, PT, R162, 0x1, PT ;  /* 0x00000001a200780c */ /* 0x000fda0003f05270 */
[----:B------:R-:W1:Y:S02]  /*6e70*/  @P0 LDC.64 R10, c[0x0][0x9e8] ;  /* 0x00027a00ff0a0b82 */ /* 0x000e640000000a00 */
[----:B-1----:R-:W-:-:S05]  /*6e80*/  @P0 IMAD.HI.U32 R10, R161, R10, RZ ;  /* 0x0000000aa10a0227 */ /* 0x002fca00078e00ff */
[----:B------:R-:W-:-:S07]  /*6e90*/  @P0 SHF.R.U32.HI R161, RZ, R11, R10 ;  /* 0x0000000bffa10219 */ /* 0x000fce000001160a */
.L_x_1775:
[----:B------:R-:W-:Y:S05]  /*6ea0*/  BSYNC B0 ;  /* 0x0000000000007941 */ /* 0x000fea0003800000 */
.L_x_1773:
[----:B------:R-:W-:-:S04]  /*6eb0*/  IMAD R161, R161, R162, -UR6 ;  /* 0x80000006a1a17e24 */ /* 0x000fc8000f8e02a2 */
[----:B------:R-:W-:-:S05]  /*6ec0*/  IMAD.IADD R161, R161, 0x1, -R2 ;  /* 0x00000001a1a17824 */ /* 0x000fca00078e0a02 */
[----:B------:R-:W-:Y:S02]  /*6ed0*/  VIADDMNMX R177, R161, R162, R177, PT ;  /* 0x000000a2a1b17246 */ /* 0x000fe400038001b1 */
[----:B------:R-:W-:-:S07]  /*6ee0*/  VIMNMX R178, R178, R161, !PT ;  /* 0x000000a1b2b27248 */ /* 0x000fce0007fe0100 */
.L_x_1772:
[----:B------:R-:W-:Y:S01]  /*6ef0*/  UISETP.GT.AND UP0, UPT, UR50, -0x1, UPT ;  /* 0xffffffff3200788c */ /* 0x000fe2000bf04270 */
[----:B------:R-:W1:Y:S05]  /*6f00*/  SHFL.IDX PT, R10, R176, 0x1, 0x1c1f ;  /* 0x003c1f00b00a7f89 */ /* 0x000e6a00000e0000 */
[----:B------:R-:W-:-:S04]  /*6f10*/  PLOP3.LUT P0, PT, PT, PT, UP0, 0x80, 0x0 ;  /* 0x000000000000781c */ /* 0x000fc80003f0f008 */
[C---:B------:R-:W-:Y:S02]  /*6f20*/  ISETP.GT.AND P2, PT, R178.reuse, RZ, P0 ;  /* 0x000000ffb200720c */ /* 0x040fe40000744270 */
[----:B------:R-:W-:Y:S02]  /*6f30*/  ISETP.GT.AND P1, PT, R178, 0x1, P0 ;  /* 0x00000001b200780c */ /* 0x000fe40000724270 */
[C---:B------:R-:W-:Y:S02]  /*6f40*/  ISETP.LT.OR P2, PT, R177.reuse, 0x1, P2 ;  /* 0x00000001b100780c */ /* 0x040fe40001741670 */
[----:B------:R-:W-:Y:S02]  /*6f50*/  ISETP.LT.OR P1, PT, R177, 0x2, P1 ;  /* 0x00000002b100780c */ /* 0x000fe40000f21670 */
[----:B------:R-:W-:Y:S02]  /*6f60*/  FSEL R192, R192, -INF , !P2 ;  /* 0xff800000c0c07808 */ /* 0x000fe40005000000 */
[----:B------:R-:W-:-:S02]  /*6f70*/  FSEL R193, R193, -INF , !P1 ;  /* 0xff800000c1c17808 */ /* 0x000fc40004800000 */
[C---:B------:R-:W-:Y:S02]  /*6f80*/  ISETP.GT.AND P2, PT, R178.reuse, 0x8, P0 ;  /* 0x00000008b200780c */ /* 0x040fe40000744270 */
[----:B------:R-:W-:Y:S01]  /*6f90*/  ISETP.GT.AND P1, PT, R178, 0x9, P0 ;  /* 0x00000009b200780c */ /* 0x000fe20000724270 */
[----:B-1----:R-:W-:Y:S01]  /*6fa0*/  IMAD.IADD R176, R179, 0x1, R10 ;  /* 0x00000001b3b07824 */ /* 0x002fe200078e020a */
[C---:B------:R-:W-:Y:S02]  /*6fb0*/  ISETP.LT.OR P2, PT, R177.reuse, 0x9, P2 ;  /* 0x00000009b100780c */ /* 0x040fe40001741670 */
[----:B------:R-:W-:Y:S02]  /*6fc0*/  ISETP.LT.OR P1, PT, R177, 0xa, P1 ;  /* 0x0000000ab100780c */ /* 0x000fe40000f21670 */
[----:B0-----:R-:W-:Y:S02]  /*6fd0*/  FSEL R194, R194, -INF , !P2 ;  /* 0xff800000c2c27808 */ /* 0x001fe40005000000 */
[----:B------:R-:W-:-:S02]  /*6fe0*/  FSEL R174, R195, -INF , !P1 ;  /* 0xff800000c3ae7808 */ /* 0x000fc40004800000 */
[C---:B------:R-:W-:Y:S02]  /*6ff0*/  ISETP.GT.AND P2, PT, R178.reuse, 0x10, P0 ;  /* 0x00000010b200780c */ /* 0x040fe40000744270 */
[----:B------:R-:W-:Y:S02]  /*7000*/  ISETP.GT.AND P1, PT, R178, 0x11, P0 ;  /* 0x00000011b200780c */ /* 0x000fe40000724270 */
[C---:B------:R-:W-:Y:S02]  /*7010*/  ISETP.LT.OR P2, PT, R177.reuse, 0x11, P2 ;  /* 0x00000011b100780c */ /* 0x040fe40001741670 */
[----:B------:R-:W-:Y:S02]  /*7020*/  ISETP.LT.OR P1, PT, R177, 0x12, P1 ;  /* 0x00000012b100780c */ /* 0x000fe40000f21670 */
[----:B------:R-:W-:Y:S02]  /*7030*/  FSEL R161, R196, -INF , !P2 ;  /* 0xff800000c4a17808 */ /* 0x000fe40005000000 */
        /* <DEDUP_REMOVED lines=28> */
[----:B------:R-:W-:Y:S01]  /*7200*/  ISETP.LT.OR P1, PT, R177, 0x3a, P1 ;  /* 0x0000003ab100780c */ /* 0x000fe20000f21670 */
[----:B------:R-:W-:Y:S01]  /*7210*/  IMAD.IADD R177, R181, 0x1, R10 ;  /* 0x00000001b5b17824 */ /* 0x000fe200078e020a */
[----:B------:R-:W-:Y:S02]  /*7220*/  FSEL R172, R172, -INF , !P2 ;  /* 0xff800000acac7808 */ /* 0x000fe40005000000 */
[----:B------:R-:W-:Y:S01]  /*7230*/  FSEL R173, R173, -INF , !P1 ;  /* 0xff800000adad7808 */ /* 0x000fe20004800000 */
[----:B------:R-:W-:Y:S08]  /*7240*/  @!P6 BRA `(.L_x_1776) ;  /* 0x00000000005ce947 */ /* 0x000ff00003800000 */
        /* <DEDUP_REMOVED lines=8> */
[----:B------:R-:W0:Y:S02]  /*72d0*/  @P1 LDC.64 R10, c[0x0][0x9e8] ;  /* 0x00027a00ff0a1b82 */ /* 0x000e240000000a00 */
[----:B0-----:R-:W-:-:S05]  /*72e0*/  @P1 IMAD.HI.U32 R10, R175, R10, RZ ;  /* 0x0000000aaf0a1227 */ /* 0x001fca00078e00ff */
[----:B------:R-:W-:-:S04]  /*72f0*/  @P1 SHF.R.U32.HI R175, RZ, R11, R10 ;  /* 0x0000000bffaf1219 */ /* 0x000fc8000001160a */
[----:B------:R-:W-:Y:S01]  /*7300*/  LOP3.LUT R175, RZ, R175, RZ, 0x33, !PT ;  /* 0x000000afffaf7212 */ /* 0x000fe200078e33ff */
[----:B------:R-:W-:Y:S06]  /*7310*/  BRA `(.L_x_1779) ;  /* 0x0000000000147947 */ /* 0x000fec0003800000 */
.L_x_1778:
[----:B------:R-:W-:-:S05]  /*7320*/  IMAD.U32 R178, RZ, RZ, UR25 ;  /* 0x00000019ffb27e24 */ /* 0x000fca000f8e00ff */
[----:B------:R-:W-:-:S13]  /*7330*/  ISETP.NE.AND P1, PT, R178, 0x1, PT ;  /* 0x00000001b200780c */ /* 0x000fda0003f25270 */
[----:B------:R-:W0:Y:S02]  /*7340*/  @P1 LDC.64 R10, c[0x0][0x9e8] ;  /* 0x00027a00ff0a1b82 */ /* 0x000e240000000a00 */
[----:B0-----:R-:W-:-:S05]  /*7350*/  @P1 IMAD.HI.U32 R10, R175, R10, RZ ;  /* 0x0000000aaf0a1227 */ /* 0x001fca00078e00ff */
[----:B------:R-:W-:-:S07]  /*7360*/  @P1 SHF.R.U32.HI R175, RZ, R11, R10 ;  /* 0x0000000bffaf1219 */ /* 0x000fce000001160a */
.L_x_1779:
[----:B------:R-:W-:Y:S05]  /*7370*/  BSYNC B0 ;  /* 0x0000000000007941 */ /* 0x000fea0003800000 */
.L_x_1777:
[----:B------:R-:W-:-:S04]  /*7380*/  IMAD R175, R175, R178, -UR6 ;  /* 0x80000006afaf7e24 */ /* 0x000fc8000f8e02b2 */
[----:B------:R-:W-:-:S05]  /*7390*/  IMAD.IADD R175, R175, 0x1, -R2 ;  /* 0x00000001afaf7824 */ /* 0x000fca00078e0a02 */
[----:B------:R-:W-:Y:S02]  /*73a0*/  VIADDMNMX R176, R175, R178, R176, PT ;  /* 0x000000b2afb07246 */ /* 0x000fe400038001b0 */
[----:B------:R-:W-:-:S07]  /*73b0*/  VIMNMX R177, R177, R175, !PT ;  /* 0x000000afb1b17248 */ /* 0x000fce0007fe0100 */
.L_x_1776:
[----:B------:R-:W-:Y:S01]  /*73c0*/  FMNMX.FTZ R10, R192, R5, !PT ;  /* 0x00000005c00a7209 */ /* 0x000fe20007810000 */
[----:B------:R-:W-:Y:S01]  /*73d0*/  UMOV UR10, UR23 ;  /* 0x00000017000a7c82 */ /* 0x000fe20008000000 */
[----:B------:R-:W-:Y:S01]  /*73e0*/  ISETP.GT.AND P2, PT, R177, 0x1, P0 ;  /* 0x00000001b100780c */ /* 0x000fe20000744270 */
[----:B------:R-:W-:Y:S01]  /*73f0*/  IMAD.MOV R183, RZ, RZ, -R17 ;  /* 0x000000ffffb77224 */ /* 0x000fe200078e0a11 */
[----:B------:R-:W-:Y:S02]  /*7400*/  FMNMX.FTZ R11, R193, R10, !PT ;  /* 0x0000000ac10b7209 */ /* 0x000fe40007810000 */
[----:B------:R-:W-:Y:S02]  /*7410*/  ISETP.LT.OR P2, PT, R176, 0x2, P2 ;  /* 0x00000002b000780c */ /* 0x000fe40001741670 */
[----:B------:R-:W-:Y:S02]  /*7420*/  FMNMX.FTZ R11, R194, R11, !PT ;  /* 0x0000000bc20b7209 */ /* 0x000fe40007810000 */
[----:B------:R-:W-:-:S02]  /*7430*/  FSEL R12, R12, -INF , !P2 ;  /* 0xff8000000c0c7808 */ /* 0x000fc40005000000 */
[----:B------:R-:W-:Y:S02]  /*7440*/  FMNMX.FTZ R10, R174, R11, !PT ;  /* 0x0000000bae0a7209 */ /* 0x000fe40007810000 */
[----:B------:R-:W-:Y:S02]  /*7450*/  ISETP.GT.AND P2, PT, R177, 0x9, P0 ;  /* 0x00000009b100780c */ /* 0x000fe40000744270 */
[----:B------:R-:W-:Y:S02]  /*7460*/  FMNMX.FTZ R11, R161, R10, !PT ;  /* 0x0000000aa10b7209 */ /* 0x000fe40007810000 */
[----:B------:R-:W-:Y:S02]  /*7470*/  ISETP.GT.AND P1, PT, R177, 0x8, P0 ;  /* 0x00000008b100780c */ /* 0x000fe40000724270 */
[----:B------:R-:W-:Y:S02]  /*7480*/  FMNMX.FTZ R10, R162, R11, !PT ;  /* 0x0000000ba20a7209 */ /* 0x000fe40007810000 */
[----:B------:R-:W-:-:S02]  /*7490*/  ISETP.LT.OR P2, PT, R176, 0xa, P2 ;  /* 0x0000000ab000780c */ /* 0x000fc40001741670 */
[----:B------:R-:W-:Y:S02]  /*74a0*/  FMNMX.FTZ R11, R163, R10, !PT ;  /* 0x0000000aa30b7209 */ /* 0x000fe40007810000 */
[----:B------:R-:W-:Y:S02]  /*74b0*/  ISETP.LT.OR P1, PT, R176, 0x9, P1 ;  /* 0x00000009b000780c */ /* 0x000fe40000f21670 */
[----:B------:R-:W-:Y:S02]  /*74c0*/  FMNMX.FTZ R10, R164, R11, !PT ;  /* 0x0000000ba40a7209 */ /* 0x000fe40007810000 */
[----:B------:R-:W-:Y:S02]  /*74d0*/  FSEL R14, R14, -INF , !P2 ;  /* 0xff8000000e0e7808 */ /* 0x000fe40005000000 */
[----:B------:R-:W-:Y:S02]  /*74e0*/  FMNMX.FTZ R11, R165, R10, !PT ;  /* 0x0000000aa50b7209 */ /* 0x000fe40007810000 */
[----:B------:R-:W-:-:S02]  /*74f0*/  ISETP.GT.AND P2, PT, R177, 0x11, P0 ;  /* 0x00000011b100780c */ /* 0x000fc40000744270 */
[----:B------:R-:W-:Y:S02]  /*7500*/  FMNMX.FTZ R10, R166, R11, !PT ;  /* 0x0000000ba60a7209 */ /* 0x000fe40007810000 */
[----:B------:R-:W-:Y:S02]  /*7510*/  FSEL R13, R13, -INF , !P1 ;  /* 0xff8000000d0d7808 */ /* 0x000fe40004800000 */
        /* <DEDUP_REMOVED lines=9> */
[----:B------:R-:W-:-:S02]  /*75b0*/  ISETP.GT.AND P2, PT, R177, RZ, P0 ;  /* 0x000000ffb100720c */ /* 0x000fc40000744270 */
[----:B------:R-:W-:Y:S02]  /*75c0*/  FMNMX.FTZ R10, R173, R10, !PT ;  /* 0x0000000aad0a7209 */ /* 0x000fe40007810000 */
[----:B------:R-:W-:Y:S02]  /*75d0*/  FSEL R15, R15, -INF , !P1 ;  /* 0xff8000000f0f7808 */ /* 0x000fe40004800000 */
[----:B------:R-:W-:Y:S01]  /*75e0*/  ISETP.GT.AND P1, PT, R177, 0x18, P0 ;  /* 0x00000018b100780c */ /* 0x000fe20000724270 */
[----:B------:R-:W0:Y:S01]  /*75f0*/  SHFL.BFLY PT, R11, R10, 0x2, 0x1f ;  /* 0x0c401f000a0b7f89 */ /* 0x000e2200000e0000 */
[C---:B------:R-:W-:Y:S02]  /*7600*/  ISETP.LT.OR P2, PT, R176.reuse, 0x1, P2 ;  /* 0x00000001b000780c */ /* 0x040fe40001741670 */
[----:B------:R-:W-:-:S04]  /*7610*/  ISETP.LT.OR P1, PT, R176, 0x19, P1 ;  /* 0x00000019b000780c */ /* 0x000fc80000f21670 */
[----:B------:R-:W-:Y:S02]  /*7620*/  FSEL R21, R21, -INF , !P1 ;  /* 0xff80000015157808 */ /* 0x000fe40004800000 */
[----:B------:R-:W-:-:S04]  /*7630*/  ISETP.GT.AND P1, PT, R177, 0x19, P0 ;  /* 0x00000019b100780c */ /* 0x000fc80000724270 */
[----:B------:R-:W-:-:S04]  /*7640*/  ISETP.LT.OR P1, PT, R176, 0x1a, P1 ;  /* 0x0000001ab000780c */ /* 0x000fc80000f21670 */
[----:B------:R-:W-:Y:S02]  /*7650*/  FSEL R152, R152, -INF , !P1 ;  /* 0xff80000098987808 */ /* 0x000fe40004800000 */
[----:B------:R-:W-:-:S04]  /*7660*/  ISETP.GT.AND P1, PT, R177, 0x21, P0 ;  /* 0x00000021b100780c */ /* 0x000fc80000724270 */
[----:B------:R-:W-:Y:S02]  /*7670*/  ISETP.LT.OR P1, PT, R176, 0x22, P1 ;  /* 0x00000022b000780c */ /* 0x000fe40000f21670 */
[----:B0-----:R-:W-:Y:S02]  /*7680*/  FMNMX.FTZ R178, R10, R11, !PT ;  /* 0x0000000b0ab27209 */ /* 0x001fe40007810000 */
[----:B------:R-:W-:Y:S02]  /*7690*/  FSEL R11, R9, -INF , !P2 ;  /* 0xff800000090b7808 */ /* 0x000fe40005000000 */
[----:B------:R-:W-:Y:S01]  /*76a0*/  ISETP.GT.AND P2, PT, R177, 0x20, P0 ;  /* 0x00000020b100780c */ /* 0x000fe20000744270 */
[----:B------:R-:W0:Y:S01]  /*76b0*/  SHFL.BFLY PT, R179, R178, 0x1, 0x1f ;  /* 0x0c201f00b2b37f89 */ /* 0x000e2200000e0000 */
[----:B------:R-:W-:Y:S02]  /*76c0*/  FMNMX.FTZ R175, R11, R6, !PT ;  /* 0x000000060baf7209 */ /* 0x000fe40007810000 */
[----:B------:R-:W-:-:S02]  /*76d0*/  ISETP.LT.OR P2, PT, R176, 0x21, P2 ;  /* 0x00000021b000780c */ /* 0x000fc40001741670 */
[----:B------:R-:W-:Y:S02]  /*76e0*/  FMNMX.FTZ R10, R12, R175, !PT ;  /* 0x000000af0c0a7209 */ /* 0x000fe40007810000 */
[----:B------:R-:W-:Y:S02]  /*76f0*/  FSEL R153, R153, -INF , !P2 ;  /* 0xff80000099997808 */ /* 0x000fe40005000000 */
[----:B------:R-:W-:Y:S02]  /*7700*/  FMNMX.FTZ R175, R13, R10, !PT ;  /* 0x0000000a0daf7209 */ /* 0x000fe40007810000 */
[----:B------:R-:W-:Y:S02]  /*7710*/  ISETP.GT.AND P2, PT, R177, 0x28, P0 ;  /* 0x00000028b100780c */ /* 0x000fe40000744270 */
[----:B------:R-:W-:Y:S02]  /*7720*/  FMNMX.FTZ R10, R14, R175, !PT ;  /* 0x000000af0e0a7209 */ /* 0x000fe40007810000 */
[----:B------:R-:W-:-:S02]  /*7730*/  FSEL R154, R154, -INF , !P1 ;  /* 0xff8000009a9a7808 */ /* 0x000fc40004800000 */
[----:B------:R-:W-:Y:S02]  /*7740*/  FMNMX.FTZ R175, R15, R10, !PT ;  /* 0x0000000a0faf7209 */ /* 0x000fe40007810000 */
[----:B------:R-:W-:Y:S02]  /*7750*/  ISETP.GT.AND P1, PT, R177, 0x29, P0 ;  /* 0x00000029b100780c */ /* 0x000fe40000724270 */
[----:B------:R-:W-:Y:S02]  /*7760*/  ISETP.LT.OR P2, PT, R176, 0x29, P2 ;  /* 0x00000029b000780c */ /* 0x000fe40001741670 */
[----:B------:R-:W-:Y:S02]  /*7770*/  FMNMX.FTZ R10, R20, R175, !PT ;  /* 0x000000af140a7209 */ /* 0x000fe40007810000 */
[----:B0-----:R-:W-:Y:S02]  /*7780*/  FMNMX.FTZ R9, R178, R179, !PT ;  /* 0x000000b3b2097209 */ /* 0x001fe40007810000 */
[----:B------:R-:W-:-:S02]  /*7790*/  ISETP.LT.OR P1, PT, R176, 0x2a, P1 ;  /* 0x0000002ab000780c */ /* 0x000fc40000f21670 */
[----:B------:R-:W-:Y:S01]  /*77a0*/  FSEL R155, R155, -INF , !P2 ;  /* 0xff8000009b9b7808 */ /* 0x000fe20005000000 */
[C---:B------:R-:W-:Y:S01]  /*77b0*/  FMUL.FTZ R178, R9.reuse, UR10 ;  /* 0x0000000a09b27c20 */ /* 0x040fe20008410000 */
[----:B------:R-:W-:Y:S02]  /*77c0*/  FSETP.NEU.FTZ.AND P2, PT, R9, -INF , PT ;  /* 0xff8000000900780b */ /* 0x000fe40003f5d000 */
[----:B------:R-:W-:Y:S02]  /*77d0*/  FMNMX.FTZ R179, R21, R10, !PT ;  /* 0x0000000a15b37209 */ /* 0x000fe40007810000 */
[----:B------:R-:W-:Y:S02]  /*77e0*/  FSEL R156, R156, -INF , !P1 ;  /* 0xff8000009c9c7808 */ /* 0x000fe40004800000 */
[----:B------:R-:W-:Y:S02]  /*77f0*/  ISETP.GT.AND P1, PT, R177, 0x30, P0 ;  /* 0x00000030b100780c */ /* 0x000fe40000724270 */
[----:B------:R-:W-:-:S02]  /*7800*/  FSEL R175, R178, RZ, P2 ;  /* 0x000000ffb2af7208 */ /* 0x000fc40001000000 */
[----:B------:R-:W-:Y:S02]  /*7810*/  FMNMX.FTZ R178, R152, R179, !PT ;  /* 0x000000b398b27209 */ /* 0x000fe40007810000 */
[----:B------:R-:W-:Y:S01]  /*7820*/  ISETP.LT.OR P1, PT, R176, 0x31, P1 ;  /* 0x00000031b000780c */ /* 0x000fe20000f21670 */
[--C-:B------:R-:W-:Y:S01]  /*7830*/  FFMA.FTZ R10, R192, UR10, -R175.reuse ;  /* 0x0000000ac00a7c23 */ /* 0x100fe200080108af */
[----:B------:R-:W-:Y:S01]  /*7840*/  FMNMX.FTZ R179, R153, R178, !PT ;  /* 0x000000b299b37209 */ /* 0x000fe20007810000 */
[--C-:B------:R-:W-:Y:S01]  /*7850*/  FFMA.FTZ R193, R193, UR10, -R175.reuse ;  /* 0x0000000ac1c17c23 */ /* 0x100fe200080108af */
[----:B------:R-:W-:Y:S01]  /*7860*/  FSEL R157, R157, -INF , !P1 ;  /* 0xff8000009d9d7808 */ /* 0x000fe20004800000 */
[--C-:B------:R-:W-:Y:S01]  /*7870*/  FFMA.FTZ R194, R194, UR10, -R175.reuse ;  /* 0x0000000ac2c27c23 */ /* 0x100fe200080108af */
[----:B------:R-:W-:Y:S01]  /*7880*/  ISETP.GT.AND P1, PT, R177, 0x31, P0 ;  /* 0x00000031b100780c */ /* 0x000fe20000724270 */
[----:B------:R-:W-:Y:S01]  /*7890*/  MUFU.EX2 R10, R10 ;  /* 0x0000000a000a7308 */ /* 0x000fe20000000800 */
[----:B------:R-:W-:Y:S01]  /*78a0*/  FMNMX.FTZ R178, R154, R179, !PT ;  /* 0x000000b39ab27209 */ /* 0x000fe20007810000 */
[--C-:B------:R-:W-:Y:S01]  /*78b0*/  FFMA.FTZ R161, R161, UR10, -R175.reuse ;  /* 0x0000000aa1a17c23 */ /* 0x100fe200080108af */
[----:B------:R-:W-:Y:S01]  /*78c0*/  ISETP.LT.OR P1, PT, R176, 0x32, P1 ;  /* 0x00000032b000780c */ /* 0x000fe20000f21670 */
[--C-:B------:R-:W-:Y:S01]  /*78d0*/  FFMA.FTZ R180, R169, UR10, -R175.reuse ;  /* 0x0000000aa9b47c23 */ /* 0x100fe200080108af */
[----:B------:R-:W-:Y:S01]  /*78e0*/  FMNMX.FTZ R181, R155, R178, !PT ;  /* 0x000000b29bb57209 */ /* 0x000fe20007810000 */
[--C-:B------:R-:W-:Y:S01]  /*78f0*/  FFMA.FTZ R162, R162, UR10, -R175.reuse ;  /* 0x0000000aa2a27c23 */ /* 0x100fe200080108af */
[----:B------:R-:W-:Y:S01]  /*7900*/  FSEL R158, R158, -INF , !P1 ;  /* 0xff8000009e9e7808 */ /* 0x000fe20004800000 */
[----:B------:R-:W-:Y:S01]  /*7910*/  MUFU.EX2 R179, R193 ;  /* 0x000000c100b37308 */ /* 0x000fe20000000800 */
[----:B------:R-:W-:Y:S01]  /*7920*/  ISETP.GT.AND P1, PT, R177, 0x38, P0 ;  /* 0x00000038b100780c */ /* 0x000fe20000724270 */
[--C-:B------:R-:W-:Y:S01]  /*7930*/  FFMA.FTZ R163, R163, UR10, -R175.reuse ;  /* 0x0000000aa3a37c23 */ /* 0x100fe200080108af */
[----:B------:R-:W-:Y:S01]  /*7940*/  FMNMX.FTZ R178, R156, R181, !PT ;  /* 0x000000b59cb27209 */ /* 0x000fe20007810000 */
[--C-:B------:R-:W-:Y:S01]  /*7950*/  FFMA.FTZ R164, R164, UR10, -R175.reuse ;  /* 0x0000000aa4a47c23 */ /* 0x100fe200080108af */
[----:B------:R-:W-:Y:S01]  /*7960*/  ISETP.GT.AND P0, PT, R177, 0x39, P0 ;  /* 0x00000039b100780c */ /* 0x000fe20000704270 */
[--C-:B------:R-:W-:Y:S01]  /*7970*/  FFMA.FTZ R165, R165, UR10, -R175.reuse ;  /* 0x0000000aa5a57c23 */ /* 0x100fe200080108af */
[----:B------:R-:W-:Y:S01]  /*7980*/  ISETP.LT.OR P1, PT, R176, 0x39, P1 ;  /* 0x00000039b000780c */ /* 0x000fe20000f21670 */
[----:B------:R-:W-:Y:S01]  /*7990*/  MUFU.EX2 R177, R194 ;  /* 0x000000c200b17308 */ /* 0x000fe20000000800 */
[----:B------:R-:W-:Y:S01]  /*79a0*/  FMNMX.FTZ R181, R157, R178, !PT ;  /* 0x000000b29db57209 */ /* 0x000fe20007810000 */
[--C-:B------:R-:W-:Y:S01]  /*79b0*/  FFMA.FTZ R178, R174, UR10, -R175.reuse ;  /* 0x0000000aaeb27c23 */ /* 0x100fe200080108af */
[----:B------:R-:W-:Y:S01]  /*79c0*/  ISETP.LT.OR P0, PT, R176, 0x3a, P0 ;  /* 0x0000003ab000780c */ /* 0x000fe20000701670 */
[--C-:B------:R-:W-:Y:S01]  /*79d0*/  FFMA.FTZ R166, R166, UR10, -R175.reuse ;  /* 0x0000000aa6a67c23 */ /* 0x100fe200080108af */
[----:B------:R-:W-:Y:S01]  /*79e0*/  FSEL R159, R159, -INF , !P1 ;  /* 0xff8000009f9f7808 */ /* 0x000fe20004800000 */
[--C-:B------:R-:W-:Y:S01]  /*79f0*/  FFMA.FTZ R167, R167, UR10, -R175.reuse ;  /* 0x0000000aa7a77c23 */ /* 0x100fe200080108af */
[----:B------:R-:W-:Y:S01]  /*7a00*/  FMNMX.FTZ R176, R158, R181, !PT ;  /* 0x000000b59eb07209 */ /* 0x000fe20007810000 */
[----:B------:R-:W-:Y:S01]  /*7a10*/  MUFU.EX2 R161, R161 ;  /* 0x000000a100a17308 */ /* 0x000fe20000000800 */
[----:B------:R-:W-:Y:S01]  /*7a20*/  FSEL R174, R160, -INF , !P0 ;  /* 0xff800000a0ae7808 */ /* 0x000fe20004000000 */
[--C-:B------:R-:W-:Y:S01]  /*7a30*/  FFMA.FTZ R170, R170, UR10, -R175.reuse ;  /* 0x0000000aaaaa7c23 */ /* 0x100fe200080108af */
[----:B------:R-:W-:Y:S01]  /*7a40*/  FMNMX.FTZ R181, R159, R176, !PT ;  /* 0x000000b09fb57209 */ /* 0x000fe20007810000 */
[--C-:B------:R-:W-:Y:S01]  /*7a50*/  FFMA.FTZ R171, R171, UR10, -R175.reuse ;  /* 0x0000000aabab7c23 */ /* 0x100fe200080108af */
[----:B------:R-:W-:Y:S01]  /*7a60*/  ISETP.NE.AND P0, PT, R2, R183, PT ;  /* 0x000000b70200720c */ /* 0x000fe20003f05270 */
[--C-:B------:R-:W-:Y:S01]  /*7a70*/  FFMA.FTZ R172, R172, UR10, -R175.reuse ;  /* 0x0000000aacac7c23 */ /* 0x100fe200080108af */
[----:B------:R-:W-:Y:S01]  /*7a80*/  FMNMX.FTZ R181, R174, R181, !PT ;  /* 0x000000b5aeb57209 */ /* 0x000fe20007810000 */
[----:B------:R0:W-:Y:S01]  /*7a90*/  MUFU.EX2 R160, R178 ;  /* 0x000000b200a07308 */ /* 0x0001e20000000800 */
[----:B------:R-:W-:Y:S01]  /*7aa0*/  FFMA.FTZ R173, R173, UR10, -R175 ;  /* 0x0000000aadad7c23 */ /* 0x000fe200080108af */
[----:B------:R-:W-:-:S02]  /*7ab0*/  IMAD.U32 R175, RZ, RZ, UR36 ;  /* 0x00000024ffaf7e24 */ /* 0x000fc4000f8e00ff */
[----:B------:R-:W0:Y:S04]  /*7ac0*/  SHFL.BFLY PT, R176, R181, 0x2, 0x1f ;  /* 0x0c401f00b5b07f89 */ /* 0x000e2800000e0000 */
[----:B------:R-:W-:Y:S02]  /*7ad0*/  MUFU.EX2 R162, R162 ;  /* 0x000000a200a27308 */ /* 0x000fe40000000800 */
[----:B------:R-:W-:-:S05]  /*7ae0*/  @!P0 IMAD R175, R175, 0x40, R16 ;  /* 0x00000040afaf8824 */ /* 0x000fca00078e0210 */
[----:B------:R-:W-:Y:S01]  /*7af0*/  @!P0 LEA R175, R175, UR43, 0x2 ;  /* 0x0000002bafaf8c11 */ /* 0x000fe2000f8e10ff */
[----:B------:R-:W-:Y:S08]  /*7b00*/  MUFU.EX2 R163, R163 ;  /* 0x000000a300a37308 */ /* 0x000ff00000000800 */
[----:B------:R-:W-:Y:S01]  /*7b10*/  MUFU.EX2 R164, R164 ;  /* 0x000000a400a47308 */ /* 0x000fe20000000800 */
[----:B0-----:R-:W-:-:S02]  /*7b20*/  FMNMX.FTZ R178, R181, R176, !PT ;  /* 0x000000b0b5b27209 */ /* 0x001fc40007810000 */
[----:B------:R-:W-:-:S05]  /*7b30*/  FSEL R176, R9, RZ, P2 ;  /* 0x000000ff09b07208 */ /* 0x000fca0001000000 */
[----:B------:R-:W-:Y:S01]  /*7b40*/  MUFU.EX2 R165, R165 ;  /* 0x000000a500a57308 */ /* 0x000fe20000000800 */
[----:B------:R-:W0:Y:S01]  /*7b50*/  SHFL.BFLY PT, R181, R178, 0x1, 0x1f ;  /* 0x0c201f00b2b57f89 */ /* 0x000e2200000e0000 */
[----:B------:R-:W-:-:S04]  /*7b60*/  FADD.FTZ R5, -R176, R5 ;  /* 0x00000005b0057221 */ /* 0x000fc80000010100 */
[----:B------:R-:W-:Y:S02]  /*7b70*/  FMUL.FTZ R5, R5, UR10 ;  /* 0x0000000a05057c20 */ /* 0x000fe40008410000 */
[----:B------:R-:W-:Y:S08]  /*7b80*/  MUFU.EX2 R176, R180 ;  /* 0x000000b400b07308 */ /* 0x000ff00000000800 */
[----:B------:R-:W1:Y:S08]  /*7b90*/  MUFU.EX2 R5, R5 ;  /* 0x0000000500057308 */ /* 0x000e700000000800 */
[----:B------:R-:W2:Y:S01]  /*7ba0*/  MUFU.EX2 R166, R166 ;  /* 0x000000a600a67308 */ /* 0x000ea20000000800 */
[----:B0-----:R-:W-:-:S04]  /*7bb0*/  FMNMX.FTZ R169, R178, R181, !PT ;  /* 0x000000b5b2a97209 */ /* 0x001fc80007810000 */
[----:B------:R-:W-:-:S03]  /*7bc0*/  FSETP.NEU.FTZ.AND P1, PT, R169, -INF , PT ;  /* 0xff800000a900780b */ /* 0x000fc60003f3d000 */
[----:B------:R-:W0:Y:S01]  /*7bd0*/  MUFU.EX2 R167, R167 ;  /* 0x000000a700a77308 */ /* 0x000e220000000800 */
[----:B-1----:R-:W-:Y:S01]  /*7be0*/  FFMA.FTZ R178, R5, R3, R10 ;  /* 0x0000000305b27223 */ /* 0x002fe2000001000a */
[----:B------:R-:W-:Y:S01]  /*7bf0*/  FMUL.FTZ R3, R169, UR10 ;  /* 0x0000000aa9037c20 */ /* 0x000fe20008410000 */
[----:B------:R1:W-:Y:S01]  /*7c00*/  @!P0 STS [R175+0x28800], R5 ;  /* 0x02880005af008388 */ /* 0x0003e20000000800 */
[-C--:B------:R-:W-:Y:S01]  /*7c10*/  FMUL.FTZ R24, R24, R5.reuse ;  /* 0x0000000518187220 */ /* 0x080fe20000410000 */
[----:B------:R-:W-:Y:S01]  /*7c20*/  FADD.FTZ R180, R179, R178 ;  /* 0x000000b2b3b47221 */ /* 0x000fe20000010000 */
[-C--:B------:R-:W-:Y:S01]  /*7c30*/  FMUL.FTZ R25, R25, R5.reuse ;  /* 0x0000000519197220 */ /* 0x080fe20000410000 */
[----:B------:R-:W-:Y:S01]  /*7c40*/  FSEL R178, R3, RZ, P1 ;  /* 0x000000ff03b27208 */ /* 0x000fe20000800000 */
[----:B------:R-:W3:Y:S01]  /*7c50*/  MUFU.EX2 R170, R170 ;  /* 0x000000aa00aa7308 */ /* 0x000ee20000000800 */
[----:B------:R-:W-:Y:S01]  /*7c60*/  FADD.FTZ R3, R177, R180 ;  /* 0x000000b4b1037221 */ /* 0x000fe20000010000 */
[-C--:B------:R-:W-:Y:S01]  /*7c70*/  FMUL.FTZ R28, R28, R5.reuse ;  /* 0x000000051c1c7220 */ /* 0x080fe20000410000 */
[----:B------:R-:W-:Y:S01]  /*7c80*/  FMUL.FTZ R29, R29, R5 ;  /* 0x000000051d1d7220 */ /* 0x000fe20000410000 */
[--C-:B------:R-:W-:Y:S01]  /*7c90*/  FFMA.FTZ R11, R11, UR10, -R178.reuse ;  /* 0x0000000a0b0b7c23 */ /* 0x100fe200080108b2 */
[----:B------:R-:W-:Y:S01]  /*7ca0*/  FADD.FTZ R180, R160, R3 ;  /* 0x00000003a0b47221 */ /* 0x000fe20000010000 */
[----:B------:R-:W-:Y:S01]  /*7cb0*/  FSEL R3, R169, RZ, P1 ;  /* 0x000000ffa9037208 */ /* 0x000fe20000800000 */
[--C-:B------:R-:W-:Y:S01]  /*7cc0*/  FFMA.FTZ R12, R12, UR10, -R178.reuse ;  /* 0x0000000a0c0c7c23 */ /* 0x100fe200080108b2 */
[----:B------:R-:W-:Y:S01]  /*7cd0*/  FFMA.FTZ R13, R13, UR10, -R178 ;  /* 0x0000000a0d0d7c23 */ /* 0x000fe200080108b2 */
[----:B------:R-:W-:Y:S01]  /*7ce0*/  FADD.FTZ R181, R161, R180 ;  /* 0x000000b4a1b57221 */ /* 0x000fe20000010000 */
[----:B------:R-:W-:Y:S01]  /*7cf0*/  MUFU.EX2 R11, R11 ;  /* 0x0000000b000b7308 */ /* 0x000fe20000000800 */
[----:B------:R-:W-:Y:S01]  /*7d00*/  FADD.FTZ R3, -R3, R6 ;  /* 0x0000000603037221 */ /* 0x000fe20000010100 */
[--C-:B------:R-:W-:Y:S01]  /*7d10*/  FFMA.FTZ R14, R14, UR10, -R178.reuse ;  /* 0x0000000a0e0e7c23 */ /* 0x100fe200080108b2 */
[----:B------:R-:W-:Y:S01]  /*7d20*/  FADD.FTZ R6, R162, R181 ;  /* 0x000000b5a2067221 */ /* 0x000fe20000010000 */
[--C-:B------:R-:W-:Y:S01]  /*7d30*/  FFMA.FTZ R182, R155, UR10, -R178.reuse ;  /* 0x0000000a9bb67c23 */ /* 0x100fe200080108b2 */
[----:B------:R-:W-:Y:S01]  /*7d40*/  FMUL.FTZ R3, R3, UR10 ;  /* 0x0000000a03037c20 */ /* 0x000fe20008410000 */
[----:B------:R-:W-:Y:S01]  /*7d50*/  FFMA.FTZ R15, R15, UR10, -R178 ;  /* 0x0000000a0f0f7c23 */ /* 0x000fe200080108b2 */
[----:B------:R-:W-:Y:S01]  /*7d60*/  FADD.FTZ R181, R163, R6 ;  /* 0x00000006a3b57221 */ /* 0x000fe20000010000 */
[----:B------:R-:W-:Y:S01]  /*7d70*/  MUFU.EX2 R12, R12 ;  /* 0x0000000c000c7308 */ /* 0x000fe20000000800 */
[--C-:B------:R-:W-:Y:S01]  /*7d80*/  FFMA.FTZ R20, R20, UR10, -R178.reuse ;  /* 0x0000000a14147c23 */ /* 0x100fe200080108b2 */
[--C-:B------:R-:W-:Y:S01]  /*7d90*/  FFMA.FTZ R21, R21, UR10, -R178.reuse ;  /* 0x0000000a15157c23 */ /* 0x100fe200080108b2 */
[----:B------:R-:W-:Y:S01]  /*7da0*/  FADD.FTZ R180, R164, R181 ;  /* 0x000000b5a4b47221 */ /* 0x000fe20000010000 */
[--C-:B------:R-:W-:Y:S01]  /*7db0*/  FFMA.FTZ R192, R158, UR10, -R178.reuse ;  /* 0x0000000a9ec07c23 */ /* 0x100fe200080108b2 */
[----:B------:R-:W-:Y:S01]  /*7dc0*/  F2FP.BF16.F32.PACK_AB R158, R164, R163 ;  /* 0x000000a3a49e723e */ /* 0x000fe200000010ff */
[----:B------:R-:W-:Y:S01]  /*7dd0*/  FFMA.FTZ R153, R153, UR10, -R178 ;  /* 0x0000000a99997c23 */ /* 0x000fe200080108b2 */
[----:B------:R-:W-:Y:S01]  /*7de0*/  FADD.FTZ R183, R165, R180 ;  /* 0x000000b4a5b77221 */ /* 0x000fe20000010000 */
[----:B------:R-:W4:Y:S01]  /*7df0*/  MUFU.EX2 R6, R3 ;  /* 0x0000000300067308 */ /* 0x000f220000000800 */
[--C-:B------:R-:W-:Y:S01]  /*7e00*/  FFMA.FTZ R180, R152, UR10, -R178.reuse ;  /* 0x0000000a98b47c23 */ /* 0x100fe200080108b2 */
[--C-:B------:R-:W-:Y:S01]  /*7e10*/  FFMA.FTZ R181, R154, UR10, -R178.reuse ;  /* 0x0000000a9ab57c23 */ /* 0x100fe200080108b2 */
[----:B--2---:R-:W-:Y:S01]  /*7e20*/  FADD.FTZ R152, R166, R183 ;  /* 0x000000b7a6987221 */ /* 0x004fe20000010000 */
[--C-:B------:R-:W-:Y:S01]  /*7e30*/  FFMA.FTZ R183, R156, UR10, -R178.reuse ;  /* 0x0000000a9cb77c23 */ /* 0x100fe200080108b2 */
[----:B------:R-:W-:Y:S01]  /*7e40*/  FFMA.FTZ R157, R157, UR10, -R178 ;  /* 0x0000000a9d9d7c23 */ /* 0x000fe200080108b2 */
[----:B------:R-:W-:Y:S01]  /*7e50*/  F2FP.BF16.F32.PACK_AB R154, R160, R177 ;  /* 0x000000b1a09a723e */ /* 0x000fe200000010ff */
[----:B0-----:R-:W-:Y:S01]  /*7e60*/  FADD.FTZ R193, R167, R152 ;  /* 0x00000098a7c17221 */ /* 0x001fe20000010000 */
[----:B------:R4:W0:Y:S01]  /*7e70*/  MUFU.EX2 R155, R13 ;  /* 0x0000000d009b7308 */ /* 0x0008220000000800 */
[----:B------:R-:W-:Y:S01]  /*7e80*/  F2FP.BF16.F32.PACK_AB R152, R179, R10 ;  /* 0x0000000ab398723e */ /* 0x000fe200000010ff */
[--C-:B------:R-:W-:Y:S01]  /*7e90*/  FFMA.FTZ R174, R174, UR10, -R178.reuse ;  /* 0x0000000aaeae7c23 */ /* 0x100fe200080108b2 */
[----:B------:R-:W-:Y:S01]  /*7ea0*/  FADD.FTZ R193, R176, R193 ;  /* 0x000000c1b0c17221 */ /* 0x000fe20000010000 */
[----:B------:R-:W-:Y:S01]  /*7eb0*/  F2FP.BF16.F32.PACK_AB R160, R166, R165 ;  /* 0x000000a5a6a0723e */ /* 0x000fe200000010ff */
[----:B------:R-:W-:Y:S01]  /*7ec0*/  FFMA.FTZ R159, R159, UR10, -R178 ;  /* 0x0000000a9f9f7c23 */ /* 0x000fe200080108b2 */
[-C--:B------:R-:W-:Y:S01]  /*7ed0*/  FMUL.FTZ R32, R32, R5.reuse ;  /* 0x0000000520207220 */ /* 0x080fe20000410000 */
[----:B---3--:R-:W-:Y:S01]  /*7ee0*/  FADD.FTZ R156, R170, R193 ;  /* 0x000000c1aa9c7221 */ /* 0x008fe20000010000 */
[----:B------:R-:W2:Y:S01]  /*7ef0*/  MUFU.EX2 R171, R171 ;  /* 0x000000ab00ab7308 */ /* 0x000ea20000000800 */
[----:B----4-:R-:W-:Y:S01]  /*7f00*/  FFMA.FTZ R13, R6, R4, R11 ;  /* 0x00000004060d7223 */ /* 0x010fe2000001000b */
[----:B------:R3:W-:Y:S01]  /*7f10*/  @!P0 STS [R175+0x28820], R6 ;  /* 0x02882006af008388 */ /* 0x0007e20000000800 */
[-C--:B------:R-:W-:Y:S01]  /*7f20*/  FMUL.FTZ R33, R33, R5.reuse ;  /* 0x0000000521217220 */ /* 0x080fe20000410000 */
[-C--:B------:R-:W-:Y:S01]  /*7f30*/  FMUL.FTZ R36, R36, R5.reuse ;  /* 0x0000000524247220 */ /* 0x080fe20000410000 */
[----:B------:R-:W-:Y:S01]  /*7f40*/  FADD.FTZ R4, R12, R13 ;  /* 0x0000000d0c047221 */ /* 0x000fe20000010000 */
[-C--:B------:R-:W-:Y:S01]  /*7f50*/  FMUL.FTZ R37, R37, R5.reuse ;  /* 0x0000000525257220 */ /* 0x080fe20000410000 */
[-C--:B------:R-:W-:Y:S01]  /*7f60*/  FMUL.FTZ R40, R40, R5.reuse ;  /* 0x0000000528287220 */ /* 0x080fe20000410000 */
[----:B------:R-:W4:Y:S01]  /*7f70*/  MUFU.EX2 R14, R14 ;  /* 0x0000000e000e7308 */ /* 0x000f220000000800 */
        /* <DEDUP_REMOVED lines=10> */
[----:B------:R-:W-:Y:S01]  /*8020*/  FMUL.FTZ R53, R53, R5 ;  /* 0x0000000535357220 */ /* 0x000fe20000410000 */
[----:B------:R-:W-:Y:S01]  /*8030*/  F2FP.BF16.F32.PACK_AB R156, R162, R161 ;  /* 0x000000a1a29c723e */ /* 0x000fe200000010ff */
[----:B------:R-:W-:Y:S01]  /*8040*/  FMUL.FTZ R56, R56, R5 ;  /* 0x0000000538387220 */ /* 0x000fe20000410000 */
[----:B------:R-:W-:Y:S01]  /*8050*/  F2FP.BF16.F32.PACK_AB R162, R176, R167 ;  /* 0x000000a7b0a2723e */ /* 0x000fe200000010ff */
[----:B------:R-:W-:Y:S01]  /*8060*/  FMUL.FTZ R57, R57, R5 ;  /* 0x0000000539397220 */ /* 0x000fe20000410000 */
[----:B------:R-:W2:Y:S01]  /*8070*/  MUFU.EX2 R15, R15 ;  /* 0x0000000f000f7308 */ /* 0x000ea20000000800 */
[C---:B----4-:R-:W-:Y:S01]  /*8080*/  FADD.FTZ R170, R14.reuse, R13 ;  /* 0x0000000d0eaa7221 */ /* 0x050fe20000010000 */
[----:B------:R-:W-:Y:S01]  /*8090*/  F2FP.BF16.F32.PACK_AB R155, R14, R155 ;  /* 0x0000009b0e9b723e */ /* 0x000fe200000010ff */
[-C--:B------:R-:W-:Y:S01]  /*80a0*/  FMUL.FTZ R60, R60, R5.reuse ;  /* 0x000000053c3c7220 */ /* 0x080fe20000410000 */
[-C--:B------:R-:W-:Y:S01]  /*80b0*/  FMUL.FTZ R61, R61, R5.reuse ;  /* 0x000000053d3d7220 */ /* 0x080fe20000410000 */
[-C--:B------:R-:W-:Y:S01]  /*80c0*/  FMUL.FTZ R64, R64, R5.reuse ;  /* 0x0000000540407220 */ /* 0x080fe20000410000 */
        /* <DEDUP_REMOVED lines=19> */
[----:B----4-:R-:W-:Y:S01]  /*8200*/  FADD.FTZ R3, R173, R10 ;  /* 0x0000000aad037221 */ /* 0x010fe20000010000 */
[-C--:B------:R-:W-:Y:S01]  /*8210*/  FMUL.FTZ R93, R93, R5.reuse ;  /* 0x000000055d5d7220 */ /* 0x080fe20000410000 */
        /* <DEDUP_REMOVED lines=22> */
[----:B----4-:R-:W-:Y:S01]  /*8380*/  FADD.FTZ R170, R180, R13 ;  /* 0x0000000db4aa7221 */ /* 0x010fe20000010000 */
[----:B0-----:R-:W-:Y:S01]  /*8390*/  F2FP.BF16.F32.PACK_AB R153, R12, R11 ;  /* 0x0000000b0c99723e */ /* 0x001fe200000010ff */
[----:B------:R-:W-:Y:S01]  /*83a0*/  BAR.SYNC.DEFER_BLOCKING 0xf, 0x100 ;  /* 0x03c4000000007b1d */ /* 0x000fe20000010000 */
[-C--:B------:R-:W-:Y:S01]  /*83b0*/  FMUL.FTZ R129, R129, R5.reuse ;  /* 0x0000000581817220 */ /* 0x080fe20000410000 */
[-C--:B------:R-:W-:Y:S01]  /*83c0*/  FMUL.FTZ R132, R132, R5.reuse ;  /* 0x0000000584847220 */ /* 0x080fe20000410000 */
[-C--:B------:R-:W-:Y:S01]  /*83d0*/  FMUL.FTZ R133, R133, R5.reuse ;  /* 0x0000000585857220 */ /* 0x080fe20000410000 */
[-C--:B------:R-:W-:Y:S01]  /*83e0*/  FMUL.FTZ R136, R136, R5.reuse ;  /* 0x0000000588887220 */ /* 0x080fe20000410000 */
[-C--:B------:R-:W-:Y:S01]  /*83f0*/  FMUL.FTZ R137, R137, R5.reuse ;  /* 0x0000000589897220 */ /* 0x080fe20000410000 */
[----:B------:R-:W0:Y:S01]  /*8400*/  MUFU.EX2 R163, R182 ;  /* 0x000000b600a37308 */ /* 0x000e220000000800 */
[----:B-----5:R-:W-:Y:S01]  /*8410*/  FADD.FTZ R13, R161, R170 ;  /* 0x000000aaa10d7221 */ /* 0x020fe20000010000 */
[-C--:B------:R-:W-:Y:S01]  /*8420*/  FMUL.FTZ R140, R140, R5.reuse ;  /* 0x000000058c8c7220 */ /* 0x080fe20000410000 */
[-C--:B------:R-:W-:Y:S01]  /*8430*/  FMUL.FTZ R141, R141, R5.reuse ;  /* 0x000000058d8d7220 */ /* 0x080fe20000410000 */
[-C--:B------:R-:W-:Y:S01]  /*8440*/  FMUL.FTZ R144, R144, R5.reuse ;  /* 0x0000000590907220 */ /* 0x080fe20000410000 */
[-C--:B------:R-:W-:Y:S01]  /*8450*/  FMUL.FTZ R145, R145, R5.reuse ;  /* 0x0000000591917220 */ /* 0x080fe20000410000 */
[-C--:B------:R-:W-:Y:S01]  /*8460*/  FMUL.FTZ R148, R148, R5.reuse ;  /* 0x0000000594947220 */ /* 0x080fe20000410000 */
[----:B------:R-:W-:Y:S01]  /*8470*/  FMUL.FTZ R149, R149, R5 ;  /* 0x0000000595957220 */ /* 0x000fe20000410000 */
[----:B------:R-:W4:Y:S01]  /*8480*/  MUFU.EX2 R4, R183 ;  /* 0x000000b700047308 */ /* 0x000f220000000800 */
[C---:B--2---:R-:W-:Y:S01]  /*8490*/  FADD.FTZ R170, R10.reuse, R13 ;  /* 0x0000000d0aaa7221 */ /* 0x044fe20000010000 */
[----:B------:R-:W-:Y:S01]  /*84a0*/  F2FP.BF16.F32.PACK_AB R161, R10, R161 ;  /* 0x000000a10aa1723e */ /* 0x000fe200000010ff */
[----:B------:R-:W-:Y:S01]  /*84b0*/  FMUL.FTZ R26, R26, R6 ;  /* 0x000000061a1a7220 */ /* 0x000fe20000410000 */
[----:B------:R-:W-:Y:S01]  /*84c0*/  F2FP.BF16.F32.PACK_AB R166, R173, R172 ;  /* 0x000000acada6723e */ /* 0x000fe200000010ff */
[-C--:B------:R-:W-:Y:S01]  /*84d0*/  FMUL.FTZ R27, R27, R6.reuse ;  /* 0x000000061b1b7220 */ /* 0x080fe20000410000 */
[-C--:B------:R-:W-:Y:S01]  /*84e0*/  FMUL.FTZ R30, R30, R6.reuse ;  /* 0x000000061e1e7220 */ /* 0x080fe20000410000 */
[-C--:B------:R-:W-:Y:S01]  /*84f0*/  FMUL.FTZ R31, R31, R6.reuse ;  /* 0x000000061f1f7220 */ /* 0x080fe20000410000 */
[----:B------:R2:W5:Y:S01]  /*8500*/  MUFU.EX2 R165, R157 ;  /* 0x0000009d00a57308 */ /* 0x0005620000000800 */
[----:B0-----:R-:W-:Y:S01]  /*8510*/  FADD.FTZ R13, R163, R170 ;  /* 0x000000aaa30d7221 */ /* 0x001fe20000010000 */
[----:B------:R3:W-:Y:S01]  /*8520*/  STSM.16.M88.4 [R18+0x26800], R152 ;  /* 0x0268009812007844 */ /* 0x0007e20000000200 */
[-C--:B------:R-:W-:Y:S01]  /*8530*/  FMUL.FTZ R34, R34, R6.reuse ;  /* 0x0000000622227220 */ /* 0x080fe20000410000 */
[-C--:B------:R-:W-:Y:S01]  /*8540*/  FMUL.FTZ R35, R35, R6.reuse ;  /* 0x0000000623237220 */ /* 0x080fe20000410000 */
[-C--:B------:R-:W-:Y:S01]  /*8550*/  FMUL.FTZ R38, R38, R6.reuse ;  /* 0x0000000626267220 */ /* 0x080fe20000410000 */
[-C--:B------:R-:W-:Y:S01]  /*8560*/  FMUL.FTZ R39, R39, R6.reuse ;  /* 0x0000000627277220 */ /* 0x080fe20000410000 */
[-C--:B------:R-:W-:Y:S01]  /*8570*/  FMUL.FTZ R42, R42, R6.reuse ;  /* 0x000000062a2a7220 */ /* 0x080fe20000410000 */
[----:B------:R-:W0:Y:S01]  /*8580*/  MUFU.EX2 R192, R192 ;  /* 0x000000c000c07308 */ /* 0x000e220000000800 */
[----:B----4-:R-:W-:Y:S01]  /*8590*/  FADD.FTZ R170, R4, R13 ;  /* 0x0000000d04aa7221 */ /* 0x010fe20000010000 */
[----:B--2---:R-:W-:Y:S01]  /*85a0*/  F2FP.BF16.F32.PACK_AB R157, R20, R15 ;  /* 0x0000000f149d723e */ /* 0x004fe200000010ff */
[-C--:B------:R-:W-:Y:S01]  /*85b0*/  FMUL.FTZ R43, R43, R6.reuse ;  /* 0x000000062b2b7220 */ /* 0x080fe20000410000 */
[----:B------:R-:W-:Y:S01]  /*85c0*/  F2FP.BF16.F32.PACK_AB R163, R4, R163 ;  /* 0x000000a304a3723e */ /* 0x000fe200000010ff */
[-C--:B------:R-:W-:Y:S01]  /*85d0*/  FMUL.FTZ R46, R46, R6.reuse ;  /* 0x000000062e2e7220 */ /* 0x080fe20000410000 */
[-C--:B------:R-:W-:Y:S01]  /*85e0*/  FMUL.FTZ R47, R47, R6.reuse ;  /* 0x000000062f2f7220 */ /* 0x080fe20000410000 */
[-C--:B------:R-:W-:Y:S01]  /*85f0*/  FMUL.FTZ R50, R50, R6.reuse ;  /* 0x0000000632327220 */ /* 0x080fe20000410000 */
[----:B------:R2:W1:Y:S01]  /*8600*/  MUFU.EX2 R167, R159 ;  /* 0x0000009f00a77308 */ /* 0x0004620000000800 */
[----:B-----5:R-:W-:Y:S01]  /*8610*/  FADD.FTZ R13, R165, R170 ;  /* 0x000000aaa50d7221 */ /* 0x020fe20000010000 */
        /* <DEDUP_REMOVED lines=8> */
[----:B--2---:R-:W-:Y:S01]  /*86a0*/  F2FP.BF16.F32.PACK_AB R159, R180, R21 ;  /* 0x00000015b49f723e */ /* 0x004fe200000010ff */
[-C--:B------:R-:W-:Y:S01]  /*86b0*/  FMUL.FTZ R63, R63, R6.reuse ;  /* 0x000000063f3f7220 */ /* 0x080fe20000410000 */
[----:B------:R-:W-:Y:S01]  /*86c0*/  F2FP.BF16.F32.PACK_AB R165, R192, R165 ;  /* 0x000000a5c0a5723e */ /* 0x000fe200000010ff */
[-C--:B------:R-:W-:Y:S01]  /*86d0*/  FMUL.FTZ R66, R66, R6.reuse ;  /* 0x0000000642427220 */ /* 0x080fe20000410000 */
[-C--:B------:R-:W-:Y:S01]  /*86e0*/  FMUL.FTZ R67, R67, R6.reuse ;  /* 0x0000000643437220 */ /* 0x080fe20000410000 */
[----:B------:R3:W-:Y:S01]  /*86f0*/  STSM.16.M88.4 [R19], R156 ;  /* 0x0000009c13007844 */ /* 0x0007e20000000200 */
[-C--:B------:R-:W-:Y:S01]  /*8700*/  FMUL.FTZ R70, R70, R6.reuse ;  /* 0x0000000646467220 */ /* 0x080fe20000410000 */
[----:B-1----:R-:W-:Y:S01]  /*8710*/  FADD.FTZ R5, R167, R12 ;  /* 0x0000000ca7057221 */ /* 0x002fe20000010000 */
[-C--:B------:R-:W-:Y:S01]  /*8720*/  FMUL.FTZ R71, R71, R6.reuse ;  /* 0x0000000647477220 */ /* 0x080fe20000410000 */
[----:B------:R3:W-:Y:S01]  /*8730*/  STSM.16.M88.4 [R23], R160 ;  /* 0x000000a017007844 */ /* 0x0007e20000000200 */
[-C--:B------:R-:W-:Y:S01]  /*8740*/  FMUL.FTZ R74, R74, R6.reuse ;  /* 0x000000064a4a7220 */ /* 0x080fe20000410000 */
[-C--:B------:R-:W-:Y:S01]  /*8750*/  FMUL.FTZ R75, R75, R6.reuse ;  /* 0x000000064b4b7220 */ /* 0x080fe20000410000 */
[-C--:B------:R-:W-:Y:S01]  /*8760*/  FMUL.FTZ R78, R78, R6.reuse ;  /* 0x000000064e4e7220 */ /* 0x080fe20000410000 */
[-C--:B------:R-:W-:Y:S01]  /*8770*/  FMUL.FTZ R79, R79, R6.reuse ;  /* 0x000000064f4f7220 */ /* 0x080fe20000410000 */
[-C--:B------:R-:W-:Y:S01]  /*8780*/  FMUL.FTZ R82, R82, R6.reuse ;  /* 0x0000000652527220 */ /* 0x080fe20000410000 */
[C---:B----4-:R-:W-:Y:S01]  /*8790*/  F2FP.BF16.F32.PACK_AB R167, R174.reuse, R167 ;  /* 0x000000a7aea7723e */ /* 0x050fe200000010ff */
[----:B------:R-:W-:Y:S01]  /*87a0*/  FADD.FTZ R4, R174, R5 ;  /* 0x00000005ae047221 */ /* 0x000fe20000010000 */
[-C--:B------:R-:W-:Y:S01]  /*87b0*/  FMUL.FTZ R83, R83, R6.reuse ;  /* 0x0000000653537220 */ /* 0x080fe20000410000 */
[-C--:B------:R-:W-:Y:S01]  /*87c0*/  FMUL.FTZ R86, R86, R6.reuse ;  /* 0x0000000656567220 */ /* 0x080fe20000410000 */
[-C--:B------:R-:W-:Y:S01]  /*87d0*/  FMUL.FTZ R87, R87, R6.reuse ;  /* 0x0000000657577220 */ /* 0x080fe20000410000 */
[----:B------:R3:W-:Y:S01]  /*87e0*/  STSM.16.M88.4 [R22], R164 ;  /* 0x000000a416007844 */ /* 0x0007e20000000200 */
        /* <DEDUP_REMOVED lines=32> */
[----:B---3--:R-:W-:Y:S06]  /*89f0*/  @!P3 BRA `(.L_x_1780) ;  /* 0x000000000004b947 */ /* 0x008fec0003800000 */
[----:B------:R-:W-:Y:S01]  /*8a00*/  BPT.TRAP 0x1 ;  /* 0x000000040000795c */ /* 0x000fe20000300000 */
.L_x_1780:
[----:B------:R0:W1:Y:S01]  /*8a10*/  SYNCS.PHASECHK.TRANS64.TRYWAIT P0, [UR28+0x28c50], R7 ;  /* 0x028c5007ff0075a7 */ /* 0x000062000800015c */
[----:B------:R-:W-:Y:S05]  /*8a20*/  @!P3 BRA `(.L_x_1781) ;  /* 0x000000000004b947 */ /* 0x000fea0003800000 */
[----:B------:R-:W-:Y:S01]  /*8a30*/  BPT.TRAP 0x1 ;  /* 0x000000040000795c */ /* 0x000fe20000300000 */
.L_x_1781:
[----:B-1----:R-:W-:Y:S05]  /*8a40*/  @P0 BRA `(.L_x_1782) ;  /* 0x0000000000080947 */ /* 0x002fea0003800000 */
[----:B------:R-:W1:Y:S02]  /*8a50*/  SYNCS.PHASECHK.TRANS64.TRYWAIT P0, [UR28+0x28c50], R7 ;  /* 0x028c5007ff0075a7 */ /* 0x000e64000800015c */
[----:B-1----:R-:W-:Y:S05]  /*8a60*/  @!P0 BRA `(.L_x_1783) ;  /* 0x000000d800708947 */ /* 0x002fea0003800000 */
.L_x_1782:
[----:B------:R-:W-:Y:S01]  /*8a70*/  ULEA UR15, UR24, UR48, 0xc ;  /* 0x00000030180f7291 */ /* 0x000fe2000f8e603f */
[----:B------:R-:W-:Y:S01]  /*8a80*/  WARPGROUP.ARRIVE ;  /* 0x00000000000079c5 */ /* 0x000fe20000000000 */
[----:B------:R-:W-:Y:S01]  /*8a90*/  UMOV UR7, 0x40000040 ;  /* 0x4000004000077882 */ /* 0x000fe20000000000 */
[----:B------:R-:W-:Y:S01]  /*8aa0*/  ISETP.LT.AND P0, PT, R8, UR50, PT ;  /* 0x0000003208007c0c */ /* 0x000fe2000bf01270 */
[----:B-1----:R-:W-:Y:S01]  /*8ab0*/  @!P4 VIADD R168, R168, 0x28c60 ;  /* 0x00028c60a8a8c836 */ /* 0x002fe20000000000 */
[----:B------:R-:W-:Y:S01]  /*8ac0*/  UIADD3 UR50, UR50, -0x1, URZ ;  /* 0xffffffff32327890 */ /* 0x000fe2000fffe03f */
[----:B------:R-:W-:Y:S01]  /*8ad0*/  IMAD.MOV.U32 R6, RZ, RZ, R169 ;  /* 0x000000ffff067224 */ /* 0x000fe200078e00a9 */
[----:B------:R-:W-:Y:S01]  /*8ae0*/  UMOV UR6, UR15 ;  /* 0x0000000f00067c82 */ /* 0x000fe20008000000 */
[----:B------:R-:W-:Y:S01]  /*8af0*/  UMOV UR36, UR24 ;  /* 0x0000001800247c82 */ /* 0x000fe20008000000 */
[----:B------:R-:W-:Y:S01]  /*8b00*/  HGMMA.64x256x16.F32.BF16 R24, R152, gdesc[UR4].tnspB, R24, gsb0 ;  /* 0x43e0000498187df0 */ /* 0x000fe20008001818 */
[----:B------:R-:W-:Y:S01]  /*8b10*/  UIADD3 UR6, UR15, 0x80, URZ ;  /* 0x000000800f067890 */ /* 0x000fe2000fffe03f */
[----:B------:R-:W-:Y:S01]  /*8b20*/  @!P4 PRMT R168, RZ, 0x654, R168 ;  /* 0x00000654ffa8c816 */ /* 0x000fe200000000a8 */
[----:B------:R-:W-:Y:S01]  /*8b30*/  UMOV UR7, 0x40000040 ;  /* 0x4000004000077882 */ /* 0x000fe20000000000 */
[----:B------:R-:W-:Y:S01]  /*8b40*/  IMAD.MOV.U32 R5, RZ, RZ, R9 ;  /* 0x000000ffff057224 */ /* 0x000fe200078e0009 */
[----:B------:R-:W-:-:S02]  /*8b50*/  WARPGROUP.DEPBAR.LE gsb0, 0x0 ;  /* 0x00008000000079c5 */ /* 0x000fc40000010000 */
        /* <DEDUP_REMOVED lines=26> */
[----:B------:R-:W-:Y:S01]  /*8d00*/  IMAD.MOV.U32 R6, RZ, RZ, R169 ;  /* 0x000000ffff067224 */ /* 0x000fe200078e00a9 */
[----:B------:R-:W-:Y:S01]  /*8d10*/  UMOV UR36, UR24 ;  /* 0x0000001800247c82 */ /* 0x000fe20008000000 */
[----:B------:R-:W-:-:S07]  /*8d20*/  IMAD.MOV.U32 R5, RZ, RZ, R9 ;  /* 0x000000ffff057224 */ /* 0x000fce00078e0009 */
.L_x_1767:
[----:B0-----:R-:W0:Y:S01]  /*8d30*/  LDC R7, c[0x0][0x448] ;  /* 0x00011200ff077b82 */ /* 0x001e220000000800 */
[----:B------:R-:W-:Y:S02]  /*8d40*/  UIADD3 UR6, UR40, 0x3f, URZ ;  /* 0x0000003f28067890 */ /* 0x000fe4000fffe03f */
[----:B------:R-:W-:-:S04]  /*8d50*/  UIADD3 UR14, -UR14, 0x1, URZ ;  /* 0x000000010e0e7890 */ /* 0x000fc8000fffe13f */
[----:B------:R-:W-:Y:S01]  /*8d60*/  UIMAD UR14, UR49, UR11, UR14 ;  /* 0x0000000b310e72a4 */ /* 0x000fe2000f8e020e */
[----:B------:R-:W2:Y:S01]  /*8d70*/  LDC R12, c[0x0][0x9e4] ;  /* 0x00027900ff0c7b82 */ /* 0x000ea20000000800 */
[----:B0-----:R-:W-:Y:S02]  /*8d80*/  ISETP.NE.AND P5, PT, R7, 0x1, PT ;  /* 0x000000010700780c */ /* 0x001fe40003fa5270 */
[----:B--2---:R-:W-:-:S11]  /*8d90*/  ISETP.GE.AND P6, PT, R12, 0x1, PT ;  /* 0x000000010c00780c */ /* 0x004fd60003fc6270 */
[----:B------:R-:W0:Y:S08]  /*8da0*/  @P5 LDC R7, c[0x0][0x44c] ;  /* 0x00011300ff075b82 */ /* 0x000e300000000800 */
[----:B------:R-:W2:Y:S01]  /*8db0*/  @P5 LDC R9, c[0x0][0x450] ;  /* 0x00011400ff095b82 */ /* 0x000ea20000000800 */
[----:B0-----:R-:W-:-:S04]  /*8dc0*/  @P5 IMAD.HI.U32 R8, R7, UR6, RZ ;  /* 0x0000000607085c27 */ /* 0x001fc8000f8e00ff */
[----:B------:R-:W-:Y:S01]  /*8dd0*/  IMAD.U32 R7, RZ, RZ, UR6 ;  /* 0x00000006ff077e24 */ /* 0x000fe2000f8e00ff */
[----:B------:R-:W-:Y:S01]  /*8de0*/  ULDC UR6, c[0x0][0x9dc] ;  /* 0x0002770000067ab9 */ /* 0x000fe20000000800 */
[----:B--2---:R-:W-:-:S05]  /*8df0*/  @P5 SHF.R.U32.HI R7, RZ, R9, R8 ;  /* 0x00000009ff075219 */ /* 0x004fca0000011608 */
[----:B------:R-:W-:-:S04]  /*8e00*/  VIADD R7, R7, UR14 ;  /* 0x0000000e07077c36 */ /* 0x000fc80008000000 */
        /* <DEDUP_REMOVED lines=11> */
.L_x_1786:
[----:B------:R-:W-:-:S13]  /*8ec0*/  ISETP.NE.AND P0, PT, R12, 0x1, PT ;  /* 0x000000010c00780c */ /* 0x000fda0003f05270 */
[----:B------:R-:W0:Y:S02]  /*8ed0*/  @P0 LDC.64 R10, c[0x0][0x9e8] ;  /* 0x00027a00ff0a0b82 */ /* 0x000e240000000a00 */
[----:B0-----:R-:W-:-:S05]  /*8ee0*/  @P0 IMAD.HI.U32 R10, R7, R10, RZ ;  /* 0x0000000a070a0227 */ /* 0x001fca00078e00ff */
[----:B------:R-:W-:-:S07]  /*8ef0*/  @P0 SHF.R.U32.HI R7, RZ, R11, R10 ;  /* 0x0000000bff070219 */ /* 0x000fce000001160a */
.L_x_1787:
[----:B------:R-:W-:-:S05]  /*8f00*/  IMAD R7, R7, R12, RZ ;  /* 0x0000000c07077224 */ /* 0x000fca00078e02ff */
[----:B------:R-:W-:-:S07]  /*8f10*/  VIMNMX R8, R8, R7, !PT ;  /* 0x0000000708087248 */ /* 0x000fce0007fe0100 */
.L_x_1785:
[----:B------:R-:W-:-:S05]  /*8f20*/  VIADD R8, R8, 0x3f ;  /* 0x0000003f08087836 */ /* 0x000fca0000000000 */
[----:B------:R-:W-:-:S04]  /*8f30*/  SHF.R.S32.HI R7, RZ, 0x1f, R8 ;  /* 0x0000001fff077819 */ /* 0x000fc80000011408 */
[----:B------:R-:W-:-:S04]  /*8f40*/  LEA.HI R7, R7, R8, RZ, 0x6 ;  /* 0x0000000807077211 */ /* 0x000fc800078f30ff */
[----:B------:R-:W-:-:S04]  /*8f50*/  SHF.R.S32.HI R7, RZ, 0x6, R7 ;  /* 0x00000006ff077819 */ /* 0x000fc80000011407 */
[----:B------:R-:W-:-:S04]  /*8f60*/  VIMNMX R7, R186, R7, !PT ;  /* 0x00000007ba077248 */ /* 0x000fc80007fe0100 */
[----:B------:R-:W-:-:S13]  /*8f70*/  ISETP.LE.AND P0, PT, R7, UR50, PT ;  /* 0x0000003207007c0c */ /* 0x000fda000bf03270 */
[----:B------:R-:W-:Y:S05]  /*8f80*/  @!P0 BRA `(.L_x_1788) ;  /* 0x0000001c003c8947 */ /* 0x000fea0003800000 */
[----:B------:R-:W-:Y:S01]  /*8f90*/  IMAD.MOV.U32 R9, RZ, RZ, R6 ;  /* 0x000000ffff097224 */ /* 0x000fe200078e0006 */
[----:B------:R-:W-:Y:S01]  /*8fa0*/  UMOV UR23, UR36 ;  /* 0x0000002400177c82 */ /* 0x000fe20008000000 */
[----:B------:R-:W-:Y:S01]  /*8fb0*/  IMAD.MOV.U32 R14, RZ, RZ, R5 ;  /* 0x000000ffff0e7224 */ /* 0x000fe200078e0005 */
[----:B------:R-:W-:Y:S01]  /*8fc0*/  ULDC UR24, c[0x0][0x9d8] ;  /* 0x0002760000187ab9 */ /* 0x000fe20000000800 */
[----:B------:R-:W-:-:S05]  /*8fd0*/  ULDC UR22, c[0x0][0x988] ;  /* 0x0002620000167ab9 */ /* 0x000fca0000000800 */
.L_x_1797:
[----:B------:R-:W-:Y:S01]  /*8fe0*/  UIADD3 UR36, UR23, 0x1, URZ ;  /* 0x0000000117247890 */ /* 0x000fe2000fffe03f */
[----:B------:R-:W-:Y:S01]  /*8ff0*/  IMAD.U32 R6, RZ, RZ, UR50 ;  /* 0x00000032ff067e24 */ /* 0x000fe2000f8e00ff */
[----:B------:R-:W-:Y:S02]  /*9000*/  UIADD3 UR21, UR50, -0x1, URZ ;  /* 0xffffffff32157890 */ /* 0x000fe4000fffe03f */
[----:B------:R-:W-:Y:S02]  /*9010*/  UISETP.NE.AND UP0, UPT, UR36, 0x2, UPT ;  /* 0x000000022400788c */ /* 0x000fe4000bf05270 */
[----:B------:R-:W-:Y:S02]  /*9020*/  ISETP.GT.AND P0, PT, R6, R7, PT ;  /* 0x000000070600720c */ /* 0x000fe40003f04270 */
[----:B------:R-:W-:Y:S02]  /*9030*/  USEL UR6, URZ, 0x1, UP0 ;  /* 0x000000013f067887 */ /* 0x000fe40008000000 */
[----:B------:R-:W-:-:S02]  /*9040*/  USEL UR36, UR36, URZ, UP0 ;  /* 0x0000003f24247287 */ /* 0x000fc40008000000 */
[----:B------:R-:W-:Y:S01]  /*9050*/  ULOP3.LUT UR37, UR37, UR6, URZ, 0x3c, !UPT ;  /* 0x0000000625257292 */ /* 0x000fe2000f8e3c3f */
[----:B------:R-:W-:Y:S01]  /*9060*/  UMOV UR50, UR21 ;  /* 0x0000001500327c82 */ /* 0x000fe20008000000 */
[----:B0123--:R-:W-:Y:S10]  /*9070*/  @!P3 BRA `(.L_x_1789) ;  /* 0x000000000004b947 */ /* 0x00fff40003800000 */
[----:B------:R-:W-:Y:S01]  /*9080*/  BPT.TRAP 0x1 ;  /* 0x000000040000795c */ /* 0x000fe20000300000 */
.L_x_1789:
[----:B------:R-:W-:Y:S01]  /*9090*/  ULEA UR25, UR36, UR43, 0x3 ;  /* 0x0000002b24197291 */ /* 0x000fe2000f8e183f */
[----:B------:R-:W-:-:S05]  /*90a0*/  IMAD.U32 R8, RZ, RZ, UR37 ;  /* 0x00000025ff087e24 */ /* 0x000fca000f8e00ff */
[----:B------:R-:W-:-:S04]  /*90b0*/  SHF.L.U32 R8, R8, 0x1f, RZ ;  /* 0x0000001f08087819 */ /* 0x000fc800000006ff */
[----:B------:R0:W2:Y:S01]  /*90c0*/  SYNCS.PHASECHK.TRANS64.TRYWAIT P1, [UR25+0x28c30], R8 ;  /* 0x028c3008ff0075a7 */ /* 0x0000a20008020159 */
[----:B------:R-:W-:Y:S05]  /*90d0*/  @!P3 BRA `(.L_x_1790) ;  /* 0x000000000004b947 */ /* 0x000fea0003800000 */
[----:B------:R-:W-:Y:S01]  /*90e0*/  BPT.TRAP 0x1 ;  /* 0x000000040000795c */ /* 0x000fe20000300000 */
.L_x_1790:
[----:B--2---:R-:W-:Y:S05]  /*90f0*/  @P1 BRA `(.L_x_1791) ;  /* 0x0000000000081947 */ /* 0x004fea0003800000 */
[----:B------:R-:W2:Y:S02]  /*9100*/  SYNCS.PHASECHK.TRANS64.TRYWAIT P1, [UR25+0x28c30], R8 ;  /* 0x028c3008ff0075a7 */ /* 0x000ea40008020159 */
[----:B--2---:R-:W-:Y:S05]  /*9110*/  @!P1 BRA `(.L_x_1792) ;  /* 0x000000d000d89947 */ /* 0x004fea0003800000 */
.L_x_1791:
[----:B------:R-:W-:Y:S01]  /*9120*/  R2UR UR18, R0 ;  /* 0x00000000001272ca */ /* 0x000fe200000e0000 */
[----:B-1----:R-:W-:Y:S01]  /*9130*/  WARPGROUP.ARRIVE ;  /* 0x00000000000079c5 */ /* 0x002fe20000000000 */
[----:B------:R-:W-:Y:S01]  /*9140*/  UMOV UR19, 0x40000040 ;  /* 0x4000004000137882 */ /* 0x000fe20000000000 */
[----:B------:R-:W-:Y:S01]  /*9150*/  UMOV UR7, 0x40000040 ;  /* 0x4000004000077882 */ /* 0x000fe20000000000 */
[----:B------:R-:W-:Y:S01]  /*9160*/  UMOV UR11, 0x40000040 ;  /* 0x40000040000b7882 */ /* 0x000fe20000000000 */
[----:B------:R-:W-:-:S08]  /*9170*/  UMOV UR15, 0x40000040 ;  /* 0x40000040000f7882 */ /* 0x000fd00000000000 */
[----:B------:R-:W-:-:S04]  /*9180*/  ULEA UR18, UR36, UR18, 0x9 ;  /* 0x0000001224127291 */ /* 0x000fc8000f8e483f */
[----:B------:R-:W-:Y:S02]  /*9190*/  UIADD3 UR6, UR18, 0x2, URZ ;  /* 0x0000000212067890 */ /* 0x000fe4000fffe03f */
[----:B------:R-:W-:Y:S02]  /*91a0*/  UIADD3 UR10, UR18, 0x4, URZ ;  /* 0x00000004120a7890 */ /* 0x000fe4000fffe03f */
[----:B------:R-:W-:Y:S02]  /*91b0*/  UIADD3 UR14, UR18, 0x6, URZ ;  /* 0x00000006120e7890 */ /* 0x000fe4000fffe03f */
[----:B------:R-:W-:Y:S03]  /*91c0*/  HGMMA.64x64x16.F32.BF16 R152, gdesc[UR16], RZ, !UPT, gsb0 ;  /* 0x00e00000109879f0 */ /* 0x000fe6000c0018ff */
[----:B------:R-:W-:Y:S02]  /*91d0*/  WARPGROUP.DEPBAR.LE gsb0, 0x0 ;  /* 0x00008000000079c5 */ /* 0x000fe40000010000 */
[----:B------:R-:W-:-:S06]  /*91e0*/  WARPGROUP.ARRIVE ;  /* 0x00000000000079c5 */ /* 0x000fcc0000000000 */
[----:B------:R-:W-:Y:S03]  /*91f0*/  HGMMA.64x64x16.F32.BF16 R152, gdesc[UR4], R152, gsb0 ;  /* 0x00e00000049879f0 */ /* 0x000fe60008001898 */
[----:B------:R-:W-:Y:S02]  /*9200*/  WARPGROUP.DEPBAR.LE gsb0, 0x0 ;  /* 0x00008000000079c5 */ /* 0x000fe40000010000 */
[----:B------:R-:W-:-:S06]  /*9210*/  WARPGROUP.ARRIVE ;  /* 0x00000000000079c5 */ /* 0x000fcc0000000000 */
[----:B------:R-:W-:Y:S01]  /*9220*/  HGMMA.64x64x16.F32.BF16 R152, gdesc[UR8], R152, gsb0 ;  /* 0x00e00000089879f0 */ /* 0x000fe20008001898 */
[----:B------:R-:W-:Y:S02]  /*9230*/  UMOV UR10, UR22 ;  /* 0x00000016000a7c82 */ /* 0x000fe40008000000 */
        /* <DEDUP_REMOVED lines=35> */
[----:B-1----:R-:W-:-:S07]  /*9470*/  FMNMX.FTZ R5, R6, R5, !PT ;  /* 0x0000000506057209 */ /* 0x002fce0007810000 */
[----:B------:R-:W1:Y:S01]  /*9480*/  MUFU.TANH R152, R152 ;  /* 0x0000009800987308 */ /* 0x000e620000002400 */
[----:B---3--:R-:W-:-:S07]  /*9490*/  FMNMX.FTZ R156, R20, R5, !PT ;  /* 0x00000005149c7209 */ /* 0x008fce0007810000 */
[----:B------:R-:W3:Y:S01]  /*94a0*/  MUFU.TANH R154, R154 ;  /* 0x0000009a009a7308 */ /* 0x000ee20000002400 */
[----:B--2---:R-:W-:-:S07]  /*94b0*/  FMNMX.FTZ R5, R21, R156, !PT ;  /* 0x0000009c15057209 */ /* 0x004fce0007810000 */
        /* <DEDUP_REMOVED lines=17> */
[----:B--2---:R-:W-:Y:S01]  /*95d0*/  FMNMX.FTZ R162, R165, R156, !PT ;  /* 0x0000009ca5a27209 */ /* 0x004fe20007810000 */
[----:B------:R-:W-:Y:S01]  /*95e0*/  FMUL.FTZ R156, R163, UR24 ;  /* 0x00000018a39c7c20 */ /* 0x000fe20008410000 */
[----:B------:R-:W-:Y:S01]  /*95f0*/  FMUL.FTZ R163, R170, UR24 ;  /* 0x00000018aaa37c20 */ /* 0x000fe20008410000 */
[----:B------:R-:W-:-:S04]  /*9600*/  FMUL.FTZ R170, R174, UR24 ;  /* 0x00000018aeaa7c20 */ /* 0x000fc80008410000 */
[----:B------:R-:W2:Y:S01]  /*9610*/  MUFU.TANH R168, R168 ;  /* 0x000000a800a87308 */ /* 0x000ea20000002400 */
[----:B-1----:R-:W-:Y:S01]  /*9620*/  FMNMX.FTZ R5, R169, R162, !PT ;  /* 0x000000a2a9057209 */ /* 0x002fe20007810000 */
[----:B------:R-:W-:Y:S01]  /*9630*/  FMUL.FTZ R162, R167, UR24 ;  /* 0x00000018a7a27c20 */ /* 0x000fe20008410000 */
[----:B------:R-:W-:-:S05]  /*9640*/  FMUL.FTZ R167, R179, UR24 ;  /* 0x00000018b3a77c20 */ /* 0x000fca0008410000 */
[----:B------:R-:W1:Y:S01]  /*9650*/  MUFU.TANH R10, R10 ;  /* 0x0000000a000a7308 */ /* 0x000e620000002400 */
[----:B---3--:R-:W-:-:S07]  /*9660*/  FMNMX.FTZ R5, R172, R5, !PT ;  /* 0x00000005ac057209 */ /* 0x008fce0007810000 */
[----:B------:R-:W3:Y:S01]  /*9670*/  MUFU.TANH R11, R11 ;  /* 0x0000000b000b7308 */ /* 0x000ee20000002400 */
[----:B--2---:R-:W-:-:S05]  /*9680*/  FMNMX.FTZ R5, R168, R5, !PT ;  /* 0x00000005a8057209 */ /* 0x004fca0007810000 */
[----:B------:R-:W2:Y:S02]  /*9690*/  SHFL.BFLY PT, R176, R5, 0x2, 0x1f ;  /* 0x0c401f0005b07f89 */ /* 0x000ea400000e0000 */
[----:B------:R-:W4:Y:S01]  /*96a0*/  MUFU.TANH R12, R12 ;  /* 0x0000000c000c7308 */ /* 0x000f220000002400 */
[----:B-1----:R-:W-:-:S07]  /*96b0*/  FMNMX.FTZ R174, R10, R9, !PT ;  /* 0x000000090aae7209 */ /* 0x002fce0007810000 */
[----:B------:R-:W1:Y:S08]  /*96c0*/  MUFU.TANH R13, R13 ;  /* 0x0000000d000d7308 */ /* 0x000e700000002400 */
        /* <DEDUP_REMOVED lines=8> */
[----:B-1----:R-:W-:-:S04]  /*9750*/  FMNMX.FTZ R176, R13, R176, !PT ;  /* 0x000000b00db07209 */ /* 0x002fc80007810000 */
[----:B-----5:R-:W-:-:S03]  /*9760*/  FMNMX.FTZ R177, R153, R176, !PT ;  /* 0x000000b099b17209 */ /* 0x020fc60007810000 */
[----:B------:R-:W1:Y:S01]  /*9770*/  MUFU.TANH R162, R162 ;  /* 0x000000a200a27308 */ /* 0x000e620000002400 */
[----:B--2---:R-:W-:-:S07]  /*9780*/  FMNMX.FTZ R176, R156, R177, !PT ;  /* 0x000000b19cb07209 */ /* 0x004fce0007810000 */
[----:B------:R-:W2:Y:S01]  /*9790*/  MUFU.TANH R163, R163 ;  /* 0x000000a300a37308 */ /* 0x000ea20000002400 */
[----:B----4-:R-:W-:Y:S02]  /*97a0*/  FMNMX.FTZ R177, R159, R176, !PT ;  /* 0x000000b09fb17209 */ /* 0x010fe40007810000 */
[----:B---3--:R-:W-:-:S05]  /*97b0*/  FMNMX.FTZ R5, R180, R181, !PT ;  /* 0x000000b5b4057209 */ /* 0x008fca0007810000 */
[----:B------:R-:W3:Y:S01]  /*97c0*/  MUFU.TANH R166, R166 ;  /* 0x000000a600a67308 */ /* 0x000ee20000002400 */
[----:B-1----:R-:W-:Y:S01]  /*97d0*/  FMNMX.FTZ R176, R162, R177, !PT ;  /* 0x000000b1a2b07209 */ /* 0x002fe20007810000 */
[C---:B------:R-:W-:Y:S01]  /*97e0*/  FMUL.FTZ R179, R5.reuse, UR10 ;  /* 0x0000000a05b37c20 */ /* 0x040fe20008410000 */
[----:B------:R-:W-:-:S03]  /*97f0*/  FADD.FTZ R14, -R5, R14 ;  /* 0x0000000e050e7221 */ /* 0x000fc60000010100 */
[--C-:B------:R-:W-:Y:S01]  /*9800*/  FFMA.FTZ R178, R6, UR10, -R179.reuse ;  /* 0x0000000a06b27c23 */ /* 0x100fe200080108b3 */
[----:B------:R-:W-:Y:S01]  /*9810*/  FMUL.FTZ R14, R14, UR10 ;  /* 0x0000000a0e0e7c20 */ /* 0x000fe20008410000 */
[----:B------:R-:W1:Y:S01]  /*9820*/  MUFU.TANH R170, R170 ;  /* 0x000000aa00aa7308 */ /* 0x000e620000002400 */
        /* <DEDUP_REMOVED lines=16> */
[----:B-1----:R-:W-:Y:S01]  /*9930*/  FMNMX.FTZ R176, R170, R177, !PT ;  /* 0x000000b1aab07209 */ /* 0x002fe20007810000 */
[----:B------:R-:W-:-:S06]  /*9940*/  FFMA.FTZ R168, R168, UR10, -R179 ;  /* 0x0000000aa8a87c23 */ /* 0x000fcc00080108b3 */
[----:B------:R-:W1:Y:S01]  /*9950*/  MUFU.TANH R167, R167 ;  /* 0x000000a700a77308 */ /* 0x000e620000002400 */
[----:B--2---:R-:W-:-:S07]  /*9960*/  FMNMX.FTZ R6, R173, R176, !PT ;  /* 0x000000b0ad067209 */ /* 0x004fce0007810000 */
[----:B------:R-:W2:Y:S01]  /*9970*/  MUFU.TANH R174, R174 ;  /* 0x000000ae00ae7308 */ /* 0x000ea20000002400 */
[----:B---3--:R-:W-:-:S07]  /*9980*/  FMNMX.FTZ R6, R171, R6, !PT ;  /* 0x00000006ab067209 */ /* 0x008fce0007810000 */
[----:B------:R-:W3:Y:S01]  /*9990*/  MUFU.TANH R175, R175 ;  /* 0x000000af00af7308 */ /* 0x000ee20000002400 */
[----:B-1----:R-:W-:-:S07]  /*99a0*/  FMNMX.FTZ R177, R167, R6, !PT ;  /* 0x00000006a7b17209 */ /* 0x002fce0007810000 */
[----:B------:R1:W-:Y:S01]  /*99b0*/  MUFU.EX2 R176, R178 ;  /* 0x000000b200b07308 */ /* 0x0003e20000000800 */
[----:B--2---:R-:W-:Y:S01]  /*99c0*/  FMNMX.FTZ R6, R174, R177, !PT ;  /* 0x000000b1ae067209 */ /* 0x004fe20007810000 */
[----:B------:R-:W-:-:S06]  /*99d0*/  FFMA.FTZ R177, R152, UR10, -R179 ;  /* 0x0000000a98b17c23 */ /* 0x000fcc00080108b3 */
[----:B------:R-:W2:Y:S01]  /*99e0*/  MUFU.EX2 R14, R14 ;  /* 0x0000000e000e7308 */ /* 0x000ea20000000800 */
[----:B---3--:R-:W-:Y:S01]  /*99f0*/  FMNMX.FTZ R6, R175, R6, !PT ;  /* 0x00000006af067209 */ /* 0x008fe20007810000 */
[----:B-1----:R-:W-:-:S04]  /*9a00*/  FFMA.FTZ R178, R154, UR10, -R179 ;  /* 0x0000000a9ab27c23 */ /* 0x002fc800080108b3 */
[----:B------:R-:W1:Y:S02]  /*9a10*/  SHFL.BFLY PT, R181, R6, 0x2, 0x1f ;  /* 0x0c401f0006b57f89 */ /* 0x000e6400000e0000 */
        /* <DEDUP_REMOVED lines=15> */
[----:B-1----:R-:W-:Y:S01]  /*9b10*/  FMNMX.FTZ R181, R6, R181, !PT ;  /* 0x000000b506b57209 */ /* 0x002fe20007810000 */
        /* <DEDUP_REMOVED lines=39> */
[----:B------:R-:W-:Y:S01]  /*9d90*/  FFMA.FTZ R172, R153, UR10, -R154 ;  /* 0x0000000a99ac7c23 */ /* 0x000fe2000801089a */
[----:B------:R-:W-:-:S02]  /*9da0*/  IMAD.MOV R153, RZ, RZ, -R17 ;  /* 0x000000ffff997224 */ /* 0x000fc400078e0a11 */
[--C-:B------:R-:W-:Y:S01]  /*9db0*/  FFMA.FTZ R11, R11, UR10, -R154.reuse ;  /* 0x0000000a0b0b7c23 */ /* 0x100fe2000801089a */
[--C-:B------:R-:W-:Y:S01]  /*9dc0*/  FFMA.FTZ R181, R173, UR10, -R154.reuse ;  /* 0x0000000aadb57c23 */ /* 0x100fe2000801089a */
[----:B------:R-:W-:Y:S01]  /*9dd0*/  MUFU.EX2 R9, R9 ;  /* 0x0000000900097308 */ /* 0x000fe20000000800 */
[--C-:B------:R-:W-:Y:S01]  /*9de0*/  FFMA.FTZ R12, R12, UR10, -R154.reuse ;  /* 0x0000000a0c0c7c23 */ /* 0x100fe2000801089a */
[----:B------:R-:W-:Y:S01]  /*9df0*/  ISETP.NE.AND P1, PT, R2, R153, PT ;  /* 0x000000990200720c */ /* 0x000fe20003f25270 */
[----:B------:R-:W-:Y:S02]  /*9e00*/  IMAD.U32 R173, RZ, RZ, UR25 ;  /* 0x00000019ffad7e24 */ /* 0x000fe4000f8e00ff */
[--C-:B------:R-:W-:Y:S01]  /*9e10*/  FFMA.FTZ R13, R13, UR10, -R154.reuse ;  /* 0x0000000a0d0d7c23 */ /* 0x100fe2000801089a */
[----:B------:R-:W-:Y:S02]  /*9e20*/  IMAD.U32 R153, RZ, RZ, UR23 ;  /* 0x00000017ff997e24 */ /* 0x000fe4000f8e00ff */
[--C-:B------:R-:W-:Y:S01]  /*9e30*/  FFMA.FTZ R179, R156, UR10, -R154.reuse ;  /* 0x0000000a9cb37c23 */ /* 0x100fe2000801089a */
[----:B------:R-:W-:Y:S01]  /*9e40*/  @!P4 VIADD R152, R173, 0x28c40 ;  /* 0x00028c40ad98c836 */ /* 0x000fe20000000000 */
[----:B------:R-:W1:Y:S01]  /*9e50*/  MUFU.EX2 R10, R10 ;  /* 0x0000000a000a7308 */ /* 0x000e620000000800 */
[--C-:B------:R-:W-:Y:S01]  /*9e60*/  FFMA.FTZ R159, R159, UR10, -R154.reuse ;  /* 0x0000000a9f9f7c23 */ /* 0x100fe2000801089a */
[--C-:B------:R-:W-:Y:S01]  /*9e70*/  FFMA.FTZ R192, R162, UR10, -R154.reuse ;  /* 0x0000000aa2c07c23 */ /* 0x100fe2000801089a */
[----:B------:R-:W-:Y:S01]  /*9e80*/  FFMA.FTZ R163, R163, UR10, -R154 ;  /* 0x0000000aa3a37c23 */ /* 0x000fe2000801089a */
[----:B------:R-:W-:Y:S01]  /*9e90*/  @!P4 PRMT R152, RZ, 0x654, R152 ;  /* 0x00000654ff98c816 */ /* 0x000fe20000000098 */
[--C-:B------:R-:W-:Y:S01]  /*9ea0*/  FFMA.FTZ R194, R166, UR10, -R154.reuse ;  /* 0x0000000aa6c27c23 */ /* 0x100fe2000801089a */
[----:B------:R-:W-:Y:S01]  /*9eb0*/  FFMA.FTZ R170, R170, UR10, -R154 ;  /* 0x0000000aaaaa7c23 */ /* 0x000fe2000801089a */
[----:B------:R-:W-:Y:S01]  /*9ec0*/  @!P1 IMAD R153, R153, 0x40, R16 ;  /* 0x0000004099999824 */ /* 0x000fe200078e0210 */
[----:B------:R-:W2:Y:S01]  /*9ed0*/  MUFU.EX2 R11, R11 ;  /* 0x0000000b000b7308 */ /* 0x000ea20000000800 */
[----:B------:R4:W-:Y:S01]  /*9ee0*/  @!P4 SYNCS.ARRIVE.TRANS64.RED.A1T0 RZ, [R152+URZ], RZ ;  /* 0x000000ff98ffc9a7 */ /* 0x0009e2000810043f */
[--C-:B------:R-:W-:Y:S01]  /*9ef0*/  FFMA.FTZ R171, R171, UR10, -R154.reuse ;  /* 0x0000000aabab7c23 */ /* 0x100fe2000801089a */
[--C-:B------:R-:W-:Y:S01]  /*9f00*/  FFMA.FTZ R167, R167, UR10, -R154.reuse ;  /* 0x0000000aa7a77c23 */ /* 0x100fe2000801089a */
[----:B------:R-:W-:Y:S01]  /*9f10*/  @!P1 LEA R153, R153, UR43, 0x2 ;  /* 0x0000002b99999c11 */ /* 0x000fe2000f8e10ff */
[--C-:B------:R-:W-:Y:S01]  /*9f20*/  FFMA.FTZ R162, R174, UR10, -R154.reuse ;  /* 0x0000000aaea27c23 */ /* 0x100fe2000801089a */
[----:B------:R-:W-:Y:S01]  /*9f30*/  FFMA.FTZ R175, R175, UR10, -R154 ;  /* 0x0000000aafaf7c23 */ /* 0x000fe2000801089a */
[----:B------:R-:W-:Y:S01]  /*9f40*/  FMUL.FTZ R100, R100, R14 ;  /* 0x0000000e64647220 */ /* 0x000fe20000410000 */
[----:B------:R-:W3:Y:S01]  /*9f50*/  MUFU.EX2 R12, R12 ;  /* 0x0000000c000c7308 */ /* 0x000ee20000000800 */
[----:B----4-:R-:W-:Y:S01]  /*9f60*/  FADD.FTZ R152, R20, R3 ;  /* 0x0000000314987221 */ /* 0x010fe20000010000 */
[----:B-1----:R-:W-:Y:S01]  /*9f70*/  FFMA.FTZ R4, R9, R4, R10 ;  /* 0x0000000409047223 */ /* 0x002fe2000001000a */
[----:B------:R-:W-:Y:S01]  /*9f80*/  @!P1 STS [R153+0x28800], R14 ;  /* 0x0288000e99009388 */ /* 0x000fe20000000800 */
[-C--:B------:R-:W-:Y:S01]  /*9f90*/  FMUL.FTZ R101, R101, R14.reuse ;  /* 0x0000000e65657220 */ /* 0x080fe20000410000 */
[----:B------:R-:W-:Y:S01]  /*9fa0*/  FADD.FTZ R152, R21, R152 ;  /* 0x0000009815987221 */ /* 0x000fe20000010000 */
[-C--:B------:R-:W-:Y:S01]  /*9fb0*/  FMUL.FTZ R104, R104, R14.reuse ;  /* 0x0000000e68687220 */ /* 0x080fe20000410000 */
[----:B------:R1:W-:Y:S01]  /*9fc0*/  @!P1 STS [R153+0x28820], R9 ;  /* 0x0288200999009388 */ /* 0x0003e20000000800 */
[----:B------:R-:W4:Y:S01]  /*9fd0*/  MUFU.EX2 R13, R13 ;  /* 0x0000000d000d7308 */ /* 0x000f220000000800 */
        /* <DEDUP_REMOVED lines=9> */
[----:B---3--:R-:W-:Y:S01]  /*a070*/  FADD.FTZ R4, R12, R3 ;  /* 0x000000030c047221 */ /* 0x008fe20000010000 */
[-C--:B------:R-:W-:Y:S01]  /*a080*/  FMUL.FTZ R117, R117, R14.reuse ;  /* 0x0000000e75757220 */ /* 0x080fe20000410000 */
[-C--:B------:R-:W-:Y:S01]  /*a090*/  FMUL.FTZ R120, R120, R14.reuse ;  /* 0x0000000e78787220 */ /* 0x080fe20000410000 */
[----:B------:R-:W-:Y:S01]  /*a0a0*/  FADD.FTZ R152, R178, R153 ;  /* 0x00000099b2987221 */ /* 0x000fe20000010000 */
[-C--:B------:R-:W-:Y:S01]  /*a0b0*/  FMUL.FTZ R121, R121, R14.reuse ;  /* 0x0000000e79797220 */ /* 0x080fe20000410000 */
[-C--:B------:R-:W-:Y:S01]  /*a0c0*/  FMUL.FTZ R124, R124, R14.reuse ;  /* 0x0000000e7c7c7220 */ /* 0x080fe20000410000 */
[----:B------:R-:W1:Y:S01]  /*a0d0*/  MUFU.EX2 R179, R179 ;  /* 0x000000b300b37308 */ /* 0x000e620000000800 */
        /* <DEDUP_REMOVED lines=8> */
[----:B--2---:R-:W-:Y:S01]  /*a160*/  FADD.FTZ R4, R172, R3 ;  /* 0x00000003ac047221 */ /* 0x004fe20000010000 */
[----:B------:R-:W-:Y:S01]  /*a170*/  FADD.FTZ R153, R157, R152 ;  /* 0x000000989d997221 */ /* 0x000fe20000010000 */
        /* <DEDUP_REMOVED lines=10> */
[----:B------:R-:W-:Y:S01]  /*a220*/  FMUL.FTZ R149, R149, R14 ;  /* 0x0000000e95957220 */ /* 0x000fe20000410000 */
[----:B------:R-:W-:Y:S01]  /*a230*/  F2FP.BF16.F32.PACK_AB R154, R21, R20 ;  /* 0x00000014159a723e */ /* 0x000fe200000010ff */
[----:B------:R-:W-:Y:S01]  /*a240*/  FMUL.FTZ R26, R26, R9 ;  /* 0x000000091a1a7220 */ /* 0x000fe20000410000 */
[----:B------:R-:W1:Y:S01]  /*a250*/  MUFU.EX2 R192, R192 ;  /* 0x000000c000c07308 */ /* 0x000e620000000800 */
[----:B---3--:R-:W-:Y:S01]  /*a260*/  FADD.FTZ R3, R159, R4 ;  /* 0x000000049f037221 */ /* 0x008fe20000010000 */
[----:B------:R-:W-:Y:S01]  /*a270*/  F2FP.BF16.F32.PACK_AB R158, R180, R155 ;  /* 0x0000009bb49e723e */ /* 0x000fe200000010ff */
[-C--:B------:R-:W-:Y:S01]  /*a280*/  FMUL.FTZ R27, R27, R9.reuse ;  /* 0x000000091b1b7220 */ /* 0x080fe20000410000 */
[----:B------:R-:W-:Y:S01]  /*a290*/  F2FP.BF16.F32.PACK_AB R155, R13, R12 ;  /* 0x0000000c0d9b723e */ /* 0x000fe200000010ff */
[----:B------:R-:W-:Y:S01]  /*a2a0*/  FMUL.FTZ R30, R30, R9 ;  /* 0x000000091e1e7220 */ /* 0x000fe20000410000 */
[----:B------:R-:W-:Y:S01]  /*a2b0*/  F2FP.BF16.F32.PACK_AB R156, R178, R177 ;  /* 0x000000b1b29c723e */ /* 0x000fe200000010ff */
[----:B------:R-:W-:Y:S01]  /*a2c0*/  FMUL.FTZ R31, R31, R9 ;  /* 0x000000091f1f7220 */ /* 0x000fe20000410000 */
[----:B------:R-:W3:Y:S01]  /*a2d0*/  MUFU.EX2 R161, R161 ;  /* 0x000000a100a17308 */ /* 0x000ee20000000800 */
[C---:B--2---:R-:W-:Y:S01]  /*a2e0*/  FADD.FTZ R152, R160.reuse, R153 ;  /* 0x00000099a0987221 */ /* 0x044fe20000010000 */
[----:B------:R-:W-:Y:S01]  /*a2f0*/  F2FP.BF16.F32.PACK_AB R160, R160, R157 ;  /* 0x0000009da0a0723e */ /* 0x000fe200000010ff */
[-C--:B------:R-:W-:Y:S01]  /*a300*/  FMUL.FTZ R34, R34, R9.reuse ;  /* 0x0000000922227220 */ /* 0x080fe20000410000 */
[----:B------:R-:W-:Y:S01]  /*a310*/  F2FP.BF16.F32.PACK_AB R157, R179, R172 ;  /* 0x000000acb39d723e */ /* 0x000fe200000010ff */
[-C--:B------:R-:W-:Y:S01]  /*a320*/  FMUL.FTZ R35, R35, R9.reuse ;  /* 0x0000000923237220 */ /* 0x080fe20000410000 */
[-C--:B------:R-:W-:Y:S01]  /*a330*/  FMUL.FTZ R38, R38, R9.reuse ;  /* 0x0000000926267220 */ /* 0x080fe20000410000 */
[----:B------:R-:W-:Y:S01]  /*a340*/  FMUL.FTZ R39, R39, R9 ;  /* 0x0000000927277220 */ /* 0x000fe20000410000 */
[----:B------:R-:W2:Y:S01]  /*a350*/  MUFU.EX2 R163, R163 ;  /* 0x000000a300a37308 */ /* 0x000ea20000000800 */
[C---:B-1----:R-:W-:Y:S01]  /*a360*/  FADD.FTZ R4, R192.reuse, R3 ;  /* 0x00000003c0047221 */ /* 0x042fe20000010000 */
[----:B------:R-:W-:Y:S01]  /*a370*/  F2FP.BF16.F32.PACK_AB R159, R192, R159 ;  /* 0x0000009fc09f723e */ /* 0x000fe200000010ff */
[-C--:B------:R-:W-:Y:S01]  /*a380*/  FMUL.FTZ R42, R42, R9.reuse ;  /* 0x000000092a2a7220 */ /* 0x080fe20000410000 */
[-C--:B------:R-:W-:Y:S01]  /*a390*/  FMUL.FTZ R43, R43, R9.reuse ;  /* 0x000000092b2b7220 */ /* 0x080fe20000410000 */
[-C--:B------:R-:W-:Y:S01]  /*a3a0*/  FMUL.FTZ R46, R46, R9.reuse ;  /* 0x000000092e2e7220 */ /* 0x080fe20000410000 */
[-C--:B------:R-:W-:Y:S01]  /*a3b0*/  FMUL.FTZ R47, R47, R9.reuse ;  /* 0x000000092f2f7220 */ /* 0x080fe20000410000 */
[----:B------:R-:W-:Y:S01]  /*a3c0*/  FMUL.FTZ R50, R50, R9 ;  /* 0x0000000932327220 */ /* 0x000fe20000410000 */
[----:B------:R-:W1:Y:S01]  /*a3d0*/  MUFU.EX2 R164, R164 ;  /* 0x000000a400a47308 */ /* 0x000e620000000800 */
        /* <DEDUP_REMOVED lines=70> */
[-C--:B------:R-:W-:Y:S01]  /*a840*/  FMUL.FTZ R147, R147, R9.reuse ;  /* 0x0000000993937220 */ /* 0x080fe20000410000 */
[----:B------:R-:W-:Y:S01]  /*a850*/  FMUL.FTZ R150, R150, R9 ;  /* 0x0000000996967220 */ /* 0x000fe20000410000 */
[----:B------:R-:W4:Y:S01]  /*a860*/  MUFU.EX2 R169, R169 ;  /* 0x000000a900a97308 */ /* 0x000f220000000800 */
[----:B---3--:R-:W-:Y:S01]  /*a870*/  FADD.FTZ R4, R174, R15 ;  /* 0x0000000fae047221 */ /* 0x008fe20000010000 */
[----:B--2---:R-:W-:Y:S01]  /*a880*/  F2FP.BF16.F32.PACK_AB R162, R164, R161 ;  /* 0x000000a1a4a2723e */ /* 0x004fe200000010ff */
[----:B------:R-:W-:Y:S01]  /*a890*/  FMUL.FTZ R151, R151, R9 ;  /* 0x0000000997977220 */ /* 0x000fe20000410000 */
[----:B------:R-:W-:-:S02]  /*a8a0*/  F2FP.BF16.F32.PACK_AB R161, R194, R163 ;  /* 0x000000a3c2a1723e */ /* 0x000fc400000010ff */
[----:B------:R-:W-:Y:S02]  /*a8b0*/  F2FP.BF16.F32.PACK_AB R164, R182, R165 ;  /* 0x000000a5b6a4723e */ /* 0x000fe400000010ff */
[----:B------:R-:W2:Y:S01]  /*a8c0*/  MUFU.EX2 R168, R168 ;  /* 0x000000a800a87308 */ /* 0x000ea20000000800 */
[----:B-----5:R-:W-:Y:S01]  /*a8d0*/  FADD.FTZ R11, R167, R4 ;  /* 0x00000004a70b7221 */ /* 0x020fe20000010000 */
[----:B------:R-:W-:Y:S02]  /*a8e0*/  F2FP.BF16.F32.PACK_AB R163, R181, R170 ;  /* 0x000000aab5a3723e */ /* 0x000fe400000010ff */
[----:B------:R-:W-:-:S03]  /*a8f0*/  F2FP.BF16.F32.PACK_AB R165, R174, R171 ;  /* 0x000000abaea5723e */ /* 0x000fc600000010ff */
[----:B------:R1:W-:Y:S01]  /*a900*/  STSM.16.M88.4 [R23], R160 ;  /* 0x000000a017007844 */ /* 0x0003e20000000200 */
[----:B------:R-:W3:Y:S01]  /*a910*/  MUFU.EX2 R14, R175 ;  /* 0x000000af000e7308 */ /* 0x000ee20000000800 */
[----:B----4-:R-:W-:Y:S01]  /*a920*/  FADD.FTZ R3, R169, R20 ;  /* 0x00000014a9037221 */ /* 0x010fe20000010000 */
[----:B--2---:R-:W-:-:S03]  /*a930*/  F2FP.BF16.F32.PACK_AB R166, R168, R169 ;  /* 0x000000a9a8a6723e */ /* 0x004fc600000010ff */
[----:B------:R-:W-:Y:S01]  /*a940*/  FADD.FTZ R3, R168, R3 ;  /* 0x00000003a8037221 */ /* 0x000fe20000010000 */
[C---:B---3--:R-:W-:Y:S01]  /*a950*/  F2FP.BF16.F32.PACK_AB R167, R14.reuse, R167 ;  /* 0x000000a70ea7723e */ /* 0x048fe200000010ff */
[----:B------:R-:W-:-:S04]  /*a960*/  FADD.FTZ R4, R14, R11 ;  /* 0x0000000b0e047221 */ /* 0x000fc80000010000 */
[----:B------:R1:W-:Y:S01]  /*a970*/  STSM.16.M88.4 [R22], R164 ;  /* 0x000000a416007844 */ /* 0x0003e20000000200 */
[----:B------:R-:W-:Y:S05]  /*a980*/  @!P3 BRA `(.L_x_1793) ;  /* 0x000000000004b947 */ /* 0x000fea0003800000 */
[----:B------:R-:W-:Y:S01]  /*a990*/  BPT.TRAP 0x1 ;  /* 0x000000040000795c */ /* 0x000fe20000300000 */
.L_x_1793:
[----:B------:R2:W3:Y:S01]  /*a9a0*/  SYNCS.PHASECHK.TRANS64.TRYWAIT P1, [UR25+0x28c50], R8 ;  /* 0x028c5008ff0075a7 */ /* 0x0004e20008020159 */
[----:B------:R-:W-:Y:S05]  /*a9b0*/  @!P3 BRA `(.L_x_1794) ;  /* 0x000000000004b947 */ /* 0x000fea0003800000 */
[----:B------:R-:W-:Y:S01]  /*a9c0*/  BPT.TRAP 0x1 ;  /* 0x000000040000795c */ /* 0x000fe20000300000 */
.L_x_1794:
[----:B---3--:R-:W-:Y:S05]  /*a9d0*/  @P1 BRA `(.L_x_1795) ;  /* 0x0000000000081947 */ /* 0x008fea0003800000 */
[----:B------:R-:W3:Y:S02]  /*a9e0*/  SYNCS.PHASECHK.TRANS64.TRYWAIT P1, [UR25+0x28c50], R8 ;  /* 0x028c5008ff0075a7 */ /* 0x000ee40008020159 */
[----:B---3--:R-:W-:Y:S05]  /*a9f0*/  @!P1 BRA `(.L_x_1796) ;  /* 0x000000b800b89947 */ /* 0x008fea0003800000 */
.L_x_1795:
        /* <DEDUP_REMOVED lines=39> */
[----:B------:R-:W-:-:S05]  /*ac70*/  UMOV UR50, UR21 ;  /* 0x0000001500327c82 */ /* 0x000fca0008000000 */
.L_x_1788:
[----:B------:R-:W-:-:S13]  /*ac80*/  ISETP.LE.AND P0, PT, R186, UR50, PT ;  /* 0x00000032ba007c0c */ /* 0x000fda000bf03270 */
[----:B------:R-:W-:Y:S05]  /*ac90*/  @!P0 BRA `(.L_x_1798) ;  /* 0x0000002400e88947 */ /* 0x000fea0003800000 */
[----:B------:R-:W-:Y:S01]  /*aca0*/  IMAD.MOV.U32 R11, RZ, RZ, R6 ;  /* 0x000000ffff0b7224 */ /* 0x000fe200078e0006 */
[----:B------:R-:W-:Y:S01]  /*acb0*/  UMOV UR22, UR36 ;  /* 0x0000002400167c82 */ /* 0x000fe20008000000 */
[----:B------:R-:W-:Y:S01]  /*acc0*/  IMAD.MOV.U32 R10, RZ, RZ, R5 ;  /* 0x000000ffff0a7224 */ /* 0x000fe200078e0005 */
[----:B------:R-:W-:Y:S01]  /*acd0*/  ULDC UR23, c[0x0][0x9e4] ;  /* 0x0002790000177ab9 */ /* 0x000fe20000000800 */
[----:B------:R-:W-:Y:S01]  /*ace0*/  ULDC UR24, c[0x0][0x288] ;  /* 0x0000a20000187ab9 */ /* 0x000fe20000000800 */
[----:B------:R-:W-:Y:S01]  /*acf0*/  ULDC UR25, c[0x0][0x9d8] ;  /* 0x0002760000197ab9 */ /* 0x000fe20000000800 */
[----:B------:R-:W-:Y:S01]  /*ad00*/  ULDC UR21, c[0x0][0x988] ;  /* 0x0002620000157ab9 */ /* 0x000fe20000000800 */
[----:B------:R-:W-:-:S05]  /*ad10*/  ULDC UR26, c[0x0][0x9e0] ;  /* 0x00027800001a7ab9 */ /* 0x000fca0000000800 */
.L_x_1815:
[----:B------:R-:W-:-:S04]  /*ad20*/  UIADD3 UR36, UR22, 0x1, URZ ;  /* 0x0000000116247890 */ /* 0x000fc8000fffe03f */
[----:B------:R-:W-:-:S04]  /*ad30*/  UISETP.NE.AND UP0, UPT, UR36, 0x2, UPT ;  /* 0x000000022400788c */ /* 0x000fc8000bf05270 */
[----:B------:R-:W-:Y:S02]  /*ad40*/  USEL UR6, URZ, 0x1, UP0 ;  /* 0x000000013f067887 */ /* 0x000fe40008000000 */
[----:B------:R-:W-:Y:S02]  /*ad50*/  USEL UR36, UR36, URZ, UP0 ;  /* 0x0000003f24247287 */ /* 0x000fe40008000000 */
[----:B------:R-:W-:Y:S01]  /*ad60*/  ULOP3.LUT UR37, UR37, UR6, URZ, 0x3c, !UPT ;  /* 0x0000000625257292 */ /* 0x000fe2000f8e3c3f */
[----:B012-4-:R-:W-:Y:S11]  /*ad70*/  @!P3 BRA `(.L_x_1799) ;  /* 0x000000000004b947 */ /* 0x017ff60003800000 */
[----:B------:R-:W-:Y:S01]  /*ad80*/  BPT.TRAP 0x1 ;  /* 0x000000040000795c */ /* 0x000fe20000300000 */
.L_x_1799:
[----:B------:R-:W-:Y:S01]  /*ad90*/  ULEA UR27, UR36, UR43, 0x3 ;  /* 0x0000002b241b7291 */ /* 0x000fe2000f8e183f */
[----:B------:R-:W-:-:S05]  /*ada0*/  IMAD.U32 R7, RZ, RZ, UR37 ;  /* 0x00000025ff077e24 */ /* 0x000fca000f8e00ff */
[----:B------:R-:W-:-:S04]  /*adb0*/  SHF.L.U32 R7, R7, 0x1f, RZ ;  /* 0x0000001f07077819 */ /* 0x000fc800000006ff */
[----:B------:R4:W0:Y:S01]  /*adc0*/  SYNCS.PHASECHK.TRANS64.TRYWAIT P0, [UR27+0x28c30], R7 ;  /* 0x028c3007ff0075a7 */ /* 0x000822000800015b */
[----:B------:R-:W-:Y:S05]  /*add0*/  @!P3 BRA `(.L_x_1800) ;  /* 0x000000000004b947 */ /* 0x000fea0003800000 */
[----:B------:R-:W-:Y:S01]  /*ade0*/  BPT.TRAP 0x1 ;  /* 0x000000040000795c */ /* 0x000fe20000300000 */
.L_x_1800:
[----:B0-----:R-:W-:Y:S05]  /*adf0*/  @P0 BRA `(.L_x_1801) ;  /* 0x0000000000080947 */ /* 0x001fea0003800000 */
[----:B------:R-:W0:Y:S02]  /*ae00*/  SYNCS.PHASECHK.TRANS64.TRYWAIT P0, [UR27+0x28c30], R7 ;  /* 0x028c3007ff0075a7 */ /* 0x000e24000800015b */
[----:B0-----:R-:W-:Y:S05]  /*ae10*/  @!P0 BRA `(.L_x_1802) ;  /* 0x000000b400c48947 */ /* 0x001fea0003800000 */
.L_x_1801:
[----:B------:R-:W-:Y:S01]  /*ae20*/  R2UR UR18, R0 ;  /* 0x00000000001272ca */ /* 0x000fe200000e0000 */
[----:B-1-3--:R-:W-:Y:S01]  /*ae30*/  WARPGROUP.ARRIVE ;  /* 0x00000000000079c5 */ /* 0x00afe20000000000 */
[----:B------:R-:W-:Y:S01]  /*ae40*/  UMOV UR19, 0x40000040 ;  /* 0x4000004000137882 */ /* 0x000fe20000000000 */
[----:B------:R-:W-:Y:S01]  /*ae50*/  UMOV UR7, 0x40000040 ;  /* 0x4000004000077882 */ /* 0x000fe20000000000 */
[----:B------:R-:W-:Y:S01]  /*ae60*/  UMOV UR11, 0x40000040 ;  /* 0x40000040000b7882 */ /* 0x000fe20000000000 */
[----:B------:R-:W-:Y:S01]  /*ae70*/  UMOV UR15, 0x40000040 ;  /* 0x40000040000f7882 */ /* 0x000fe20000000000 */
[----:B------:R-:W0:Y:S01]  /*ae80*/  @P5 LDC R9, c[0x0][0x44c] ;  /* 0x00011300ff095b82 */ /* 0x000e220000000800 */
[----:B------:R-:W-:-:S06]  /*ae90*/  IMAD.U32 R20, RZ, RZ, UR27 ;  /* 0x0000001bff147e24 */ /* 0x000fcc000f8e00ff */
[----:B------:R-:W-:Y:S01]  /*aea0*/  ULEA UR18, UR36, UR18, 0x9 ;  /* 0x0000001224127291 */ /* 0x000fe2000f8e483f */
[----:B--2---:R-:W1:Y:S03]  /*aeb0*/  @P5 LDC R8, c[0x0][0x450] ;  /* 0x00011400ff085b82 */ /* 0x004e660000000800 */
[----:B------:R-:W-:Y:S02]  /*aec0*/  UIADD3 UR6, UR18, 0x2, URZ ;  /* 0x0000000212067890 */ /* 0x000fe4000fffe03f */
[----:B------:R-:W-:Y:S02]  /*aed0*/  UIADD3 UR10, UR18, 0x4, URZ ;  /* 0x00000004120a7890 */ /* 0x000fe4000fffe03f */
[----:B------:R-:W-:Y:S02]  /*aee0*/  UIADD3 UR14, UR18, 0x6, URZ ;  /* 0x00000006120e7890 */ /* 0x000fe4000fffe03f */
[----:B------:R-:W-:Y:S03]  /*aef0*/  HGMMA.64x64x16.F32.BF16 R152, gdesc[UR16], RZ, !UPT, gsb0 ;  /* 0x00e00000109879f0 */ /* 0x000fe6000c0018ff */
[----:B------:R-:W-:-:S02]  /*af00*/  WARPGROUP.DEPBAR.LE gsb0, 0x0 ;  /* 0x00008000000079c5 */ /* 0x000fc40000010000 */
[----:B------:R-:W-:-:S06]  /*af10*/  WARPGROUP.ARRIVE ;  /* 0x00000000000079c5 */ /* 0x000fcc0000000000 */
[----:B------:R-:W-:Y:S01]  /*af20*/  HGMMA.64x64x16.F32.BF16 R152, gdesc[UR4], R152, gsb0 ;  /* 0x00e00000049879f0 */ /* 0x000fe20008001898 */
[----:B------:R-:W-:Y:S02]  /*af30*/  USHF.L.U32 UR6, UR50, 0x6, URZ ;  /* 0x0000000632067899 */ /* 0x000fe4000800063f */
        /* <DEDUP_REMOVED lines=12> */
[----:B------:R-:W-:-:S02]  /*b000*/  VIADD R178, R185, UR40 ;  /* 0x00000028b9b27c36 */ /* 0x000fc40008000000 */
[----:B------:R-:W-:Y:S01]  /*b010*/  FMUL.FTZ R172, R173, UR25 ;  /* 0x00000019adac7c20 */ /* 0x000fe20008410000 */
[----:B------:R-:W-:Y:S01]  /*b020*/  FMUL.FTZ R14, R162, UR25 ;  /* 0x00000019a20e7c20 */ /* 0x000fe20008410000 */
[----:B------:R-:W2:Y:S01]  /*b030*/  LDC R173, c[0x0][0x2f0] ;  /* 0x0000bc00ffad7b82 */ /* 0x000ea20000000800 */
[----:B0-----:R-:W-:-:S04]  /*b040*/  @P5 IMAD.HI.U32 R9, R178, R9, RZ ;  /* 0x00000009b2095227 */ /* 0x001fc800078e00ff */
[----:B------:R-:W-:Y:S01]  /*b050*/  FMUL.FTZ R162, R164, UR25 ;  /* 0x00000019a4a27c20 */ /* 0x000fe20008410000 */
[----:B------:R-:W-:Y:S01]  /*b060*/  FMUL.FTZ R164, R168, UR25 ;  /* 0x00000019a8a47c20 */ /* 0x000fe20008410000 */
[----:B------:R-:W-:Y:S01]  /*b070*/  FMUL.FTZ R6, R155, UR25 ;  /* 0x000000199b067c20 */ /* 0x000fe20008410000 */
[----:B------:R-:W-:Y:S01]  /*b080*/  FMUL.FTZ R194, R156, UR25 ;  /* 0x000000199cc27c20 */ /* 0x000fe20008410000 */
[----:B-1----:R-:W-:Y:S01]  /*b090*/  @P5 SHF.R.U32.HI R178, RZ, R8, R9 ;  /* 0x00000008ffb25219 */ /* 0x002fe20000011609 */
        /* <DEDUP_REMOVED lines=24> */
[----:B------:R-:W1:Y:S01]  /*b220*/  MUFU.TANH R192, R192 ;  /* 0x000000c000c07308 */ /* 0x000e620000002400 */
[----:B------:R-:W-:-:S03]  /*b230*/  @!P4 VIADD R8, R20, 0x28c40 ;  /* 0x00028c401408c836 */ /* 0x000fc60000000000 */
[----:B--2---:R-:W-:Y:S02]  /*b240*/  IMAD R166, R173, UR49, R166 ;  /* 0x00000031ada67c24 */ /* 0x004fe4000f8e02a6 */
[----:B------:R-:W-:Y:S02]  /*b250*/  @!P4 PRMT R8, RZ, 0x654, R8 ;  /* 0x00000654ff08c816 */ /* 0x000fe40000000008 */
[----:B------:R-:W2:Y:S01]  /*b260*/  MUFU.TANH R193, R193 ;  /* 0x000000c100c17308 */ /* 0x000ea20000002400 */
[----:B------:R-:W-:Y:S01]  /*b270*/  VIADD R166, R166, -UR24 ;  /* 0x80000018a6a67c36 */ /* 0x000fe20008000000 */
[----:B------:R3:W-:Y:S03]  /*b280*/  @!P4 SYNCS.ARRIVE.TRANS64.RED.A1T0 RZ, [R8+URZ], RZ ;  /* 0x000000ff08ffc9a7 */ /* 0x0007e6000810043f */
[C---:B------:R-:W-:Y:S02]  /*b290*/  VIADD R182, R166.reuse, UR26 ;  /* 0x0000001aa6b67c36 */ /* 0x040fe40008000000 */
[----:B------:R-:W-:Y:S01]  /*b2a0*/  VIADD R183, R166, UR20 ;  /* 0x00000014a6b77c36 */ /* 0x000fe20008000000 */
[----:B------:R-:W1:Y:S01]  /*b2b0*/  MUFU.TANH R5, R5 ;  /* 0x0000000500057308 */ /* 0x000e620000002400 */
[----:B0-----:R-:W-:-:S02]  /*b2c0*/  IMAD.IADD R180, R182, 0x1, R168 ;  /* 0x00000001b6b47824 */ /* 0x001fc400078e02a8 */
        /* <DEDUP_REMOVED lines=30> */
[----:B-123--:R-:W-:Y:S05]  /*b4b0*/  @!P6 BRA `(.L_x_1803) ;  /* 0x00000000005ce947 */ /* 0x00efea0003800000 */
        /* <DEDUP_REMOVED lines=13> */
.L_x_1805:
[----:B------:R-:W-:-:S05]  /*b590*/  IMAD.U32 R166, RZ, RZ, UR23 ;  /* 0x00000017ffa67e24 */ /* 0x000fca000f8e00ff */
[----:B------:R-:W-:-:S13]  /*b5a0*/  ISETP.NE.AND P0, PT, R166, 0x1, PT ;  /* 0x00000001a600780c */ /* 0x000fda0003f05270 */
[----:B------:R-:W1:Y:S02]  /*b5b0*/  @P0 LDC.64 R8, c[0x0][0x9e8] ;  /* 0x00027a00ff080b82 */ /* 0x000e640000000a00 */
[----:B-1----:R-:W-:-:S05]  /*b5c0*/  @P0 IMAD.HI.U32 R8, R165, R8, RZ ;  /* 0x00000008a5080227 */ /* 0x002fca00078e00ff */
[----:B------:R-:W-:-:S07]  /*b5d0*/  @P0 SHF.R.U32.HI R165, RZ, R9, R8 ;  /* 0x00000009ffa50219 */ /* 0x000fce0000011608 */
.L_x_1806:
[----:B------:R-:W-:Y:S05]  /*b5e0*/  BSYNC B0 ;  /* 0x0000000000007941 */ /* 0x000fea0003800000 */
.L_x_1804:
[----:B------:R-:W-:-:S04]  /*b5f0*/  IMAD R165, R165, R166, -UR6 ;  /* 0x80000006a5a57e24 */ /* 0x000fc8000f8e02a6 */
[----:B------:R-:W-:-:S05]  /*b600*/  IMAD.IADD R165, R165, 0x1, -R2 ;  /* 0x00000001a5a57824 */ /* 0x000fca00078e0a02 */
[----:B------:R-:W-:Y:S02]  /*b610*/  VIADDMNMX R180, R165, R166, R180, PT ;  /* 0x000000a6a5b47246 */ /* 0x000fe400038001b4 */
[----:B------:R-:W-:-:S07]  /*b620*/  VIMNMX R181, R181, R165, !PT ;  /* 0x000000a5b5b57248 */ /* 0x000fce0007fe0100 */
.L_x_1803:
        /* <DEDUP_REMOVED lines=43> */
[----:B------:R-:W-:Y:S01]  /*b8e0*/  FSEL R161, R174, -INF , !P2 ;  /* 0xff800000aea17808 */ /* 0x000fe20005000000 */
[--C-:B-1----:R-:W-:Y:S01]  /*b8f0*/  IMAD.IADD R174, R182, 0x1, R178.reuse ;  /* 0x00000001b6ae7824 */ /* 0x102fe200078e02b2 */
[----:B------:R-:W-:Y:S01]  /*b900*/  FSEL R162, R175, -INF , !P1 ;  /* 0xff800000afa27808 */ /* 0x000fe20004800000 */
[----:B------:R-:W-:Y:S01]  /*b910*/  IMAD.IADD R175, R183, 0x1, R178 ;  /* 0x00000001b7af7824 */ /* 0x000fe200078e02b2 */
[----:B------:R-:W-:-:S02]  /*b920*/  ISETP.GT.AND P2, PT, R181, 0x38, P0 ;  /* 0x00000038b500780c */ /* 0x000fc40000744270 */
[----:B------:R-:W-:Y:S02]  /*b930*/  ISETP.GT.AND P1, PT, R181, 0x39, P0 ;  /* 0x00000039b500780c */ /* 0x000fe40000724270 */
[C---:B------:R-:W-:Y:S02]  /*b940*/  ISETP.LT.OR P2, PT, R180.reuse, 0x39, P2 ;  /* 0x00000039b400780c */ /* 0x040fe40001741670 */
[----:B------:R-:W-:Y:S02]  /*b950*/  ISETP.LT.OR P1, PT, R180, 0x3a, P1 ;  /* 0x0000003ab400780c */ /* 0x000fe40000f21670 */
        /* <DEDUP_REMOVED lines=16> */
.L_x_1809:
[----:B------:R-:W-:-:S05]  /*ba60*/  IMAD.U32 R176, RZ, RZ, UR23 ;  /* 0x00000017ffb07e24 */ /* 0x000fca000f8e00ff */
[----:B------:R-:W-:-:S13]  /*ba70*/  ISETP.NE.AND P1, PT, R176, 0x1, PT ;  /* 0x00000001b000780c */ /* 0x000fda0003f25270 */
[----:B------:R-:W0:Y:S02]  /*ba80*/  @P1 LDC.64 R8, c[0x0][0x9e8] ;  /* 0x00027a00ff081b82 */ /* 0x000e240000000a00 */
[----:B0-----:R-:W-:-:S05]  /*ba90*/  @P1 IMAD.HI.U32 R8, R173, R8, RZ ;  /* 0x00000008ad081227 */ /* 0x001fca00078e00ff */
[----:B------:R-:W-:-:S07]  /*baa0*/  @P1 SHF.R.U32.HI R173, RZ, R9, R8 ;  /* 0x00000009ffad1219 */ /* 0x000fce0000011608 */
.L_x_1810:
[----:B------:R-:W-:Y:S05]  /*bab0*/  BSYNC B0 ;  /* 0x0000000000007941 */ /* 0x000fea0003800000 */
.L_x_1808:
[----:B------:R-:W-:-:S04]  /*bac0*/  IMAD R173, R173, R176, -UR6 ;  /* 0x80000006adad7e24 */ /* 0x000fc8000f8e02b0 */
[----:B------:R-:W-:-:S05]  /*bad0*/  IMAD.IADD R173, R173, 0x1, -R2 ;  /* 0x00000001adad7824 */ /* 0x000fca00078e0a02 */
[----:B------:R-:W-:Y:S02]  /*bae0*/  VIADDMNMX R174, R173, R176, R174, PT ;  /* 0x000000b0adae7246 */ /* 0x000fe400038001ae */
[----:B------:R-:W-:-:S07]  /*baf0*/  VIMNMX R175, R175, R173, !PT ;  /* 0x000000adafaf7248 */ /* 0x000fce0007fe0100 */
.L_x_1807:
[----:B------:R-:W-:Y:S01]  /*bb00*/  FMNMX.FTZ R8, R179, R10, !PT ;  /* 0x0000000ab3087209 */ /* 0x000fe20007810000 */
[----:B------:R-:W-:Y:S01]  /*bb10*/  UMOV UR10, UR21 ;  /* 0x00000015000a7c82 */ /* 0x000fe20008000000 */
[----:B------:R-:W-:Y:S01]  /*bb20*/  ISETP.GT.AND P2, PT, R175, 0x1, P0 ;  /* 0x00000001af00780c */ /* 0x000fe20000744270 */
[----:B------:R-:W-:Y:S01]  /*bb30*/  IMAD.MOV R181, RZ, RZ, -R17 ;  /* 0x000000ffffb57224 */ /* 0x000fe200078e0a11 */
[----:B------:R-:W-:Y:S02]  /*bb40*/  FMNMX.FTZ R9, R193, R8, !PT ;  /* 0x00000008c1097209 */ /* 0x000fe40007810000 */
[----:B------:R-:W-:Y:S02]  /*bb50*/  ISETP.LT.OR P2, PT, R174, 0x2, P2 ;  /* 0x00000002ae00780c */ /* 0x000fe40001741670 */
[----:B------:R-:W-:Y:S02]  /*bb60*/  FMNMX.FTZ R8, R194, R9, !PT ;  /* 0x00000009c2087209 */ /* 0x000fe40007810000 */
[----:B------:R-:W-:-:S02]  /*bb70*/  ISETP.GT.AND P1, PT, R175, 0x8, P0 ;  /* 0x00000008af00780c */ /* 0x000fc40000724270 */
[----:B------:R-:W-:Y:S02]  /*bb80*/  FMNMX.FTZ R8, R195, R8, !PT ;  /* 0x00000008c3087209 */ /* 0x000fe40007810000 */
[----:B------:R-:W-:Y:S02]  /*bb90*/  ISETP.LT.OR P1, PT, R174, 0x9, P1 ;  /* 0x00000009ae00780c */ /* 0x000fe40000f21670 */
[----:B------:R-:W-:Y:S02]  /*bba0*/  FMNMX.FTZ R9, R165, R8, !PT ;  /* 0x00000008a5097209 */ /* 0x000fe40007810000 */
[----:B------:R-:W-:Y:S02]  /*bbb0*/  FSEL R12, R12, -INF , !P1 ;  /* 0xff8000000c0c7808 */ /* 0x000fe40004800000 */
        /* <DEDUP_REMOVED lines=19> */
[----:B------:R-:W-:-:S02]  /*bcf0*/  FSEL R8, R6, -INF , !P2 ;  /* 0xff80000006087808 */ /* 0x000fc40005000000 */
[----:B------:R-:W-:Y:S02]  /*bd00*/  FMNMX.FTZ R9, R164, R9, !PT ;  /* 0x00000009a4097209 */ /* 0x000fe40007810000 */
[C---:B------:R-:W-:Y:S02]  /*bd10*/  ISETP.GT.AND P2, PT, R175.reuse, 0x9, P0 ;  /* 0x00000009af00780c */ /* 0x040fe40000744270 */
[----:B------:R-:W-:Y:S01]  /*bd20*/  ISETP.GT.AND P1, PT, R175, 0x21, P0 ;  /* 0x00000021af00780c */ /* 0x000fe20000724270 */
[----:B------:R-:W0:Y:S01]  /*bd30*/  SHFL.BFLY PT, R176, R9, 0x2, 0x1f ;  /* 0x0c401f0009b07f89 */ /* 0x000e2200000e0000 */
[C---:B------:R-:W-:Y:S02]  /*bd40*/  ISETP.LT.OR P2, PT, R174.reuse, 0xa, P2 ;  /* 0x0000000aae00780c */ /* 0x040fe40001741670 */
[----:B------:R-:W-:Y:S02]  /*bd50*/  ISETP.LT.OR P1, PT, R174, 0x22, P1 ;  /* 0x00000022ae00780c */ /* 0x000fe40000f21670 */
[----:B------:R-:W-:-:S02]  /*bd60*/  FSEL R13, R13, -INF , !P2 ;  /* 0xff8000000d0d7808 */ /* 0x000fc40005000000 */
[C---:B------:R-:W-:Y:S02]  /*bd70*/  ISETP.GT.AND P2, PT, R175.reuse, 0x11, P0 ;  /* 0x00000011af00780c */ /* 0x040fe40000744270 */
[----:B------:R-:W-:Y:S02]  /*bd80*/  FSEL R154, R154, -INF , !P1 ;  /* 0xff8000009a9a7808 */ /* 0x000fe40004800000 */
[----:B------:R-:W-:Y:S02]  /*bd90*/  ISETP.LT.OR P2, PT, R174, 0x12, P2 ;  /* 0x00000012ae00780c */ /* 0x000fe40001741670 */
[----:B------:R-:W-:Y:S02]  /*bda0*/  ISETP.GT.AND P1, PT, R175, 0x29, P0 ;  /* 0x00000029af00780c */ /* 0x000fe40000724270 */
[----:B------:R-:W-:Y:S02]  /*bdb0*/  FSEL R15, R15, -INF , !P2 ;  /* 0xff8000000f0f7808 */ /* 0x000fe40005000000 */
[----:B------:R-:W-:-:S02]  /*bdc0*/  ISETP.GT.AND P2, PT, R175, RZ, P0 ;  /* 0x000000ffaf00720c */ /* 0x000fc40000744270 */
[C---:B------:R-:W-:Y:S02]  /*bdd0*/  ISETP.LT.OR P1, PT, R174.reuse, 0x2a, P1 ;  /* 0x0000002aae00780c */ /* 0x040fe40000f21670 */
[----:B------:R-:W-:Y:S02]  /*bde0*/  ISETP.LT.OR P2, PT, R174, 0x1, P2 ;  /* 0x00000001ae00780c */ /* 0x000fe40001741670 */
[----:B------:R-:W-:Y:S02]  /*bdf0*/  FSEL R156, R156, -INF , !P1 ;  /* 0xff8000009c9c7808 */ /* 0x000fe40004800000 */
[----:B0-----:R-:W-:Y:S02]  /*be00*/  FMNMX.FTZ R6, R9, R176, !PT ;  /* 0x000000b009067209 */ /* 0x001fe40007810000 */
[----:B------:R-:W-:Y:S02]  /*be10*/  FSEL R176, R5, -INF , !P2 ;  /* 0xff80000005b07808 */ /* 0x000fe40005000000 */
[----:B------:R-:W-:Y:S01]  /*be20*/  ISETP.GT.AND P2, PT, R175, 0x20, P0 ;  /* 0x00000020af00780c */ /* 0x000fe20000744270 */
[----:B------:R-:W0:Y:S01]  /*be30*/  SHFL.BFLY PT, R173, R6, 0x1, 0x1f ;  /* 0x0c201f0006ad7f89 */ /* 0x000e2200000e0000 */
[----:B------:R-:W-:-:S02]  /*be40*/  FMNMX.FTZ R9, R176, R11, !PT ;  /* 0x0000000bb0097209 */ /* 0x000fc40007810000 */
[----:B------:R-:W-:Y:S02]  /*be50*/  ISETP.LT.OR P2, PT, R174, 0x21, P2 ;  /* 0x00000021ae00780c */ /* 0x000fe40001741670 */
[----:B------:R-:W-:Y:S02]  /*be60*/  FMNMX.FTZ R9, R8, R9, !PT ;  /* 0x0000000908097209 */ /* 0x000fe40007810000 */
[----:B------:R-:W-:Y:S02]  /*be70*/  ISETP.GT.AND P1, PT, R175, 0x30, P0 ;  /* 0x00000030af00780c */ /* 0x000fe40000724270 */
[----:B------:R-:W-:Y:S02]  /*be80*/  FSEL R153, R153, -INF , !P2 ;  /* 0xff80000099997808 */ /* 0x000fe40005000000 */
[----:B------:R-:W-:Y:S02]  /*be90*/  ISETP.GT.AND P2, PT, R175, 0x28, P0 ;  /* 0x00000028af00780c */ /* 0x000fe40000744270 */
[----:B------:R-:W-:-:S02]  /*bea0*/  ISETP.LT.OR P1, PT, R174, 0x31, P1 ;  /* 0x00000031ae00780c */ /* 0x000fc40000f21670 */
[C---:B------:R-:W-:Y:S02]  /*beb0*/  ISETP.LT.OR P2, PT, R174.reuse, 0x29, P2 ;  /* 0x00000029ae00780c */ /* 0x040fe40001741670 */
[----:B------:R-:W-:Y:S02]  /*bec0*/  FSEL R157, R157, -INF , !P1 ;  /* 0xff8000009d9d7808 */ /* 0x000fe40004800000 */
[----:B------:R-:W-:Y:S02]  /*bed0*/  ISETP.GT.AND P1, PT, R175, 0x31, P0 ;  /* 0x00000031af00780c */ /* 0x000fe40000724270 */
[----:B------:R-:W-:Y:S02]  /*bee0*/  FSEL R155, R155, -INF , !P2 ;  /* 0xff8000009b9b7808 */ /* 0x000fe40005000000 */
[----:B------:R-:W-:Y:S02]  /*bef0*/  ISETP.LT.OR P1, PT, R174, 0x32, P1 ;  /* 0x00000032ae00780c */ /* 0x000fe40000f21670 */
[----:B0-----:R-:W-:-:S02]  /*bf00*/  FMNMX.FTZ R5, R6, R173, !PT ;  /* 0x000000ad06057209 */ /* 0x001fc40007810000 */
[----:B------:R-:W-:Y:S02]  /*bf10*/  FMNMX.FTZ R6, R12, R9, !PT ;  /* 0x000000090c067209 */ /* 0x000fe40007810000 */
[----:B------:R-:W-:Y:S01]  /*bf20*/  FSEL R158, R158, -INF , !P1 ;  /* 0xff8000009e9e7808 */ /* 0x000fe20004800000 */
[----:B------:R-:W-:Y:S01]  /*bf30*/  FMUL.FTZ R180, R5, UR10 ;  /* 0x0000000a05b47c20 */ /* 0x000fe20008410000 */
[----:B------:R-:W-:Y:S02]  /*bf40*/  FMNMX.FTZ R9, R13, R6, !PT ;  /* 0x000000060d097209 */ /* 0x000fe40007810000 */
[C---:B------:R-:W-:Y:S02]  /*bf50*/  ISETP.GT.AND P1, PT, R175.reuse, 0x38, P0 ;  /* 0x00000038af00780c */ /* 0x040fe40000724270 */
[----:B------:R-:W-:Y:S02]  /*bf60*/  FMNMX.FTZ R6, R14, R9, !PT ;  /* 0x000000090e067209 */ /* 0x000fe40007810000 */
[----:B------:R-:W-:-:S02]  /*bf70*/  ISETP.GT.AND P0, PT, R175, 0x39, P0 ;  /* 0x00000039af00780c */ /* 0x000fc40000704270 */
[----:B------:R-:W-:Y:S02]  /*bf80*/  FMNMX.FTZ R6, R15, R6, !PT ;  /* 0x000000060f067209 */ /* 0x000fe40007810000 */
[C---:B------:R-:W-:Y:S02]  /*bf90*/  ISETP.LT.OR P1, PT, R174.reuse, 0x39, P1 ;  /* 0x00000039ae00780c */ /* 0x040fe40000f21670 */
[----:B------:R-:W-:Y:S02]  /*bfa0*/  FMNMX.FTZ R9, R21, R6, !PT ;  /* 0x0000000615097209 */ /* 0x000fe40007810000 */
[----:B------:R-:W-:Y:S02]  /*bfb0*/  ISETP.LT.OR P0, PT, R174, 0x3a, P0 ;  /* 0x0000003aae00780c */ /* 0x000fe40000701670 */
[----:B------:R-:W-:Y:S02]  /*bfc0*/  FMNMX.FTZ R6, R152, R9, !PT ;  /* 0x0000000998067209 */ /* 0x000fe40007810000 */
[----:B------:R-:W-:-:S02]  /*bfd0*/  FSEL R159, R159, -INF , !P1 ;  /* 0xff8000009f9f7808 */ /* 0x000fc40004800000 */
[----:B------:R-:W-:Y:S02]  /*bfe0*/  FMNMX.FTZ R9, R153, R6, !PT ;  /* 0x0000000699097209 */ /* 0x000fe40007810000 */
[----:B------:R-:W-:Y:S02]  /*bff0*/  FSEL R174, R160, -INF , !P0 ;  /* 0xff800000a0ae7808 */ /* 0x000fe40004000000 */
[----:B------:R-:W-:Y:S02]  /*c000*/  FMNMX.FTZ R6, R154, R9, !PT ;  /* 0x000000099a067209 */ /* 0x000fe40007810000 */
[----:B------:R-:W-:Y:S02]  /*c010*/  FSETP.NEU.FTZ.AND P2, PT, R5, -INF , PT ;  /* 0xff8000000500780b */ /* 0x000fe40003f5d000 */
[----:B------:R-:W-:Y:S02]  /*c020*/  FMNMX.FTZ R173, R155, R6, !PT ;  /* 0x000000069bad7209 */ /* 0x000fe40007810000 */
[----:B------:R-:W-:-:S02]  /*c030*/  FSEL R180, R180, RZ, P2 ;  /* 0x000000ffb4b47208 */ /* 0x000fc40001000000 */
[----:B------:R-:W-:Y:S02]  /*c040*/  FMNMX.FTZ R6, R156, R173, !PT ;  /* 0x000000ad9c067209 */ /* 0x000fe40007810000 */
[----:B------:R-:W-:Y:S01]  /*c050*/  ISETP.NE.AND P1, PT, R2, R181, PT ;  /* 0x000000b50200720c */ /* 0x000fe20003f25270 */
        /* <DEDUP_REMOVED lines=17> */
[--C-:B------:R-:W-:Y:S01]  /*c170*/  FFMA.FTZ R170, R170, UR10, -R180.reuse ;  /* 0x0000000aaaaa7c23 */ /* 0x100fe200080108b4 */
[----:B------:R-:W0:Y:S01]  /*c180*/  SHFL.BFLY PT, R6, R175, 0x2, 0x1f ;  /* 0x0c401f00af067f89 */ /* 0x000e2200000e0000 */
[--C-:B------:R-:W-:Y:S01]  /*c190*/  FFMA.FTZ R171, R171, UR10, -R180.reuse ;  /* 0x0000000aabab7c23 */ /* 0x100fe200080108b4 */
[--C-:B------:R-:W-:Y:S01]  /*c1a0*/  FFMA.FTZ R161, R161, UR10, -R180.reuse ;  /* 0x0000000aa1a17c23 */ /* 0x100fe200080108b4 */
[--C-:B------:R-:W-:Y:S01]  /*c1b0*/  FFMA.FTZ R163, R163, UR10, -R180.reuse ;  /* 0x0000000aa3a37c23 */ /* 0x100fe200080108b4 */
[----:B------:R-:W-:Y:S01]  /*c1c0*/  MUFU.EX2 R173, R194 ;  /* 0x000000c200ad7308 */ /* 0x000fe20000000800 */
[----:B------:R-:W-:-:S07]  /*c1d0*/  FFMA.FTZ R180, R164, UR10, -R180 ;  /* 0x0000000aa4b47c23 */ /* 0x000fce00080108b4 */
[----:B------:R-:W-:Y:S08]  /*c1e0*/  MUFU.EX2 R160, R195 ;  /* 0x000000c300a07308 */ /* 0x000ff00000000800 */
[----:B------:R-:W-:Y:S01]  /*c1f0*/  MUFU.EX2 R165, R165 ;  /* 0x000000a500a57308 */ /* 0x000fe20000000800 */
[----:B0-----:R-:W-:Y:S02]  /*c200*/  FMNMX.FTZ R6, R175, R6, !PT ;  /* 0x00000006af067209 */ /* 0x001fe40007810000 */
[----:B------:R-:W-:-:S05]  /*c210*/  FSEL R175, R5, RZ, P2 ;  /* 0x000000ff05af7208 */ /* 0x000fca0001000000 */
[----:B------:R-:W-:Y:S01]  /*c220*/  MUFU.EX2 R166, R166 ;  /* 0x000000a600a67308 */ /* 0x000fe20000000800 */
[----:B------:R-:W0:Y:S01]  /*c230*/  SHFL.BFLY PT, R177, R6, 0x1, 0x1f ;  /* 0x0c201f0006b17f89 */ /* 0x000e2200000e0000 */
[----:B------:R-:W-:-:S04]  /*c240*/  FADD.FTZ R175, -R175, R10 ;  /* 0x0000000aafaf7221 */ /* 0x000fc80000010100 */
[----:B------:R-:W-:Y:S02]  /*c250*/  FMUL.FTZ R175, R175, UR10 ;  /* 0x0000000aafaf7c20 */ /* 0x000fe40008410000 */
[----:B------:R1:W-:Y:S08]  /*c260*/  MUFU.EX2 R10, R179 ;  /* 0x000000b3000a7308 */ /* 0x0003f00000000800 */
[----:B------:R-:W2:Y:S08]  /*c270*/  MUFU.EX2 R175, R175 ;  /* 0x000000af00af7308 */ /* 0x000eb00000000800 */
[----:B------:R-:W3:Y:S01]  /*c280*/  MUFU.EX2 R167, R167 ;  /* 0x000000a700a77308 */ /* 0x000ee20000000800 */
[----:B0-----:R-:W-:-:S04]  /*c290*/  FMNMX.FTZ R6, R6, R177, !PT ;  /* 0x000000b106067209 */ /* 0x001fc80007810000 */
[C---:B------:R-:W-:Y:S01]  /*c2a0*/  FSETP.NEU.FTZ.AND P0, PT, R6.reuse, -INF , PT ;  /* 0xff8000000600780b */ /* 0x040fe20003f1d000 */
[----:B-1----:R-:W-:Y:S02]  /*c2b0*/  FMUL.FTZ R179, R6, UR10 ;  /* 0x0000000a06b37c20 */ /* 0x002fe40008410000 */
[----:B------:R-:W0:Y:S01]  /*c2c0*/  MUFU.EX2 R168, R168 ;  /* 0x000000a800a87308 */ /* 0x000e220000000800 */
[----:B--2---:R-:W-:Y:S01]  /*c2d0*/  FFMA.FTZ R162, R175, R3, R178 ;  /* 0x00000003afa27223 */ /* 0x004fe200000100b2 */
[-C--:B------:R-:W-:Y:S01]  /*c2e0*/  FMUL.FTZ R24, R24, R175.reuse ;  /* 0x000000af18187220 */ /* 0x080fe20000410000 */
[----:B------:R-:W-:Y:S01]  /*c2f0*/  FSEL R179, R179, RZ, P0 ;  /* 0x000000ffb3b37208 */ /* 0x000fe20000000000 */
[-C--:B------:R-:W-:Y:S01]  /*c300*/  FMUL.FTZ R25, R25, R175.reuse ;  /* 0x000000af19197220 */ /* 0x080fe20000410000 */
[----:B------:R-:W-:Y:S01]  /*c310*/  FADD.FTZ R162, R9, R162 ;  /* 0x000000a209a27221 */ /* 0x000fe20000010000 */
[-C--:B------:R-:W-:Y:S01]  /*c320*/  FMUL.FTZ R28, R28, R175.reuse ;  /* 0x000000af1c1c7220 */ /* 0x080fe20000410000 */
[----:B------:R-:W-:Y:S01]  /*c330*/  FMUL.FTZ R29, R29, R175 ;  /* 0x000000af1d1d7220 */ /* 0x000fe20000410000 */
[--C-:B------:R-:W-:Y:S01]  /*c340*/  FFMA.FTZ R164, R176, UR10, -R179.reuse ;  /* 0x0000000ab0a47c23 */ /* 0x100fe200080108b3 */
[----:B------:R-:W-:Y:S01]  /*c350*/  FADD.FTZ R3, R173, R162 ;  /* 0x000000a2ad037221 */ /* 0x000fe20000010000 */
[----:B------:R-:W1:Y:S01]  /*c360*/  MUFU.EX2 R169, R169 ;  /* 0x000000a900a97308 */ /* 0x000e620000000800 */
[----:B------:R-:W-:Y:S01]  /*c370*/  FSEL R162, R6, RZ, P0 ;  /* 0x000000ff06a27208 */ /* 0x000fe20000000000 */
[----:B------:R-:W-:Y:S01]  /*c380*/  FFMA.FTZ R14, R14, UR10, -R179 ;  /* 0x0000000a0e0e7c23 */ /* 0x000fe200080108b3 */
[----:B------:R-:W-:Y:S01]  /*c390*/  FADD.FTZ R176, R160, R3 ;  /* 0x00000003a0b07221 */ /* 0x000fe20000010000 */
[----:B------:R-:W-:-:S02]  /*c3a0*/  IMAD.U32 R3, RZ, RZ, UR22 ;  /* 0x00000016ff037e24 */ /* 0x000fc4000f8e00ff */
[----:B------:R-:W-:Y:S01]  /*c3b0*/  FFMA.FTZ R15, R15, UR10, -R179 ;  /* 0x0000000a0f0f7c23 */ /* 0x000fe200080108b3 */
[----:B------:R-:W-:Y:S01]  /*c3c0*/  FADD.FTZ R162, -R162, R11 ;  /* 0x0000000ba2a27221 */ /* 0x000fe20000010100 */
[----:B------:R-:W-:Y:S01]  /*c3d0*/  FADD.FTZ R181, R165, R176 ;  /* 0x000000b0a5b57221 */ /* 0x000fe20000010000 */
[----:B------:R-:W2:Y:S01]  /*c3e0*/  MUFU.EX2 R170, R170 ;  /* 0x000000aa00aa7308 */ /* 0x000ea20000000800 */
[--C-:B------:R-:W-:Y:S01]  /*c3f0*/  FFMA.FTZ R176, R8, UR10, -R179.reuse ;  /* 0x0000000a08b07c23 */ /* 0x100fe200080108b3 */
[----:B------:R-:W-:Y:S01]  /*c400*/  FFMA.FTZ R11, R12, UR10, -R179 ;  /* 0x0000000a0c0b7c23 */ /* 0x000fe200080108b3 */
[----:B------:R-:W-:Y:S01]  /*c410*/  FADD.FTZ R8, R166, R181 ;  /* 0x000000b5a6087221 */ /* 0x000fe20000010000 */
[--C-:B------:R-:W-:Y:S01]  /*c420*/  FFMA.FTZ R12, R13, UR10, -R179.reuse ;  /* 0x0000000a0d0c7c23 */ /* 0x100fe200080108b3 */
[--C-:B------:R-:W-:Y:S01]  /*c430*/  FFMA.FTZ R13, R152, UR10, -R179.reuse ;  /* 0x0000000a980d7c23 */ /* 0x100fe200080108b3 */
[--C-:B------:R-:W-:Y:S01]  /*c440*/  FFMA.FTZ R21, R21, UR10, -R179.reuse ;  /* 0x0000000a15157c23 */ /* 0x100fe200080108b3 */
[----:B---3--:R-:W-:Y:S01]  /*c450*/  FADD.FTZ R181, R167, R8 ;  /* 0x00000008a7b57221 */ /* 0x008fe20000010000 */
[----:B------:R-:W3:Y:S01]  /*c460*/  MUFU.EX2 R171, R171 ;  /* 0x000000ab00ab7308 */ /* 0x000ee20000000800 */
[----:B------:R-:W-:Y:S01]  /*c470*/  FMUL.FTZ R8, R162, UR10 ;  /* 0x0000000aa2087c20 */ /* 0x000fe20008410000 */
[----:B------:R-:W-:Y:S01]  /*c480*/  FFMA.FTZ R153, R153, UR10, -R179 ;  /* 0x0000000a99997c23 */ /* 0x000fe200080108b3 */
[----:B0-----:R-:W-:Y:S01]  /*c490*/  FADD.FTZ R162, R168, R181 ;  /* 0x000000b5a8a27221 */ /* 0x001fe20000010000 */
[--C-:B------:R-:W-:Y:S01]  /*c4a0*/  FFMA.FTZ R181, R154, UR10, -R179.reuse ;  /* 0x0000000a9ab57c23 */ /* 0x100fe200080108b3 */
[--C-:B------:R-:W-:Y:S01]  /*c4b0*/  FFMA.FTZ R182, R155, UR10, -R179.reuse ;  /* 0x0000000a9bb67c23 */ /* 0x100fe200080108b3 */
[--C-:B------:R-:W-:Y:S01]  /*c4c0*/  FFMA.FTZ R157, R157, UR10, -R179.reuse ;  /* 0x0000000a9d9d7c23 */ /* 0x100fe200080108b3 */
[----:B-1----:R-:W-:Y:S01]  /*c4d0*/  FADD.FTZ R183, R169, R162 ;  /* 0x000000a2a9b77221 */ /* 0x002fe20000010000 */
[----:B------:R-:W0:Y:S01]  /*c4e0*/  MUFU.EX2 R161, R161 ;  /* 0x000000a100a17308 */ /* 0x000e220000000800 */
[--C-:B------:R-:W-:Y:S01]  /*c4f0*/  FFMA.FTZ R192, R158, UR10, -R179.reuse ;  /* 0x0000000a9ec07c23 */ /* 0x100fe200080108b3 */
[----:B------:R-:W-:Y:S01]  /*c500*/  FFMA.FTZ R159, R159, UR10, -R179 ;  /* 0x0000000a9f9f7c23 */ /* 0x000fe200080108b3 */
[----:B--2---:R-:W-:Y:S01]  /*c510*/  FADD.FTZ R152, R170, R183 ;  /* 0x000000b7aa987221 */ /* 0x004fe20000010000 */
[--C-:B------:R-:W-:Y:S01]  /*c520*/  FFMA.FTZ R183, R156, UR10, -R179.reuse ;  /* 0x0000000a9cb77c23 */ /* 0x100fe200080108b3 */
[----:B------:R-:W-:Y:S01]  /*c530*/  FFMA.FTZ R174, R174, UR10, -R179 ;  /* 0x0000000aaeae7c23 */ /* 0x000fe200080108b3 */
[----:B------:R-:W-:Y:S01]  /*c540*/  @!P1 IMAD R3, R3, 0x40, R16 ;  /* 0x0000004003039824 */ /* 0x000fe200078e0210 */
[----:B------:R-:W-:Y:S01]  /*c550*/  F2FP.BF16.F32.PACK_AB R154, R160, R173 ;  /* 0x000000ada09a723e */ /* 0x000fe200000010ff */
[----:B------:R-:W1:Y:S01]  /*c560*/  MUFU.EX2 R172, R172 ;  /* 0x000000ac00ac7308 */ /* 0x000e620000000800 */
[----:B---3--:R-:W-:Y:S01]  /*c570*/  FADD.FTZ R193, R171, R152 ;  /* 0x00000098abc17221 */ /* 0x008fe20000010000 */
[----:B------:R-:W-:Y:S01]  /*c580*/  F2FP.BF16.F32.PACK_AB R162, R10, R171 ;  /* 0x000000ab0aa2723e */ /* 0x000fe200000010ff */
[----:B------:R-:W-:Y:S01]  /*c590*/  FMUL.FTZ R32, R32, R175 ;  /* 0x000000af20207220 */ /* 0x000fe20000410000 */
[----:B------:R-:W-:Y:S01]  /*c5a0*/  @!P1 LEA R3, R3, UR43, 0x2 ;  /* 0x0000002b03039c11 */ /* 0x000fe2000f8e10ff */
[----:B------:R-:W-:Y:S01]  /*c5b0*/  FADD.FTZ R152, R10, R193 ;  /* 0x000000c10a987221 */ /* 0x000fe20000010000 */
[----:B------:R-:W-:Y:S01]  /*c5c0*/  F2FP.BF16.F32.PACK_AB R158, R168, R167 ;  /* 0x000000a7a89e723e */ /* 0x000fe200000010ff */
[----:B------:R-:W-:Y:S01]  /*c5d0*/  FMUL.FTZ R33, R33, R175 ;  /* 0x000000af21217220 */ /* 0x000fe20000410000 */
[----:B------:R-:W2:Y:S01]  /*c5e0*/  MUFU.EX2 R177, R163 ;  /* 0x000000a300b17308 */ /* 0x000ea20000000800 */
[----:B0-----:R-:W-:Y:S01]  /*c5f0*/  FADD.FTZ R179, R161, R152 ;  /* 0x00000098a1b37221 */ /* 0x001fe20000010000 */
[----:B------:R-:W-:Y:S01]  /*c600*/  F2FP.BF16.F32.PACK_AB R152, R9, R178 ;  /* 0x000000b20998723e */ /* 0x000fe200000010ff */
[----:B------:R-:W-:Y:S01]  /*c610*/  @!P1 STS [R3+0x28800], R175 ;  /* 0x028800af03009388 */ /* 0x000fe20000000800 */
[----:B------:R-:W-:Y:S01]  /*c620*/  F2FP.BF16.F32.PACK_AB R156, R166, R165 ;  /* 0x000000a5a69c723e */ /* 0x000fe200000010ff */
[-C--:B------:R-:W-:Y:S01]  /*c630*/  FMUL.FTZ R36, R36, R175.reuse ;  /* 0x000000af24247220 */ /* 0x080fe20000410000 */
[-C--:B------:R-:W-:Y:S01]  /*c640*/  FMUL.FTZ R37, R37, R175.reuse ;  /* 0x000000af25257220 */ /* 0x080fe20000410000 */
[-C--:B------:R-:W-:Y:S01]  /*c650*/  FMUL.FTZ R40, R40, R175.reuse ;  /* 0x000000af28287220 */ /* 0x080fe20000410000 */
[----:B------:R-:W0:Y:S01]  /*c660*/  MUFU.EX2 R8, R8 ;  /* 0x0000000800087308 */ /* 0x000e220000000800 */
[----:B-1----:R-:W-:Y:S01]  /*c670*/  FADD.FTZ R160, R172, R179 ;  /* 0x000000b3aca07221 */ /* 0x002fe20000010000 */
[-C--:B------:R-:W-:Y:S01]  /*c680*/  FMUL.FTZ R41, R41, R175.reuse ;  /* 0x000000af29297220 */ /* 0x080fe20000410000 */
[-C--:B------:R-:W-:Y:S01]  /*c690*/  FMUL.FTZ R44, R44, R175.reuse ;  /* 0x000000af2c2c7220 */ /* 0x080fe20000410000 */
[-C--:B------:R-:W-:Y:S01]  /*c6a0*/  FMUL.FTZ R45, R45, R175.reuse ;  /* 0x000000af2d2d7220 */ /* 0x080fe20000410000 */
[-C--:B------:R-:W-:Y:S01]  /*c6b0*/  FMUL.FTZ R48, R48, R175.reuse ;  /* 0x000000af30307220 */ /* 0x080fe20000410000 */
[-C--:B------:R-:W-:Y:S01]  /*c6c0*/  FMUL.FTZ R49, R49, R175.reuse ;  /* 0x000000af31317220 */ /* 0x080fe20000410000 */
[----:B------:R-:W-:Y:S01]  /*c6d0*/  FMUL.FTZ R52, R52, R175 ;  /* 0x000000af34347220 */ /* 0x000fe20000410000 */
[----:B------:R-:W1:Y:S01]  /*c6e0*/  MUFU.EX2 R180, R180 ;  /* 0x000000b400b47308 */ /* 0x000e620000000800 */
[----:B--2---:R-:W-:Y:S01]  /*c6f0*/  FADD.FTZ R9, R177, R160 ;  /* 0x000000a0b1097221 */ /* 0x004fe20000010000 */
[----:B------:R-:W-:Y:S01]  /*c700*/  F2FP.BF16.F32.PACK_AB R160, R170, R169 ;  /* 0x000000a9aaa0723e */ /* 0x000fe200000010ff */
[-C--:B------:R-:W-:Y:S01]  /*c710*/  FMUL.FTZ R53, R53, R175.reuse ;  /* 0x000000af35357220 */ /* 0x080fe20000410000 */
[-C--:B------:R-:W-:Y:S01]  /*c720*/  FMUL.FTZ R56, R56, R175.reuse ;  /* 0x000000af38387220 */ /* 0x080fe20000410000 */
[-C--:B------:R-:W-:Y:S01]  /*c730*/  FMUL.FTZ R57, R57, R175.reuse ;  /* 0x000000af39397220 */ /* 0x080fe20000410000 */
[-C--:B------:R-:W-:Y:S01]  /*c740*/  FMUL.FTZ R60, R60, R175.reuse ;  /* 0x000000af3c3c7220 */ /* 0x080fe20000410000 */
[-C--:B------:R-:W-:Y:S01]  /*c750*/  FMUL.FTZ R61, R61, R175.reuse ;  /* 0x000000af3d3d7220 */ /* 0x080fe20000410000 */
[----:B------:R2:W3:Y:S01]  /*c760*/  MUFU.EX2 R163, R164 ;  /* 0x000000a400a37308 */ /* 0x0004e20000000800 */
[----:B0-----:R1:W-:Y:S01]  /*c770*/  @!P1 STS [R3+0x28820], R8 ;  /* 0x0288200803009388 */ /* 0x0013e20000000800 */
[-C--:B------:R-:W-:Y:S01]  /*c780*/  FMUL.FTZ R64, R64, R175.reuse ;  /* 0x000000af40407220 */ /* 0x080fe20000410000 */
[-C--:B------:R-:W-:Y:S01]  /*c790*/  FMUL.FTZ R65, R65, R175.reuse ;  /* 0x000000af41417220 */ /* 0x080fe20000410000 */
[-C--:B------:R-:W-:Y:S01]  /*c7a0*/  FMUL.FTZ R68, R68, R175.reuse ;  /* 0x000000af44447220 */ /* 0x080fe20000410000 */
[-C--:B------:R-:W-:Y:S01]  /*c7b0*/  FMUL.FTZ R69, R69, R175.reuse ;  /* 0x000000af45457220 */ /* 0x080fe20000410000 */
[-C--:B------:R-:W-:Y:S01]  /*c7c0*/  FMUL.FTZ R72, R72, R175.reuse ;  /* 0x000000af48487220 */ /* 0x080fe20000410000 */
[----:B------:R-:W-:Y:S01]  /*c7d0*/  FMUL.FTZ R73, R73, R175 ;  /* 0x000000af49497220 */ /* 0x000fe20000410000 */
[----:B------:R-:W0:Y:S01]  /*c7e0*/  MUFU.EX2 R176, R176 ;  /* 0x000000b000b07308 */ /* 0x000e220000000800 */
[----:B--2---:R-:W-:Y:S01]  /*c7f0*/  F2FP.BF16.F32.PACK_AB R164, R172, R161 ;  /* 0x000000a1aca4723e */ /* 0x004fe200000010ff */
[----:B------:R-:W-:Y:S01]  /*c800*/  FMUL.FTZ R76, R76, R175 ;  /* 0x000000af4c4c7220 */ /* 0x000fe20000410000 */
[C---:B-1----:R-:W-:Y:S01]  /*c810*/  FADD.FTZ R3, R180.reuse, R9 ;  /* 0x00000009b4037221 */ /* 0x042fe20000010000 */
[----:B------:R-:W-:Y:S01]  /*c820*/  F2FP.BF16.F32.PACK_AB R166, R180, R177 ;  /* 0x000000b1b4a6723e */ /* 0x000fe200000010ff */
[-C--:B------:R-:W-:Y:S01]  /*c830*/  FMUL.FTZ R77, R77, R175.reuse ;  /* 0x000000af4d4d7220 */ /* 0x080fe20000410000 */
[-C--:B------:R-:W-:Y:S01]  /*c840*/  FMUL.FTZ R80, R80, R175.reuse ;  /* 0x000000af50507220 */ /* 0x080fe20000410000 */
[-C--:B------:R-:W-:Y:S01]  /*c850*/  FMUL.FTZ R81, R81, R175.reuse ;  /* 0x000000af51517220 */ /* 0x080fe20000410000 */
[----:B------:R-:W1:Y:S01]  /*c860*/  MUFU.EX2 R155, R11 ;  /* 0x0000000b009b7308 */ /* 0x000e620000000800 */
[----:B---3--:R-:W-:Y:S01]  /*c870*/  FFMA.FTZ R9, R8, R4, R163 ;  /* 0x0000000408097223 */ /* 0x008fe200000100a3 */
[-C--:B------:R-:W-:Y:S01]  /*c880*/  FMUL.FTZ R84, R84, R175.reuse ;  /* 0x000000af54547220 */ /* 0x080fe20000410000 */
[-C--:B------:R-:W-:Y:S01]  /*c890*/  FMUL.FTZ R85, R85, R175.reuse ;  /* 0x000000af55557220 */ /* 0x080fe20000410000 */
[-C--:B------:R-:W-:Y:S01]  /*c8a0*/  FMUL.FTZ R88, R88, R175.reuse ;  /* 0x000000af58587220 */ /* 0x080fe20000410000 */
[-C--:B------:R-:W-:Y:S01]  /*c8b0*/  FMUL.FTZ R89, R89, R175.reuse ;  /* 0x000000af59597220 */ /* 0x080fe20000410000 */
[-C--:B------:R-:W-:Y:S01]  /*c8c0*/  FMUL.FTZ R92, R92, R175.reuse ;  /* 0x000000af5c5c7220 */ /* 0x080fe20000410000 */
[-C--:B------:R-:W-:Y:S01]  /*c8d0*/  FMUL.FTZ R93, R93, R175.reuse ;  /* 0x000000af5d5d7220 */ /* 0x080fe20000410000 */
[----:B------:R-:W2:Y:S01]  /*c8e0*/  MUFU.EX2 R12, R12 ;  /* 0x0000000c000c7308 */ /* 0x000ea20000000800 */
        /* <DEDUP_REMOVED lines=16> */
[C---:B--2---:R-:W-:Y:S01]  /*c9f0*/  FADD.FTZ R9, R12.reuse, R9 ;  /* 0x000000090c097221 */ /* 0x044fe20000010000 */
[----:B------:R-:W-:Y:S01]  /*ca00*/  F2FP.BF16.F32.PACK_AB R155, R12, R155 ;  /* 0x0000009b0c9b723e */ /* 0x000fe200000010ff */
        /* <DEDUP_REMOVED lines=19> */
[----:B------:R-:W-:Y:S01]  /*cb40*/  FMUL.FTZ R149, R149, R175 ;  /* 0x000000af95957220 */ /* 0x000fe20000410000 */
[-C--:B------:R-:W-:Y:S01]  /*cb50*/  FMUL.FTZ R26, R26, R8.reuse ;  /* 0x000000081a1a7220 */ /* 0x080fe20000410000 */
[----:B------:R1:W3:Y:S01]  /*cb60*/  MUFU.EX2 R161, R153 ;  /* 0x0000009900a17308 */ /* 0x0002e20000000800 */
        /* <DEDUP_REMOVED lines=9> */
[----:B-1----:R-:W-:Y:S01]  /*cc00*/  F2FP.BF16.F32.PACK_AB R153, R176, R163 ;  /* 0x000000a3b099723e */ /* 0x002fe200000010ff */
[----:B------:R-:W-:Y:S01]  /*cc10*/  BAR.SYNC.DEFER_BLOCKING 0xf, 0x100 ;  /* 0x03c4000000007b1d */ /* 0x000fe20000010000 */
        /* <DEDUP_REMOVED lines=21> */
[----:B------:R2:W3:Y:S01]  /*cd70*/  MUFU.EX2 R165, R157 ;  /* 0x0000009d00a57308 */ /* 0x0004e20000000800 */
[----:B0-----:R-:W-:Y:S01]  /*cd80*/  FADD.FTZ R4, R182, R9 ;  /* 0x00000009b6047221 */ /* 0x001fe20000010000 */
[----:B------:R0:W-:Y:S01]  /*cd90*/  STSM.16.M88.4 [R18+0x26800], R152 ;  /* 0x0268009812007844 */ /* 0x0001e20000000200 */
[-C--:B------:R-:W-:Y:S01]  /*cda0*/  FMUL.FTZ R71, R71, R8.reuse ;  /* 0x0000000847477220 */ /* 0x080fe20000410000 */
[-C--:B------:R-:W-:Y:S01]  /*cdb0*/  FMUL.FTZ R74, R74, R8.reuse ;  /* 0x000000084a4a7220 */ /* 0x080fe20000410000 */
[-C--:B------:R-:W-:Y:S01]  /*cdc0*/  FMUL.FTZ R75, R75, R8.reuse ;  /* 0x000000084b4b7220 */ /* 0x080fe20000410000 */
[-C--:B------:R-:W-:Y:S01]  /*cdd0*/  FMUL.FTZ R78, R78, R8.reuse ;  /* 0x000000084e4e7220 */ /* 0x080fe20000410000 */
[----:B------:R-:W-:Y:S01]  /*cde0*/  FMUL.FTZ R79, R79, R8 ;  /* 0x000000084f4f7220 */ /* 0x000fe20000410000 */
[----:B------:R-:W5:Y:S01]  /*cdf0*/  MUFU.EX2 R192, R192 ;  /* 0x000000c000c07308 */ /* 0x000f620000000800 */
[----:B-1----:R-:W-:Y:S01]  /*ce00*/  FADD.FTZ R4, R183, R4 ;  /* 0x00000004b7047221 */ /* 0x002fe20000010000 */
[----:B--2---:R-:W-:Y:S01]  /*ce10*/  F2FP.BF16.F32.PACK_AB R157, R15, R14 ;  /* 0x0000000e0f9d723e */ /* 0x004fe200000010ff */
[----:B------:R-:W-:Y:S01]  /*ce20*/  FMUL.FTZ R82, R82, R8 ;  /* 0x0000000852527220 */ /* 0x000fe20000410000 */
        /* <DEDUP_REMOVED lines=13> */
[----:B-----5:R-:W-:Y:S01]  /*cf00*/  FADD.FTZ R4, R192, R9 ;  /* 0x00000009c0047221 */ /* 0x020fe20000010000 */
[----:B-1----:R-:W-:Y:S01]  /*cf10*/  F2FP.BF16.F32.PACK_AB R159, R10, R21 ;  /* 0x000000150a9f723e */ /* 0x002fe200000010ff */
[-C--:B------:R-:W-:Y:S01]  /*cf20*/  FMUL.FTZ R102, R102, R8.reuse ;  /* 0x0000000866667220 */ /* 0x080fe20000410000 */
[----:B------:R-:W-:Y:S01]  /*cf30*/  F2FP.BF16.F32.PACK_AB R165, R192, R165 ;  /* 0x000000a5c0a5723e */ /* 0x000fe200000010ff */
[-C--:B------:R-:W-:Y:S01]  /*cf40*/  FMUL.FTZ R103, R103, R8.reuse ;  /* 0x0000000867677220 */ /* 0x080fe20000410000 */
[-C--:B------:R-:W-:Y:S01]  /*cf50*/  FMUL.FTZ R106, R106, R8.reuse ;  /* 0x000000086a6a7220 */ /* 0x080fe20000410000 */
[----:B------:R0:W-:Y:S01]  /*cf60*/  STSM.16.M88.4 [R19], R156 ;  /* 0x0000009c13007844 */ /* 0x0001e20000000200 */
[-C--:B------:R-:W-:Y:S01]  /*cf70*/  FMUL.FTZ R107, R107, R8.reuse ;  /* 0x000000086b6b7220 */ /* 0x080fe20000410000 */
[----:B--2---:R-:W-:Y:S01]  /*cf80*/  FADD.FTZ R9, R167, R4 ;  /* 0x00000004a7097221 */ /* 0x004fe20000010000 */
[-C--:B------:R-:W-:Y:S01]  /*cf90*/  FMUL.FTZ R110, R110, R8.reuse ;  /* 0x000000086e6e7220 */ /* 0x080fe20000410000 */
[----:B------:R0:W-:Y:S01]  /*cfa0*/  STSM.16.M88.4 [R23], R160 ;  /* 0x000000a017007844 */ /* 0x0001e20000000200 */
[-C--:B------:R-:W-:Y:S01]  /*cfb0*/  FMUL.FTZ R111, R111, R8.reuse ;  /* 0x000000086f6f7220 */ /* 0x080fe20000410000 */
[-C--:B------:R-:W-:Y:S01]  /*cfc0*/  FMUL.FTZ R114, R114, R8.reuse ;  /* 0x0000000872727220 */ /* 0x080fe20000410000 */
[-C--:B------:R-:W-:Y:S01]  /*cfd0*/  FMUL.FTZ R115, R115, R8.reuse ;  /* 0x0000000873737220 */ /* 0x080fe20000410000 */
[-C--:B------:R-:W-:Y:S01]  /*cfe0*/  FMUL.FTZ R118, R118, R8.reuse ;  /* 0x0000000876767220 */ /* 0x080fe20000410000 */
[-C--:B------:R-:W-:Y:S01]  /*cff0*/  FMUL.FTZ R119, R119, R8.reuse ;  /* 0x0000000877777220 */ /* 0x080fe20000410000 */
[C---:B---3--:R-:W-:Y:S01]  /*d000*/  F2FP.BF16.F32.PACK_AB R167, R174.reuse, R167 ;  /* 0x000000a7aea7723e */ /* 0x048fe200000010ff */
        /* <DEDUP_REMOVED lines=20> */
.L_x_1811:
[----:B------:R1:W2:Y:S01]  /*d150*/  SYNCS.PHASECHK.TRANS64.TRYWAIT P0, [UR27+0x28c50], R7 ;  /* 0x028c5007ff0075a7 */ /* 0x0002a2000800015b */
[----:B------:R-:W-:Y:S05]  /*d160*/  @!P3 BRA `(.L_x_1812) ;  /* 0x000000000004b947 */ /* 0x000fea0003800000 */
[----:B------:R-:W-:Y:S01]  /*d170*/  BPT.TRAP 0x1 ;  /* 0x000000040000795c */ /* 0x000fe20000300000 */
.L_x_1812:
[----:B--2---:R-:W-:Y:S05]  /*d180*/  @P0 BRA `(.L_x_1813) ;  /* 0x0000000000080947 */ /* 0x004fea0003800000 */
[----:B------:R-:W2:Y:S02]  /*d190*/  SYNCS.PHASECHK.TRANS64.TRYWAIT P0, [UR27+0x28c50], R7 ;  /* 0x028c5007ff0075a7 */ /* 0x000ea4000800015b */
[----:B--2---:R-:W-:Y:S05]  /*d1a0*/  @!P0 BRA `(.L_x_1814) ;  /* 0x0000009000f88947 */ /* 0x004fea0003800000 */
.L_x_1813:
[----:B------:R-:W-:Y:S01]  /*d1b0*/  ULEA UR11, UR36, UR48, 0xc ;  /* 0x00000030240b7291 */ /* 0x000fe2000f8e603f */
[----:B------:R-:W-:Y:S01]  /*d1c0*/  WARPGROUP.ARRIVE ;  /* 0x00000000000079c5 */ /* 0x000fe20000000000 */
[----:B------:R-:W-:Y:S01]  /*d1d0*/  UMOV UR7, 0x40000040 ;  /* 0x4000004000077882 */ /* 0x000fe20000000000 */
[----:B------:R-:W-:Y:S01]  /*d1e0*/  ISETP.LT.AND P0, PT, R186, UR50, PT ;  /* 0x00000032ba007c0c */ /* 0x000fe2000bf01270 */
[----:B--2---:R-:W-:Y:S01]  /*d1f0*/  @!P4 VIADD R20, R20, 0x28c60 ;  /* 0x00028c601414c836 */ /* 0x004fe20000000000 */
        /* <DEDUP_REMOVED lines=36> */
.L_x_1798:
[----:B------:R-:W5:Y:S01]  /*d440*/  SHFL.BFLY PT, R0, R3, 0x2, 0x1f ;  /* 0x0c401f0003007f89 */ /* 0x000f6200000e0000 */
[----:B------:R-:W-:Y:S01]  /*d450*/  IMAD.MOV.U32 R10, RZ, RZ, RZ ;  /* 0x000000ffff0a7224 */ /* 0x000fe200078e00ff */
[----:B------:R-:W-:Y:S01]  /*d460*/  UIADD3 UR38, UR38, 0x1, URZ ;  /* 0x0000000126267890 */ /* 0x000fe2000fffe03f */
[----:B------:R-:W-:Y:S01]  /*d470*/  IMAD.U32 R14, RZ, RZ, UR10 ;  /* 0x0000000aff0e7e24 */ /* 0x000fe2000f8e00ff */
[----:B------:R-:W0:Y:S01]  /*d480*/  SHFL.BFLY PT, R9, R4, 0x2, 0x1f ;  /* 0x0c401f0004097f89 */ /* 0x000e2200000e0000 */
[----:B------:R-:W-:Y:S08]  /*d490*/  BAR.ARV 0x8, 0x100 ;  /* 0x0204000000007b1d */ /* 0x000ff00000002000 */
[----:B------:R-:W-:Y:S01]  /*d4a0*/  BAR.SYNC.DEFER_BLOCKING 0xf, 0x100 ;  /* 0x03c4000000007b1d */ /* 0x000fe20000010000 */
[----:B-----5:R-:W-:Y:S01]  /*d4b0*/  FADD.FTZ R0, R0, R3 ;  /* 0x0000000300007221 */ /* 0x020fe20000010000 */
[----:B------:R-:W-:Y:S01]  /*d4c0*/  IMAD.U32 R3, RZ, RZ, UR36 ;  /* 0x00000024ff037e24 */ /* 0x000fe2000f8e00ff */
[----:B------:R-:W-:Y:S01]  /*d4d0*/  UIADD3 UR36, UR36, 0x1, URZ ;  /* 0x0000000124247890 */ /* 0x000fe2000fffe03f */
[----:B0-----:R-:W-:-:S02]  /*d4e0*/  FADD.FTZ R9, R9, R4 ;  /* 0x0000000409097221 */ /* 0x001fc40000010000 */
[----:B-1--4-:R-:W0:Y:S01]  /*d4f0*/  SHFL.BFLY PT, R7, R0, 0x1, 0x1f ;  /* 0x0c201f0000077f89 */ /* 0x012e2200000e0000 */
[----:B------:R-:W-:Y:S01]  /*d500*/  IMAD.MOV.U32 R4, RZ, RZ, RZ ;  /* 0x000000ffff047224 */ /* 0x000fe200078e00ff */
[----:B------:R-:W-:Y:S02]  /*d510*/  UISETP.NE.AND UP0, UPT, UR36, 0x2, UPT ;  /* 0x000000022400788c */ /* 0x000fe4000bf05270 */
[----:B--2---:R-:W1:Y:S02]  /*d520*/  SHFL.BFLY PT, R8, R9, 0x1, 0x1f ;  /* 0x0c201f0009087f89 */ /* 0x004e6400000e0000 */
[----:B------:R-:W-:Y:S02]  /*d530*/  USEL UR4, URZ, 0x1, UP0 ;  /* 0x000000013f047887 */ /* 0x000fe40008000000 */
[----:B------:R-:W-:Y:S02]  /*d540*/  USEL UR36, UR36, URZ, UP0 ;  /* 0x0000003f24247287 */ /* 0x000fe40008000000 */
[----:B------:R-:W-:Y:S01]  /*d550*/  ULOP3.LUT UR37, UR37, UR4, URZ, 0x3c, !UPT ;  /* 0x0000000425257292 */ /* 0x000fe2000f8e3c3f */
[----:B0-----:R-:W-:Y:S01]  /*d560*/  FADD.FTZ R12, R0, R7 ;  /* 0x00000007000c7221 */ /* 0x001fe20000010000 */
[----:B------:R-:W-:-:S02]  /*d570*/  IMAD.MOV R7, RZ, RZ, -R17 ;  /* 0x000000ffff077224 */ /* 0x000fc400078e0a11 */
[----:B-1----:R-:W-:Y:S02]  /*d580*/  FADD.FTZ R13, R9, R8 ;  /* 0x00000008090d7221 */ /* 0x002fe40000010000 */
[----:B------:R-:W-:Y:S01]  /*d590*/  FSETP.NE.FTZ.AND P1, PT, R12, RZ, PT ;  /* 0x000000ff0c00720b */ /* 0x000fe20003f35000 */
[----:B------:R-:W-:Y:S01]  /*d5a0*/  IMAD.U32 R8, RZ, RZ, UR10 ;  /* 0x0000000aff087e24 */ /* 0x000fe2000f8e00ff */
[----:B------:R-:W-:Y:S02]  /*d5b0*/  ISETP.NE.AND P0, PT, R2, R7, PT ;  /* 0x000000070200720c */ /* 0x000fe40003f05270 */
[----:B------:R-:W-:-:S09]  /*d5c0*/  FSETP.NE.FTZ.AND P2, PT, R13, RZ, PT ;  /* 0x000000ff0d00720b */ /* 0x000fd20003f55000 */
[----:B------:R-:W0:Y:S01]  /*d5d0*/  @P1 MUFU.RCP R10, R12 ;  /* 0x0000000c000a1308 */ /* 0x000e220000001000 */
[----:B------:R-:W-:Y:S01]  /*d5e0*/  @P1 FMUL.FTZ R8, R8, 0.69314718246459960938 ;  /* 0x3f31721808081820 */ /* 0x000fe20000410000 */
[----:B------:R-:W-:Y:S02]  /*d5f0*/  @!P0 IMAD R0, R3, 0x40, R16 ;  /* 0x0000004003008824 */ /* 0x000fe400078e0210 */
[----:B------:R-:W-:Y:S01]  /*d600*/  @P2 FMUL.FTZ R14, R14, 0.69314718246459960938 ;  /* 0x3f3172180e0e2820 */ /* 0x000fe20000410000 */
[----:B------:R-:W-:Y:S02]  /*d610*/  IMAD.MOV.U32 R3, RZ, RZ, -0x800000 ;  /* 0xff800000ff037424 */ /* 0x000fe400078e00ff */
        /* <DEDUP_REMOVED lines=73> */
[----:B------:R-:W-:Y:S01]  /*dab0*/  PLOP3.LUT P0, PT, PT, PT, PT, 0x8, 0x0 ;  /* 0x000000000000781c */ /* 0x000fe20003f0e170 */
[-C--:B------:R-:W-:Y:S01]  /*dac0*/  FMUL.FTZ R30, R30, R4.reuse ;  /* 0x000000041e1e7220 */ /* 0x080fe20000410000 */
[-C--:B------:R-:W-:Y:S01]  /*dad0*/  FMUL.FTZ R31, R31, R4.reuse ;  /* 0x000000041f1f7220 */ /* 0x080fe20000410000 */
[-C--:B------:R-:W-:Y:S01]  /*dae0*/  FMUL.FTZ R34, R34, R4.reuse ;  /* 0x0000000422227220 */ /* 0x080fe20000410000 */
[-C--:B------:R-:W-:Y:S01]  /*daf0*/  FMUL.FTZ R35, R35, R4.reuse ;  /* 0x0000000423237220 */ /* 0x080fe20000410000 */
[----:B0-----:R-:W1:Y:S01]  /*db00*/  @P2 MUFU.LG2 R10, R13 ;  /* 0x0000000d000a2308 */ /* 0x001e620000000c00 */
        /* <DEDUP_REMOVED lines=62> */
.L_x_1731:
[----:B------:R-:W0:Y:S08]  /*def0*/  S2UR UR4, SR_CgaCtaId ;  /* 0x00000000000479c3 */ /* 0x000e300000008800 */
[----:B------:R-:W-:Y:S06]  /*df00*/  BAR.SYNC.DEFER_BLOCKING 0x5, 0x180 ;  /* 0x0146000000007b1d */ /* 0x000fec0000010000 */
[----:B------:R-:W-:Y:S01]  /*df10*/  UMOV UR43, 0x400 ;  /* 0x00000400002b7882 */ /* 0x000fe20000000000 */
[----:B------:R-:W-:Y:S01]  /*df20*/  BSSY B0, `(.L_x_1816) ;  /* 0x00002a8000007945 */ /* 0x000fe20003800000 */
[----:B0-----:R-:W-:-:S09]  /*df30*/  ULEA UR43, UR4, UR43, 0x18 ;  /* 0x0000002b042b7291 */ /* 0x001fd2000f8ec03f */
[----:B------:R-:W0:Y:S02]  /*df40*/  LDS R4, [UR43+0x28cd0] ;  /* 0x028cd02bff047984 */ /* 0x000e240008000800 */
[----:B0-----:R-:W-:Y:S01]  /*df50*/  R2UR UR4, R4 ;  /* 0x00000000040472ca */ /* 0x001fe200000e0000 */
[----:B------:R-:W-:Y:S06]  /*df60*/  BAR.ARV 0x4, 0x180 ;  /* 0x0106000000007b1d */ /* 0x000fec0000002000 */
[----:B------:R-:W-:Y:S08]  /*df70*/  @P0 BRA `(.L_x_1817) ;  /* 0x0000001c00900947 */ /* 0x000ff00003800000 */
[----:B------:R-:W0:Y:S01]  /*df80*/  S2UR UR5, SR_SWINHI ;  /* 0x00000000000579c3 */ /* 0x000e220000002f00 */
[----:B------:R-:W-:Y:S01]  /*df90*/  IMAD R9, R211, 0x40, R184 ;  /* 0x00000040d3097824 */ /* 0x000fe200078e02b8 */
[----:B------:R-:W1:Y:S01]  /*dfa0*/  SHFL.IDX PT, R6, R212, RZ, 0x1f ;  /* 0x00001fffd4067589 */ /* 0x000e6200000e0000 */
[----:B------:R-:W-:Y:S01]  /*dfb0*/  F2FP.BF16.F32.PACK_AB R104, R105, R104 ;  /* 0x000000686968723e */ /* 0x000fe200000010ff */
[----:B------:R-:W-:Y:S01]  /*dfc0*/  USHF.R.S32.HI UR12, URZ, 0x1f, UR39 ;  /* 0x0000001f3f0c7899 */ /* 0x000fe20008011427 */
[----:B------:R-:W-:-:S03]  /*dfd0*/  F2FP.BF16.F32.PACK_AB R105, R107, R106 ;  /* 0x0000006a6b69723e */ /* 0x000fc600000010ff */
[----:B------:R-:W-:Y:S01]  /*dfe0*/  BAR.SYNC.DEFER_BLOCKING 0x1, 0x100 ;  /* 0x0044000000007b1d */ /* 0x000fe20000010000 */
[----:B------:R-:W-:Y:S01]  /*dff0*/  F2FP.BF16.F32.PACK_AB R106, R109, R108 ;  /* 0x0000006c6d6a723e */ /* 0x000fe200000010ff */
[----:B------:R-:W-:Y:S01]  /*e000*/  USHF.R.S32.HI UR13, URZ, 0x1f, UR42 ;  /* 0x0000001f3f0d7899 */ /* 0x000fe2000801142a */
        /* <DEDUP_REMOVED lines=9> */
[----:B------:R-:W-:Y:S01]  /*e0a0*/  IMAD.U32 R114, RZ, RZ, UR6 ;  /* 0x00000006ff727e24 */ /* 0x000fe2000f8e00ff */
[----:B-1----:R-:W-:Y:S01]  /*e0b0*/  ISETP.NE.AND P0, PT, R6, RZ, PT ;  /* 0x000000ff0600720c */ /* 0x002fe20003f05270 */
[----:B------:R-:W-:Y:S02]  /*e0c0*/  IMAD.U32 R115, RZ, RZ, UR7 ;  /* 0x00000007ff737e24 */ /* 0x000fe4000f8e00ff */
[----:B------:R-:W-:-:S04]  /*e0d0*/  IMAD.WIDE R4, R215, 0x2, R114 ;  /* 0x00000002d7047825 */ /* 0x000fc800078e0272 */
[----:B------:R-:W-:Y:S01]  /*e0e0*/  IMAD.WIDE R114, R9, 0x2, R114 ;  /* 0x0000000209727825 */ /* 0x000fe200078e0272 */
[C---:B------:R-:W-:Y:S02]  /*e0f0*/  IADD3 R41, P2, R4.reuse, 0x20, RZ ;  /* 0x0000002004297810 */ /* 0x040fe40007f5e0ff */
[C---:B------:R-:W-:Y:S02]  /*e100*/  IADD3 R53, P4, R4.reuse, 0x60, RZ ;  /* 0x0000006004357810 */ /* 0x040fe40007f9e0ff */
[----:B------:R-:W-:Y:S01]  /*e110*/  LOP3.LUT R12, R41, 0x380, RZ, 0xc0, !PT ;  /* 0x00000380290c7812 */ /* 0x000fe200078ec0ff */
[--C-:B------:R-:W-:Y:S01]  /*e120*/  IMAD.X R13, RZ, RZ, R5.reuse, P2 ;  /* 0x000000ffff0d7224 */ /* 0x100fe200010e0605 */
[C---:B------:R-:W-:Y:S01]  /*e130*/  IADD3 R44, P2, R4.reuse, 0x2060, RZ ;  /* 0x00002060042c7810 */ /* 0x040fe20007f5e0ff */
[--C-:B------:R-:W-:Y:S01]  /*e140*/  IMAD.X R25, RZ, RZ, R5.reuse, P4 ;  /* 0x000000ffff197224 */ /* 0x100fe200020e0605 */
[----:B------:R-:W-:Y:S02]  /*e150*/  LOP3.LUT R24, R53, 0x380, RZ, 0xc0, !PT ;  /* 0x0000038035187812 */ /* 0x000fe400078ec0ff */
[C---:B------:R-:W-:Y:S01]  /*e160*/  IADD3 R57, P5, R4.reuse, 0x2000, RZ ;  /* 0x0000200004397810 */ /* 0x040fe20007fbe0ff */
[----:B------:R-:W-:Y:S01]  /*e170*/  IMAD.X R123, RZ, RZ, R5, P2 ;  /* 0x000000ffff7b7224 */ /* 0x000fe200010e0605 */
[----:B------:R-:W-:-:S02]  /*e180*/  IADD3 R20, P2, R4, 0x6020, RZ ;  /* 0x0000602004147810 */ /* 0x000fc40007f5e0ff */
[----:B------:R-:W-:Y:S01]  /*e190*/  SHF.R.U64 R12, R12, 0x3, RZ ;  /* 0x000000030c0c7819 */ /* 0x000fe200000012ff */
[--C-:B------:R-:W-:Y:S01]  /*e1a0*/  IMAD.X R29, RZ, RZ, R5.reuse, P5 ;  /* 0x000000ffff1d7224 */ /* 0x100fe200028e0605 */
[----:B------:R-:W-:Y:S01]  /*e1b0*/  SHF.R.U64 R24, R24, 0x3, RZ ;  /* 0x0000000318187819 */ /* 0x000fe200000012ff */
[--C-:B------:R-:W-:Y:S01]  /*e1c0*/  IMAD.X R147, RZ, RZ, R5.reuse, P2 ;  /* 0x000000ffff937224 */ /* 0x100fe200010e0605 */
[----:B------:R-:W-:Y:S02]  /*e1d0*/  IADD3 R81, P2, R114, 0x3000, RZ ;  /* 0x0000300072517810 */ /* 0x000fe40007f5e0ff */
[----:B------:R-:W-:Y:S02]  /*e1e0*/  IADD3 R56, P4, R4, 0x4020, RZ ;  /* 0x0000402004387810 */ /* 0x000fe40007f9e0ff */
[----:B------:R-:W-:Y:S02]  /*e1f0*/  LOP3.LUT R80, R81, 0x380, RZ, 0xc0, !PT ;  /* 0x0000038051507812 */ /* 0x000fe400078ec0ff */
[----:B------:R-:W-:Y:S01]  /*e200*/  LOP3.LUT R28, R57, 0x380, RZ, 0xc0, !PT ;  /* 0x00000380391c7812 */ /* 0x000fe200078ec0ff */
[----:B------:R-:W-:Y:S01]  /*e210*/  IMAD.X R131, RZ, RZ, R5, P4 ;  /* 0x000000ffff837224 */ /* 0x000fe200020e0605 */
[----:B------:R-:W-:-:S02]  /*e220*/  LOP3.LUT R12, R12, R41, RZ, 0x3c, !PT ;  /* 0x000000290c0c7212 */ /* 0x000fc400078e3cff */
[----:B------:R-:W-:Y:S02]  /*e230*/  LOP3.LUT R41, R44, 0x380, RZ, 0xc0, !PT ;  /* 0x000003802c297812 */ /* 0x000fe400078ec0ff */
[----:B------:R-:W-:Y:S02]  /*e240*/  LOP3.LUT R24, R24, R53, RZ, 0x3c, !PT ;  /* 0x0000003518187212 */ /* 0x000fe400078e3cff */
[----:B------:R-:W-:Y:S02]  /*e250*/  SHF.R.U64 R80, R80, 0x3, RZ ;  /* 0x0000000350507819 */ /* 0x000fe400000012ff */
[----:B------:R-:W-:Y:S02]  /*e260*/  IADD3 R45, P3, R4, 0x40, RZ ;  /* 0x00000040042d7810 */ /* 0x000fe40007f7e0ff */
[----:B------:R-:W-:Y:S02]  /*e270*/  SHF.R.U64 R28, R28, 0x3, RZ ;  /* 0x000000031c1c7819 */ /* 0x000fe400000012ff */
[----:B------:R-:W-:Y:S01]  /*e280*/  LOP3.LUT R53, R56, 0x380, RZ, 0xc0, !PT ;  /* 0x0000038038357812 */ /* 0x000fe200078ec0ff */
[----:B------:R-:W-:Y:S01]  /*e290*/  IMAD.X R15, RZ, RZ, R5, P3 ;  /* 0x000000ffff0f7224 */ /* 0x000fe200018e0605 */
[----:B------:R-:W-:-:S02]  /*e2a0*/  IADD3 R65, P1, R4, 0x2040, RZ ;  /* 0x0000204004417810 */ /* 0x000fc40007f3e0ff */
[----:B------:R-:W-:Y:S02]  /*e2b0*/  SHF.R.U64 R41, R41, 0x3, RZ ;  /* 0x0000000329297819 */ /* 0x000fe400000012ff */
[----:B------:R-:W-:Y:S01]  /*e2c0*/  IADD3 R10, P5, R4, 0x4040, RZ ;  /* 0x00004040040a7810 */ /* 0x000fe20007fbe0ff */
[----:B------:R-:W-:Y:S01]  /*e2d0*/  IMAD.X R49, RZ, RZ, R5, P1 ;  /* 0x000000ffff317224 */ /* 0x000fe200008e0605 */
[----:B------:R-:W-:Y:S01]  /*e2e0*/  LOP3.LUT R80, R80, R81, RZ, 0x3c, !PT ;  /* 0x0000005150507212 */ /* 0x000fe200078e3cff */
[----:B------:R-:W-:Y:S01]  /*e2f0*/  IMAD.X R81, RZ, RZ, R115, P2 ;  /* 0x000000ffff517224 */ /* 0x000fe200010e0673 */
[----:B------:R-:W-:Y:S01]  /*e300*/  IADD3 R61, P6, R4, 0x2020, RZ ;  /* 0x00002020043d7810 */ /* 0x000fe20007fde0ff */
[--C-:B------:R-:W-:Y:S01]  /*e310*/  IMAD.X R135, RZ, RZ, R5.reuse, P5 ;  /* 0x000000ffff877224 */ /* 0x100fe200028e0605 */
[----:B------:R-:W-:Y:S02]  /*e320*/  LOP3.LUT R28, R28, R57, RZ, 0x3c, !PT ;  /* 0x000000391c1c7212 */ /* 0x000fe400078e3cff */
[----:B------:R-:W-:Y:S01]  /*e330*/  SHF.R.U64 R53, R53, 0x3, RZ ;  /* 0x0000000335357819 */ /* 0x000fe200000012ff */
[----:B------:R-:W-:Y:S01]  /*e340*/  IMAD.X R33, RZ, RZ, R5, P6 ;  /* 0x000000ffff217224 */ /* 0x000fe200030e0605 */
[----:B------:R-:W-:-:S02]  /*e350*/  LOP3.LUT R9, R4, 0x380, RZ, 0xc0, !PT ;  /* 0x0000038004097812 */ /* 0x000fc400078ec0ff */
[----:B------:R-:W-:Y:S02]  /*e360*/  LOP3.LUT R40, R65, 0x380, RZ, 0xc0, !PT ;  /* 0x0000038041287812 */ /* 0x000fe400078ec0ff */
[----:B------:R-:W-:Y:S02]  /*e370*/  IADD3 R57, P2, R114, 0x9000, RZ ;  /* 0x0000900072397810 */ /* 0x000fe40007f5e0ff */
[----:B------:R-:W-:Y:S02]  /*e380*/  IADD3 R52, P3, R4, 0x4000, RZ ;  /* 0x0000400004347810 */ /* 0x000fe40007f7e0ff */
[----:B------:R-:W-:Y:S02]  /*e390*/  LOP3.LUT R122, R41, R44, RZ, 0x3c, !PT ;  /* 0x0000002c297a7212 */ /* 0x000fe400078e3cff */
[----:B------:R-:W-:Y:S01]  /*e3a0*/  LOP3.LUT R41, R10, 0x380, RZ, 0xc0, !PT ;  /* 0x000003800a297812 */ /* 0x000fe200078ec0ff */
[----:B------:R-:W-:Y:S01]  /*e3b0*/  IMAD.X R127, RZ, RZ, R5, P3 ;  /* 0x000000ffff7f7224 */ /* 0x000fe200018e0605 */
[----:B------:R-:W-:-:S02]  /*e3c0*/  LOP3.LUT R130, R53, R56, RZ, 0x3c, !PT ;  /* 0x0000003835827212 */ /* 0x000fc400078e3cff */
[----:B------:R-:W-:Y:S02]  /*e3d0*/  SHF.R.U64 R9, R9, 0x3, RZ ;  /* 0x0000000309097819 */ /* 0x000fe400000012ff */
[----:B------:R-:W-:Y:S02]  /*e3e0*/  SHF.R.U64 R40, R40, 0x3, RZ ;  /* 0x0000000328287819 */ /* 0x000fe400000012ff */
[----:B------:R-:W-:Y:S02]  /*e3f0*/  LOP3.LUT R56, R57, 0x380, RZ, 0xc0, !PT ;  /* 0x0000038039387812 */ /* 0x000fe400078ec0ff */
[C---:B------:R-:W-:Y:S02]  /*e400*/  IADD3 R37, P6, R4.reuse, 0x4060, RZ ;  /* 0x0000406004257810 */ /* 0x040fe40007fde0ff */
[----:B------:R-:W-:Y:S02]  /*e410*/  SHF.R.U64 R41, R41, 0x3, RZ ;  /* 0x0000000329297819 */ /* 0x000fe400000012ff */
[C---:B------:R-:W-:Y:S01]  /*e420*/  IADD3 R36, P1, R4.reuse, 0x6000, RZ ;  /* 0x0000600004247810 */ /* 0x040fe20007f3e0ff */
[----:B------:R-:W-:Y:S01]  /*e430*/  IMAD.X R139, RZ, RZ, R5, P6 ;  /* 0x000000ffff8b7224 */ /* 0x000fe200030e0605 */
[----:B------:R-:W-:-:S02]  /*e440*/  IADD3 R8, P3, R4, 0x6040, RZ ;  /* 0x0000604004087810 */ /* 0x000fc40007f7e0ff */
[----:B------:R-:W-:Y:S01]  /*e450*/  IADD3 R6, P4, R4, 0x6060, RZ ;  /* 0x0000606004067810 */ /* 0x000fe20007f9e0ff */
[--C-:B------:R-:W-:Y:S01]  /*e460*/  IMAD.X R143, RZ, RZ, R5.reuse, P1 ;  /* 0x000000ffff8f7224 */ /* 0x100fe200008e0605 */
[----:B------:R-:W-:Y:S01]  /*e470*/  LOP3.LUT R4, R9, R4, RZ, 0x3c, !PT ;  /* 0x0000000409047212 */ /* 0x000fe200078e3cff */
[--C-:B------:R-:W-:Y:S01]  /*e480*/  IMAD.X R9, RZ, RZ, R5.reuse, P3 ;  /* 0x000000ffff097224 */ /* 0x100fe200018e0605 */
[----:B------:R-:W-:Y:S01]  /*e490*/  LOP3.LUT R48, R40, R65, RZ, 0x3c, !PT ;  /* 0x0000004128307212 */ /* 0x000fe200078e3cff */
[----:B------:R-:W-:Y:S01]  /*e4a0*/  IMAD.X R11, RZ, RZ, R5, P4 ;  /* 0x000000ffff0b7224 */ /* 0x000fe200020e0605 */
[----:B------:R-:W-:Y:S02]  /*e4b0*/  SHF.R.U64 R56, R56, 0x3, RZ ;  /* 0x0000000338387819 */ /* 0x000fe400000012ff */
[----:B------:R-:W-:Y:S02]  /*e4c0*/  LOP3.LUT R40, R37, 0x380, RZ, 0xc0, !PT ;  /* 0x0000038025287812 */ /* 0x000fe400078ec0ff */
[----:B------:R-:W-:-:S02]  /*e4d0*/  LOP3.LUT R134, R41, R10, RZ, 0x3c, !PT ;  /* 0x0000000a29867212 */ /* 0x000fc400078e3cff */
[----:B------:R-:W-:Y:S02]  /*e4e0*/  LOP3.LUT R41, R6, 0x380, RZ, 0xc0, !PT ;  /* 0x0000038006297812 */ /* 0x000fe400078ec0ff */
[----:B------:R-:W-:Y:S01]  /*e4f0*/  LOP3.LUT R56, R56, R57, RZ, 0x3c, !PT ;  /* 0x0000003938387212 */ /* 0x000fe200078e3cff */
[----:B------:R-:W-:Y:S01]  /*e500*/  IMAD.X R57, RZ, RZ, R115, P2 ;  /* 0x000000ffff397224 */ /* 0x000fe200010e0673 */
[----:B------:R-:W-:Y:S02]  /*e510*/  MOV R224, R4 ;  /* 0x0000000400e07202 */ /* 0x000fe40000000f00 */
[----:B------:R-:W-:Y:S02]  /*e520*/  SHF.R.U64 R40, R40, 0x3, RZ ;  /* 0x0000000328287819 */ /* 0x000fe400000012ff */
[----:B------:R-:W-:Y:S02]  /*e530*/  F2FP.BF16.F32.PACK_AB R5, R27, R26 ;  /* 0x0000001a1b05723e */ /* 0x000fe400000010ff */
[----:B------:R-:W-:-:S02]  /*e540*/  IADD3 R27, P2, R114, 0xf000, RZ ;  /* 0x0000f000721b7810 */ /* 0x000fc40007f5e0ff */
[----:B------:R-:W-:Y:S02]  /*e550*/  SHF.R.U64 R41, R41, 0x3, RZ ;  /* 0x0000000329297819 */ /* 0x000fe400000012ff */
[----:B------:R-:W-:Y:S01]  /*e560*/  LOP3.LUT R138, R40, R37, RZ, 0x3c, !PT ;  /* 0x00000025288a7212 */ /* 0x000fe200078e3cff */
[----:B------:R-:W-:Y:S01]  /*e570*/  IMAD.X R119, RZ, RZ, R115, P2 ;  /* 0x000000ffff777224 */ /* 0x000fe200010e0673 */
[----:B------:R-:W-:Y:S02]  /*e580*/  LOP3.LUT R14, R45, 0x380, RZ, 0xc0, !PT ;  /* 0x000003802d0e7812 */ /* 0x000fe400078ec0ff */
[----:B------:R-:W-:Y:S02]  /*e590*/  LOP3.LUT R37, R8, 0x380, RZ, 0xc0, !PT ;  /* 0x0000038008257812 */ /* 0x000fe400078ec0ff */
[----:B------:R-:W-:Y:S02]  /*e5a0*/  LOP3.LUT R26, R27, 0x380, RZ, 0xc0, !PT ;  /* 0x000003801b1a7812 */ /* 0x000fe400078ec0ff */
[----:B------:R-:W-:-:S02]  /*e5b0*/  IADD3 R89, P4, R114, 0x1000, RZ ;  /* 0x0000100072597810 */ /* 0x000fc40007f9e0ff */
[C---:B------:R-:W-:Y:S02]  /*e5c0*/  IADD3 R85, P3, R114.reuse, 0x2000, RZ ;  /* 0x0000200072557810 */ /* 0x040fe40007f7e0ff */
[----:B------:R-:W-:Y:S02]  /*e5d0*/  LOP3.LUT R10, R41, R6, RZ, 0x3c, !PT ;  /* 0x00000006290a7212 */ /* 0x000fe400078e3cff */
[----:B------:R-:W-:Y:S02]  /*e5e0*/  IADD3 R77, P1, R114, 0x4000, RZ ;  /* 0x00004000724d7810 */ /* 0x000fe40007f3e0ff */
[----:B------:R-:W-:Y:S02]  /*e5f0*/  F2FP.BF16.F32.PACK_AB R6, R7, R205 ;  /* 0x000000cd0706723e */ /* 0x000fe400000010ff */
[----:B------:R-:W-:Y:S02]  /*e600*/  F2FP.BF16.F32.PACK_AB R4, R21, R208 ;  /* 0x000000d01504723e */ /* 0x000fe400000010ff */
[----:B------:R-:W-:-:S02]  /*e610*/  F2FP.BF16.F32.PACK_AB R7, R31, R30 ;  /* 0x0000001e1f07723e */ /* 0x000fc400000010ff */
[----:B------:R-:W-:Y:S02]  /*e620*/  LOP3.LUT R32, R61, 0x380, RZ, 0xc0, !PT ;  /* 0x000003803d207812 */ /* 0x000fe400078ec0ff */
[----:B------:R-:W-:Y:S01]  /*e630*/  SHF.R.U64 R14, R14, 0x3, RZ ;  /* 0x000000030e0e7819 */ /* 0x000fe200000012ff */
[----:B------:R0:W-:Y:S01]  /*e640*/  STSM.16.M88.4 [R224], R4 ;  /* 0x00000004e0007844 */ /* 0x0001e20000000200 */
[----:B------:R-:W-:Y:S02]  /*e650*/  SHF.R.U64 R37, R37, 0x3, RZ ;  /* 0x0000000325257819 */ /* 0x000fe400000012ff */
[----:B------:R-:W-:Y:S02]  /*e660*/  SHF.R.U64 R26, R26, 0x3, RZ ;  /* 0x000000031a1a7819 */ /* 0x000fe400000012ff */
[----:B------:R-:W-:Y:S02]  /*e670*/  LOP3.LUT R88, R89, 0x380, RZ, 0xc0, !PT ;  /* 0x0000038059587812 */ /* 0x000fe400078ec0ff */
[----:B------:R-:W-:-:S02]  /*e680*/  LOP3.LUT R84, R85, 0x380, RZ, 0xc0, !PT ;  /* 0x0000038055547812 */ /* 0x000fc400078ec0ff */
[----:B------:R-:W-:Y:S02]  /*e690*/  LOP3.LUT R76, R77, 0x380, RZ, 0xc0, !PT ;  /* 0x000003804d4c7812 */ /* 0x000fe400078ec0ff */
[----:B------:R-:W-:Y:S02]  /*e6a0*/  LOP3.LUT R53, R20, 0x380, RZ, 0xc0, !PT ;  /* 0x0000038014357812 */ /* 0x000fe400078ec0ff */
[----:B------:R-:W-:Y:S02]  /*e6b0*/  SHF.R.U64 R32, R32, 0x3, RZ ;  /* 0x0000000320207819 */ /* 0x000fe400000012ff */
[----:B------:R-:W-:Y:S02]  /*e6c0*/  LOP3.LUT R14, R14, R45, RZ, 0x3c, !PT ;  /* 0x0000002d0e0e7212 */ /* 0x000fe400078e3cff */
[----:B------:R-:W-:Y:S02]  /*e6d0*/  LOP3.LUT R8, R37, R8, RZ, 0x3c, !PT ;  /* 0x0000000825087212 */ /* 0x000fe400078e3cff */
[----:B------:R-:W-:-:S02]  /*e6e0*/  LOP3.LUT R118, R26, R27, RZ, 0x3c, !PT ;  /* 0x0000001b1a767212 */ /* 0x000fc400078e3cff */
[----:B------:R-:W-:Y:S02]  /*e6f0*/  LOP3.LUT R45, R52, 0x380, RZ, 0xc0, !PT ;  /* 0x00000380342d7812 */ /* 0x000fe400078ec0ff */
[----:B------:R-:W-:Y:S02]  /*e700*/  SHF.R.U64 R88, R88, 0x3, RZ ;  /* 0x0000000358587819 */ /* 0x000fe400000012ff */
[----:B------:R-:W-:Y:S02]  /*e710*/  SHF.R.U64 R84, R84, 0x3, RZ ;  /* 0x0000000354547819 */ /* 0x000fe400000012ff */
[----:B------:R-:W-:Y:S02]  /*e720*/  MOV R26, R12 ;  /* 0x0000000c001a7202 */ /* 0x000fe40000000f00 */
[----:B0-----:R-:W-:Y:S02]  /*e730*/  F2FP.BF16.F32.PACK_AB R4, R206, R209 ;  /* 0x000000d1ce04723e */ /* 0x001fe400000010ff */
[----:B------:R-:W-:-:S02]  /*e740*/  F2FP.BF16.F32.PACK_AB R5, R35, R34 ;  /* 0x000000222305723e */ /* 0x000fc400000010ff */
[----:B------:R-:W-:Y:S02]  /*e750*/  F2FP.BF16.F32.PACK_AB R6, R203, R207 ;  /* 0x000000cfcb06723e */ /* 0x000fe400000010ff */
[----:B------:R-:W-:Y:S02]  /*e760*/  F2FP.BF16.F32.PACK_AB R7, R39, R38 ;  /* 0x000000262707723e */ /* 0x000fe400000010ff */
[----:B------:R-:W-:Y:S02]  /*e770*/  SHF.R.U64 R76, R76, 0x3, RZ ;  /* 0x000000034c4c7819 */ /* 0x000fe400000012ff */
[----:B------:R-:W-:Y:S01]  /*e780*/  SHF.R.U64 R53, R53, 0x3, RZ ;  /* 0x0000000335357819 */ /* 0x000fe200000012ff */
[----:B------:R0:W-:Y:S01]  /*e790*/  STSM.16.M88.4 [R26], R4 ;  /* 0x000000041a007844 */ /* 0x0001e20000000200 */
[----:B------:R-:W-:Y:S02]  /*e7a0*/  LOP3.LUT R32, R32, R61, RZ, 0x3c, !PT ;  /* 0x0000003d20207212 */ /* 0x000fe400078e3cff */
[----:B------:R-:W-:-:S02]  /*e7b0*/  MOV R38, R8 ;  /* 0x0000000800267202 */ /* 0x000fc40000000f00 */
[----:B------:R-:W-:Y:S02]  /*e7c0*/  MOV R39, R10 ;  /* 0x0000000a00277202 */ /* 0x000fe40000000f00 */
[----:B------:R-:W-:Y:S02]  /*e7d0*/  SHF.R.U64 R45, R45, 0x3, RZ ;  /* 0x000000032d2d7819 */ /* 0x000fe400000012ff */
[----:B------:R-:W-:Y:S01]  /*e7e0*/  LOP3.LUT R88, R88, R89, RZ, 0x3c, !PT ;  /* 0x0000005958587212 */ /* 0x000fe200078e3cff */
[--C-:B------:R-:W-:Y:S01]  /*e7f0*/  IMAD.X R89, RZ, RZ, R115.reuse, P4 ;  /* 0x000000ffff597224 */ /* 0x100fe200020e0673 */
[----:B------:R-:W-:Y:S01]  /*e800*/  LOP3.LUT R84, R84, R85, RZ, 0x3c, !PT ;  /* 0x0000005554547212 */ /* 0x000fe200078e3cff */
[----:B------:R-:W-:Y:S01]  /*e810*/  IMAD.X R85, RZ, RZ, R115, P3 ;  /* 0x000000ffff557224 */ /* 0x000fe200018e0673 */
[----:B------:R-:W-:Y:S02]  /*e820*/  MOV R186, R14 ;  /* 0x0000000e00ba7202 */ /* 0x000fe40000000f00 */
[----:B------:R-:W-:-:S02]  /*e830*/  F2FP.BF16.F32.PACK_AB R8, R201, R204 ;  /* 0x000000ccc908723e */ /* 0x000fc400000010ff */
[----:B------:R-:W-:Y:S02]  /*e840*/  F2FP.BF16.F32.PACK_AB R9, R43, R42 ;  /* 0x0000002a2b09723e */ /* 0x000fe400000010ff */
[----:B------:R-:W-:Y:S02]  /*e850*/  F2FP.BF16.F32.PACK_AB R10, R199, R202 ;  /* 0x000000cac70a723e */ /* 0x000fe400000010ff */
[----:B------:R-:W-:Y:S02]  /*e860*/  F2FP.BF16.F32.PACK_AB R11, R47, R46 ;  /* 0x0000002e2f0b723e */ /* 0x000fe400000010ff */
[----:B------:R-:W-:Y:S01]  /*e870*/  LOP3.LUT R76, R76, R77, RZ, 0x3c, !PT ;  /* 0x0000004d4c4c7212 */ /* 0x000fe200078e3cff */
[----:B------:R-:W-:Y:S01]  /*e880*/  IMAD.X R77, RZ, RZ, R115, P1 ;  /* 0x000000ffff4d7224 */ /* 0x000fe200008e0673 */
[----:B------:R-:W-:Y:S01]  /*e890*/  MOV R205, R24 ;  /* 0x0000001800cd7202 */ /* 0x000fe20000000f00 */
[----:B------:R-:W-:Y:S01]  /*e8a0*/  STSM.16.M88.4 [R186], R8 ;  /* 0x00000008ba007844 */ /* 0x000fe20000000200 */
[----:B------:R-:W-:-:S02]  /*e8b0*/  F2FP.BF16.F32.PACK_AB R12, R197, R200 ;  /* 0x000000c8c50c723e */ /* 0x000fc400000010ff */
[----:B------:R-:W-:Y:S02]  /*e8c0*/  F2FP.BF16.F32.PACK_AB R13, R51, R50 ;  /* 0x00000032330d723e */ /* 0x000fe400000010ff */
[----:B------:R-:W-:Y:S02]  /*e8d0*/  F2FP.BF16.F32.PACK_AB R14, R195, R198 ;  /* 0x000000c6c30e723e */ /* 0x000fe400000010ff */
[----:B------:R-:W-:Y:S02]  /*e8e0*/  F2FP.BF16.F32.PACK_AB R15, R55, R54 ;  /* 0x00000036370f723e */ /* 0x000fe400000010ff */
[----:B------:R-:W-:Y:S02]  /*e8f0*/  LOP3.LUT R146, R53, R20, RZ, 0x3c, !PT ;  /* 0x0000001435927212 */ /* 0x000fe400078e3cff */
[C---:B------:R-:W-:Y:S01]  /*e900*/  IADD3 R73, P6, R114.reuse, 0x5000, RZ ;  /* 0x0000500072497810 */ /* 0x040fe20007fde0ff */
[----:B------:R-:W-:Y:S01]  /*e910*/  STSM.16.M88.4 [R205], R12 ;  /* 0x0000000ccd007844 */ /* 0x000fe20000000200 */
[----:B------:R-:W-:-:S02]  /*e920*/  IADD3 R69, P5, R114, 0x6000, RZ ;  /* 0x0000600072457810 */ /* 0x000fc40007fbe0ff */
[C---:B------:R-:W-:Y:S02]  /*e930*/  IADD3 R65, P4, R114.reuse, 0x7000, RZ ;  /* 0x0000700072417810 */ /* 0x040fe40007f9e0ff */
[----:B------:R-:W-:Y:S02]  /*e940*/  IADD3 R61, P3, R114, 0x8000, RZ ;  /* 0x00008000723d7810 */ /* 0x000fe40007f7e0ff */
[----:B------:R-:W-:Y:S02]  /*e950*/  MOV R208, R28 ;  /* 0x0000001c00d07202 */ /* 0x000fe40000000f00 */
[----:B0-----:R-:W-:Y:S02]  /*e960*/  F2FP.BF16.F32.PACK_AB R4, R193, R196 ;  /* 0x000000c4c104723e */ /* 0x001fe400000010ff */
[----:B------:R-:W-:Y:S02]  /*e970*/  F2FP.BF16.F32.PACK_AB R5, R59, R58 ;  /* 0x0000003a3b05723e */ /* 0x000fe400000010ff */
[----:B------:R-:W-:-:S02]  /*e980*/  F2FP.BF16.F32.PACK_AB R6, R183, R194 ;  /* 0x000000c2b706723e */ /* 0x000fc400000010ff */
[----:B------:R-:W-:Y:S02]  /*e990*/  F2FP.BF16.F32.PACK_AB R7, R63, R62 ;  /* 0x0000003e3f07723e */ /* 0x000fe400000010ff */
[----:B------:R-:W-:Y:S02]  /*e9a0*/  IADD3 R53, P1, R114, 0xa000, RZ ;  /* 0x0000a00072357810 */ /* 0x000fe40007f3e0ff */
[----:B------:R-:W-:Y:S01]  /*e9b0*/  MOV R32, R32 ;  /* 0x0000002000207202 */ /* 0x000fe20000000f00 */
[----:B------:R-:W-:Y:S01]  /*e9c0*/  STSM.16.M88.4 [R208], R4 ;  /* 0x00000004d0007844 */ /* 0x000fe20000000200 */
[----:B------:R-:W-:Y:S02]  /*e9d0*/  F2FP.BF16.F32.PACK_AB R24, R181, R192 ;  /* 0x000000c0b518723e */ /* 0x000fe400000010ff */
[----:B------:R-:W-:Y:S02]  /*e9e0*/  F2FP.BF16.F32.PACK_AB R25, R67, R66 ;  /* 0x000000424319723e */ /* 0x000fe400000010ff */
[----:B------:R-:W-:-:S02]  /*e9f0*/  F2FP.BF16.F32.PACK_AB R26, R179, R182 ;  /* 0x000000b6b31a723e */ /* 0x000fc400000010ff */
[----:B------:R-:W-:Y:S02]  /*ea00*/  F2FP.BF16.F32.PACK_AB R27, R71, R70 ;  /* 0x00000046471b723e */ /* 0x000fe400000010ff */
[----:B------:R-:W-:Y:S02]  /*ea10*/  LOP3.LUT R126, R45, R52, RZ, 0x3c, !PT ;  /* 0x000000342d7e7212 */ /* 0x000fe400078e3cff */
[----:B------:R-:W-:Y:S01]  /*ea20*/  MOV R48, R48 ;  /* 0x0000003000307202 */ /* 0x000fe20000000f00 */
[----:B------:R0:W-:Y:S01]  /*ea30*/  STSM.16.M88.4 [R32], R24 ;  /* 0x0000001820007844 */ /* 0x0001e20000000200 */
[----:B------:R-:W-:Y:S02]  /*ea40*/  F2FP.BF16.F32.PACK_AB R28, R177, R180 ;  /* 0x000000b4b11c723e */ /* 0x000fe400000010ff */
[----:B------:R-:W-:Y:S02]  /*ea50*/  F2FP.BF16.F32.PACK_AB R29, R75, R74 ;  /* 0x0000004a4b1d723e */ /* 0x000fe400000010ff */
[----:B------:R-:W-:-:S02]  /*ea60*/  F2FP.BF16.F32.PACK_AB R30, R175, R178 ;  /* 0x000000b2af1e723e */ /* 0x000fc400000010ff */
[----:B------:R-:W-:Y:S02]  /*ea70*/  F2FP.BF16.F32.PACK_AB R31, R79, R78 ;  /* 0x0000004e4f1f723e */ /* 0x000fe400000010ff */
[----:B------:R-:W-:Y:S02]  /*ea80*/  LOP3.LUT R45, R36, 0x380, RZ, 0xc0, !PT ;  /* 0x00000380242d7812 */ /* 0x000fe400078ec0ff */
[----:B------:R-:W-:Y:S01]  /*ea90*/  LOP3.LUT R72, R73, 0x380, RZ, 0xc0, !PT ;  /* 0x0000038049487812 */ /* 0x000fe200078ec0ff */
[----:B------:R1:W-:Y:S01]  /*eaa0*/  STSM.16.M88.4 [R48], R28 ;  /* 0x0000001c30007844 */ /* 0x0003e20000000200 */
[----:B------:R-:W-:Y:S02]  /*eab0*/  LOP3.LUT R68, R69, 0x380, RZ, 0xc0, !PT ;  /* 0x0000038045447812 */ /* 0x000fe400078ec0ff */
[----:B------:R-:W-:Y:S02]  /*eac0*/  LOP3.LUT R64, R65, 0x380, RZ, 0xc0, !PT ;  /* 0x0000038041407812 */ /* 0x000fe400078ec0ff */
[----:B------:R-:W-:-:S02]  /*ead0*/  LOP3.LUT R60, R61, 0x380, RZ, 0xc0, !PT ;  /* 0x000003803d3c7812 */ /* 0x000fc400078ec0ff */
[----:B------:R-:W-:Y:S02]  /*eae0*/  LOP3.LUT R52, R53, 0x380, RZ, 0xc0, !PT ;  /* 0x0000038035347812 */ /* 0x000fe400078ec0ff */
[----:B------:R-:W-:Y:S02]  /*eaf0*/  SHF.R.U64 R45, R45, 0x3, RZ ;  /* 0x000000032d2d7819 */ /* 0x000fe400000012ff */
[----:B------:R-:W-:Y:S02]  /*eb00*/  MOV R122, R122 ;  /* 0x0000007a007a7202 */ /* 0x000fe40000000f00 */
[----:B0-----:R-:W-:Y:S02]  /*eb10*/  F2FP.BF16.F32.PACK_AB R32, R173, R176 ;  /* 0x000000b0ad20723e */ /* 0x001fe400000010ff */
[----:B------:R-:W-:Y:S02]  /*eb20*/  F2FP.BF16.F32.PACK_AB R33, R83, R82 ;  /* 0x000000525321723e */ /* 0x000fe400000010ff */
[----:B------:R-:W-:-:S02]  /*eb30*/  F2FP.BF16.F32.PACK_AB R34, R171, R174 ;  /* 0x000000aeab22723e */ /* 0x000fc400000010ff */
[----:B------:R-:W-:Y:S02]  /*eb40*/  F2FP.BF16.F32.PACK_AB R35, R87, R86 ;  /* 0x000000565723723e */ /* 0x000fe400000010ff */
[----:B------:R-:W-:Y:S02]  /*eb50*/  SHF.R.U64 R72, R72, 0x3, RZ ;  /* 0x0000000348487819 */ /* 0x000fe400000012ff */
[----:B------:R-:W-:Y:S01]  /*eb60*/  SHF.R.U64 R68, R68, 0x3, RZ ;  /* 0x0000000344447819 */ /* 0x000fe200000012ff */
[----:B------:R0:W-:Y:S01]  /*eb70*/  STSM.16.M88.4 [R122], R32 ;  /* 0x000000207a007844 */ /* 0x0001e20000000200 */
[----:B------:R-:W-:Y:S02]  /*eb80*/  SHF.R.U64 R64, R64, 0x3, RZ ;  /* 0x0000000340407819 */ /* 0x000fe400000012ff */
[----:B------:R-:W-:Y:S02]  /*eb90*/  SHF.R.U64 R60, R60, 0x3, RZ ;  /* 0x000000033c3c7819 */ /* 0x000fe400000012ff */
[----:B------:R-:W-:-:S02]  /*eba0*/  MOV R126, R126 ;  /* 0x0000007e007e7202 */ /* 0x000fc40000000f00 */
[----:B-1----:R-:W-:Y:S02]  /*ebb0*/  F2FP.BF16.F32.PACK_AB R48, R169, R172 ;  /* 0x000000aca930723e */ /* 0x002fe400000010ff */
[----:B------:R-:W-:Y:S02]  /*ebc0*/  F2FP.BF16.F32.PACK_AB R49, R91, R90 ;  /* 0x0000005a5b31723e */ /* 0x000fe400000010ff */
[----:B------:R-:W-:Y:S02]  /*ebd0*/  F2FP.BF16.F32.PACK_AB R50, R93, R170 ;  /* 0x000000aa5d32723e */ /* 0x000fe400000010ff */
[----:B------:R-:W-:Y:S02]  /*ebe0*/  F2FP.BF16.F32.PACK_AB R51, R95, R94 ;  /* 0x0000005e5f33723e */ /* 0x000fe400000010ff */
[----:B------:R-:W-:Y:S02]  /*ebf0*/  SHF.R.U64 R52, R52, 0x3, RZ ;  /* 0x0000000334347819 */ /* 0x000fe400000012ff */
[----:B------:R-:W-:Y:S01]  /*ec00*/  MOV R130, R130 ;  /* 0x0000008200827202 */ /* 0x000fe20000000f00 */
[----:B------:R-:W-:Y:S01]  /*ec10*/  STSM.16.M88.4 [R126], R48 ;  /* 0x000000307e007844 */ /* 0x000fe20000000200 */
[----:B------:R-:W-:-:S02]  /*ec20*/  F2FP.BF16.F32.PACK_AB R4, R97, R156 ;  /* 0x0000009c6104723e */ /* 0x000fc400000010ff */
[----:B------:R-:W-:Y:S02]  /*ec30*/  F2FP.BF16.F32.PACK_AB R5, R99, R98 ;  /* 0x000000626305723e */ /* 0x000fe400000010ff */
[----:B------:R-:W-:Y:S02]  /*ec40*/  F2FP.BF16.F32.PACK_AB R6, R101, R100 ;  /* 0x000000646506723e */ /* 0x000fe400000010ff */
[----:B------:R-:W-:Y:S02]  /*ec50*/  F2FP.BF16.F32.PACK_AB R7, R103, R102 ;  /* 0x000000666707723e */ /* 0x000fe400000010ff */
[----:B------:R-:W-:Y:S02]  /*ec60*/  MOV R134, R134 ;  /* 0x0000008600867202 */ /* 0x000fe40000000f00 */
[----:B------:R-:W-:Y:S01]  /*ec70*/  LOP3.LUT R142, R45, R36, RZ, 0x3c, !PT ;  /* 0x000000242d8e7212 */ /* 0x000fe200078e3cff */
[----:B------:R1:W-:Y:S01]  /*ec80*/  STSM.16.M88.4 [R130], R4 ;  /* 0x0000000482007844 */ /* 0x0003e20000000200 */
[----:B------:R-:W-:-:S02]  /*ec90*/  MOV R138, R138 ;  /* 0x0000008a008a7202 */ /* 0x000fc40000000f00 */
[----:B------:R-:W-:Y:S01]  /*eca0*/  F2FP.BF16.F32.PACK_AB R8, R113, R112 ;  /* 0x000000707108723e */ /* 0x000fe200000010ff */
[----:B------:R-:W-:Y:S01]  /*ecb0*/  STSM.16.M88.4 [R134], R104 ;  /* 0x0000006886007844 */ /* 0x000fe20000000200 */
[----:B------:R-:W-:Y:S02]  /*ecc0*/  F2FP.BF16.F32.PACK_AB R9, R96, R92 ;  /* 0x0000005c6009723e */ /* 0x000fe400000010ff */
[----:B------:R-:W-:Y:S02]  /*ecd0*/  F2FP.BF16.F32.PACK_AB R10, R117, R116 ;  /* 0x00000074750a723e */ /* 0x000fe400000010ff */
[----:B------:R-:W-:Y:S02]  /*ece0*/  F2FP.BF16.F32.PACK_AB R11, R153, R152 ;  /* 0x00000098990b723e */ /* 0x000fe400000010ff */
        /* <DEDUP_REMOVED lines=8> */
[----:B------:R-:W-:Y:S01]  /*ed70*/  LOP3.LUT R52, R52, R53, RZ, 0x3c, !PT ;  /* 0x0000003534347212 */ /* 0x000fe200078e3cff */
[----:B------:R2:W-:Y:S01]  /*ed80*/  STSM.16.M88.4 [R138], R8 ;  /* 0x000000088a007844 */ /* 0x0005e20000000200 */
[----:B------:R-:W-:-:S02]  /*ed90*/  IADD3 R53, P6, R114, 0xb000, RZ ;  /* 0x0000b00072357810 */ /* 0x000fc40007fde0ff */
[C---:B------:R-:W-:Y:S02]  /*eda0*/  IADD3 R45, P5, R114.reuse, 0xc000, RZ ;  /* 0x0000c000722d7810 */ /* 0x040fe40007fbe0ff */
[C---:B------:R-:W-:Y:S02]  /*edb0*/  IADD3 R41, P4, R114.reuse, 0xd000, RZ ;  /* 0x0000d00072297810 */ /* 0x040fe40007f9e0ff */
[----:B------:R-:W-:Y:S02]  /*edc0*/  IADD3 R37, P3, R114, 0xe000, RZ ;  /* 0x0000e00072257810 */ /* 0x000fe40007f7e0ff */
[----:B------:R-:W-:Y:S02]  /*edd0*/  MOV R142, R142 ;  /* 0x0000008e008e7202 */ /* 0x000fe40000000f00 */
[----:B0-----:R-:W-:Y:S02]  /*ede0*/  F2FP.BF16.F32.PACK_AB R122, R125, R124 ;  /* 0x0000007c7d7a723e */ /* 0x001fe400000010ff */
[----:B------:R-:W-:-:S02]  /*edf0*/  F2FP.BF16.F32.PACK_AB R123, R158, R157 ;  /* 0x0000009d9e7b723e */ /* 0x000fc400000010ff */
[----:B------:R-:W-:Y:S02]  /*ee00*/  MOV R146, R146 ;  /* 0x0000009200927202 */ /* 0x000fe40000000f00 */
[----:B-1----:R-:W-:Y:S01]  /*ee10*/  F2FP.BF16.F32.PACK_AB R130, R133, R132 ;  /* 0x000000848582723e */ /* 0x002fe200000010ff */
[----:B------:R0:W-:Y:S01]  /*ee20*/  STSM.16.M88.4 [R142], R120 ;  /* 0x000000788e007844 */ /* 0x0001e20000000200 */
[----:B------:R-:W-:Y:S02]  /*ee30*/  F2FP.BF16.F32.PACK_AB R131, R162, R161 ;  /* 0x000000a1a283723e */ /* 0x000fe400000010ff */
[----:B--2---:R-:W-:Y:S02]  /*ee40*/  F2FP.BF16.F32.PACK_AB R138, R141, R140 ;  /* 0x0000008c8d8a723e */ /* 0x004fe400000010ff */
[----:B------:R-:W-:Y:S01]  /*ee50*/  F2FP.BF16.F32.PACK_AB R139, R166, R165 ;  /* 0x000000a5a68b723e */ /* 0x000fe200000010ff */
[----:B------:R0:W-:Y:S01]  /*ee60*/  STSM.16.M88.4 [R146], R128 ;  /* 0x0000008092007844 */ /* 0x0001e20000000200 */
[----:B------:R-:W-:-:S02]  /*ee70*/  LOP3.LUT R44, R53, 0x380, RZ, 0xc0, !PT ;  /* 0x00000380352c7812 */ /* 0x000fc400078ec0ff */
[----:B------:R-:W-:Y:S01]  /*ee80*/  LOP3.LUT R40, R45, 0x380, RZ, 0xc0, !PT ;  /* 0x000003802d287812 */ /* 0x000fe200078ec0ff */
[----:B------:R0:W-:Y:S01]  /*ee90*/  STSM.16.M88.4 [R38], R136 ;  /* 0x0000008826007844 */ /* 0x0001e20000000200 */
[----:B------:R-:W-:Y:S02]  /*eea0*/  LOP3.LUT R36, R41, 0x380, RZ, 0xc0, !PT ;  /* 0x0000038029247812 */ /* 0x000fe400078ec0ff */
[----:B------:R-:W-:Y:S02]  /*eeb0*/  LOP3.LUT R20, R37, 0x380, RZ, 0xc0, !PT ;  /* 0x0000038025147812 */ /* 0x000fe400078ec0ff */
[----:B------:R-:W-:Y:S02]  /*eec0*/  LOP3.LUT R21, R114, 0x380, RZ, 0xc0, !PT ;  /* 0x0000038072157812 */ /* 0x000fe400078ec0ff */
[----:B------:R-:W-:Y:S02]  /*eed0*/  F2FP.BF16.F32.PACK_AB R4, R145, R144 ;  /* 0x000000909104723e */ /* 0x000fe400000010ff */
[----:B------:R-:W-:-:S02]  /*eee0*/  F2FP.BF16.F32.PACK_AB R5, R168, R167 ;  /* 0x000000a7a805723e */ /* 0x000fc400000010ff */
[----:B------:R-:W-:Y:S02]  /*eef0*/  F2FP.BF16.F32.PACK_AB R6, R149, R148 ;  /* 0x000000949506723e */ /* 0x000fe400000010ff */
[----:B------:R-:W-:Y:S02]  /*ef00*/  F2FP.BF16.F32.PACK_AB R7, R151, R150 ;  /* 0x000000969707723e */ /* 0x000fe400000010ff */
[----:B------:R-:W-:Y:S02]  /*ef10*/  SHF.R.U64 R44, R44, 0x3, RZ ;  /* 0x000000032c2c7819 */ /* 0x000fe400000012ff */
[----:B------:R-:W-:Y:S01]  /*ef20*/  SHF.R.U64 R40, R40, 0x3, RZ ;  /* 0x0000000328287819 */ /* 0x000fe200000012ff */
[----:B------:R0:W-:Y:S01]  /*ef30*/  STSM.16.M88.4 [R39], R4 ;  /* 0x0000000427007844 */ /* 0x0001e20000000200 */
[----:B------:R-:W-:Y:S02]  /*ef40*/  SHF.R.U64 R36, R36, 0x3, RZ ;  /* 0x0000000324247819 */ /* 0x000fe400000012ff */
[----:B------:R-:W-:-:S02]  /*ef50*/  SHF.R.U64 R20, R20, 0x3, RZ ;  /* 0x0000000314147819 */ /* 0x000fc400000012ff */
        /* <DEDUP_REMOVED lines=11> */
[----:B------:R-:W-:Y:S06]  /*f010*/  BAR.SYNC.DEFER_BLOCKING 0x1, 0x100 ;  /* 0x0044000000007b1d */ /* 0x000fec0000010000 */
[----:B0-----:R-:W-:Y:S05]  /*f020*/  @P0 BRA `(.L_x_1818) ;  /* 0x0000000000b80947 */ /* 0x001fea0003800000 */
[----:B------:R-:W0:Y:S01]  /*f030*/  LDC R8, c[0x0][0xbe8] ;  /* 0x0002fa00ff087b82 */ /* 0x000e220000000800 */
[----:B------:R-:W-:Y:S01]  /*f040*/  VIADD R10, R185, UR40 ;  /* 0x00000028b90a7c36 */ /* 0x000fe20008000000 */
[----:B------:R-:W-:Y:S01]  /*f050*/  ULDC.64 UR8, c[0x0][0xb90] ;  /* 0x0002e40000087ab9 */ /* 0x000fe20000000a00 */
[----:B------:R-:W-:Y:S01]  /*f060*/  ULDC.64 UR10, c[0x0][0xb98] ;  /* 0x0002e600000a7ab9 */ /* 0x000fe20000000a00 */
[----:B------:R-:W-:Y:S01]  /*f070*/  UIMAD UR5, UR12, UR8, URZ ;  /* 0x000000080c0572a4 */ /* 0x000fe2000f8e023f */
[----:B------:R-:W-:Y:S01]  /*f080*/  IMAD.MOV.U32 R4, RZ, RZ, R10 ;  /* 0x000000ffff047224 */ /* 0x000fe200078e000a */
[----:B------:R-:W-:Y:S01]  /*f090*/  UIMAD.WIDE.U32 UR6, UR39, UR8, URZ ;  /* 0x00000008270672a5 */ /* 0x000fe2000f8e003f */
[----:B------:R-:W-:Y:S01]  /*f0a0*/  IMAD.MOV R9, RZ, RZ, -R17 ;  /* 0x000000ffff097224 */ /* 0x000fe200078e0a11 */
[----:B------:R-:W-:Y:S01]  /*f0b0*/  UIMAD UR5, UR39, UR9, UR5 ;  /* 0x00000009270572a4 */ /* 0x000fe2000f8e0205 */
[----:B------:R-:W-:Y:S01]  /*f0c0*/  VIADD R13, R16, UR40 ;  /* 0x00000028100d7c36 */ /* 0x000fe20008000000 */
[----:B------:R-:W-:-:S02]  /*f0d0*/  UIMAD UR8, UR13, UR10, URZ ;  /* 0x0000000a0d0872a4 */ /* 0x000fc4000f8e023f */
[----:B------:R-:W-:Y:S02]  /*f0e0*/  UIADD3 UR7, UR7, UR5, URZ ;  /* 0x0000000507077290 */ /* 0x000fe4000fffe03f */
[----:B------:R-:W-:Y:S02]  /*f0f0*/  UIMAD UR8, UR42, UR11, UR8 ;  /* 0x0000000b2a0872a4 */ /* 0x000fe4000f8e0208 */
[----:B------:R-:W-:Y:S01]  /*f100*/  UIMAD.WIDE.U32 UR6, UR42, UR10, UR6 ;  /* 0x0000000a2a0672a5 */ /* 0x000fe2000f8e0006 */
[----:B------:R-:W-:Y:S01]  /*f110*/  ULDC UR5, c[0x0][0xa88] ;  /* 0x0002a20000057ab9 */ /* 0x000fe20000000800 */
[----:B0-----:R-:W-:-:S13]  /*f120*/  ISETP.NE.AND P0, PT, R8, 0x1, PT ;  /* 0x000000010800780c */ /* 0x001fda0003f05270 */
[----:B------:R-:W0:Y:S08]  /*f130*/  @P0 LDC R5, c[0x0][0xbec] ;  /* 0x0002fb00ff050b82 */ /* 0x000e300000000800 */
[----:B------:R-:W1:Y:S01]  /*f140*/  @P0 LDC R6, c[0x0][0xbf0] ;  /* 0x0002fc00ff060b82 */ /* 0x000e620000000800 */
[----:B0-----:R-:W-:-:S05]  /*f150*/  @P0 IMAD.HI.U32 R5, R10, R5, RZ ;  /* 0x000000050a050227 */ /* 0x001fca00078e00ff */
[----:B-1----:R-:W-:-:S04]  /*f160*/  @P0 SHF.R.U32.HI R4, RZ, R6, R5 ;  /* 0x00000006ff040219 */ /* 0x002fc80000011605 */
[--C-:B------:R-:W-:Y:S01]  /*f170*/  SHF.R.S32.HI R5, RZ, 0x1f, R4.reuse ;  /* 0x0000001fff057819 */ /* 0x100fe20000011404 */
[----:B------:R-:W-:Y:S01]  /*f180*/  IMAD.MOV R7, RZ, RZ, -R4 ;  /* 0x000000ffff077224 */ /* 0x000fe200078e0a04 */
[----:B------:R-:W-:-:S03]  /*f190*/  IADD3 R4, P0, R4, UR6, RZ ;  /* 0x0000000604047c10 */ /* 0x000fc6000ff1e0ff */
[C---:B------:R-:W-:Y:S02]  /*f1a0*/  IMAD R7, R8.reuse, R7, R10 ;  /* 0x0000000708077224 */ /* 0x040fe400078e020a */
[----:B------:R-:W-:Y:S02]  /*f1b0*/  IMAD.U32 R10, RZ, RZ, UR8 ;  /* 0x00000008ff0a7e24 */ /* 0x000fe4000f8e00ff */
[----:B------:R-:W-:Y:S01]  /*f1c0*/  IMAD R8, R8, UR5, RZ ;  /* 0x0000000508087c24 */ /* 0x000fe2000f8e02ff */
[----:B------:R-:W-:Y:S02]  /*f1d0*/  SHF.R.S32.HI R6, RZ, 0x1f, R7 ;  /* 0x0000001fff067819 */ /* 0x000fe40000011407 */
[----:B------:R-:W-:Y:S01]  /*f1e0*/  IADD3.X R5, R5, UR7, R10, P0, !PT ;  /* 0x0000000705057c10 */ /* 0x000fe200087fe40a */
[----:B------:R-:W-:Y:S02]  /*f1f0*/  ULDC.64 UR6, c[0x0][0xb88] ;  /* 0x0002e20000067ab9 */ /* 0x000fe40000000a00 */
[----:B------:R-:W-:-:S02]  /*f200*/  IMAD R6, R6, UR6, RZ ;  /* 0x0000000606067c24 */ /* 0x000fc4000f8e02ff */
[----:B------:R-:W-:-:S04]  /*f210*/  IMAD.WIDE.U32 R4, R7, UR6, R4 ;  /* 0x0000000607047c25 */ /* 0x000fc8000f8e0004 */
[----:B------:R-:W-:Y:S01]  /*f220*/  IMAD R7, R7, UR7, R6 ;  /* 0x0000000707077c24 */ /* 0x000fe2000f8e0206 */
[----:B------:R-:W-:Y:S02]  /*f230*/  ULDC.64 UR6, c[0x0][0xb50] ;  /* 0x0002d40000067ab9 */ /* 0x000fe40000000a00 */
        /* <DEDUP_REMOVED lines=13> */
.L_x_1818:
[----:B------:R-:W1:Y:S01]  /*f310*/  LDC R15, c[0x0][0xbe8] ;  /* 0x0002fa00ff0f7b82 */ /* 0x000e620000000800 */
[----:B------:R-:W-:Y:S01]  /*f320*/  ULDC UR10, c[0x0][0xac8] ;  /* 0x0002b200000a7ab9 */ /* 0x000fe20000000800 */
[----:B------:R-:W-:Y:S01]  /*f330*/  ULDC.64 UR8, c[0x0][0xae8] ;  /* 0x0002ba0000087ab9 */ /* 0x000fe20000000a00 */
[----:B------:R-:W-:Y:S01]  /*f340*/  ISETP.GE.AND P0, PT, R191, UR10, PT ;  /* 0x0000000abf007c0c */ /* 0x000fe2000bf06270 */
[----:B------:R-:W5:Y:S01]  /*f350*/  LD.E.128 R112, desc[UR46][R114.64] ;  /* 0x0000002e72707980 */ /* 0x000f62000c101d00 */
[----:B------:R-:W-:Y:S02]  /*f360*/  ISETP.GE.AND P1, PT, R184, UR10, PT ;  /* 0x0000000ab8007c0c */ /* 0x000fe4000bf26270 */
[----:B0-----:R-:W-:Y:S01]  /*f370*/  SEL R3, RZ, 0xffffffff, P0 ;  /* 0xffffffffff037807 */ /* 0x001fe20000000000 */
[----:B------:R-:W5:Y:S01]  /*f380*/  LD.E.128 R88, desc[UR46][R88.64] ;  /* 0x0000002e58587980 */ /* 0x000f62000c101d00 */
[----:B------:R-:W-:Y:S02]  /*f390*/  ISETP.GE.AND P0, PT, R190, UR10, PT ;  /* 0x0000000abe007c0c */ /* 0x000fe4000bf06270 */
[----:B------:R-:W-:Y:S01]  /*f3a0*/  SEL R0, RZ, 0x1, P1 ;  /* 0x00000001ff007807 */ /* 0x000fe20000800000 */
[----:B------:R-:W-:Y:S01]  /*f3b0*/  IMAD.SHL.U32 R11, R3, 0x2, RZ ;  /* 0x00000002030b7824 */ /* 0x000fe200078e00ff */
[----:B------:R-:W5:Y:S04]  /*f3c0*/  LD.E.128 R84, desc[UR46][R84.64] ;  /* 0x0000002e54547980 */ /* 0x000f68000c101d00 */
[----:B------:R-:W5:Y:S04]  /*f3d0*/  LD.E.128 R80, desc[UR46][R80.64] ;  /* 0x0000002e50507980 */ /* 0x000f68000c101d00 */
[----:B------:R-:W5:Y:S01]  /*f3e0*/  LD.E.128 R76, desc[UR46][R76.64] ;  /* 0x0000002e4c4c7980 */ /* 0x000f62000c101d00 */
[----:B-1----:R-:W-:-:S03]  /*f3f0*/  ISETP.NE.AND P2, PT, R15, 0x1, PT ;  /* 0x000000010f00780c */ /* 0x002fc60003f45270 */
[----:B------:R-:W5:Y:S01]  /*f400*/  LD.E.128 R72, desc[UR46][R72.64] ;  /* 0x0000002e48487980 */ /* 0x000f62000c101d00 */
[----:B------:R-:W-:Y:S02]  /*f410*/  SEL R3, RZ, 0xffffffff, P0 ;  /* 0xffffffffff037807 */ /* 0x000fe40000000000 */
[----:B------:R-:W-:Y:S01]  /*f420*/  LOP3.LUT R0, R11, 0x2, R0, 0xe2, !PT ;  /* 0x000000020b007812 */ /* 0x000fe200078ee200 */
[----:B------:R-:W5:Y:S04]  /*f430*/  LD.E.128 R68, desc[UR46][R68.64] ;  /* 0x0000002e44447980 */ /* 0x000f68000c101d00 */
[----:B------:R-:W5:Y:S02]  /*f440*/  LD.E.128 R64, desc[UR46][R64.64] ;  /* 0x0000002e40407980 */ /* 0x000f64000c101d00 */
[----:B------:R-:W0:Y:S01]  /*f450*/  @P2 LDC R9, c[0x0][0xbec] ;  /* 0x0002fb00ff092b82 */ /* 0x000e220000000800 */
[----:B------:R-:W-:Y:S01]  /*f460*/  IMAD.SHL.U32 R3, R3, 0x4, RZ ;  /* 0x0000000403037824 */ /* 0x000fe200078e00ff */
[----:B------:R-:W-:Y:S01]  /*f470*/  ISETP.GE.AND P0, PT, R189, UR10, PT ;  /* 0x0000000abd007c0c */ /* 0x000fe2000bf06270 */
[----:B------:R-:W5:Y:S04]  /*f480*/  LD.E.128 R60, desc[UR46][R60.64] ;  /* 0x0000002e3c3c7980 */ /* 0x000f68000c101d00 */
[----:B------:R-:W5:Y:S01]  /*f490*/  LD.E.128 R56, desc[UR46][R56.64] ;  /* 0x0000002e38387980 */ /* 0x000f62000c101d00 */
[----:B------:R-:W1:Y:S01]  /*f4a0*/  @P2 LDC R11, c[0x0][0xbf0] ;  /* 0x0002fc00ff0b2b82 */ /* 0x000e620000000800 */
[----:B------:R-:W-:Y:S01]  /*f4b0*/  LOP3.LUT R3, R3, 0x4, R0, 0xe2, !PT ;  /* 0x0000000403037812 */ /* 0x000fe200078ee200 */
[----:B------:R-:W-:Y:S01]  /*f4c0*/  IMAD R0, R210, 0x20, R211 ;  /* 0x00000020d2007824 */ /* 0x000fe200078e02d3 */
[----:B------:R-:W-:Y:S01]  /*f4d0*/  SEL R8, RZ, 0xffffffff, P0 ;  /* 0xffffffffff087807 */ /* 0x000fe20000000000 */
[----:B------:R-:W5:Y:S01]  /*f4e0*/  LD.E.128 R52, desc[UR46][R52.64] ;  /* 0x0000002e34347980 */ /* 0x000f62000c101d00 */
[----:B------:R-:W-:Y:S01]  /*f4f0*/  ISETP.GE.AND P0, PT, R188, UR10, PT ;  /* 0x0000000abc007c0c */ /* 0x000fe2000bf06270 */
[----:B------:R-:W-:Y:S01]  /*f500*/  UIMAD UR5, UR12, UR8, URZ ;  /* 0x000000080c0572a4 */ /* 0x000fe2000f8e023f */
[----:B------:R-:W-:Y:S01]  /*f510*/  VIADD R14, R0, UR40 ;  /* 0x00000028000e7c36 */ /* 0x000fe20008000000 */
[----:B------:R-:W5:Y:S01]  /*f520*/  LD.E.128 R44, desc[UR46][R44.64] ;  /* 0x0000002e2c2c7980 */ /* 0x000f62000c101d00 */
[----:B------:R-:W-:Y:S01]  /*f530*/  SEL R0, RZ, 0xffffffff, P0 ;  /* 0xffffffffff007807 */ /* 0x000fe20000000000 */
[----:B------:R-:W-:Y:S01]  /*f540*/  UIMAD.WIDE.U32 UR6, UR39, UR8, URZ ;  /* 0x00000008270672a5 */ /* 0x000fe2000f8e003f */
[----:B------:R-:W-:Y:S01]  /*f550*/  IMAD.SHL.U32 R8, R8, 0x8, RZ ;  /* 0x0000000808087824 */ /* 0x000fe200078e00ff */
[----:B------:R-:W-:Y:S01]  /*f560*/  UIMAD UR5, UR39, UR9, UR5 ;  /* 0x00000009270572a4 */ /* 0x000fe2000f8e0205 */
[----:B------:R-:W5:Y:S01]  /*f570*/  LD.E.128 R40, desc[UR46][R40.64] ;  /* 0x0000002e28287980 */ /* 0x000f62000c101d00 */
[----:B------:R-:W-:Y:S01]  /*f580*/  IMAD.SHL.U32 R13, R0, 0x10, RZ ;  /* 0x00000010000d7824 */ /* 0x000fe200078e00ff */
[----:B------:R-:W-:Y:S01]  /*f590*/  ULDC.64 UR8, c[0x0][0xaf0] ;  /* 0x0002bc0000087ab9 */ /* 0x000fe20000000a00 */
[----:B0-----:R-:W-:Y:S01]  /*f5a0*/  @P2 IMAD.HI.U32 R0, R14, R9, RZ ;  /* 0x000000090e002227 */ /* 0x001fe200078e00ff */
[----:B------:R-:W-:Y:S01]  /*f5b0*/  UIADD3 UR7, UR7, UR5, URZ ;  /* 0x0000000507077290 */ /* 0x000fe2000fffe03f */
[----:B------:R-:W-:Y:S01]  /*f5c0*/  LOP3.LUT R8, R8, 0x8, R3, 0xe2, !PT ;  /* 0x0000000808087812 */ /* 0x000fe200078ee203 */
[----:B------:R-:W-:Y:S01]  /*f5d0*/  UIMAD UR5, UR13, UR8, URZ ;  /* 0x000000080d0572a4 */ /* 0x000fe2000f8e023f */
[----:B------:R-:W-:Y:S01]  /*f5e0*/  IMAD.MOV.U32 R3, RZ, RZ, R14 ;  /* 0x000000ffff037224 */ /* 0x000fe200078e000e */
[----:B------:R-:W-:Y:S01]  /*f5f0*/  UIMAD.WIDE.U32 UR6, UR42, UR8, UR6 ;  /* 0x000000082a0672a5 */ /* 0x000fe2000f8e0006 */
[----:B------:R-:W5:Y:S01]  /*f600*/  LD.E.128 R36, desc[UR46][R36.64] ;  /* 0x0000002e24247980 */ /* 0x000f62000c101d00 */
[----:B-1----:R-:W-:Y:S01]  /*f610*/  @P2 SHF.R.U32.HI R3, RZ, R11, R0 ;  /* 0x0000000bff032219 */ /* 0x002fe20000011600 */
[----:B------:R-:W-:Y:S01]  /*f620*/  UIMAD UR5, UR42, UR9, UR5 ;  /* 0x000000092a0572a4 */ /* 0x000fe2000f8e0205 */
[----:B------:R-:W-:Y:S01]  /*f630*/  LOP3.LUT R10, R13, 0x10, R8, 0xe2, !PT ;  /* 0x000000100d0a7812 */ /* 0x000fe200078ee208 */
[----:B------:R0:W5:Y:S01]  /*f640*/  LD.E.128 R4, desc[UR46][R20.64] ;  /* 0x0000002e14047980 */ /* 0x000162000c101d00 */
        /* <DEDUP_REMOVED lines=10> */
[----:B------:R-:W-:Y:S01]  /*f6f0*/  @!PT LDS RZ, [RZ] ;  /* 0x00000000fffff984 */ /* 0x000fe20000000800 */
[----:B------:R-:W-:Y:S01]  /*f700*/  @!PT LDS RZ, [RZ] ;  /* 0x00000000fffff984 */ /* 0x000fe20000000800 */
[----:B------:R-:W-:Y:S01]  /*f710*/  @!PT LDS RZ, [RZ] ;  /* 0x00000000fffff984 */ /* 0x000fe20000000800 */
[----:B------:R-:W-:Y:S01]  /*f720*/  @!PT LDS RZ, [RZ] ;  /* 0x00000000fffff984 */ /* 0x000fe20000000800 */
[----:B------:R1:W-:Y:S06]  /*f730*/  MEMBAR.ALL.CTA ;  /* 0x0000000000007992 */ /* 0x0003ec0000008000 */
[----:B-1----:R-:W1:Y:S01]  /*f740*/  FENCE.VIEW.ASYNC.S ;  /* 0x00000000000073c6 */ /* 0x002e620000000000 */
[----:B------:R-:W-:Y:S01]  /*f750*/  IMAD R11, R15, R13, R14 ;  /* 0x0000000d0f0b7224 */ /* 0x000fe200078e020e */
[----:B------:R-:W-:Y:S01]  /*f760*/  ISETP.GE.AND P0, PT, R214, UR10, PT ;  /* 0x0000000ad6007c0c */ /* 0x000fe2000bf06270 */
[----:B------:R-:W-:Y:S01]  /*f770*/  IMAD.U32 R9, RZ, RZ, UR5 ;  /* 0x00000005ff097e24 */ /* 0x000fe2000f8e00ff */
[----:B------:R-:W-:Y:S01]  /*f780*/  ULDC UR8, c[0x0][0xa88] ;  /* 0x0002a20000087ab9 */ /* 0x000fe20000000800 */
[----:B0-----:R-:W-:Y:S01]  /*f790*/  IMAD.SHL.U32 R21, R0, 0x20, RZ ;  /* 0x0000002000157824 */ /* 0x001fe200078e00ff */
[----:B------:R-:W-:Y:S01]  /*f7a0*/  SHF.R.S32.HI R0, RZ, 0x1f, R11 ;  /* 0x0000001fff007819 */ /* 0x000fe2000001140b */
[C---:B------:R-:W-:Y:S01]  /*f7b0*/  IMAD R13, R3.reuse, UR7, R12 ;  /* 0x00000007030d7c24 */ /* 0x040fe2000f8e020c */
[----:B------:R-:W-:Y:S01]  /*f7c0*/  UIADD3 UR5, UR43, 0x28c20, URZ ;  /* 0x00028c202b057890 */ /* 0x000fe2000fffe03f */
[----:B------:R-:W-:Y:S01]  /*f7d0*/  IMAD.WIDE.U32 R8, R3, UR6, R8 ;  /* 0x0000000603087c25 */ /* 0x000fe2000f8e0008 */
[----:B------:R-:W-:Y:S01]  /*f7e0*/  ULDC.64 UR6, c[0x0][0xad8] ;  /* 0x0002b60000067ab9 */ /* 0x000fe20000000a00 */
[----:B------:R-:W-:Y:S01]  /*f7f0*/  SEL R3, RZ, 0x40, P0 ;  /* 0x00000040ff037807 */ /* 0x000fe20000000000 */
[----:B------:R-:W-:Y:S01]  /*f800*/  UPRMT UR5, URZ, 0x654, UR5 ;  /* 0x000006543f057896 */ /* 0x000fe20008000005 */
[----:B------:R-:W-:Y:S01]  /*f810*/  IMAD.IADD R9, R9, 0x1, R13 ;  /* 0x0000000109097824 */ /* 0x000fe200078e020d */
[----:B------:R-:W-:Y:S01]  /*f820*/  ISETP.GE.AND P0, PT, R213, UR10, PT ;  /* 0x0000000ad5007c0c */ /* 0x000fe2000bf06270 */
[----:B------:R-:W-:Y:S01]  /*f830*/  IMAD R0, R0, UR6, RZ ;  /* 0x0000000600007c24 */ /* 0x000fe2000f8e02ff */
[----:B------:R-:W-:Y:S01]  /*f840*/  LOP3.LUT R10, R21, 0x20, R10, 0xe2, !PT ;  /* 0x00000020150a7812 */ /* 0x000fe200078ee20a */
[----:B------:R-:W-:Y:S01]  /*f850*/  VIADD R28, R211, UR40 ;  /* 0x00000028d31c7c36 */ /* 0x000fe20008000000 */
[----:B------:R-:W-:Y:S01]  /*f860*/  BSSY B1, `(.L_x_1819) ;  /* 0x000002f000017945 */ /* 0x000fe20003800000 */
[----:B------:R-:W-:Y:S01]  /*f870*/  IMAD R29, R15, UR8, RZ ;  /* 0x000000080f1d7c24 */ /* 0x000fe2000f8e02ff */
[----:B------:R-:W-:Y:S01]  /*f880*/  LOP3.LUT R3, R10, R3, RZ, 0xfc, !PT ;  /* 0x000000030a037212 */ /* 0x000fe200078efcff */
[C---:B------:R-:W-:Y:S01]  /*f890*/  IMAD R13, R11.reuse, UR7, R0 ;  /* 0x000000070b0d7c24 */ /* 0x040fe2000f8e0200 */
[----:B------:R-:W-:Y:S01]  /*f8a0*/  SEL R0, RZ, 0x80, P0 ;  /* 0x00000080ff007807 */ /* 0x000fe20000000000 */
[----:B------:R-:W-:Y:S01]  /*f8b0*/  IMAD.WIDE.U32 R8, R11, UR6, R8 ;  /* 0x000000060b087c25 */ /* 0x000fe2000f8e0008 */
[----:B------:R-:W-:Y:S01]  /*f8c0*/  ISETP.GE.AND P0, PT, R28, R29, PT ;  /* 0x0000001d1c00720c */ /* 0x000fe20003f06270 */
[----:B------:R-:W-:Y:S01]  /*f8d0*/  ULDC.64 UR6, c[0x0][0xa80] ;  /* 0x0002a00000067ab9 */ /* 0x000fe20000000a00 */
[----:B-1----:R-:W-:Y:S01]  /*f8e0*/  SYNCS.ARRIVE.TRANS64.RED.A1T0 RZ, [UR5], RZ ;  /* 0x000000ffffff79a7 */ /* 0x002fe20008100405 */
[----:B------:R-:W-:Y:S01]  /*f8f0*/  IMAD.IADD R9, R9, 0x1, R13 ;  /* 0x0000000109097824 */ /* 0x000fe200078e020d */
[----:B------:R-:W-:-:S02]  /*f900*/  LEA R26, P1, R8, UR6, 0x1 ;  /* 0x00000006081a7c11 */ /* 0x000fc4000f8208ff */
[----:B------:R-:W-:Y:S02]  /*f910*/  LOP3.LUT R0, R3, R0, RZ, 0xfc, !PT ;  /* 0x0000000003007212 */ /* 0x000fe400078efcff */
        /* <DEDUP_REMOVED lines=35> */
.L_x_1820:
[----:B------:R-:W-:Y:S05]  /*fb50*/  BSYNC B1 ;  /* 0x0000000000017941 */ /* 0x000fea0003800000 */
.L_x_1819:
[----:B---3-5:R-:W-:Y:S01]  /*fb60*/  VIADD R4, R28, 0x20 ;  /* 0x000000201c047836 */ /* 0x028fe20000000000 */
        /* <DEDUP_REMOVED lines=20> */
[-C--:B------:R-:W-:Y:S02]  /*fcb0*/  @!P2 LEA.HI.X R13, R189, R7.reuse, R221, 0x1, P5 ;  /* 0x00000007bd0da211 */ /* 0x080fe400028f0cdd */
[CC--:B------:R-:W-:Y:S02]  /*fcc0*/  @!P0 LEA R14, P3, R187.reuse, R6.reuse, 0x1 ;  /* 0x00000006bb0e8211 */ /* 0x0c0fe400078608ff */
[-C--:B0-----:R-:W-:Y:S01]  /*fcd0*/  @!P1 LEA R4, P6, R188, R6.reuse, 0x1 ;  /* 0x00000006bc049211 */ /* 0x081fe200078c08ff */
[----:B------:R4:W-:Y:S01]  /*fce0*/  @!P2 ST.E.128 desc[UR46][R12.64], R64 ;  /* 0x000000400c00a985 */ /* 0x0009e2000c101d2e */
[----:B------:R-:W-:Y:S02]  /*fcf0*/  @P4 LEA R20, P5, R214, R6, 0x1 ;  /* 0x00000006d6144211 */ /* 0x000fe400078a08ff */
[-C--:B------:R-:W-:Y:S02]  /*fd00*/  @!P1 LEA.HI.X R5, R188, R7.reuse, R220, 0x1, P6 ;  /* 0x00000007bc059211 */ /* 0x080fe400030f0cdc */
[----:B------:R-:W-:-:S02]  /*fd10*/  @!P0 LEA.HI.X R15, R187, R7, R219, 0x1, P3 ;  /* 0x00000007bb0f8211 */ /* 0x000fc400018f0cdb */
        /* <DEDUP_REMOVED lines=10> */
.L_x_1817:
[----:B------:R-:W0:Y:S01]  /*fdc0*/  LDC R10, c[0x0][0xbe8] ;  /* 0x0002fa00ff0a7b82 */ /* 0x000e220000000800 */
[----:B------:R-:W-:Y:S01]  /*fdd0*/  ISETP.GE.AND P2, PT, R216, 0x40, PT ;  /* 0x00000040d800780c */ /* 0x000fe20003f46270 */
[----:B------:R-:W-:Y:S01]  /*fde0*/  ULDC UR12, c[0x0][0xac8] ;  /* 0x0002b200000c7ab9 */ /* 0x000fe20000000800 */
[----:B------:R-:W-:Y:S01]  /*fdf0*/  IMAD R0, R210, 0x20, R211 ;  /* 0x00000020d2007824 */ /* 0x000fe200078e02d3 */
[----:B------:R-:W-:Y:S01]  /*fe00*/  ISETP.GE.AND P4, PT, R184, UR12, PT ;  /* 0x0000000cb8007c0c */ /* 0x000fe2000bf86270 */
[----:B------:R-:W-:Y:S01]  /*fe10*/  USHF.R.S32.HI UR8, URZ, 0x1f, UR39 ;  /* 0x0000001f3f087899 */ /* 0x000fe20008011427 */
[----:B------:R-:W-:Y:S01]  /*fe20*/  ISETP.GE.AND P3, PT, R191, UR12, PT ;  /* 0x0000000cbf007c0c */ /* 0x000fe2000bf66270 */
[----:B------:R-:W-:Y:S01]  /*fe30*/  USHF.R.S32.HI UR9, URZ, 0x1f, UR42 ;  /* 0x0000001f3f097899 */ /* 0x000fe2000801142a */
[----:B------:R-:W-:Y:S01]  /*fe40*/  BSSY B1, `(.L_x_1822) ;  /* 0x0000031000017945 */ /* 0x000fe20003800000 */
[----:B------:R-:W-:Y:S01]  /*fe50*/  ISETP.GE.AND P1, PT, R190, UR12, PT ;  /* 0x0000000cbe007c0c */ /* 0x000fe2000bf26270 */
[----:B------:R-:W-:Y:S01]  /*fe60*/  VIADD R8, R0, UR40 ;  /* 0x0000002800087c36 */ /* 0x000fe20008000000 */
[----:B------:R-:W-:-:S02]  /*fe70*/  SEL R12, RZ, 0x1, P4 ;  /* 0x00000001ff0c7807 */ /* 0x000fc40002000000 */
[----:B------:R-:W-:Y:S02]  /*fe80*/  SEL R13, RZ, 0xffffffff, P3 ;  /* 0xffffffffff0d7807 */ /* 0x000fe40001800000 */
[----:B0-----:R-:W-:-:S13]  /*fe90*/  ISETP.NE.AND P0, PT, R10, 0x1, PT ;  /* 0x000000010a00780c */ /* 0x001fda0003f05270 */
[----:B------:R-:W0:Y:S08]  /*fea0*/  @P0 LDC R9, c[0x0][0xbec] ;  /* 0x0002fb00ff090b82 */ /* 0x000e300000000800 */
[----:B------:R-:W1:Y:S01]  /*feb0*/  @P0 LDC R11, c[0x0][0xbf0] ;  /* 0x0002fc00ff0b0b82 */ /* 0x000e620000000800 */
[----:B------:R-:W-:Y:S05]  /*fec0*/  @P2 BRA `(.L_x_1823) ;  /* 0x0000000000a02947 */ /* 0x000fea0003800000 */
[----:B------:R-:W2:Y:S01]  /*fed0*/  S2R R6, SR_TID.X ;  /* 0x0000000000067919 */ /* 0x000ea20000002100 */
[----:B------:R-:W3:Y:S01]  /*fee0*/  LDC R5, c[0x0][0xbe8] ;  /* 0x0002fa00ff057b82 */ /* 0x000ee20000000800 */
[----:B------:R-:W-:Y:S01]  /*fef0*/  IMAD.U32 R7, RZ, RZ, UR40 ;  /* 0x00000028ff077e24 */ /* 0x000fe2000f8e00ff */
[----:B------:R-:W-:Y:S02]  /*ff00*/  ULDC UR5, c[0x0][0xa88] ;  /* 0x0002a20000057ab9 */ /* 0x000fe40000000800 */
[----:B---3--:R-:W-:Y:S02]  /*ff10*/  IMAD R3, R5, UR5, RZ ;  /* 0x0000000505037c24 */ /* 0x008fe4000f8e02ff */
[----:B--2---:R-:W-:-:S04]  /*ff20*/  IADD3 R6, R7, -0x80, R6 ;  /* 0xffffff8007067810 */ /* 0x004fc80007ffe006 */
[----:B------:R-:W-:-:S13]  /*ff30*/  ISETP.GE.AND P2, PT, R6, R3, PT ;  /* 0x000000030600720c */ /* 0x000fda0003f46270 */
[----:B------:R-:W-:Y:S05]  /*ff40*/  @P2 BRA `(.L_x_1823) ;  /* 0x0000000000802947 */ /* 0x000fea0003800000 */
[----:B------:R-:W-:Y:S01]  /*ff50*/  ISETP.NE.AND P2, PT, R5, 0x1, PT ;  /* 0x000000010500780c */ /* 0x000fe20003f45270 */
[----:B------:R-:W-:Y:S01]  /*ff60*/  ULDC.64 UR10, c[0x0][0xb90] ;  /* 0x0002e400000a7ab9 */ /* 0x000fe20000000a00 */
[----:B------:R-:W-:Y:S01]  /*ff70*/  IMAD.MOV.U32 R4, RZ, RZ, R6 ;  /* 0x000000ffff047224 */ /* 0x000fe200078e0006 */
[----:B------:R-:W-:Y:S02]  /*ff80*/  UIMAD UR5, UR8, UR10, URZ ;  /* 0x0000000a080572a4 */ /* 0x000fe4000f8e023f */
[----:B------:R-:W-:Y:S02]  /*ff90*/  UIMAD.WIDE.U32 UR6, UR39, UR10, URZ ;  /* 0x0000000a270672a5 */ /* 0x000fe4000f8e003f */
[----:B------:R-:W-:-:S03]  /*ffa0*/  UIMAD UR5, UR39, UR11, UR5 ;  /* 0x0000000b270572a4 */ /* 0x000fc6000f8e0205 */
[----:B------:R-:W-:Y:S01]  /*ffb0*/  ULDC.64 UR10, c[0x0][0xb98] ;  /* 0x0002e600000a7ab9 */ /* 0x000fe20000000a00 */
[----:B------:R-:W-:Y:S02]  /*ffc0*/  UIADD3 UR7, UR7, UR5, URZ ;  /* 0x0000000507077290 */ /* 0x000fe4000fffe03f */
[----:B------:R-:W2:Y:S01]  /*ffd0*/  @P2 LDC R3, c[0x0][0xbec] ;  /* 0x0002fb00ff032b82 */ /* 0x000ea20000000800 */
[----:B------:R-:W-:Y:S02]  /*ffe0*/  UIMAD UR5, UR9, UR10, URZ ;  /* 0x0000000a090572a4 */ /* 0x000fe4000f8e023f */
[----:B------:R-:W-:Y:S02]  /*fff0*/  UIMAD.WIDE.U32 UR6, UR42, UR10, UR6 ;  /* 0x0000000a2a0672a5 */ /* 0x000fe4000f8e0006 */
[----:B------:R-:W-:-:S03]  /*10000*/  UIMAD UR5, UR42, UR11, UR5 ;  /* 0x0000000b2a0572a4 */ /* 0x000fc6000f8e0205 */
[----:B------:R-:W3:Y:S01]  /*10010*/  @P2 LDC R7, c[0x0][0xbf0] ;  /* 0x0002fc00ff072b82 */ /* 0x000ee20000000800 */
[----:B------:R-:W-:Y:S01]  /*10020*/  ULDC.64 UR10, c[0x0][0xb88] ;  /* 0x0002e200000a7ab9 */ /* 0x000fe20000000a00 */
[----:B--2---:R-:W-:-:S05]  /*10030*/  @P2 IMAD.HI.U32 R0, R6, R3, RZ ;  /* 0x0000000306002227 */ /* 0x004fca00078e00ff */
[----:B---3--:R-:W-:-:S05]  /*10040*/  @P2 SHF.R.U32.HI R4, RZ, R7, R0 ;  /* 0x00000007ff042219 */ /* 0x008fca0000011600 */
[----:B------:R-:W-:-:S04]  /*10050*/  IMAD.MOV R3, RZ, RZ, -R4 ;  /* 0x000000ffff037224 */ /* 0x000fc800078e0a04 */
[----:B------:R-:W-:Y:S01]  /*10060*/  IMAD R3, R5, R3, R6 ;  /* 0x0000000305037224 */ /* 0x000fe200078e0206 */
[----:B------:R-:W-:Y:S01]  /*10070*/  SHF.R.S32.HI R5, RZ, 0x1f, R4 ;  /* 0x0000001fff057819 */ /* 0x000fe20000011404 */
[----:B------:R-:W-:Y:S01]  /*10080*/  IMAD.U32 R6, RZ, RZ, UR5 ;  /* 0x00000005ff067e24 */ /* 0x000fe2000f8e00ff */
        /* <DEDUP_REMOVED lines=12> */
.L_x_1823:
[----:B------:R-:W-:Y:S05]  /*10150*/  BSYNC B1 ;  /* 0x0000000000017941 */ /* 0x000fea0003800000 */
.L_x_1822:
[----:B------:R-:W-:Y:S01]  /*10160*/  SEL R0, RZ, 0xffffffff, P1 ;  /* 0xffffffffff007807 */ /* 0x000fe20000800000 */
[----:B------:R-:W-:Y:S01]  /*10170*/  ULDC.64 UR10, c[0x0][0xae8] ;  /* 0x0002ba00000a7ab9 */ /* 0x000fe20000000a00 */
[----:B------:R-:W-:Y:S01]  /*10180*/  IMAD.SHL.U32 R13, R13, 0x2, RZ ;  /* 0x000000020d0d7824 */ /* 0x000fe200078e00ff */
[----:B------:R-:W-:Y:S01]  /*10190*/  UIMAD UR5, UR8, UR10, URZ ;  /* 0x0000000a080572a4 */ /* 0x000fe2000f8e023f */
[----:B------:R-:W-:Y:S01]  /*101a0*/  ISETP.GE.AND P1, PT, R189, UR12, PT ;  /* 0x0000000cbd007c0c */ /* 0x000fe2000bf26270 */
[----:B------:R-:W-:Y:S01]  /*101b0*/  IMAD.SHL.U32 R5, R0, 0x4, RZ ;  /* 0x0000000400057824 */ /* 0x000fe200078e00ff */
[----:B------:R-:W-:Y:S01]  /*101c0*/  UIMAD.WIDE.U32 UR6, UR39, UR10, URZ ;  /* 0x0000000a270672a5 */ /* 0x000fe2000f8e003f */
[----:B0-----:R-:W-:Y:S01]  /*101d0*/  @P0 IMAD.HI.U32 R0, R8, R9, RZ ;  /* 0x0000000908000227 */ /* 0x001fe200078e00ff */
[----:B------:R-:W-:Y:S01]  /*101e0*/  UIMAD UR5, UR39, UR11, UR5 ;  /* 0x0000000b270572a4 */ /* 0x000fe2000f8e0205 */
[----:B------:R-:W-:Y:S01]  /*101f0*/  LOP3.LUT R12, R13, 0x2, R12, 0xe2, !PT ;  /* 0x000000020d0c7812 */ /* 0x000fe200078ee20c */
[----:B------:R-:W-:Y:S01]  /*10200*/  BSSY B1, `(.L_x_1824) ;  /* 0x0000055000017945 */ /* 0x000fe20003800000 */
[----:B--2---:R-:W-:Y:S01]  /*10210*/  IMAD.MOV.U32 R3, RZ, RZ, R8 ;  /* 0x000000ffff037224 */ /* 0x004fe200078e0008 */
[----:B-1----:R-:W-:Y:S01]  /*10220*/  @P0 SHF.R.U32.HI R3, RZ, R11, R0 ;  /* 0x0000000bff030219 */ /* 0x002fe20000011600 */
[----:B------:R-:W-:Y:S01]  /*10230*/  ULDC.64 UR10, c[0x0][0xaf0] ;  /* 0x0002bc00000a7ab9 */ /* 0x000fe20000000a00 */
[----:B------:R-:W-:Y:S01]  /*10240*/  SEL R0, RZ, 0xffffffff, P1 ;  /* 0xffffffffff007807 */ /* 0x000fe20000800000 */
[----:B------:R-:W-:Y:S01]  /*10250*/  UIADD3 UR7, UR7, UR5, URZ ;  /* 0x0000000507077290 */ /* 0x000fe2000fffe03f */
[----:B------:R-:W-:Y:S01]  /*10260*/  LOP3.LUT R12, R5, 0x4, R12, 0xe2, !PT ;  /* 0x00000004050c7812 */ /* 0x000fe200078ee20c */
[----:B------:R-:W-:Y:S01]  /*10270*/  UIMAD UR5, UR9, UR10, URZ ;  /* 0x0000000a090572a4 */ /* 0x000fe2000f8e023f */
[----:B------:R-:W-:Y:S01]  /*10280*/  ISETP.GE.AND P1, PT, R188, UR12, PT ;  /* 0x0000000cbc007c0c */ /* 0x000fe2000bf26270 */
[----:B------:R-:W-:Y:S01]  /*10290*/  UIMAD.WIDE.U32 UR6, UR42, UR10, UR6 ;  /* 0x0000000a2a0672a5 */ /* 0x000fe2000f8e0006 */
[----:B------:R-:W-:Y:S01]  /*102a0*/  IMAD.SHL.U32 R5, R0, 0x8, RZ ;  /* 0x0000000800057824 */ /* 0x000fe200078e00ff */
[----:B------:R-:W-:Y:S01]  /*102b0*/  UIMAD UR5, UR42, UR11, UR5 ;  /* 0x0000000b2a0572a4 */ /* 0x000fe2000f8e0205 */
[--C-:B------:R-:W-:Y:S01]  /*102c0*/  SHF.R.S32.HI R0, RZ, 0x1f, R3.reuse ;  /* 0x0000001fff007819 */ /* 0x100fe20000011403 */
[----:B------:R-:W-:Y:S01]  /*102d0*/  IMAD.MOV R7, RZ, RZ, -R3 ;  /* 0x000000ffff077224 */ /* 0x000fe200078e0a03 */
[----:B------:R-:W-:Y:S01]  /*102e0*/  ISETP.GE.AND P0, PT, R187, UR12, PT ;  /* 0x0000000cbb007c0c */ /* 0x000fe2000bf06270 */
[----:B------:R-:W-:Y:S01]  /*102f0*/  UIADD3 UR5, UR7, UR5, URZ ;  /* 0x0000000507057290 */ /* 0x000fe2000fffe03f */
[----:B------:R-:W-:Y:S01]  /*10300*/  LOP3.LUT R12, R5, 0x8, R12, 0xe2, !PT ;  /* 0x00000008050c7812 */ /* 0x000fe200078ee20c */
[----:B------:R-:W-:Y:S01]  /*10310*/  IMAD.U32 R4, RZ, RZ, UR6 ;  /* 0x00000006ff047e24 */ /* 0x000fe2000f8e00ff */
[----:B------:R-:W-:Y:S01]  /*10320*/  SEL R6, RZ, 0xffffffff, P1 ;  /* 0xffffffffff067807 */ /* 0x000fe20000800000 */
[----:B------:R-:W-:Y:S01]  /*10330*/  IMAD.U32 R5, RZ, RZ, UR7 ;  /* 0x00000007ff057e24 */ /* 0x000fe2000f8e00ff */
[----:B------:R-:W-:Y:S01]  /*10340*/  ULDC.64 UR6, c[0x0][0xae0] ;  /* 0x0002b80000067ab9 */ /* 0x000fe20000000a00 */
[----:B------:R-:W-:Y:S01]  /*10350*/  IMAD R7, R10, R7, R8 ;  /* 0x000000070a077224 */ /* 0x000fe200078e0208 */
[----:B------:R-:W-:Y:S01]  /*10360*/  SEL R8, RZ, 0xffffffff, P0 ;  /* 0xffffffffff087807 */ /* 0x000fe20000000000 */
[----:B------:R-:W-:Y:S01]  /*10370*/  IMAD R0, R0, UR6, RZ ;  /* 0x0000000600007c24 */ /* 0x000fe2000f8e02ff */
[----:B------:R-:W-:Y:S01]  /*10380*/  ISETP.GE.AND P0, PT, R214, UR12, PT ;  /* 0x0000000cd6007c0c */ /* 0x000fe2000bf06270 */
[----:B------:R-:W-:Y:S01]  /*10390*/  IMAD.U32 R5, RZ, RZ, UR5 ;  /* 0x00000005ff057e24 */ /* 0x000fe2000f8e00ff */
[----:B------:R-:W-:Y:S01]  /*103a0*/  ULDC UR5, c[0x0][0xa88] ;  /* 0x0002a20000057ab9 */ /* 0x000fe20000000800 */
[----:B------:R-:W-:Y:S01]  /*103b0*/  IMAD.SHL.U32 R11, R6, 0x10, RZ ;  /* 0x00000010060b7824 */ /* 0x000fe200078e00ff */
[----:B------:R-:W-:Y:S01]  /*103c0*/  ISETP.GE.AND P2, PT, R213, UR12, PT ;  /* 0x0000000cd5007c0c */ /* 0x000fe2000bf46270 */
[C---:B------:R-:W-:Y:S01]  /*103d0*/  IMAD R9, R3.reuse, UR7, R0 ;  /* 0x0000000703097c24 */ /* 0x040fe2000f8e0200 */
[----:B------:R-:W-:Y:S01]  /*103e0*/  SHF.R.S32.HI R0, RZ, 0x1f, R7 ;  /* 0x0000001fff007819 */ /* 0x000fe20000011407 */
[----:B------:R-:W-:Y:S01]  /*103f0*/  IMAD.WIDE.U32 R4, R3, UR6, R4 ;  /* 0x0000000603047c25 */ /* 0x000fe2000f8e0004 */
[----:B------:R-:W-:Y:S01]  /*10400*/  ULDC.64 UR6, c[0x0][0xad8] ;  /* 0x0002b60000067ab9 */ /* 0x000fe20000000a00 */
[----:B------:R-:W-:-:S02]  /*10410*/  LOP3.LUT R12, R11, 0x10, R12, 0xe2, !PT ;  /* 0x000000100b0c7812 */ /* 0x000fc400078ee20c */
[----:B------:R-:W-:Y:S02]  /*10420*/  IMAD.SHL.U32 R3, R8, 0x20, RZ ;  /* 0x0000002008037824 */ /* 0x000fe400078e00ff */
[----:B------:R-:W-:Y:S02]  /*10430*/  IMAD R0, R0, UR6, RZ ;  /* 0x0000000600007c24 */ /* 0x000fe4000f8e02ff */
[----:B------:R-:W-:Y:S01]  /*10440*/  IMAD.IADD R5, R5, 0x1, R9 ;  /* 0x0000000105057824 */ /* 0x000fe200078e0209 */
[----:B------:R-:W-:Y:S01]  /*10450*/  LOP3.LUT R12, R3, 0x20, R12, 0xe2, !PT ;  /* 0x00000020030c7812 */ /* 0x000fe200078ee20c */
[----:B------:R-:W-:Y:S02]  /*10460*/  VIADD R26, R211, UR40 ;  /* 0x00000028d31a7c36 */ /* 0x000fe40008000000 */
[----:B------:R-:W-:Y:S02]  /*10470*/  IMAD R25, R10, UR5, RZ ;  /* 0x000000050a197c24 */ /* 0x000fe4000f8e02ff */
[C---:B------:R-:W-:Y:S01]  /*10480*/  IMAD R3, R7.reuse, UR7, R0 ;  /* 0x0000000707037c24 */ /* 0x040fe2000f8e0200 */
[----:B------:R-:W-:Y:S01]  /*10490*/  SEL R0, RZ, 0x80, P2 ;  /* 0x00000080ff007807 */ /* 0x000fe20001000000 */
[----:B------:R-:W-:Y:S01]  /*104a0*/  IMAD.WIDE.U32 R4, R7, UR6, R4 ;  /* 0x0000000607047c25 */ /* 0x000fe2000f8e0004 */
[----:B------:R-:W-:Y:S01]  /*104b0*/  SEL R7, RZ, 0x40, P0 ;  /* 0x00000040ff077807 */ /* 0x000fe20000000000 */
[----:B------:R-:W-:Y:S01]  /*104c0*/  ULDC.64 UR6, c[0x0][0xa80] ;  /* 0x0002a00000067ab9 */ /* 0x000fe20000000a00 */
[----:B------:R-:W-:Y:S01]  /*104d0*/  ISETP.GE.AND P0, PT, R26, R25, PT ;  /* 0x000000191a00720c */ /* 0x000fe20003f06270 */
[----:B------:R-:W-:Y:S01]  /*104e0*/  IMAD.IADD R3, R5, 0x1, R3 ;  /* 0x0000000105037824 */ /* 0x000fe200078e0203 */
[----:B------:R-:W-:-:S02]  /*104f0*/  LEA R20, P1, R4, UR6, 0x1 ;  /* 0x0000000604147c11 */ /* 0x000fc4000f8208ff */
[----:B------:R-:W-:Y:S02]  /*10500*/  LOP3.LUT R21, R12, R7, RZ, 0xfc, !PT ;  /* 0x000000070c157212 */ /* 0x000fe400078efcff */
[----:B------:R-:W-:Y:S01]  /*10510*/  LEA.HI.X R3, R4, UR7, R3, 0x1, P1 ;  /* 0x0000000704037c11 */ /* 0x000fe200088f0c03 */
[----:B------:R0:W1:Y:S01]  /*10520*/  SHFL.IDX PT, R6, R20, RZ, 0x181f ;  /* 0x00181fff14067589 */ /* 0x00006200000e0000 */
[----:B------:R-:W-:-:S03]  /*10530*/  LOP3.LUT R24, R21, R0, RZ, 0xfc, !PT ;  /* 0x0000000015187212 */ /* 0x000fc600078efcff */
        /* <DEDUP_REMOVED lines=33> */
.L_x_1825:
[----:B------:R-:W-:Y:S05]  /*10750*/  BSYNC B1 ;  /* 0x0000000000017941 */ /* 0x000fea0003800000 */
.L_x_1824:
        /* <DEDUP_REMOVED lines=26> */
[-C--:B0-----:R-:W-:Y:S02]  /*10900*/  @P1 LEA R20, P4, R214, R6.reuse, 0x1 ;  /* 0x00000006d6141211 */ /* 0x081fe400078808ff */
        /* <DEDUP_REMOVED lines=9> */
.L_x_1821:
[----:B------:R-:W-:Y:S05]  /*109a0*/  BSYNC B0 ;  /* 0x0000000000007941 */ /* 0x000fea0003800000 */
.L_x_1816:
[----:B------:R-:W-:Y:S02]  /*109b0*/  ULDC UR5, c[0x0][0xc38] ;  /* 0x00030e0000057ab9 */ /* 0x000fe40000000800 */
[----:B------:R-:W-:-:S06]  /*109c0*/  UISETP.GE.AND UP0, UPT, UR4, UR5, UPT ;  /* 0x000000050400728c */ /* 0x000fcc000bf06270 */
[----:B------:R-:W-:-:S13]  /*109d0*/  PLOP3.LUT P0, PT, PT, PT, UP0, 0x80, 0x0 ;  /* 0x000000000000781c */ /* 0x000fda0003f0f008 */
[----:B------:R-:W-:Y:S05]  /*109e0*/  @!P0 BRA `(.L_x_1826) ;  /* 0xffffff0400848947 */ /* 0x000fea000383ffff */
[----:B------:R-:W-:Y:S05]  /*109f0*/  EXIT ;  /* 0x000000000000794d */ /* 0x000fea0003800000 */
.L_x_1720:
[----:B------:R-:W-:-:S08]  /*10a00*/  NOP ;  /* 0x0000000000007918 */ /* 0x000fd00000000000 */
[----:B------:R-:W0:-:S00]  /*10a10*/  USETMAXREG.DEALLOC.CTAPOOL 0x18 ;  /* 0x00000018000079c8 */ /* 0x000e0000080e0500 */
[----:B0-----:R-:W-:-:S06]  /*10a20*/  LOP3.LUT R2, R2, 0x3, RZ, 0xc0, !PT ;  /* 0x0000000302027812 */ /* 0x001fcc00078ec0ff */
[----:B------:R-:W0:Y:S01]  /*10a30*/  S2UR UR6, SR_CTAID.X ;  /* 0x00000000000679c3 */ /* 0x000e220000002500 */
[----:B------:R-:W-:Y:S01]  /*10a40*/  IMAD.MOV.U32 R18, RZ, RZ, RZ ;  /* 0x000000ffff127224 */ /* 0x000fe200078e00ff */
[----:B------:R-:W1:Y:S02]  /*10a50*/  SHFL.IDX PT, R2, R2, RZ, 0x1f ;  /* 0x00001fff02027589 */ /* 0x000e6400000e0000 */
[----:B-1----:R-:W-:-:S04]  /*10a60*/  ISETP.NE.AND P0, PT, R2, RZ, PT ;  /* 0x000000ff0200720c */ /* 0x002fc80003f05270 */
[----:B------:R-:W0:Y:S01]  /*10a70*/  LDC R2, c[0x0][0xc38] ;  /* 0x00030e00ff027b82 */ /* 0x000e220000000800 */
[----:B------:R-:W-:-:S05]  /*10a80*/  P2R R3, PR, RZ, 0x1 ;  /* 0x00000001ff037803 */ /* 0x000fca0000000000 */
[----:B------:R1:W-:Y:S03]  /*10a90*/  STL [R1+0x20], R3 ;  /* 0x0000200301007387 */ /* 0x0003e60000100800 */
[----:B------:R-:W-:Y:S06]  /*10aa0*/  @P0 BAR.ARV 0x4, 0x180 ;  /* 0x0106000000000b1d */ /* 0x000fec0000002000 */
[----:B------:R1:W-:Y:S01]  /*10ab0*/  STL [R1+0x18], RZ ;  /* 0x000018ff01007387 */ /* 0x0003e20000100800 */
[----:B0-----:R-:W-:Y:S01]  /*10ac0*/  ISETP.LE.AND P0, PT, R2, UR6, PT ;  /* 0x0000000602007c0c */ /* 0x001fe2000bf03270 */
[----:B------:R-:W-:-:S05]  /*10ad0*/  IMAD.MOV.U32 R2, RZ, RZ, 0x1 ;  /* 0x00000001ff027424 */ /* 0x000fca00078e00ff */
[----:B------:R1:W-:Y:S07]  /*10ae0*/  STL [R1], R2 ;  /* 0x0000000201007387 */ /* 0x0003ee0000100800 */
[----:B------:R-:W-:Y:S05]  /*10af0*/  @P0 BRA `(.L_x_1827) ;  /* 0x0000005000d80947 */ /* 0x000fea0003800000 */
[----:B------:R-:W0:Y:S01]  /*10b00*/  S2UR UR5, SR_CgaCtaId ;  /* 0x00000000000579c3 */ /* 0x000e220000008800 */
[C---:B-1----:R-:W-:Y:S01]  /*10b10*/  IMAD.SHL.U32 R2, R0.reuse, 0x8, RZ ;  /* 0x0000000800027824 */ /* 0x042fe200078e00ff */
[----:B------:R-:W-:Y:S01]  /*10b20*/  LOP3.LUT R5, R0, 0x7f, RZ, 0xc0, !PT ;  /* 0x0000007f00057812 */ /* 0x000fe200078ec0ff */
[----:B------:R-:W-:Y:S01]  /*10b30*/  UMOV UR4, 0x400 ;  /* 0x0000040000047882 */ /* 0x000fe20000000000 */
[----:B------:R-:W-:Y:S01]  /*10b40*/  IMAD.MOV.U32 R18, RZ, RZ, RZ ;  /* 0x000000ffff127224 */ /* 0x000fe200078e00ff */
[----:B------:R-:W-:Y:S01]  /*10b50*/  ULDC UR42, c[0x0][0xc] ;  /* 0x00000300002a7ab9 */ /* 0x000fe20000000800 */
[----:B------:R-:W-:Y:S01]  /*10b60*/  LOP3.LUT R3, R2, 0x1f8, RZ, 0xc0, !PT ;  /* 0x000001f802037812 */ /* 0x000fe200078ec0ff */
[----:B------:R-:W-:Y:S01]  /*10b70*/  IMAD.U32 R2, RZ, RZ, UR6 ;  /* 0x00000006ff027e24 */ /* 0x000fe2000f8e00ff */
[----:B------:R-:W-:Y:S02]  /*10b80*/  ULDC.64 UR44, c[0x0][0x198] ;  /* 0x00006600002c7ab9 */ /* 0x000fe40000000a00 */
[----:B------:R-:W-:Y:S01]  /*10b90*/  LOP3.LUT R4, R3, 0x38, R0, 0x78, !PT ;  /* 0x0000003803047812 */ /* 0x000fe200078e7800 */
[----:B------:R-:W-:Y:S01]  /*10ba0*/  IMAD.SHL.U32 R3, R5, 0x8, RZ ;  /* 0x0000000805037824 */ /* 0x000fe200078e00ff */
[----:B------:R-:W-:-:S04]  /*10bb0*/  SHF.R.U32.HI R5, RZ, 0x3, R5 ;  /* 0x00000003ff057819 */ /* 0x000fc80000011605 */
[----:B------:R-:W-:Y:S01]  /*10bc0*/  LOP3.LUT R4, R4, 0x200, R3, 0xf8, !PT ;  /* 0x0000020004047812 */ /* 0x000fe200078ef803 */
[----:B------:R-:W-:-:S05]  /*10bd0*/  IMAD.SHL.U32 R3, R0, 0x10, RZ ;  /* 0x0000001000037824 */ /* 0x000fca00078e00ff */
[----:B------:R-:W-:Y:S01]  /*10be0*/  LOP3.LUT R0, R5, 0x70, R3, 0xf8, !PT ;  /* 0x0000007005007812 */ /* 0x000fe200078ef803 */
[----:B------:R-:W-:Y:S01]  /*10bf0*/  IMAD.MOV.U32 R0, RZ, RZ, 0x1 ;  /* 0x00000001ff007424 */ /* 0x000fe200078e00ff */
[----:B0-----:R-:W-:-:S06]  /*10c00*/  ULEA UR4, UR5, UR4, 0x18 ;  /* 0x0000000405047291 */ /* 0x001fcc000f8ec03f */
[----:B------:R-:W-:-:S04]  /*10c10*/  IMAD.U32 R17, RZ, RZ, UR4 ;  /* 0x00000004ff117e24 */ /* 0x000fc8000f8e00ff */
[----:B------:R-:W-:-:S05]  /*10c20*/  IMAD R3, R4, 0x2, R17 ;  /* 0x0000000204037824 */ /* 0x000fca00078e0211 */
[----:B------:R0:W-:Y:S04]  /*10c30*/  STL [R1+0x1c], R3 ;  /* 0x00001c0301007387 */ /* 0x0001e80000100800 */
[----:B------:R0:W-:Y:S04]  /*10c40*/  STL [R1+0x10], R2 ;  /* 0x0000100201007387 */ /* 0x0001e80000100800 */
[----:B------:R0:W-:Y:S04]  /*10c50*/  STL [R1+0x18], RZ ;  /* 0x000018ff01007387 */ /* 0x0001e80000100800 */
[----:B------:R0:W-:Y:S02]  /*10c60*/  STL [R1], R0 ;  /* 0x0000000001007387 */ /* 0x0001e40000100800 */
.L_x_1939:
[----:B0-2---:R-:W2:Y:S01]  /*10c70*/  LDL R0, [R1+0x10] ;  /* 0x0000100001007983 */ /* 0x005ea20000100800 */
[----:B------:R-:W-:Y:S02]  /*10c80*/  ULDC UR8, c[0x0][0xc60] ;  /* 0x0003180000087ab9 */ /* 0x000fe40000000800 */
[----:B------:R-:W-:-:S11]  /*10c90*/  UISETP.NE.AND UP0, UPT, UR8, 0x1, UPT ;  /* 0x000000010800788c */ /* 0x000fd6000bf05270 */
[----:B------:R-:W-:Y:S01]  /*10ca0*/  @UP0 ULDC UR4, c[0x0][0xc64] ;  /* 0x0003190000040ab9 */ /* 0x000fe20000000800 */
[----:B------:R-:W-:Y:S01]  /*10cb0*/  @UP0 ULDC UR9, c[0x0][0xc68] ;  /* 0x00031a0000090ab9 */ /* 0x000fe20000000800 */
[C---:B--2---:R-:W-:Y:S02]  /*10cc0*/  R2UR UR7, R0.reuse ;  /* 0x00000000000772ca */ /* 0x044fe400000e0000 */
[----:B------:R-:W-:-:S11]  /*10cd0*/  R2UR UR6, R0 ;  /* 0x00000000000672ca */ /* 0x000fd600000e0000 */
[----:B------:R-:W-:-:S04]  /*10ce0*/  UIMAD.WIDE.U32 UR4, UR7, UR4, URZ ;  /* 0x00000004070472a5 */ /* 0x000fc8000f8e003f */
[----:B------:R-:W-:-:S03]  /*10cf0*/  @UP0 USHF.R.U32.HI UR7, URZ, UR9, UR5 ;  /* 0x000000093f070299 */ /* 0x000fc60008011605 */
[----:B------:R-:W-:Y:S02]  /*10d00*/  ULDC UR4, c[0x0][0xc78] ;  /* 0x00031e0000047ab9 */ /* 0x000fe40000000800 */
[----:B------:R-:W-:Y:S02]  /*10d10*/  UISETP.GE.AND UP0, UPT, UR7, UR4, UPT ;  /* 0x000000040700728c */ /* 0x000fe4000bf06270 */
[----:B------:R-:W-:-:S04]  /*10d20*/  UIADD3 UR4, -UR7, URZ, URZ ;  /* 0x0000003f07047290 */ /* 0x000fc8000fffe13f */
[----:B------:R-:W-:Y:S01]  /*10d30*/  PLOP3.LUT P0, PT, PT, PT, UP0, 0x80, 0x0 ;  /* 0x000000000000781c */ /* 0x000fe20003f0f008 */
[----:B------:R-:W-:-:S12]  /*10d40*/  UIMAD UR8, UR8, UR4, UR6 ;  /* 0x00000004080872a4 */ /* 0x000fd8000f8e0206 */
[----:B-1----:R-:W-:Y:S05]  /*10d50*/  @!P0 BRA `(.L_x_1828) ;  /* 0x0000000000208947 */ /* 0x002fea0003800000 */
        /* <DEDUP_REMOVED lines=8> */
.L_x_1828:
[----:B------:R-:W-:Y:S01]  /*10de0*/  ULDC UR9, c[0x0][0xc54] ;  /* 0x0003150000097ab9 */ /* 0x000fe20000000800 */
[----:B------:R-:W-:Y:S01]  /*10df0*/  UMOV UR6, UR8 ;  /* 0x0000000800067c82 */ /* 0x000fe20008000000 */
[----:B------:R-:W-:-:S11]  /*10e00*/  UISETP.NE.AND UP0, UPT, UR9, 0x1, UPT ;  /* 0x000000010900788c */ /* 0x000fd6000bf05270 */
[----:B------:R-:W-:Y:S02]  /*10e10*/  @UP0 ULDC.64 UR10, c[0x0][0xc58] ;  /* 0x00031600000a0ab9 */ /* 0x000fe40000000a00 */
[----:B------:R-:W-:-:S04]  /*10e20*/  UIMAD.WIDE.U32 UR4, UR8, UR10, URZ ;  /* 0x0000000a080472a5 */ /* 0x000fc8000f8e003f */
[----:B------:R-:W-:-:S04]  /*10e30*/  @UP0 USHF.R.U32.HI UR6, URZ, UR11, UR5 ;  /* 0x0000000b3f060299 */ /* 0x000fc80008011605 */
[----:B------:R-:W-:-:S12]  /*10e40*/  UIMAD UR4, UR6, UR9, URZ ;  /* 0x00000009060472a4 */ /* 0x000fd8000f8e023f */
.L_x_1829:
[----:B------:R-:W-:Y:S02]  /*10e50*/  UIADD3 UR4, UR8, -UR4, URZ ;  /* 0x8000000408047290 */ /* 0x000fe4000fffe03f */
[----:B------:R-:W-:Y:S01]  /*10e60*/  ULOP3.LUT UR5, URZ, UR6, URZ, 0x33, !UPT ;  /* 0x000000063f057292 */ /* 0x000fe2000f8e333f */
[----:B------:R-:W-:Y:S01]  /*10e70*/  ULDC UR14, c[0x0][0xc48] ;  /* 0x00031200000e7ab9 */ /* 0x000fe20000000800 */
[----:B------:R-:W-:Y:S01]  /*10e80*/  ULDC UR8, c[0x0][0x448] ;  /* 0x0001120000087ab9 */ /* 0x000fe20000000800 */
[----:B------:R-:W-:Y:S01]  /*10e90*/  ULDC UR40, c[0x0][0xc3c] ;  /* 0x00030f0000287ab9 */ /* 0x000fe20000000800 */
[----:B------:R-:W-:Y:S02]  /*10ea0*/  UISETP.NE.AND UP1, UPT, UR14, 0x1, UPT ;  /* 0x000000010e00788c */ /* 0x000fe4000bf25270 */
[----:B------:R-:W-:Y:S02]  /*10eb0*/  UISETP.NE.AND UP2, UPT, UR8, 0x1, UPT ;  /* 0x000000010800788c */ /* 0x000fe4000bf45270 */
[----:B------:R-:W-:Y:S01]  /*10ec0*/  UIADD3 UR40, UR5, UR40, URZ ;  /* 0x0000002805287290 */ /* 0x000fe2000fffe03f */
[----:B------:R-:W-:Y:S01]  /*10ed0*/  ULDC.64 UR10, c[0x0][0x418] ;  /* 0x00010600000a7ab9 */ /* 0x000fe20000000a00 */
[----:B------:R-:W-:Y:S01]  /*10ee0*/  ULDC UR13, c[0x0][0xc54] ;  /* 0x00031500000d7ab9 */ /* 0x000fe20000000800 */
[----:B------:R-:W-:-:S02]  /*10ef0*/  UISETP.NE.U32.AND UP0, UPT, UR10, URZ, UPT ;  /* 0x0000003f0a00728c */ /* 0x000fc4000bf05070 */
[----:B------:R-:W-:Y:S02]  /*10f00*/  UIMAD UR13, UR7, UR13, UR4 ;  /* 0x0000000d070d72a4 */ /* 0x000fe4000f8e0204 */
[----:B------:R-:W-:Y:S01]  /*10f10*/  USHF.L.U32 UR40, UR40, 0x6, URZ ;  /* 0x0000000628287899 */ /* 0x000fe2000800063f */
[----:B------:R-:W-:Y:S01]  /*10f20*/  ULDC.64 UR4, c[0x0][0x9e0] ;  /* 0x0002780000047ab9 */ /* 0x000fe20000000a00 */
[----:B------:R-:W-:Y:S02]  /*10f30*/  UISETP.NE.AND.EX UP0, UPT, UR11, URZ, UPT, UP0 ;  /* 0x0000003f0b00728c */ /* 0x000fe4000bf05300 */
[----:B------:R-:W-:Y:S02]  /*10f40*/  UISETP.GE.AND UP3, UPT, UR5, 0x1, UPT ;  /* 0x000000010500788c */ /* 0x000fe4000bf66270 */
[----:B------:R-:W-:Y:S01]  /*10f50*/  UIADD3 UR12, UR40, 0x3f, URZ ;  /* 0x0000003f280c7890 */ /* 0x000fe2000fffe03f */
[----:B------:R-:W-:Y:S01]  /*10f60*/  ULDC UR10, c[0x0][0x424] ;  /* 0x00010900000a7ab9 */ /* 0x000fe20000000800 */
[----:B------:R-:W-:Y:S01]  /*10f70*/  ULDC UR6, c[0x0][0x288] ;  /* 0x0000a20000067ab9 */ /* 0x000fe20000000800 */
[----:B------:R-:W-:Y:S01]  /*10f80*/  @UP1 ULDC UR8, c[0x0][0xc4c] ;  /* 0x0003130000081ab9 */ /* 0x000fe20000000800 */
[----:B------:R-:W-:Y:S01]  /*10f90*/  @UP2 ULDC UR11, c[0x0][0x44c] ;  /* 0x00011300000b2ab9 */ /* 0x000fe20000000800 */
[----:B------:R-:W-:Y:S01]  /*10fa0*/  USEL UR15, UR10, 0x1, UP0 ;  /* 0x000000010a0f7887 */ /* 0x000fe20008000000 */
[----:B------:R-:W-:Y:S01]  /*10fb0*/  PLOP3.LUT P1, PT, PT, PT, UP3, 0x80, 0x0 ;  /* 0x000000000000781c */ /* 0x000fe20003f2f038 */
[----:B------:R-:W-:-:S02]  /*10fc0*/  UIADD3 UR16, -UR6, 0x1, URZ ;  /* 0x0000000106107890 */ /* 0x000fc4000fffe13f */
[----:B------:R-:W-:Y:S02]  /*10fd0*/  UIMAD.WIDE.U32 UR8, UR13, UR8, URZ ;  /* 0x000000080d0872a5 */ /* 0x000fe4000f8e003f */
[----:B------:R-:W-:Y:S01]  /*10fe0*/  UIMAD.WIDE.U32 UR10, UR12, UR11, URZ ;  /* 0x0000000b0c0a72a5 */ /* 0x000fe2000f8e003f */
[----:B------:R-:W-:Y:S01]  /*10ff0*/  ULDC UR7, c[0x0][0x2f0] ;  /* 0x0000bc0000077ab9 */ /* 0x000fe20000000800 */
[----:B------:R-:W-:Y:S01]  /*11000*/  @UP1 ULDC UR17, c[0x0][0xc50] ;  /* 0x0003140000111ab9 */ /* 0x000fe20000000800 */
[----:B------:R-:W-:Y:S01]  /*11010*/  @UP2 ULDC UR18, c[0x0][0x450] ;  /* 0x0001140000122ab9 */ /* 0x000fe20000000800 */
[----:B------:R-:W-:Y:S01]  /*11020*/  UMOV UR43, UR13 ;  /* 0x0000000d002b7c82 */ /* 0x000fe20008000000 */
[----:B------:R-:W-:Y:S02]  /*11030*/  UIMAD UR16, UR15, UR7, UR16 ;  /* 0x000000070f1072a4 */ /* 0x000fe4000f8e0210 */
[----:B------:R-:W-:Y:S02]  /*11040*/  @UP1 USHF.R.U32.HI UR43, URZ, UR17, UR9 ;  /* 0x000000113f2b1299 */ /* 0x000fe40008011609 */
[----:B------:R-:W-:-:S02]  /*11050*/  @UP2 USHF.R.U32.HI UR12, URZ, UR18, UR11 ;  /* 0x000000123f0c2299 */ /* 0x000fc4000801160b */
[----:B------:R-:W-:Y:S02]  /*11060*/  UIADD3 UR36, -UR43, URZ, URZ ;  /* 0x0000003f2b247290 */ /* 0x000fe4000fffe13f */
[----:B------:R-:W-:Y:S02]  /*11070*/  UIADD3 UR12, UR16, UR12, URZ ;  /* 0x0000000c100c7290 */ /* 0x000fe4000fffe03f */
[----:B------:R-:W-:Y:S02]  /*11080*/  UIMAD UR36, UR14, UR36, UR13 ;  /* 0x000000240e2472a4 */ /* 0x000fe4000f8e020d */
        /* <DEDUP_REMOVED lines=12> */
.L_x_1831:
[----:B------:R-:W-:-:S11]  /*11150*/  UISETP.NE.AND UP0, UPT, UR5, 0x1, UPT ;  /* 0x000000010500788c */ /* 0x000fd6000bf05270 */
[----:B------:R-:W-:Y:S02]  /*11160*/  @UP0 ULDC.64 UR12, c[0x0][0x9e8] ;  /* 0x00027a00000c0ab9 */ /* 0x000fe40000000a00 */
[----:B------:R-:W-:-:S04]  /*11170*/  UIMAD.WIDE.U32 UR8, UR10, UR12, URZ ;  /* 0x0000000c0a0872a5 */ /* 0x000fc8000f8e003f */
[----:B------:R-:W-:-:S12]  /*11180*/  @UP0 USHF.R.U32.HI UR10, URZ, UR13, UR9 ;  /* 0x0000000d3f0a0299 */ /* 0x000fd80008011609 */
.L_x_1832:
[----:B------:R-:W-:-:S04]  /*11190*/  UIMAD UR10, UR10, UR5, UR5 ;  /* 0x000000050a0a72a4 */ /* 0x000fc8000f8e0205 */
[----:B------:R-:W-:-:S04]  /*111a0*/  UISETP.LT.AND UP0, UPT, UR4, UR10, UPT ;  /* 0x0000000a0400728c */ /* 0x000fc8000bf01270 */
[----:B------:R-:W-:-:S12]  /*111b0*/  USEL UR4, UR4, UR10, UP0 ;  /* 0x0000000a04047287 */ /* 0x000fd80008000000 */
.L_x_1830:
[----:B------:R-:W-:Y:S02]  /*111c0*/  UIMAD UR12, UR15, UR7, 0x3f ;  /* 0x0000003f0f0c74a4 */ /* 0x000fe4000f8e0207 */
[----:B------:R-:W-:Y:S02]  /*111d0*/  UIADD3 UR4, UR4, 0x3f, URZ ;  /* 0x0000003f04047890 */ /* 0x000fe4000fffe03f */
[----:B------:R-:W-:Y:S02]  /*111e0*/  USHF.R.S32.HI UR13, URZ, 0x1f, UR12 ;  /* 0x0000001f3f0d7899 */ /* 0x000fe4000801140c */
[----:B------:R-:W-:Y:S01]  /*111f0*/  USHF.R.S32.HI UR10, URZ, 0x1f, UR4 ;  /* 0x0000001f3f0a7899 */ /* 0x000fe20008011404 */
[----:B------:R-:W-:Y:S01]  /*11200*/  @UP2 ULDC UR8, c[0x0][0x44c] ;  /* 0x0001130000082ab9 */ /* 0x000fe20000000800 */
[----:B------:R-:W-:Y:S02]  /*11210*/  ULEA.HI UR13, UR13, UR12, URZ, 0x6 ;  /* 0x0000000c0d0d7291 */ /* 0x000fe4000f8f303f */
[----:B------:R-:W-:-:S02]  /*11220*/  UIMAD.WIDE.U32 UR8, UR40, UR8, URZ ;  /* 0x00000008280872a5 */ /* 0x000fc4000f8e003f */
[----:B------:R-:W-:Y:S01]  /*11230*/  ULEA.HI UR10, UR10, UR4, URZ, 0x6 ;  /* 0x000000040a0a7291 */ /* 0x000fe2000f8f303f */
[----:B------:R-:W-:Y:S01]  /*11240*/  @UP2 ULDC UR14, c[0x0][0x450] ;  /* 0x00011400000e2ab9 */ /* 0x000fe20000000800 */
[----:B------:R-:W-:Y:S01]  /*11250*/  UMOV UR11, UR40 ;  /* 0x00000028000b7c82 */ /* 0x000fe20008000000 */
[----:B------:R-:W-:Y:S02]  /*11260*/  UIMAD UR4, UR15, UR7, -UR6 ;  /* 0x000000070f0472a4 */ /* 0x000fe4000f8e0a06 */
[----:B------:R-:W-:Y:S02]  /*11270*/  USHF.R.S32.HI UR13, URZ, 0x6, UR13 ;  /* 0x000000063f0d7899 */ /* 0x000fe4000801140d */
[----:B------:R-:W-:Y:S02]  /*11280*/  USHF.R.S32.HI UR10, URZ, 0x6, UR10 ;  /* 0x000000063f0a7899 */ /* 0x000fe4000801140a */
[----:B------:R-:W-:Y:S02]  /*11290*/  @UP2 USHF.R.U32.HI UR11, URZ, UR14, UR9 ;  /* 0x0000000e3f0b2299 */ /* 0x000fe40008011609 */
[----:B------:R-:W-:-:S02]  /*112a0*/  UISETP.LT.AND UP0, UPT, UR13, UR10, UPT ;  /* 0x0000000a0d00728c */ /* 0x000fc4000bf01270 */
[----:B------:R-:W-:Y:S01]  /*112b0*/  UIADD3 UR4, UR4, UR11, URZ ;  /* 0x0000000b04047290 */ /* 0x000fe2000fffe03f */
[----:B------:R-:W-:Y:S01]  /*112c0*/  ULDC UR8, c[0x0][0x9dc] ;  /* 0x0002770000087ab9 */ /* 0x000fe20000000800 */
[----:B------:R-:W-:Y:S02]  /*112d0*/  USEL UR39, UR13, UR10, UP0 ;  /* 0x0000000a0d277287 */ /* 0x000fe40008000000 */
[----:B------:R-:W-:Y:S01]  /*112e0*/  UIADD3 UR8, UR4, -UR8, URZ ;  /* 0x8000000804087290 */ /* 0x000fe2000fffe03f */
[----:B------:R-:W-:Y:S11]  /*112f0*/  @!P1 BRA `(.L_x_1833) ;  /* 0x0000000000449947 */ /* 0x000ff60003800000 */
        /* <DEDUP_REMOVED lines=10> */
.L_x_1834:
[----:B------:R-:W-:-:S11]  /*113a0*/  UISETP.NE.AND UP0, UPT, UR5, 0x1, UPT ;  /* 0x000000010500788c */ /* 0x000fd6000bf05270 */
[----:B------:R-:W-:Y:S02]  /*113b0*/  @UP0 ULDC.64 UR10, c[0x0][0x9e8] ;  /* 0x00027a00000a0ab9 */ /* 0x000fe40000000a00 */
[----:B------:R-:W-:-:S04]  /*113c0*/  UIMAD.WIDE.U32 UR6, UR4, UR10, URZ ;  /* 0x0000000a040672a5 */ /* 0x000fc8000f8e003f */
[----:B------:R-:W-:-:S12]  /*113d0*/  @UP0 USHF.R.U32.HI UR4, URZ, UR11, UR7 ;  /* 0x0000000b3f040299 */ /* 0x000fd80008011607 */
.L_x_1835:
[----:B------:R-:W-:-:S04]  /*113e0*/  UIMAD UR4, UR4, UR5, URZ ;  /* 0x00000005040472a4 */ /* 0x000fc8000f8e023f */
[----:B------:R-:W-:-:S04]  /*113f0*/  UISETP.LT.AND UP0, UPT, UR8, UR4, UPT ;  /* 0x000000040800728c */ /* 0x000fc8000bf01270 */
[----:B------:R-:W-:-:S12]  /*11400*/  USEL UR8, UR8, UR4, !UP0 ;  /* 0x0000000408087287 */ /* 0x000fd8000c000000 */
.L_x_1833:
[----:B------:R-:W-:Y:S01]  /*11410*/  USHF.R.S32.HI UR4, URZ, 0x1f, UR8 ;  /* 0x0000001f3f047899 */ /* 0x000fe20008011408 */
[----:B------:R-:W-:Y:S03]  /*11420*/  BSSY B7, `(.L_x_1836) ;  /* 0x0000486000077945 */ /* 0x000fe60003800000 */
[----:B------:R-:W-:-:S04]  /*11430*/  ULEA.HI UR4, UR4, UR8, URZ, 0x6 ;  /* 0x0000000804047291 */ /* 0x000fc8000f8f303f */
[----:B------:R-:W-:-:S04]  /*11440*/  USHF.R.S32.HI UR4, URZ, 0x6, UR4 ;  /* 0x000000063f047899 */ /* 0x000fc80008011404 */
[----:B------:R-:W-:-:S04]  /*11450*/  UISETP.LT.AND UP0, UPT, URZ, UR4, UPT ;  /* 0x000000043f00728c */ /* 0x000fc8000bf01270 */
[----:B------:R-:W-:-:S04]  /*11460*/  USEL UR38, URZ, UR4, !UP0 ;  /* 0x000000043f267287 */ /* 0x000fc8000c000000 */
[----:B------:R-:W-:-:S06]  /*11470*/  UISETP.GT.AND UP0, UPT, UR39, UR38, UPT ;  /* 0x000000262700728c */ /* 0x000fcc000bf04270 */
[----:B------:R-:W-:-:S13]  /*11480*/  PLOP3.LUT P0, PT, PT, PT, UP0, 0x80, 0x0 ;  /* 0x000000000000781c */ /* 0x000fda0003f0f008 */
        /* <DEDUP_REMOVED lines=11> */
[----:B-1----:R-:W2:Y:S01]  /*11540*/  @P0 ATOMG.E.ADD.STRONG.GPU PT, R3, desc[UR46][R2.64], R5 ;  /* 0x00000005020309a8 */ /* 0x002ea200081ee1ee */
[----:B------:R-:W0:Y:S02]  /*11550*/  S2R R4, SR_LTMASK ;  /* 0x0000000000047919 */ /* 0x000e240000003900 */
[----:B0-----:R-:W-:-:S04]  /*11560*/  LOP3.LUT R4, R4, UR4, RZ, 0xc0, !PT ;  /* 0x0000000404047c12 */ /* 0x001fc8000f8ec0ff */
[----:B------:R-:W0:Y:S01]  /*11570*/  POPC R7, R4 ;  /* 0x0000000400077309 */ /* 0x000e220000000000 */
[----:B--2---:R-:W0:Y:S02]  /*11580*/  SHFL.IDX PT, R0, R3, R0, 0x1f ;  /* 0x00001f0003007589 */ /* 0x004e2400000e0000 */
[----:B0-----:R-:W-:-:S05]  /*11590*/  IADD3 R0, R0, UR42, R7 ;  /* 0x0000002a00007c10 */ /* 0x001fca000fffe007 */
[----:B------:R0:W-:Y:S01]  /*115a0*/  STL [R1+0x10], R0 ;  /* 0x0000100001007387 */ /* 0x0001e20000100800 */
[----:B------:R-:W-:Y:S05]  /*115b0*/  BRA `(.L_x_1838) ;  /* 0x0000004400b07947 */ /* 0x000fea0003800000 */
.L_x_1837:
[----:B------:R-:W-:Y:S01]  /*115c0*/  VIADD R0, R17, 0x22400 ;  /* 0x0002240011007836 */ /* 0x000fe20000000000 */
[----:B------:R-:W-:Y:S04]  /*115d0*/  BSSY B6, `(.L_x_1839) ;  /* 0x0000013000067945 */ /* 0x000fe80003800000 */
        /* <DEDUP_REMOVED lines=18> */
.L_x_1840:
[----:B------:R-:W-:Y:S05]  /*11700*/  BSYNC B6 ;  /* 0x0000000000067941 */ /* 0x000fea0003800000 */
.L_x_1839:
        /* <DEDUP_REMOVED lines=20> */
.L_x_1843:
        /* <DEDUP_REMOVED lines=15> */
.L_x_1842:
[----:B------:R-:W-:Y:S05]  /*11940*/  BSYNC B6 ;  /* 0x0000000000067941 */ /* 0x000fea0003800000 */
.L_x_1841:
[----:B------:R-:W-:Y:S01]  /*11950*/  ULDC.64 UR4, c[0x0][0x9f8] ;  /* 0x00027e0000047ab9 */ /* 0x000fe20000000a00 */
[----:B------:R-:W-:Y:S01]  /*11960*/  IMAD.U32 R19, RZ, RZ, UR43 ;  /* 0x0000002bff137e24 */ /* 0x000fe2000f8e00ff */
[----:B------:R-:W-:-:S04]  /*11970*/  UISETP.NE.U32.AND UP0, UPT, UR4, URZ, UPT ;  /* 0x0000003f0400728c */ /* 0x000fc8000bf05070 */
[----:B------:R-:W-:-:S06]  /*11980*/  UISETP.NE.AND.EX UP0, UPT, UR5, URZ, UPT, UP0 ;  /* 0x0000003f0500728c */ /* 0x000fcc000bf05300 */
[----:B------:R-:W-:-:S05]  /*11990*/  PLOP3.LUT P0, PT, PT, PT, UP0, 0x80, 0x0 ;  /* 0x000000000000781c */ /* 0x000fca0003f0f008 */
[----:B------:R-:W-:Y:S02]  /*119a0*/  @UP0 ULDC.64 UR4, c[0x0][0x9f8] ;  /* 0x00027e0000040ab9 */ /* 0x000fe40000000a00 */
[----:B------:R-:W-:-:S06]  /*119b0*/  @UP0 UIMAD.WIDE UR4, UR43, 0x4, UR4 ;  /* 0x000000042b0408a5 */ /* 0x000fcc000f8e0204 */
[----:B------:R-:W-:Y:S02]  /*119c0*/  IMAD.U32 R2, RZ, RZ, UR4 ;  /* 0x00000004ff027e24 */ /* 0x000fe4000f8e00ff */
[----:B------:R-:W-:-:S05]  /*119d0*/  IMAD.U32 R3, RZ, RZ, UR5 ;  /* 0x00000005ff037e24 */ /* 0x000fca000f8e00ff */
[----:B------:R0:W2:Y:S01]  /*119e0*/  @P0 LDG.E R19, desc[UR46][R2.64] ;  /* 0x0000002e02130981 */ /* 0x0000a2000c1e1900 */
[----:B------:R-:W-:Y:S01]  /*119f0*/  UMOV UR4, 0xffffffff ;  /* 0xffffffff00047882 */ /* 0x000fe20000000000 */
[----:B------:R-:W-:Y:S01]  /*11a00*/  IMAD.U32 R0, RZ, RZ, UR39 ;  /* 0x00000027ff007e24 */ /* 0x000fe2000f8e00ff */
[----:B------:R-:W1:Y:S03]  /*11a10*/  S2R R4, SR_TID.X ;  /* 0x0000000000047919 */ /* 0x000e660000002100 */
[----:B------:R-:W-:Y:S01]  /*11a20*/  VIADD R0, R0, 0xffffffff ;  /* 0xffffffff00007836 */ /* 0x000fe20000000000 */
[----:B0-----:R-:W0:Y:S02]  /*11a30*/  LDC.64 R2, c[0x0][0x418] ;  /* 0x00010600ff027b82 */ /* 0x001e240000000a00 */
[----:B0-----:R-:W-:Y:S02]  /*11a40*/  ISETP.NE.U32.AND P0, PT, R2, RZ, PT ;  /* 0x000000ff0200720c */ /* 0x001fe40003f05070 */
[----:B-1----:R-:W-:-:S02]  /*11a50*/  SHF.R.U32.HI R4, RZ, 0x5, R4 ;  /* 0x00000005ff047819 */ /* 0x002fc40000011604 */
[----:B------:R-:W-:Y:S02]  /*11a60*/  ISETP.NE.AND.EX P1, PT, R3, RZ, PT, P0 ;  /* 0x000000ff0300720c */ /* 0x000fe40003f25300 */
[----:B------:R-:W-:Y:S02]  /*11a70*/  LOP3.LUT R4, R4, 0x3, RZ, 0xc0, !PT ;  /* 0x0000000304047812 */ /* 0x000fe400078ec0ff */
[----:B------:R-:W-:-:S05]  /*11a80*/  P2R R5, PR, RZ, 0x2 ;  /* 0x00000002ff057803 */ /* 0x000fca0000000000 */
[----:B------:R0:W-:Y:S01]  /*11a90*/  STL [R1+0xc], R5 ;  /* 0x00000c0501007387 */ /* 0x0001e20000100800 */
[----:B--2---:R-:W-:Y:S02]  /*11aa0*/  SHF.R.S32.HI R7, RZ, 0x1f, R19 ;  /* 0x0000001fff077819 */ /* 0x004fe40000011413 */
[----:B------:R-:W-:-:S03]  /*11ab0*/  SEL R16, R19, RZ, !P1 ;  /* 0x000000ff13107207 */ /* 0x000fc60004800000 */
[----:B------:R0:W-:Y:S01]  /*11ac0*/  STL [R1+0x4], R7 ;  /* 0x0000040701007387 */ /* 0x0001e20000100800 */
[----:B------:R-:W-:Y:S05]  /*11ad0*/  BRA.DIV UR4, `(.L_x_1844) ;  /* 0x0000004a04c07947 */ /* 0x000fea000b800000 */
[----:B------:R1:W2:Y:S02]  /*11ae0*/  SHFL.IDX PT, R14, R4, RZ, 0x1f ;  /* 0x00001fff040e7589 */ /* 0x0002a400000e0000 */
.L_x_1955:
[----:B------:R-:W-:Y:S01]  /*11af0*/  PLOP3.LUT P2, PT, PT, PT, PT, 0x8, 0x0 ;  /* 0x000000000000781c */ /* 0x000fe20003f4e170 */
[----:B------:R3:W-:Y:S01]  /*11b00*/  STL [R1+0x14], R0 ;  /* 0x0000140001007387 */ /* 0x0007e20000100800 */
[----:B--2---:R-:W-:Y:S02]  /*11b10*/  ISETP.NE.AND P0, PT, R14, RZ, PT ;  /* 0x000000ff0e00720c */ /* 0x004fe40003f05270 */
[----:B-1----:R-:W-:-:S05]  /*11b20*/  P2R R4, PR, RZ, 0x4 ;  /* 0x00000004ff047803 */ /* 0x002fca0000000000 */
[----:B------:R3:W-:Y:S06]  /*11b30*/  STL [R1+0x8], R4 ;  /* 0x0000080401007387 */ /* 0x0007ec0000100800 */
[----:B------:R-:W-:Y:S05]  /*11b40*/  @P0 BRA `(.L_x_1845) ;  /* 0x0000000000f00947 */ /* 0x000fea0003800000 */
[----:B------:R-:W-:-:S03]  /*11b50*/  UMOV UR4, 0xffffffff ;  /* 0xffffffff00047882 */ /* 0x000fc60000000000 */
[----:B------:R-:W-:Y:S05]  /*11b60*/  BRA.DIV UR4, `(.L_x_1846) ;  /* 0x0000004a04bc7947 */ /* 0x000fea000b800000 */
[----:B------:R-:W-:-:S13]  /*11b70*/  ELECT P6, URZ, PT ;  /* 0x00000000003f782f */ /* 0x000fda00038c0000 */
.L_x_1958:
[----:B------:R-:W-:Y:S05]  /*11b80*/  @!P6 BRA `(.L_x_1845) ;  /* 0x0000000000e0e947 */ /* 0x000fea0003800000 */
[----:B------:R-:W-:Y:S01]  /*11b90*/  IMAD.MOV.U32 R16, RZ, RZ, R19 ;  /* 0x000000ffff107224 */ /* 0x000fe200078e0013 */
[----:B------:R-:W-:Y:S06]  /*11ba0*/  @!P1 BRA `(.L_x_1847) ;  /* 0x00000000004c9947 */ /* 0x000fec0003800000 */
[----:B------:R-:W1:Y:S01]  /*11bb0*/  LDC R6, c[0x0][0x43c] ;  /* 0x00010f00ff067b82 */ /* 0x000e620000000800 */
[----:B------:R-:W-:Y:S01]  /*11bc0*/  IMAD.MOV.U32 R8, RZ, RZ, R0 ;  /* 0x000000ffff087224 */ /* 0x000fe200078e0000 */
[----:B------:R-:W-:Y:S01]  /*11bd0*/  ULDC.64 UR4, c[0x0][0x428] ;  /* 0x00010a0000047ab9 */ /* 0x000fe20000000a00 */
[----:B-1----:R-:W-:-:S13]  /*11be0*/  ISETP.NE.AND P0, PT, R6, 0x1, PT ;  /* 0x000000010600780c */ /* 0x002fda0003f05270 */
[----:B0--3--:R-:W0:Y:S02]  /*11bf0*/  @P0 LDC.64 R4, c[0x0][0x440] ;  /* 0x00011000ff040b82 */ /* 0x009e240000000a00 */
[----:B0-----:R-:W-:-:S04]  /*11c00*/  @P0 IMAD.HI.U32 R0, R8, R4, RZ ;  /* 0x0000000408000227 */ /* 0x001fc800078e00ff */
[----:B------:R-:W-:Y:S01]  /*11c10*/  IMAD.MOV.U32 R4, RZ, RZ, R8 ;  /* 0x000000ffff047224 */ /* 0x000fe200078e0008 */
[----:B------:R-:W-:-:S04]  /*11c20*/  @P0 SHF.R.U32.HI R4, RZ, R5, R0 ;  /* 0x00000005ff040219 */ /* 0x000fc80000011600 */
[--C-:B------:R-:W-:Y:S01]  /*11c30*/  SHF.R.S32.HI R5, RZ, 0x1f, R4.reuse ;  /* 0x0000001fff057819 */ /* 0x100fe20000011404 */
[----:B------:R-:W-:-:S04]  /*11c40*/  IMAD.MOV R0, RZ, RZ, -R4 ;  /* 0x000000ffff007224 */ /* 0x000fc800078e0a04 */
[----:B------:R-:W-:Y:S02]  /*11c50*/  IMAD R8, R6, R0, R8 ;  /* 0x0000000006087224 */ /* 0x000fe400078e0208 */
[----:B------:R-:W-:Y:S02]  /*11c60*/  IMAD R0, R7, UR4, RZ ;  /* 0x0000000407007c24 */ /* 0x000fe4000f8e02ff */
[C---:B------:R-:W-:Y:S01]  /*11c70*/  IMAD.WIDE.U32 R4, R19.reuse, UR4, R4 ;  /* 0x0000000413047c25 */ /* 0x040fe2000f8e0004 */
[----:B------:R1:W-:Y:S03]  /*11c80*/  STL [R1+0x14], R8 ;  /* 0x0000140801007387 */ /* 0x0003e60000100800 */
[----:B------:R-:W-:Y:S01]  /*11c90*/  IMAD R0, R19, UR5, R0 ;  /* 0x0000000513007c24 */ /* 0x000fe2000f8e0200 */
[----:B------:R-:W-:-:S03]  /*11ca0*/  LEA R2, P0, R4, R2, 0x2 ;  /* 0x0000000204027211 */ /* 0x000fc600078010ff */
[----:B------:R-:W-:-:S05]  /*11cb0*/  IMAD.IADD R0, R5, 0x1, R0 ;  /* 0x0000000105007824 */ /* 0x000fca00078e0200 */
[----:B------:R-:W-:-:S05]  /*11cc0*/  LEA.HI.X R3, R4, R3, R0, 0x2, P0 ;  /* 0x0000000304037211 */ /* 0x000fca00000f1400 */
[----:B------:R1:W5:Y:S02]  /*11cd0*/  LDG.E R16, desc[UR46][R2.64] ;  /* 0x0000002e02107981 */ /* 0x000364000c1e1900 */
.L_x_1847:
[----:B---3--:R-:W2:Y:S01]  /*11ce0*/  LDL R0, [R1] ;  /* 0x0000000001007983 */ /* 0x008ea20000100800 */
[----:B-1----:R-:W-:Y:S01]  /*11cf0*/  IMAD R3, R18, 0x8, R17 ;  /* 0x0000000812037824 */ /* 0x002fe200078e0211 */
[----:B0-----:R-:W0:Y:S02]  /*11d00*/  S2R R7, SR_TID.X ;  /* 0x0000000000077919 */ /* 0x001e240000002100 */
[----:B0-----:R-:W-:-:S04]  /*11d10*/  LOP3.LUT R7, R7, 0x7f, RZ, 0xc0, !PT ;  /* 0x0000007f07077812 */ /* 0x001fc800078ec0ff */
[----:B------:R-:W-:Y:S02]  /*11d20*/  ISETP.NE.AND P1, PT, R7, RZ, PT ;  /* 0x000000ff0700720c */ /* 0x000fe40003f25270 */
[----:B--2---:R-:W-:-:S04]  /*11d30*/  SHF.L.U32 R0, R0, 0x1f, RZ ;  /* 0x0000001f00007819 */ /* 0x004fc800000006ff */
[----:B------:R-:W0:Y:S02]  /*11d40*/  SYNCS.PHASECHK.TRANS64.TRYWAIT P0, [R3+URZ+0x28c40], R0 ;  /* 0x028c4000030075a7 */ /* 0x000e24000800017f */
[----:B0-----:R-:W-:Y:S05]  /*11d50*/  @!P0 BRA `(.L_x_1848) ;  /* 0x0000004800608947 */ /* 0x001fea0003800000 */
.L_x_1959:
        /* <DEDUP_REMOVED lines=8> */
.L_x_1849:
[----:B------:R-:W2:Y:S01]  /*11de0*/  LDL R2, [R1+0x14] ;  /* 0x0000140001027983 */ /* 0x000ea20000100800 */
[----:B0-----:R-:W-:Y:S01]  /*11df0*/  IMAD R0, R18, 0x2000, R17 ;  /* 0x0000200012007824 */ /* 0x001fe200078e0211 */
[----:B------:R-:W-:Y:S01]  /*11e00*/  R2UR UR33, R3 ;  /* 0x00000000032172ca */ /* 0x000fe200000e0000 */
[----:B------:R-:W-:Y:S01]  /*11e10*/  UIADD3 UR4, UP0, UR44, 0x370, URZ ;  /* 0x000003702c047890 */ /* 0x000fe2000ff1e03f */
[----:B-----5:R-:W-:Y:S01]  /*11e20*/  R2UR UR37, R16 ;  /* 0x00000000102572ca */ /* 0x020fe200000e0000 */
[----:B------:R-:W-:Y:S01]  /*11e30*/  UMOV UR6, 0x0 ;  /* 0x0000000000067882 */ /* 0x000fe20000000000 */
[----:B------:R-:W-:Y:S01]  /*11e40*/  R2UR UR32, R0 ;  /* 0x00000000002072ca */ /* 0x000fe200000e0000 */
[----:B------:R-:W-:Y:S01]  /*11e50*/  UIADD3.X UR5, URZ, UR45, URZ, UP0, !UPT ;  /* 0x0000002d3f057290 */ /* 0x000fe200087fe43f */
[----:B------:R-:W-:Y:S01]  /*11e60*/  PLOP3.LUT P0, PT, PT, PT, PT, 0x80, 0x0 ;  /* 0x000000000000781c */ /* 0x000fe20003f0f070 */
[----:B------:R-:W-:Y:S01]  /*11e70*/  UMOV UR7, 0x14f00000 ;  /* 0x14f0000000077882 */ /* 0x000fe20000000000 */
[----:B------:R-:W-:-:S02]  /*11e80*/  UMOV UR34, URZ ;  /* 0x0000003f00227c82 */ /* 0x000fc40008000000 */
[----:B------:R-:W-:-:S03]  /*11e90*/  P2R R0, PR, RZ, 0x1 ;  /* 0x00000001ff007803 */ /* 0x000fc60000000000 */
[----:B------:R-:W-:Y:S02]  /*11ea0*/  UIADD3 UR33, UR33, 0x28c30, URZ ;  /* 0x00028c3021217890 */ /* 0x000fe4000fffe03f */
[----:B------:R1:W-:Y:S02]  /*11eb0*/  STL [R1+0x8], R0 ;  /* 0x0000080001007387 */ /* 0x0003e40000100800 */
[----:B------:R-:W-:Y:S01]  /*11ec0*/  UIADD3 UR32, UR32, 0x22400, URZ ;  /* 0x0002240020207890 */ /* 0x000fe2000fffe03f */
[----:B--2---:R-:W-:-:S13]  /*11ed0*/  R2UR UR35, R2 ;  /* 0x00000000022372ca */ /* 0x004fda00000e0000 */
[----:B------:R-:W-:-:S09]  /*11ee0*/  USHF.L.U32 UR35, UR35, 0x6, URZ ;  /* 0x0000000623237899 */ /* 0x000fd2000800063f */
[----:B------:R1:W-:Y:S02]  /*11ef0*/  UTMALDG.4D [UR32], [UR4], desc[UR6] ;  /* 0x00000620040075b4 */ /* 0x0003e40008019000 */
[----:B-1----:R-:W-:Y:S01]  /*11f00*/  NOP ;  /* 0x0000000000007918 */ /* 0x002fe20000000000 */
.L_x_1845:
[----:B---3--:R-:W-:Y:S01]  /*11f10*/  VIADD R0, R17, 0x20400 ;  /* 0x0002040011007836 */ /* 0x008fe20000000000 */
[----:B------:R-:W-:Y:S05]  /*11f20*/  WARPSYNC.ALL ;  /* 0x0000000000007948 */ /* 0x000fea0003800000 */
[----:B------:R-:W-:Y:S01]  /*11f30*/  BAR.SYNC.DEFER_BLOCKING 0x8, 0x100 ;  /* 0x0204000000007b1d */ /* 0x000fe20000010000 */
[----:B------:R-:W-:-:S05]  /*11f40*/  LOP3.LUT P0, RZ, R0, 0x3ff, RZ, 0xc0, !PT ;  /* 0x000003ff00ff7812 */ /* 0x000fca000780c0ff */
[----:B------:R-:W-:Y:S08]  /*11f50*/  BSSY B6, `(.L_x_1850) ;  /* 0x0000012000067945 */ /* 0x000ff00003800000 */
[----:B------:R-:W-:Y:S05]  /*11f60*/  @!P0 BRA `(.L_x_1851) ;  /* 0x0000000000408947 */ /* 0x000fea0003800000 */
[----:B------:R-:W-:Y:S01]  /*11f70*/  MOV R2, 0x0 ;  /* 0x0000000000027802 */ /* 0x000fe20000000f00 */
[----:B------:R-:W-:Y:S01]  /*11f80*/  ULDC.64 UR4, c[0x4][0x90] ;  /* 0x0100240000047ab9 */ /* 0x000fe20000000a00 */
[----:B------:R-:W-:Y:S01]  /*11f90*/  ULDC.64 UR6, c[0x4][0x98] ;  /* 0x0100260000067ab9 */ /* 0x000fe20000000a00 */
[----:B------:R-:W-:Y:S01]  /*11fa0*/  ULDC.64 UR8, c[0x4][0x20] ;  /* 0x0100080000087ab9 */ /* 0x000fe20000000a00 */
[----:B------:R-:W-:Y:S02]  /*11fb0*/  IMAD.U32 R4, RZ, RZ, UR4 ;  /* 0x00000004ff047e24 */ /* 0x000fe4000f8e00ff */
[----:B------:R-:W1:Y:S01]  /*11fc0*/  LDC.64 R2, c[0x4][R2] ;  /* 0x0100000002027b82 */ /* 0x000e620000000a00 */
[----:B0-----:R-:W-:Y:S02]  /*11fd0*/  IMAD.U32 R5, RZ, RZ, UR5 ;  /* 0x00000005ff057e24 */ /* 0x001fe4000f8e00ff */
        /* <DEDUP_REMOVED lines=8> */
[----:B-1----:R-:W-:Y:S05]  /*12060*/  CALL.ABS.NOINC R2 ;  /* 0x0000000002007343 */ /* 0x002fea0003c00000 */
.L_x_1851:
[----:B------:R-:W-:Y:S05]  /*12070*/  BSYNC B6 ;  /* 0x0000000000067941 */ /* 0x000fea0003800000 */
.L_x_1850:
[----:B------:R1:W5:Y:S01]  /*12080*/  LDL R9, [R1+0x1c] ;  /* 0x00001c0001097983 */ /* 0x0003620000100800 */
[----:B0-----:R-:W0:Y:S01]  /*12090*/  LDC R7, c[0x0][0x448] ;  /* 0x00011200ff077b82 */ /* 0x001e220000000800 */
[----:B------:R-:W2:Y:S01]  /*120a0*/  S2R R2, SR_TID.X ;  /* 0x0000000000027919 */ /* 0x000ea20000002100 */
[----:B------:R-:W-:Y:S01]  /*120b0*/  USHF.R.S32.HI UR4, URZ, 0x1f, UR36 ;  /* 0x0000001f3f047899 */ /* 0x000fe20008011424 */
[----:B------:R-:W-:Y:S01]  /*120c0*/  ULDC.64 UR8, c[0x0][0x2d8] ;  /* 0x0000b60000087ab9 */ /* 0x000fe20000000a00 */
[----:B0-----:R-:W-:Y:S02]  /*120d0*/  ISETP.NE.AND P0, PT, R7, 0x1, PT ;  /* 0x000000010700780c */ /* 0x001fe40003f05270 */
[----:B--2---:R-:W-:-:S11]  /*120e0*/  LOP3.LUT R2, R2, 0x7f, RZ, 0xc0, !PT ;  /* 0x0000007f02027812 */ /* 0x004fd600078ec0ff */
[----:B------:R-:W0:Y:S01]  /*120f0*/  @P0 LDC R3, c[0x0][0x44c] ;  /* 0x00011300ff030b82 */ /* 0x000e220000000800 */
[----:B------:R-:W-:Y:S02]  /*12100*/  SHF.R.U32.HI R0, RZ, 0x3, R2 ;  /* 0x00000003ff007819 */ /* 0x000fe40000011602 */
[----:B------:R-:W2:Y:S01]  /*12110*/  S2R R2, SR_TID.X ;  /* 0x0000000000027919 */ /* 0x000ea20000002100 */
[----:B------:R-:W-:Y:S02]  /*12120*/  UIMAD UR6, UR4, UR8, URZ ;  /* 0x00000008040672a4 */ /* 0x000fe4000f8e023f */
[----:B------:R-:W-:Y:S02]  /*12130*/  UIMAD.WIDE.U32 UR4, UR36, UR8, URZ ;  /* 0x00000008240472a5 */ /* 0x000fe4000f8e003f */
[----:B------:R-:W-:Y:S02]  /*12140*/  UIMAD UR6, UR36, UR9, UR6 ;  /* 0x00000009240672a4 */ /* 0x000fe4000f8e0206 */
[----:B------:R-:W-:Y:S01]  /*12150*/  USHF.R.S32.HI UR7, URZ, 0x1f, UR43 ;  /* 0x0000001f3f077899 */ /* 0x000fe2000801142b */
[----:B--2---:R-:W-:Y:S01]  /*12160*/  IMAD.SHL.U32 R2, R2, 0x10, RZ ;  /* 0x0000001002027824 */ /* 0x004fe200078e00ff */
[----:B------:R-:W-:-:S04]  /*12170*/  ULDC.64 UR8, c[0x0][0x2e0] ;  /* 0x0000b80000087ab9 */ /* 0x000fc80000000a00 */
[----:B------:R-:W-:Y:S02]  /*12180*/  LOP3.LUT R2, R0, 0x70, R2, 0xf8, !PT ;  /* 0x0000007000027812 */ /* 0x000fe400078ef802 */
[----:B------:R-:W2:Y:S03]  /*12190*/  @P0 LDC R0, c[0x0][0x450] ;  /* 0x00011400ff000b82 */ /* 0x000ea60000000800 */
[----:B------:R-:W-:Y:S01]  /*121a0*/  VIADD R2, R2, UR40 ;  /* 0x0000002802027c36 */ /* 0x000fe20008000000 */
[----:B------:R-:W-:-:S03]  /*121b0*/  UIADD3 UR5, UR5, UR6, URZ ;  /* 0x0000000605057290 */ /* 0x000fc6000fffe03f */
[----:B0-----:R-:W-:Y:S01]  /*121c0*/  @P0 IMAD.HI.U32 R3, R2, R3, RZ ;  /* 0x0000000302030227 */ /* 0x001fe200078e00ff */
[----:B------:R-:W-:-:S03]  /*121d0*/  UIMAD.WIDE.U32 UR4, UR43, UR8, UR4 ;  /* 0x000000082b0472a5 */ /* 0x000fc6000f8e0004 */
[----:B------:R-:W-:Y:S01]  /*121e0*/  IMAD.MOV.U32 R6, RZ, RZ, R2 ;  /* 0x000000ffff067224 */ /* 0x000fe200078e0002 */
[----:B------:R-:W-:Y:S01]  /*121f0*/  UIMAD UR6, UR7, UR8, URZ ;  /* 0x00000008070672a4 */ /* 0x000fe2000f8e023f */
[----:B------:R-:W0:Y:S01]  /*12200*/  S2R R10, SR_TID.X ;  /* 0x00000000000a7919 */ /* 0x000e220000002100 */
[----:B------:R-:W-:Y:S02]  /*12210*/  IMAD.U32 R4, RZ, RZ, UR4 ;  /* 0x00000004ff047e24 */ /* 0x000fe4000f8e00ff */
[----:B------:R-:W-:Y:S01]  /*12220*/  UIMAD UR6, UR43, UR9, UR6 ;  /* 0x000000092b0672a4 */ /* 0x000fe2000f8e0206 */
[----:B--2---:R-:W-:-:S05]  /*12230*/  @P0 SHF.R.U32.HI R6, RZ, R0, R3 ;  /* 0x00000000ff060219 */ /* 0x004fca0000011603 */
[----:B------:R-:W-:Y:S01]  /*12240*/  IMAD.MOV R0, RZ, RZ, -R6 ;  /* 0x000000ffff007224 */ /* 0x000fe200078e0a06 */
[----:B------:R-:W-:-:S03]  /*12250*/  UIADD3 UR6, UR5, UR6, URZ ;  /* 0x0000000605067290 */ /* 0x000fc6000fffe03f */
[----:B------:R-:W-:Y:S02]  /*12260*/  IMAD R0, R7, R0, R2 ;  /* 0x0000000007007224 */ /* 0x000fe400078e0202 */
[----:B------:R-:W-:Y:S01]  /*12270*/  IMAD.MOV.U32 R2, RZ, RZ, R4 ;  /* 0x000000ffff027224 */ /* 0x000fe200078e0004 */
[----:B------:R-:W-:Y:S01]  /*12280*/  SHF.R.S32.HI R4, RZ, 0x1f, R6 ;  /* 0x0000001fff047819 */ /* 0x000fe20000011406 */
[----:B------:R-:W-:Y:S01]  /*12290*/  IMAD.U32 R5, RZ, RZ, UR5 ;  /* 0x00000005ff057e24 */ /* 0x000fe2000f8e00ff */
[----:B------:R-:W-:Y:S01]  /*122a0*/  ULDC.64 UR4, c[0x0][0x2d0] ;  /* 0x0000b40000047ab9 */ /* 0x000fe20000000a00 */
[----:B------:R-:W-:Y:S01]  /*122b0*/  IMAD.U32 R3, RZ, RZ, UR6 ;  /* 0x00000006ff037e24 */ /* 0x000fe2000f8e00ff */
[----:B------:R-:W-:Y:S01]  /*122c0*/  ULDC UR6, c[0x0][0x2b8] ;  /* 0x0000ae0000067ab9 */ /* 0x000fe20000000800 */
[----:B------:R-:W-:Y:S02]  /*122d0*/  IMAD R4, R4, UR4, RZ ;  /* 0x0000000404047c24 */ /* 0x000fe4000f8e02ff */
[----:B------:R-:W-:-:S04]  /*122e0*/  IMAD.WIDE.U32 R2, R6, UR4, R2 ;  /* 0x0000000406027c25 */ /* 0x000fc8000f8e0002 */
[----:B------:R-:W-:Y:S01]  /*122f0*/  IMAD R4, R6, UR5, R4 ;  /* 0x0000000506047c24 */ /* 0x000fe2000f8e0204 */
[----:B------:R-:W-:-:S03]  /*12300*/  ULDC.64 UR4, c[0x0][0x2c8] ;  /* 0x0000b20000047ab9 */ /* 0x000fc60000000a00 */
[----:B------:R-:W-:Y:S01]  /*12310*/  IMAD.IADD R3, R3, 0x1, R4 ;  /* 0x0000000103037824 */ /* 0x000fe200078e0204 */
[----:B------:R-:W-:Y:S01]  /*12320*/  SHF.R.S32.HI R4, RZ, 0x1f, R0 ;  /* 0x0000001fff047819 */ /* 0x000fe20000011400 */
[----:B0-----:R-:W-:-:S04]  /*12330*/  IMAD.SHL.U32 R10, R10, 0x8, RZ ;  /* 0x000000080a0a7824 */ /* 0x001fc800078e00ff */
[----:B------:R-:W-:Y:S02]  /*12340*/  IMAD R4, R4, UR4, RZ ;  /* 0x0000000404047c24 */ /* 0x000fe4000f8e02ff */
[----:B------:R-:W-:-:S04]  /*12350*/  IMAD.WIDE.U32 R2, R0, UR4, R2 ;  /* 0x0000000400027c25 */ /* 0x000fc8000f8e0002 */
[----:B------:R-:W-:Y:S01]  /*12360*/  IMAD R4, R0, UR5, R4 ;  /* 0x0000000500047c24 */ /* 0x000fe2000f8e0204 */
[----:B------:R-:W-:Y:S01]  /*12370*/  ULDC.64 UR4, c[0x0][0x280] ;  /* 0x0000a00000047ab9 */ /* 0x000fe20000000a00 */
[----:B------:R-:W-:Y:S02]  /*12380*/  LOP3.LUT R10, R10, 0x38, RZ, 0xc0, !PT ;  /* 0x000000380a0a7812 */ /* 0x000fe400078ec0ff */
[----:B------:R-:W-:Y:S01]  /*12390*/  IMAD.IADD R3, R3, 0x1, R4 ;  /* 0x0000000103037824 */ /* 0x000fe200078e0204 */
[----:B------:R-:W-:Y:S01]  /*123a0*/  LEA R0, P1, R2, UR4, 0x1 ;  /* 0x0000000402007c11 */ /* 0x000fe2000f8208ff */
[----:B------:R-:W-:Y:S01]  /*123b0*/  UMOV UR4, 0xffffffff ;  /* 0xffffffff00047882 */ /* 0x000fe20000000000 */
[----:B------:R-:W-:Y:S02]  /*123c0*/  ISETP.GE.AND P0, PT, R10, UR6, PT ;  /* 0x000000060a007c0c */ /* 0x000fe4000bf06270 */
[----:B------:R-:W-:Y:S01]  /*123d0*/  LEA.HI.X R2, R2, UR5, R3, 0x1, P1 ;  /* 0x0000000502027c11 */ /* 0x000fe200088f0c03 */
[----:B-1----:R-:W-:Y:S10]  /*123e0*/  BRA.DIV UR4, `(.L_x_1852) ;  /* 0x0000004204d07947 */ /* 0x002ff4000b800000 */
[----:B------:R-:W0:Y:S01]  /*123f0*/  S2R R8, SR_TID.X ;  /* 0x0000000000087919 */ /* 0x000e220000002100 */
[----:B------:R-:W-:Y:S02]  /*12400*/  ULDC UR4, c[0x0][0x288] ;  /* 0x0000a20000047ab9 */ /* 0x000fe40000000800 */
[----:B------:R-:W-:Y:S01]  /*12410*/  IMAD R3, R7, UR4, RZ ;  /* 0x0000000407037c24 */ /* 0x000fe2000f8e02ff */
[----:B------:R-:W1:Y:S04]  /*12420*/  SHFL.IDX PT, R6, R0, RZ, 0x181f ;  /* 0x00181fff00067589 */ /* 0x000e6800000e0000 */
[----:B------:R-:W2:Y:S01]  /*12430*/  SHFL.IDX PT, R5, R2, RZ, 0x181f ;  /* 0x00181fff02057589 */ /* 0x000ea200000e0000 */
[----:B0-----:R-:W-:-:S04]  /*12440*/  LOP3.LUT R8, R8, 0x7f, RZ, 0xc0, !PT ;  /* 0x0000007f08087812 */ /* 0x001fc800078ec0ff */
[----:B------:R-:W-:-:S05]  /*12450*/  SHF.R.U32.HI R8, RZ, 0x3, R8 ;  /* 0x00000003ff087819 */ /* 0x000fca0000011608 */
[----:B------:R-:W-:-:S05]  /*12460*/  VIADD R4, R8, UR40 ;  /* 0x0000002808047c36 */ /* 0x000fca0008000000 */
[----:B------:R-:W-:-:S13]  /*12470*/  ISETP.GE.AND P1, PT, R4, R3, PT ;  /* 0x000000030400720c */ /* 0x000fda0003f26270 */
[----:B-1----:R-:W-:-:S05]  /*12480*/  @!P1 LEA R6, P2, R10, R6, 0x1 ;  /* 0x000000060a069211 */ /* 0x002fca00078408ff */
[----:B--2---:R-:W-:-:S04]  /*12490*/  @!P1 IMAD.X R5, RZ, RZ, R5, P2 ;  /* 0x000000ffff059224 */ /* 0x004fc800010e0605 */
[----:B------:R-:W-:Y:S02]  /*124a0*/  @!P1 IMAD.MOV.U32 R7, RZ, RZ, R5 ;  /* 0x000000ffff079224 */ /* 0x000fe400078e0005 */
[----:B------:R-:W-:-:S03]  /*124b0*/  VIADD R5, R4, 0x10 ;  /* 0x0000001004057836 */ /* 0x000fc60000000000 */
[----:B------:R-:W-:Y:S01]  /*124c0*/  @!PT LDS RZ, [RZ] ;  /* 0x00000000fffff984 */ /* 0x000fe20000000800 */
[----:B-----5:R0:W-:Y:S02]  /*124d0*/  @!P1 LDGSTS.E.BYPASS.LTC128B.128 [R9+0x20400], desc[UR46][R6.64], !P0 ;  /* 0x2040000006099fae */ /* 0x0201e4000c101d6e */
[----:B------:R-:W-:Y:S02]  /*124e0*/  ISETP.GE.AND P1, PT, R5, R3, PT ;  /* 0x000000030500720c */ /* 0x000fe40003f26270 */
[----:B------:R-:W-:Y:S04]  /*124f0*/  SHFL.IDX PT, R5, R2, 0x1, 0x181f ;  /* 0x00381f0002057f89 */ /* 0x000fe800000e0000 */
[----:B0-----:R-:W0:Y:S07]  /*12500*/  SHFL.IDX PT, R6, R0, 0x1, 0x181f ;  /* 0x00381f0000067f89 */ /* 0x001e2e00000e0000 */
[----:B0-----:R-:W-:-:S05]  /*12510*/  @!P1 LEA R6, P2, R10, R6, 0x1 ;  /* 0x000000060a069211 */ /* 0x001fca00078408ff */
[----:B------:R-:W-:-:S04]  /*12520*/  @!P1 IMAD.X R5, RZ, RZ, R5, P2 ;  /* 0x000000ffff059224 */ /* 0x000fc800010e0605 */
[----:B------:R-:W-:Y:S02]  /*12530*/  @!P1 IMAD.MOV.U32 R7, RZ, RZ, R5 ;  /* 0x000000ffff079224 */ /* 0x000fe400078e0005 */
[----:B------:R-:W-:-:S03]  /*12540*/  VIADD R5, R4, 0x20 ;  /* 0x0000002004057836 */ /* 0x000fc60000000000 */
[----:B------:R0:W-:Y:S02]  /*12550*/  @!P1 LDGSTS.E.BYPASS.LTC128B.128 [R9+0x20c00], desc[UR46][R6.64], !P0 ;  /* 0x20c0000006099fae */ /* 0x0001e4000c101d6e */
[----:B------:R-:W-:Y:S02]  /*12560*/  ISETP.GE.AND P1, PT, R5, R3, PT ;  /* 0x000000030500720c */ /* 0x000fe40003f26270 */
[----:B------:R-:W-:Y:S04]  /*12570*/  SHFL.IDX PT, R5, R2, 0x2, 0x181f ;  /* 0x00581f0002057f89 */ /* 0x000fe800000e0000 */
[----:B0-----:R-:W0:Y:S04]  /*12580*/  SHFL.IDX PT, R6, R0, 0x2, 0x181f ;  /* 0x00581f0000067f89 */ /* 0x001e2800000e0000 */
[----:B------:R-:W1:Y:S03]  /*12590*/  SHFL.IDX PT, R0, R0, 0x3, 0x181f ;  /* 0x00781f0000007f89 */ /* 0x000e6600000e0000 */
[----:B0-----:R-:W-:-:S05]  /*125a0*/  @!P1 LEA R6, P2, R10, R6, 0x1 ;  /* 0x000000060a069211 */ /* 0x001fca00078408ff */
[----:B------:R-:W-:-:S04]  /*125b0*/  @!P1 IMAD.X R5, RZ, RZ, R5, P2 ;  /* 0x000000ffff059224 */ /* 0x000fc800010e0605 */
[----:B------:R-:W-:Y:S02]  /*125c0*/  @!P1 IMAD.MOV.U32 R7, RZ, RZ, R5 ;  /* 0x000000ffff079224 */ /* 0x000fe400078e0005 */
[----:B------:R0:W2:Y:S04]  /*125d0*/  SHFL.IDX PT, R5, R2, 0x3, 0x181f ;  /* 0x00781f0002057f89 */ /* 0x0000a800000e0000 */
[----:B-1----:R0:W-:Y:S02]  /*125e0*/  @!P1 LDGSTS.E.BYPASS.LTC128B.128 [R9+0x21400], desc[UR46][R6.64], !P0 ;  /* 0x2140000006099fae */ /* 0x0021e4000c101d6e */
.L_x_1968:
        /* <DEDUP_REMOVED lines=10> */
.L_x_1853:
[----:B------:R-:W-:Y:S02]  /*12690*/  PLOP3.LUT P1, PT, P1, P0, PT, 0xa2, 0x0 ;  /* 0x000000000000781c */ /* 0x000fe40000f21472 */
[----:B------:R-:W-:-:S08]  /*126a0*/  @P0 R2UR P1, UR4, R17 ;  /* 0x00000000110402ca */ /* 0x000fd00000020000 */
[----:B------:R-:W-:-:S05]  /*126b0*/  @P0 PLOP3.LUT P0, PT, P1, PT, PT, 0x80, 0x0 ;  /* 0x000000000000081c */ /* 0x000fca0000f0f070 */
[----:B------:R-:W-:Y:S01]  /*126c0*/  @!P1 SYNCS.ARRIVE.TRANS64.RED.A0T1 RZ, [UR4+0x28c00], RZ ;  /* 0x028c00ffffff99a7 */ /* 0x000fe20008200404 */
[----:B------:R-:W-:Y:S07]  /*126d0*/  @!P1 ARRIVES.LDGSTSBAR.64.TRANSCNT [UR4+0x28c00] ;  /* 0x028c0000ff0099b0 */ /* 0x000fee0008000a84 */
[----:B------:R-:W-:Y:S05]  /*126e0*/  @P0 BRA.U.ANY `(.L_x_1853) ;  /* 0xfffffffd00e80947 */ /* 0x000fea000393ffff */
[----:B0-----:R-:W2:Y:S02]  /*126f0*/  LDL.LU R2, [R1+0x18] ;  /* 0x0000180001027983 */ /* 0x001ea40000300800 */
        /* <DEDUP_REMOVED lines=11> */
.L_x_1969:
[----:B------:R-:W-:Y:S05]  /*127b0*/  BSYNC B0 ;  /* 0x0000000000007941 */ /* 0x000fea0003800000 */
.L_x_1854:
[----:B------:R-:W2:Y:S01]  /*127c0*/  LDL R2, [R1+0x8] ;  /* 0x0000080001027983 */ /* 0x000ea20000100800 */
[----:B------:R-:W-:Y:S01]  /*127d0*/  BSSY B0, `(.L_x_1856) ;  /* 0x0000095000007945 */ /* 0x000fe20003800000 */
[----:B--2---:R-:W-:-:S13]  /*127e0*/  ISETP.NE.AND P0, PT, R2, RZ, PT ;  /* 0x000000ff0200720c */ /* 0x004fda0003f05270 */
[----:B------:R-:W-:Y:S05]  /*127f0*/  @!P0 BRA `(.L_x_1857) ;  /* 0x0000000800488947 */ /* 0x000fea0003800000 */
[----:B------:R-:W2:Y:S01]  /*12800*/  LDL R3, [R1] ;  /* 0x0000000001037983 */ /* 0x000ea20000100800 */
[----:B0-----:R-:W-:Y:S01]  /*12810*/  IMAD R0, R18, 0x8, R17 ;  /* 0x0000000812007824 */ /* 0x001fe200078e0211 */
[----:B------:R-:W-:Y:S01]  /*12820*/  BSSY B1, `(.L_x_1858) ;  /* 0x0000007000017945 */ /* 0x000fe20003800000 */
[----:B------:R-:W0:Y:S02]  /*12830*/  S2R R2, SR_TID.X ;  /* 0x0000000000027919 */ /* 0x000e240000002100 */
[----:B0-----:R-:W-:-:S04]  /*12840*/  LOP3.LUT R2, R2, 0x7f, RZ, 0xc0, !PT ;  /* 0x0000007f02027812 */ /* 0x001fc800078ec0ff */
[----:B------:R-:W-:Y:S02]  /*12850*/  ISETP.NE.AND P1, PT, R2, RZ, PT ;  /* 0x000000ff0200720c */ /* 0x000fe40003f25270 */
[----:B--2---:R-:W-:-:S04]  /*12860*/  SHF.L.U32 R3, R3, 0x1f, RZ ;  /* 0x0000001f03037819 */ /* 0x004fc800000006ff */
[----:B------:R-:W0:Y:S02]  /*12870*/  SYNCS.PHASECHK.TRANS64.TRYWAIT P0, [R0+URZ+0x28c60], R3 ;  /* 0x028c6003000075a7 */ /* 0x000e24000800017f */
[----:B0-----:R-:W-:Y:S05]  /*12880*/  @!P0 BRA `(.L_x_1859) ;  /* 0x0000004000f88947 */ /* 0x001fea0003800000 */
.L_x_1970:
[----:B------:R-:W-:Y:S05]  /*12890*/  BSYNC B1 ;  /* 0x0000000000017941 */ /* 0x000fea0003800000 */
.L_x_1858:
        /* <DEDUP_REMOVED lines=9> */
.L_x_1861:
[----:B------:R-:W-:Y:S05]  /*12930*/  BSYNC B1 ;  /* 0x0000000000017941 */ /* 0x000fea0003800000 */
.L_x_1860:
[----:B------:R-:W2:Y:S01]  /*12940*/  LDL.LU R2, [R1+0x14] ;  /* 0x0000140001027983 */ /* 0x000ea20000300800 */
[----:B------:R-:W-:Y:S01]  /*12950*/  UIADD3 UR4, UP0, UR44, 0x470, URZ ;  /* 0x000004702c047890 */ /* 0x000fe2000ff1e03f */
[----:B------:R-:W-:Y:S01]  /*12960*/  PLOP3.LUT P0, PT, PT, PT, PT, 0x80, 0x0 ;  /* 0x000000000000781c */ /* 0x000fe20003f0f070 */
[----:B0-----:R-:W-:Y:S01]  /*12970*/  VIADD R0, R0, 0x28c50 ;  /* 0x00028c5000007836 */ /* 0x001fe20000000000 */
[----:B------:R-:W-:Y:S01]  /*12980*/  UMOV UR6, 0x0 ;  /* 0x0000000000067882 */ /* 0x000fe20000000000 */
[----:B------:R-:W-:Y:S01]  /*12990*/  UIADD3.X UR5, URZ, UR45, URZ, UP0, !UPT ;  /* 0x0000002d3f057290 */ /* 0x000fe200087fe43f */
[----:B------:R-:W-:Y:S01]  /*129a0*/  UMOV UR7, 0x14f00000 ;  /* 0x14f0000000077882 */ /* 0x000fe20000000000 */
[----:B------:R-:W-:Y:S01]  /*129b0*/  UMOV UR10, URZ ;  /* 0x0000003f000a7c82 */ /* 0x000fe20008000000 */
[----:B--2---:R-:W-:Y:S02]  /*129c0*/  IMAD.SHL.U32 R3, R2, 0x40, RZ ;  /* 0x0000004002037824 */ /* 0x004fe400078e00ff */
[----:B------:R-:W-:-:S04]  /*129d0*/  IMAD R2, R18, 0x10000, R17 ;  /* 0x0001000012027824 */ /* 0x000fc800078e0211 */
[----:B------:R-:W-:-:S07]  /*129e0*/  VIADD R4, R2, 0x400 ;  /* 0x0000040002047836 */ /* 0x000fce0000000000 */
.L_x_1862:
[----:B------:R-:W-:-:S13]  /*129f0*/  @P0 ELECT P1, URZ, PT ;  /* 0x00000000003f082f */ /* 0x000fda0003820000 */
[----:B------:R-:W-:Y:S01]  /*12a00*/  @P1 R2UR UR13, R16 ;  /* 0x00000000100d12ca */ /* 0x000fe200000e0000 */
[----:B------:R-:W-:Y:S01]  /*12a10*/  UMOV UR12, UR36 ;  /* 0x00000024000c7c82 */ /* 0x000fe20008000000 */
[----:B------:R-:W-:Y:S02]  /*12a20*/  @P1 R2UR UR11, R3 ;  /* 0x00000000030b12ca */ /* 0x000fe400000e0000 */
[----:B------:R-:W-:Y:S02]  /*12a30*/  @P1 R2UR UR9, R0 ;  /* 0x00000000000912ca */ /* 0x000fe400000e0000 */
[----:B------:R-:W-:Y:S02]  /*12a40*/  @P1 R2UR UR8, R4 ;  /* 0x00000000040812ca */ /* 0x000fe400000e0000 */
[----:B------:R-:W-:Y:S02]  /*12a50*/  @P1 PLOP3.LUT P0, PT, P1, PT, PT, 0x8, 0x0 ;  /* 0x000000000000181c */ /* 0x000fe40000f0e170 */
        /* <DEDUP_REMOVED lines=8> */
.L_x_1863:
        /* <DEDUP_REMOVED lines=15> */
.L_x_1864:
        /* <DEDUP_REMOVED lines=15> */
.L_x_1865:
        /* <DEDUP_REMOVED lines=15> */
.L_x_1866:
        /* <DEDUP_REMOVED lines=15> */
.L_x_1867:
        /* <DEDUP_REMOVED lines=15> */
.L_x_1868:
        /* <DEDUP_REMOVED lines=15> */
.L_x_1869:
        /* <DEDUP_REMOVED lines=9> */
[----:B-1----:R-:W-:Y:S05]  /*13110*/  @P0 BRA.U.ANY `(.L_x_1869) ;  /* 0xfffffffd00d80947 */ /* 0x002fea000393ffff */
.L_x_1857:
[----:B------:R-:W-:Y:S05]  /*13120*/  BSYNC B0 ;  /* 0x0000000000007941 */ /* 0x000fea0003800000 */
.L_x_1856:
[----:B------:R-:W-:-:S04]  /*13130*/  UIADD3 UR4, UR39, -0x2, URZ ;  /* 0xfffffffe27047890 */ /* 0x000fc8000fffe03f */
[----:B------:R-:W-:-:S06]  /*13140*/  UISETP.GE.AND UP0, UPT, UR4, UR38, UPT ;  /* 0x000000260400728c */ /* 0x000fcc000bf06270 */
[----:B------:R-:W-:-:S13]  /*13150*/  PLOP3.LUT P0, PT, PT, PT, UP0, 0x80, 0x0 ;  /* 0x000000000000781c */ /* 0x000fda0003f0f008 */
[----:B------:R-:W-:Y:S05]  /*13160*/  @!P0 BRA `(.L_x_1870) ;  /* 0x00000028005c8947 */ /* 0x000fea0003800000 */
[----:B------:R-:W-:Y:S01]  /*13170*/  IMAD R3, RZ, RZ, -UR39 ;  /* 0x80000027ff037e24 */ /* 0x000fe2000f8e02ff */
[----:B------:R-:W-:-:S04]  /*13180*/  LOP3.LUT R6, RZ, UR38, RZ, 0x33, !PT ;  /* 0x00000026ff067c12 */ /* 0x000fc8000f8e33ff */
[----:B------:R-:W-:-:S05]  /*13190*/  VIADDMNMX R6, R3, 0x1, R6, !PT ;  /* 0x0000000103067846 */ /* 0x000fca0007800106 */
[----:B0-----:R-:W-:-:S05]  /*131a0*/  VIADD R0, R6, UR39 ;  /* 0x0000002706007c36 */ /* 0x001fca0008000000 */
[----:B------:R-:W-:-:S04]  /*131b0*/  LOP3.LUT R0, R0, 0x1, RZ, 0xc0, !PT ;  /* 0x0000000100007812 */ /* 0x000fc800078ec0ff */
[----:B------:R-:W-:Y:S01]  /*131c0*/  ISETP.NE.U32.AND P0, PT, R0, 0x1, PT ;  /* 0x000000010000780c */ /* 0x000fe20003f05070 */
[----:B------:R-:W-:-:S12]  /*131d0*/  IMAD.U32 R0, RZ, RZ, UR4 ;  /* 0x00000004ff007e24 */ /* 0x000fd8000f8e00ff */
[----:B------:R-:W-:Y:S05]  /*131e0*/  @P0 BRA `(.L_x_1871) ;  /* 0x0000000c00600947 */ /* 0x000fea0003800000 */
[----:B------:R-:W2:Y:S04]  /*131f0*/  LDL R4, [R1+0x8] ;  /* 0x0000080001047983 */ /* 0x000ea80000100800 */
[----:B------:R-:W3:Y:S01]  /*13200*/  LDL.LU R8, [R1] ;  /* 0x0000000001087983 */ /* 0x000ee20000300800 */
[----:B------:R-:W-:Y:S01]  /*13210*/  VIADD R18, R18, 0x1 ;  /* 0x0000000112127836 */ /* 0x000fe20000000000 */
[----:B------:R-:W-:Y:S04]  /*13220*/  BSSY B0, `(.L_x_1872) ;  /* 0x00000d2000007945 */ /* 0x000fe80003800000 */
[----:B------:R-:W-:-:S04]  /*13230*/  ISETP.NE.AND P0, PT, R18, 0x2, PT ;  /* 0x000000021200780c */ /* 0x000fc80003f05270 */
[----:B------:R-:W-:Y:S02]  /*13240*/  SEL R2, RZ, 0x1, P0 ;  /* 0x00000001ff027807 */ /* 0x000fe40000000000 */
[----:B------:R-:W-:Y:S02]  /*13250*/  SEL R18, R18, RZ, P0 ;  /* 0x000000ff12127207 */ /* 0x000fe40000000000 */
[----:B--2---:R-:W-:Y:S02]  /*13260*/  ISETP.NE.AND P2, PT, R4, RZ, PT ;  /* 0x000000ff0400720c */ /* 0x004fe40003f45270 */
[----:B---3--:R-:W-:-:S05]  /*13270*/  LOP3.LUT R8, R8, R2, RZ, 0x3c, !PT ;  /* 0x0000000208087212 */ /* 0x008fca00078e3cff */
[----:B------:R0:W-:Y:S06]  /*13280*/  STL [R1], R8 ;  /* 0x0000000801007387 */ /* 0x0001ec0000100800 */
[----:B------:R-:W-:Y:S05]  /*13290*/  @!P2 BRA `(.L_x_1873) ;  /* 0x0000000c0028a947 */ /* 0x000fea0003800000 */
[----:B------:R-:W2:Y:S02]  /*132a0*/  LDL R4, [R1+0xc] ;  /* 0x00000c0001047983 */ /* 0x000ea40000100800 */
[----:B--2---:R-:W-:-:S13]  /*132b0*/  ISETP.NE.AND P2, PT, R4, RZ, PT ;  /* 0x000000ff0400720c */ /* 0x004fda0003f45270 */
[----:B------:R-:W-:Y:S05]  /*132c0*/  @!P2 BRA `(.L_x_1874) ;  /* 0x00000000004ca947 */ /* 0x000fea0003800000 */
[----:B------:R-:W2:Y:S01]  /*132d0*/  LDL R7, [R1+0x4] ;  /* 0x0000040001077983 */ /* 0x000ea20000100800 */
[----:B------:R-:W1:Y:S01]  /*132e0*/  LDC R5, c[0x0][0x43c] ;  /* 0x00010f00ff057b82 */ /* 0x000e620000000800 */
[----:B------:R-:W-:Y:S01]  /*132f0*/  IMAD.MOV.U32 R4, RZ, RZ, R0 ;  /* 0x000000ffff047224 */ /* 0x000fe200078e0000 */
[----:B------:R-:W-:Y:S01]  /*13300*/  ULDC.64 UR4, c[0x0][0x428] ;  /* 0x00010a0000047ab9 */ /* 0x000fe20000000a00 */
[----:B-1----:R-:W-:-:S13]  /*13310*/  ISETP.NE.AND P0, PT, R5, 0x1, PT ;  /* 0x000000010500780c */ /* 0x002fda0003f05270 */
[----:B------:R-:W1:Y:S02]  /*13320*/  @P0 LDC.64 R2, c[0x0][0x440] ;  /* 0x00011000ff020b82 */ /* 0x000e640000000a00 */
[----:B-1----:R-:W-:-:S05]  /*13330*/  @P0 IMAD.HI.U32 R2, R0, R2, RZ ;  /* 0x0000000200020227 */ /* 0x002fca00078e00ff */
[----:B------:R-:W-:-:S05]  /*13340*/  @P0 SHF.R.U32.HI R4, RZ, R3, R2 ;  /* 0x00000003ff040219 */ /* 0x000fca0000011602 */
[----:B------:R-:W-:-:S04]  /*13350*/  IMAD.MOV R2, RZ, RZ, -R4 ;  /* 0x000000ffff027224 */ /* 0x000fc800078e0a04 */
[----:B------:R-:W-:Y:S01]  /*13360*/  IMAD R0, R5, R2, R0 ;  /* 0x0000000205007224 */ /* 0x000fe200078e0200 */
[--C-:B------:R-:W-:Y:S01]  /*13370*/  SHF.R.S32.HI R5, RZ, 0x1f, R4.reuse ;  /* 0x0000001fff057819 */ /* 0x100fe20000011404 */
[----:B------:R-:W1:Y:S02]  /*13380*/  LDC.64 R2, c[0x0][0x418] ;  /* 0x00010600ff027b82 */ /* 0x000e640000000a00 */
[----:B------:R-:W-:-:S03]  /*13390*/  IMAD.WIDE.U32 R4, R19, UR4, R4 ;  /* 0x0000000413047c25 */ /* 0x000fc6000f8e0004 */
[----:B-1----:R-:W-:Y:S01]  /*133a0*/  LEA R2, P0, R4, R2, 0x2 ;  /* 0x0000000204027211 */ /* 0x002fe200078010ff */
[----:B--2---:R-:W-:-:S04]  /*133b0*/  IMAD R7, R7, UR4, RZ ;  /* 0x0000000407077c24 */ /* 0x004fc8000f8e02ff */
[----:B------:R-:W-:-:S04]  /*133c0*/  IMAD R7, R19, UR5, R7 ;  /* 0x0000000513077c24 */ /* 0x000fc8000f8e0207 */
[----:B------:R-:W-:-:S05]  /*133d0*/  IMAD.IADD R7, R7, 0x1, R5 ;  /* 0x0000000107077824 */ /* 0x000fca00078e0205 */
[----:B------:R-:W-:-:S05]  /*133e0*/  LEA.HI.X R3, R4, R3, R7, 0x2, P0 ;  /* 0x0000000304037211 */ /* 0x000fca00000f1407 */
[----:B------:R1:W5:Y:S02]  /*133f0*/  LDG.E R16, desc[UR46][R2.64] ;  /* 0x0000002e02107981 */ /* 0x000364000c1e1900 */
.L_x_1874:
[----:B-1----:R-:W-:Y:S01]  /*13400*/  IMAD R2, R18, 0x8, R17 ;  /* 0x0000000812027824 */ /* 0x002fe200078e0211 */
[----:B------:R-:W-:Y:S01]  /*13410*/  SHF.L.U32 R4, R8, 0x1f, RZ ;  /* 0x0000001f08047819 */ /* 0x000fe200000006ff */
[----:B------:R-:W1:Y:S01]  /*13420*/  S2R R3, SR_TID.X ;  /* 0x0000000000037919 */ /* 0x000e620000002100 */
[----:B------:R-:W-:Y:S02]  /*13430*/  BSSY B1, `(.L_x_1875) ;  /* 0x0000005000017945 */ /* 0x000fe40003800000 */
[----:B------:R-:W2:Y:S01]  /*13440*/  SYNCS.PHASECHK.TRANS64.TRYWAIT P0, [R2+URZ+0x28c40], R4 ;  /* 0x028c4004020075a7 */ /* 0x000ea2000800017f */
[----:B-1----:R-:W-:-:S04]  /*13450*/  LOP3.LUT R3, R3, 0x7f, RZ, 0xc0, !PT ;  /* 0x0000007f03037812 */ /* 0x002fc800078ec0ff */
[----:B------:R-:W-:Y:S01]  /*13460*/  ISETP.NE.AND P1, PT, R3, RZ, PT ;  /* 0x000000ff0300720c */ /* 0x000fe20003f25270 */
[----:B--2---:R-:W-:-:S12]  /*13470*/  @!P0 BRA `(.L_x_1876) ;  /* 0x0000003800108947 */ /* 0x004fd80003800000 */
.L_x_1971:
[----:B------:R-:W-:Y:S05]  /*13480*/  BSYNC B1 ;  /* 0x0000000000017941 */ /* 0x000fea0003800000 */
.L_x_1875:
        /* <DEDUP_REMOVED lines=9> */
.L_x_1878:
[----:B------:R-:W-:Y:S05]  /*13520*/  BSYNC B1 ;  /* 0x0000000000017941 */ /* 0x000fea0003800000 */
.L_x_1877:
[----:B------:R-:W-:Y:S01]  /*13530*/  IMAD.MOV.U32 R7, RZ, RZ, RZ ;  /* 0x000000ffff077224 */ /* 0x000fe200078e00ff */
[----:B------:R-:W-:Y:S01]  /*13540*/  UIADD3 UR4, UP0, UR44, 0x370, URZ ;  /* 0x000003702c047890 */ /* 0x000fe2000ff1e03f */
[----:B------:R-:W-:Y:S01]  /*13550*/  IMAD R5, R18, 0x2000, R17 ;  /* 0x0000200012057824 */ /* 0x000fe200078e0211 */
        /* <DEDUP_REMOVED lines=8> */
.L_x_1879:
[----:B------:R-:W-:-:S13]  /*135e0*/  @P0 ELECT P2, URZ, PT ;  /* 0x00000000003f082f */ /* 0x000fda0003840000 */
[----:B-----5:R-:W-:Y:S01]  /*135f0*/  @P2 R2UR UR13, R16 ;  /* 0x00000000100d22ca */ /* 0x020fe200000e0000 */
[----:B------:R-:W-:Y:S01]  /*13600*/  UMOV UR12, UR36 ;  /* 0x00000024000c7c82 */ /* 0x000fe20008000000 */
[----:B------:R-:W-:Y:S02]  /*13610*/  @P2 R2UR UR11, R3 ;  /* 0x00000000030b22ca */ /* 0x000fe400000e0000 */
[----:B------:R-:W-:Y:S02]  /*13620*/  @P2 R2UR UR9, R5 ;  /* 0x00000000050922ca */ /* 0x000fe400000e0000 */
[----:B------:R-:W-:Y:S02]  /*13630*/  @P2 R2UR UR8, R0 ;  /* 0x00000000000822ca */ /* 0x000fe400000e0000 */
[----:B------:R-:W-:Y:S02]  /*13640*/  @P2 PLOP3.LUT P0, PT, P2, PT, PT, 0x8, 0x0 ;  /* 0x000000000000281c */ /* 0x000fe4000170e170 */
[----:B------:R-:W-:-:S09]  /*13650*/  PLOP3.LUT P2, PT, PT, PT, PT, 0x8, 0x0 ;  /* 0x000000000000781c */ /* 0x000fd20003f4e170 */
[----:B------:R2:W-:Y:S02]  /*13660*/  UTMALDG.4D [UR8], [UR4], desc[UR6] ;  /* 0x00000608040075b4 */ /* 0x0005e40008019000 */
[----:B--2---:R-:W-:Y:S05]  /*13670*/  @P0 BRA.U.ANY `(.L_x_1879) ;  /* 0xfffffffd00d80947 */ /* 0x004fea000393ffff */
[----:B------:R-:W2:Y:S01]  /*13680*/  SYNCS.PHASECHK.TRANS64.TRYWAIT P0, [R2+URZ+0x28c60], R4 ;  /* 0x028c6004020075a7 */ /* 0x000ea2000800017f */
[----:B------:R-:W-:Y:S04]  /*13690*/  BSSY B1, `(.L_x_1880) ;  /* 0x0000002000017945 */ /* 0x000fe80003800000 */
[----:B--2---:R-:W-:Y:S05]  /*136a0*/  @!P0 BRA `(.L_x_1881) ;  /* 0x0000003400988947 */ /* 0x004fea0003800000 */
.L_x_1972:
[----:B------:R-:W-:Y:S05]  /*136b0*/  BSYNC B1 ;  /* 0x0000000000017941 */ /* 0x000fea0003800000 */
.L_x_1880:
[----:B------:R-:W-:Y:S01]  /*136c0*/  BSSY B1, `(.L_x_1882) ;  /* 0x000000b000017945 */ /* 0x000fe20003800000 */
[----:B0-----:R-:W-:Y:S02]  /*136d0*/  IMAD.MOV.U32 R8, RZ, RZ, 0x0 ;  /* 0x00000000ff087424 */ /* 0x001fe400078e00ff */
[----:B------:R-:W-:Y:S01]  /*136e0*/  IMAD.MOV.U32 R9, RZ, RZ, 0x14f00000 ;  /* 0x14f00000ff097424 */ /* 0x000fe200078e00ff */
[----:B------:R-:W-:Y:S06]  /*136f0*/  @P1 BRA `(.L_x_1883) ;  /* 0x00000000001c1947 */ /* 0x000fec0003800000 */
[----:B------:R-:W0:Y:S01]  /*13700*/  S2R R5, SR_TID.X ;  /* 0x0000000000057919 */ /* 0x000e220000002100 */
[----:B------:R-:W-:-:S04]  /*13710*/  IMAD.MOV.U32 R0, RZ, RZ, 0x10000 ;  /* 0x00010000ff007424 */ /* 0x000fc800078e00ff */
[----:B------:R3:W-:Y:S01]  /*13720*/  SYNCS.ARRIVE.TRANS64 RZ, [R2+URZ+0x28c50], R0 ;  /* 0x028c500002ff79a7 */ /* 0x0007e2000800003f */
[----:B0-----:R-:W-:-:S04]  /*13730*/  LOP3.LUT R5, R5, 0x1f, RZ, 0xc0, !PT ;  /* 0x0000001f05057812 */ /* 0x001fc800078ec0ff */
[----:B------:R-:W-:-:S13]  /*13740*/  ISETP.NE.AND P0, PT, R5, RZ, PT ;  /* 0x000000ff0500720c */ /* 0x000fda0003f05270 */
[----:B---3--:R-:W-:Y:S05]  /*13750*/  @!P0 BRA `(.L_x_1883) ;  /* 0x0000000000048947 */ /* 0x008fea0003800000 */
[----:B------:R-:W-:Y:S01]  /*13760*/  BPT.TRAP 0x1 ;  /* 0x000000040000795c */ /* 0x000fe20000300000 */
.L_x_1883:
[----:B------:R-:W-:Y:S05]  /*13770*/  BSYNC B1 ;  /* 0x0000000000017941 */ /* 0x000fea0003800000 */
.L_x_1882:
[----:B------:R-:W-:Y:S01]  /*13780*/  R2UR UR10, R7 ;  /* 0x00000000070a72ca */ /* 0x000fe200000e0000 */
[----:B------:R-:W-:Y:S01]  /*13790*/  IMAD R0, R18, 0x10000, R17 ;  /* 0x0001000012007824 */ /* 0x000fe200078e0211 */
[----:B------:R-:W-:Y:S01]  /*137a0*/  R2UR UR6, R8 ;  /* 0x00000000080672ca */ /* 0x000fe200000e0000 */
[----:B------:R-:W-:Y:S01]  /*137b0*/  UIADD3 UR4, UP0, UR44, 0x470, URZ ;  /* 0x000004702c047890 */ /* 0x000fe2000ff1e03f */
[----:B------:R-:W-:Y:S01]  /*137c0*/  R2UR UR7, R9 ;  /* 0x00000000090772ca */ /* 0x000fe200000e0000 */
[----:B-12---:R-:W-:Y:S01]  /*137d0*/  VIADD R2, R2, 0x28c50 ;  /* 0x00028c5002027836 */ /* 0x006fe20000000000 */
[----:B------:R-:W-:Y:S01]  /*137e0*/  PLOP3.LUT P0, PT, PT, PT, PT, 0x80, 0x0 ;  /* 0x000000000000781c */ /* 0x000fe20003f0f070 */
[----:B------:R-:W-:Y:S01]  /*137f0*/  VIADD R4, R0, 0x400 ;  /* 0x0000040000047836 */ /* 0x000fe20000000000 */
[----:B------:R-:W-:-:S12]  /*13800*/  UIADD3.X UR5, URZ, UR45, URZ, UP0, !UPT ;  /* 0x0000002d3f057290 */ /* 0x000fd800087fe43f */
.L_x_1884:
        /* <DEDUP_REMOVED lines=15> */
.L_x_1885:
        /* <DEDUP_REMOVED lines=15> */
.L_x_1886:
        /* <DEDUP_REMOVED lines=15> */
.L_x_1887:
        /* <DEDUP_REMOVED lines=15> */
.L_x_1888:
        /* <DEDUP_REMOVED lines=15> */
.L_x_1889:
        /* <DEDUP_REMOVED lines=15> */
.L_x_1890:
        /* <DEDUP_REMOVED lines=15> */
.L_x_1891:
        /* <DEDUP_REMOVED lines=10> */
.L_x_1873:
[----:B------:R-:W-:Y:S05]  /*13f40*/  BSYNC B0 ;  /* 0x0000000000007941 */ /* 0x000fea0003800000 */
.L_x_1872:
[----:B------:R-:W-:-:S06]  /*13f50*/  UIADD3 UR4, UR39, -0x3, URZ ;  /* 0xfffffffd27047890 */ /* 0x000fcc000fffe03f */
[----:B------:R-:W-:-:S07]  /*13f60*/  IMAD.U32 R0, RZ, RZ, UR4 ;  /* 0x00000004ff007e24 */ /* 0x000fce000f8e00ff */
.L_x_1871:
[----:B------:R-:W-:Y:S01]  /*13f70*/  ULOP3.LUT UR4, URZ, UR39, URZ, 0x33, !UPT ;  /* 0x000000273f047292 */ /* 0x000fe2000f8e333f */
[----:B------:R-:W-:Y:S01]  /*13f80*/  VIADD R6, R6, 0xfffffffe ;  /* 0xfffffffe06067836 */ /* 0x000fe20000000000 */
[----:B------:R-:W-:Y:S04]  /*13f90*/  BSSY B0, `(.L_x_1870) ;  /* 0x00001b4000007945 */ /* 0x000fe80003800000 */
[----:B------:R-:W-:-:S13]  /*13fa0*/  ISETP.NE.AND P0, PT, R6, UR4, PT ;  /* 0x0000000406007c0c */ /* 0x000fda000bf05270 */
[----:B------:R-:W-:Y:S05]  /*13fb0*/  @!P0 BRA `(.L_x_1892) ;  /* 0x0000001800c48947 */ /* 0x000fea0003800000 */
.L_x_1933:
[----:B------:R-:W2:Y:S04]  /*13fc0*/  LDL R3, [R1+0x8] ;  /* 0x0000080001037983 */ /* 0x000ea80000100800 */
[----:B------:R-:W3:Y:S01]  /*13fd0*/  LDL.LU R2, [R1] ;  /* 0x0000000001027983 */ /* 0x000ee20000300800 */
[----:B------:R-:W-:Y:S01]  /*13fe0*/  VIADD R7, R18, 0x1 ;  /* 0x0000000112077836 */ /* 0x000fe20000000000 */
[----:B------:R-:W-:Y:S05]  /*13ff0*/  YIELD ;  /* 0x0000000000007946 */ /* 0x000fea0003800000 */
[----:B------:R-:W-:Y:S01]  /*14000*/  ISETP.NE.AND P0, PT, R7, 0x2, PT ;  /* 0x000000020700780c */ /* 0x000fe20003f05270 */
[----:B------:R-:W-:Y:S03]  /*14010*/  BSSY B1, `(.L_x_1893) ;  /* 0x00000d1000017945 */ /* 0x000fe60003800000 */
[----:B------:R-:W-:-:S02]  /*14020*/  SEL R6, RZ, 0x1, P0 ;  /* 0x00000001ff067807 */ /* 0x000fc40000000000 */
[----:B------:R-:W-:Y:S02]  /*14030*/  SEL R7, R7, RZ, P0 ;  /* 0x000000ff07077207 */ /* 0x000fe40000000000 */
[----:B--2---:R-:W-:Y:S02]  /*14040*/  ISETP.NE.AND P1, PT, R3, RZ, PT ;  /* 0x000000ff0300720c */ /* 0x004fe40003f25270 */
[----:B---3--:R-:W-:-:S11]  /*14050*/  LOP3.LUT R6, R2, R6, RZ, 0x3c, !PT ;  /* 0x0000000602067212 */ /* 0x008fd600078e3cff */
[----:B------:R-:W-:Y:S05]  /*14060*/  @!P1 BRA `(.L_x_1894) ;  /* 0x0000000c002c9947 */ /* 0x000fea0003800000 */
[----:B------:R-:W2:Y:S01]  /*14070*/  LDL R2, [R1+0xc] ;  /* 0x00000c0001027983 */ /* 0x000ea20000100800 */
[----:B0-----:R-:W-:Y:S01]  /*14080*/  IMAD.MOV.U32 R8, RZ, RZ, R0 ;  /* 0x000000ffff087224 */ /* 0x001fe200078e0000 */
[----:B--2---:R-:W-:-:S13]  /*14090*/  ISETP.NE.AND P1, PT, R2, RZ, PT ;  /* 0x000000ff0200720c */ /* 0x004fda0003f25270 */
[----:B------:R-:W-:Y:S05]  /*140a0*/  @!P1 BRA `(.L_x_1895) ;  /* 0x00000000004c9947 */ /* 0x000fea0003800000 */
[----:B------:R-:W2:Y:S01]  /*140b0*/  LDL R5, [R1+0x4] ;  /* 0x0000040001057983 */ /* 0x000ea20000100800 */
[----:B------:R-:W0:Y:S01]  /*140c0*/  LDC R8, c[0x0][0x43c] ;  /* 0x00010f00ff087b82 */ /* 0x000e220000000800 */
[----:B------:R-:W-:Y:S01]  /*140d0*/  ULDC.64 UR4, c[0x0][0x428] ;  /* 0x00010a0000047ab9 */ /* 0x000fe20000000a00 */
[----:B0-----:R-:W-:-:S13]  /*140e0*/  ISETP.NE.AND P0, PT, R8, 0x1, PT ;  /* 0x000000010800780c */ /* 0x001fda0003f05270 */
[----:B------:R-:W0:Y:S02]  /*140f0*/  @P0 LDC.64 R2, c[0x0][0x440] ;  /* 0x00011000ff020b82 */ /* 0x000e240000000a00 */
[----:B0-----:R-:W-:-:S04]  /*14100*/  @P0 IMAD.HI.U32 R4, R0, R2, RZ ;  /* 0x0000000200040227 */ /* 0x001fc800078e00ff */
        /* <DEDUP_REMOVED lines=13> */
.L_x_1895:
[----:B0-----:R-:W-:Y:S01]  /*141e0*/  IMAD R4, R7, 0x8, R17 ;  /* 0x0000000807047824 */ /* 0x001fe200078e0211 */
[----:B------:R-:W-:Y:S01]  /*141f0*/  SHF.L.U32 R2, R6, 0x1f, RZ ;  /* 0x0000001f06027819 */ /* 0x000fe200000006ff */
[----:B------:R-:W0:Y:S01]  /*14200*/  S2R R3, SR_TID.X ;  /* 0x0000000000037919 */ /* 0x000e220000002100 */
[----:B------:R-:W-:Y:S02]  /*14210*/  BSSY B2, `(.L_x_1896) ;  /* 0x0000005000027945 */ /* 0x000fe40003800000 */
[----:B------:R-:W1:Y:S01]  /*14220*/  SYNCS.PHASECHK.TRANS64.TRYWAIT P0, [R4+URZ+0x28c40], R2 ;  /* 0x028c4002040075a7 */ /* 0x000e62000800017f */
[----:B0-----:R-:W-:-:S04]  /*14230*/  LOP3.LUT R3, R3, 0x7f, RZ, 0xc0, !PT ;  /* 0x0000007f03037812 */ /* 0x001fc800078ec0ff */
[----:B------:R-:W-:Y:S01]  /*14240*/  ISETP.NE.AND P1, PT, R3, RZ, PT ;  /* 0x000000ff0300720c */ /* 0x000fe20003f25270 */
[----:B-1----:R-:W-:-:S12]  /*14250*/  @!P0 BRA `(.L_x_1897) ;  /* 0x0000002800c08947 */ /* 0x002fd80003800000 */
.L_x_1973:
[----:B------:R-:W-:Y:S05]  /*14260*/  BSYNC B2 ;  /* 0x0000000000027941 */ /* 0x000fea0003800000 */
.L_x_1896:
[----:B------:R-:W-:Y:S04]  /*14270*/  BSSY B2, `(.L_x_1898) ;  /* 0x0000009000027945 */ /* 0x000fe80003800000 */
[----:B------:R-:W-:Y:S05]  /*14280*/  @P1 BRA `(.L_x_1899) ;  /* 0x00000000001c1947 */ /* 0x000fea0003800000 */
[----:B------:R-:W1:Y:S01]  /*14290*/  S2R R5, SR_TID.X ;  /* 0x0000000000057919 */ /* 0x000e620000002100 */
[----:B------:R-:W-:-:S04]  /*142a0*/  IMAD.MOV.U32 R3, RZ, RZ, 0x2000 ;  /* 0x00002000ff037424 */ /* 0x000fc800078e00ff */
[----:B------:R2:W-:Y:S01]  /*142b0*/  SYNCS.ARRIVE.TRANS64 RZ, [R4+URZ+0x28c30], R3 ;  /* 0x028c300304ff79a7 */ /* 0x0005e2000800003f */
[----:B-1----:R-:W-:-:S04]  /*142c0*/  LOP3.LUT R5, R5, 0x1f, RZ, 0xc0, !PT ;  /* 0x0000001f05057812 */ /* 0x002fc800078ec0ff */
[----:B------:R-:W-:-:S13]  /*142d0*/  ISETP.NE.AND P0, PT, R5, RZ, PT ;  /* 0x000000ff0500720c */ /* 0x000fda0003f05270 */
[----:B--2---:R-:W-:Y:S05]  /*142e0*/  @!P0 BRA `(.L_x_1899) ;  /* 0x0000000000048947 */ /* 0x004fea0003800000 */
[----:B------:R-:W-:Y:S01]  /*142f0*/  BPT.TRAP 0x1 ;  /* 0x000000040000795c */ /* 0x000fe20000300000 */
.L_x_1899:
[----:B------:R-:W-:Y:S05]  /*14300*/  BSYNC B2 ;  /* 0x0000000000027941 */ /* 0x000fea0003800000 */
.L_x_1898:
        /* <DEDUP_REMOVED lines=11> */
.L_x_1900:
        /* <DEDUP_REMOVED lines=10> */
[----:B------:R-:W1:Y:S01]  /*14460*/  SYNCS.PHASECHK.TRANS64.TRYWAIT P0, [R4+URZ+0x28c60], R2 ;  /* 0x028c6002040075a7 */ /* 0x000e62000800017f */
[----:B------:R-:W-:Y:S04]  /*14470*/  BSSY B2, `(.L_x_1901) ;  /* 0x0000002000027945 */ /* 0x000fe80003800000 */
[----:B-1----:R-:W-:Y:S05]  /*14480*/  @!P0 BRA `(.L_x_1902) ;  /* 0x0000002800488947 */ /* 0x002fea0003800000 */
.L_x_1974:
[----:B------:R-:W-:Y:S05]  /*14490*/  BSYNC B2 ;  /* 0x0000000000027941 */ /* 0x000fea0003800000 */
.L_x_1901:
        /* <DEDUP_REMOVED lines=11> */
.L_x_1904:
[----:B------:R-:W-:Y:S05]  /*14550*/  BSYNC B2 ;  /* 0x0000000000027941 */ /* 0x000fea0003800000 */
.L_x_1903:
[----:B------:R-:W-:Y:S01]  /*14560*/  R2UR UR6, R2 ;  /* 0x00000000020672ca */ /* 0x000fe200000e0000 */
[----:B------:R-:W-:Y:S01]  /*14570*/  UIADD3 UR4, UP0, UR44, 0x470, URZ ;  /* 0x000004702c047890 */ /* 0x000fe2000ff1e03f */
[----:B------:R-:W-:Y:S01]  /*14580*/  R2UR UR7, R3 ;  /* 0x00000000030772ca */ /* 0x000fe200000e0000 */
[----:B------:R-:W-:Y:S01]  /*14590*/  VIADD R4, R4, 0x28c50 ;  /* 0x00028c5004047836 */ /* 0x000fe20000000000 */
[----:B------:R-:W-:Y:S01]  /*145a0*/  R2UR UR10, R5 ;  /* 0x00000000050a72ca */ /* 0x000fe200000e0000 */
[----:B------:R-:W-:Y:S01]  /*145b0*/  IMAD R5, R7, 0x10000, R17 ;  /* 0x0001000007057824 */ /* 0x000fe200078e0211 */
[----:B------:R-:W-:Y:S01]  /*145c0*/  PLOP3.LUT P0, PT, PT, PT, PT, 0x80, 0x0 ;  /* 0x000000000000781c */ /* 0x000fe20003f0f070 */
[----:B------:R-:W-:Y:S02]  /*145d0*/  UIADD3.X UR5, URZ, UR45, URZ, UP0, !UPT ;  /* 0x0000002d3f057290 */ /* 0x000fe400087fe43f */
[----:B------:R-:W-:-:S10]  /*145e0*/  VIADD R9, R5, 0x400 ;  /* 0x0000040005097836 */ /* 0x000fd40000000000 */
.L_x_1905:
        /* <DEDUP_REMOVED lines=15> */
.L_x_1906:
        /* <DEDUP_REMOVED lines=15> */
.L_x_1907:
        /* <DEDUP_REMOVED lines=15> */
.L_x_1908:
        /* <DEDUP_REMOVED lines=15> */
.L_x_1909:
        /* <DEDUP_REMOVED lines=15> */
.L_x_1910:
        /* <DEDUP_REMOVED lines=15> */
.L_x_1911:
        /* <DEDUP_REMOVED lines=15> */
.L_x_1912:
        /* <DEDUP_REMOVED lines=10> */
.L_x_1894:
[----:B------:R-:W-:Y:S05]  /*14d20*/  BSYNC B1 ;  /* 0x0000000000017941 */ /* 0x000fea0003800000 */
.L_x_1893:
[----:B------:R-:W2:Y:S01]  /*14d30*/  LDL R2, [R1+0x8] ;  /* 0x0000080001027983 */ /* 0x000ea20000100800 */
[----:B------:R-:W-:Y:S01]  /*14d40*/  VIADD R7, R7, 0x1 ;  /* 0x0000000107077836 */ /* 0x000fe20000000000 */
[----:B------:R-:W-:Y:S04]  /*14d50*/  BSSY B1, `(.L_x_1913) ;  /* 0x00000d4000017945 */ /* 0x000fe80003800000 */
[----:B------:R-:W-:-:S04]  /*14d60*/  ISETP.NE.AND P0, PT, R7, 0x2, PT ;  /* 0x000000020700780c */ /* 0x000fc80003f05270 */
[----:B------:R-:W-:Y:S02]  /*14d70*/  SEL R3, RZ, 0x1, P0 ;  /* 0x00000001ff037807 */ /* 0x000fe40000000000 */
[----:B------:R-:W-:Y:S02]  /*14d80*/  SEL R18, R7, RZ, P0 ;  /* 0x000000ff07127207 */ /* 0x000fe40000000000 */
[----:B0-----:R-:W-:Y:S01]  /*14d90*/  LOP3.LUT R8, R6, R3, RZ, 0x3c, !PT ;  /* 0x0000000306087212 */ /* 0x001fe200078e3cff */
[----:B------:R-:W-:-:S04]  /*14da0*/  VIADD R6, R0, 0xffffffff ;  /* 0xffffffff00067836 */ /* 0x000fc80000000000 */
[----:B------:R0:W-:Y:S01]  /*14db0*/  STL [R1], R8 ;  /* 0x0000000801007387 */ /* 0x0001e20000100800 */
[----:B--2---:R-:W-:-:S13]  /*14dc0*/  ISETP.NE.AND P2, PT, R2, RZ, PT ;  /* 0x000000ff0200720c */ /* 0x004fda0003f45270 */
[----:B0-----:R-:W-:Y:S05]  /*14dd0*/  @!P2 BRA `(.L_x_1914) ;  /* 0x0000000c002ca947 */ /* 0x001fea0003800000 */
[----:B------:R-:W2:Y:S01]  /*14de0*/  LDL R2, [R1+0xc] ;  /* 0x00000c0001027983 */ /* 0x000ea20000100800 */
[----:B------:R-:W-:Y:S01]  /*14df0*/  IMAD.MOV.U32 R7, RZ, RZ, R6 ;  /* 0x000000ffff077224 */ /* 0x000fe200078e0006 */
        /* <DEDUP_REMOVED lines=21> */
.L_x_1915:
        /* <DEDUP_REMOVED lines=8> */
.L_x_1975:
[----:B------:R-:W-:Y:S05]  /*14fd0*/  BSYNC B2 ;  /* 0x0000000000027941 */ /* 0x000fea0003800000 */
.L_x_1916:
        /* <DEDUP_REMOVED lines=9> */
.L_x_1919:
[----:B------:R-:W-:Y:S05]  /*15070*/  BSYNC B2 ;  /* 0x0000000000027941 */ /* 0x000fea0003800000 */
.L_x_1918:
        /* <DEDUP_REMOVED lines=11> */
.L_x_1920:
        /* <DEDUP_REMOVED lines=13> */
.L_x_1976:
[----:B------:R-:W-:Y:S05]  /*15200*/  BSYNC B2 ;  /* 0x0000000000027941 */ /* 0x000fea0003800000 */
.L_x_1921:
        /* <DEDUP_REMOVED lines=11> */
.L_x_1924:
[----:B------:R-:W-:Y:S05]  /*152c0*/  BSYNC B2 ;  /* 0x0000000000027941 */ /* 0x000fea0003800000 */
.L_x_1923:
        /* <DEDUP_REMOVED lines=9> */
.L_x_1925:
        /* <DEDUP_REMOVED lines=15> */
.L_x_1926:
        /* <DEDUP_REMOVED lines=15> */
.L_x_1927:
        /* <DEDUP_REMOVED lines=15> */
.L_x_1928:
        /* <DEDUP_REMOVED lines=15> */
.L_x_1929:
        /* <DEDUP_REMOVED lines=15> */
.L_x_1930:
        /* <DEDUP_REMOVED lines=15> */
.L_x_1931:
        /* <DEDUP_REMOVED lines=15> */
.L_x_1932:
        /* <DEDUP_REMOVED lines=10> */
.L_x_1914:
[----:B------:R-:W-:Y:S05]  /*15a90*/  BSYNC B1 ;  /* 0x0000000000017941 */ /* 0x000fea0003800000 */
.L_x_1913:
[----:B------:R-:W-:Y:S01]  /*15aa0*/  ISETP.GT.AND P0, PT, R6, UR38, PT ;  /* 0x0000002606007c0c */ /* 0x000fe2000bf04270 */
[----:B------:R-:W-:-:S12]  /*15ab0*/  VIADD R0, R0, 0xfffffffe ;  /* 0xfffffffe00007836 */ /* 0x000fd80000000000 */
[----:B------:R-:W-:Y:S05]  /*15ac0*/  @P0 BRA `(.L_x_1933) ;  /* 0xffffffe4003c0947 */ /* 0x000fea000383ffff */
.L_x_1892:
[----:B------:R-:W-:Y:S05]  /*15ad0*/  BSYNC B0 ;  /* 0x0000000000007941 */ /* 0x000fea0003800000 */
.L_x_1870:
[----:B------:R-:W2:Y:S01]  /*15ae0*/  LDL.LU R2, [R1] ;  /* 0x0000000001027983 */ /* 0x000ea20000300800 */
[----:B0-----:R-:W0:Y:S01]  /*15af0*/  S2R R0, SR_TID.X ;  /* 0x0000000000007919 */ /* 0x001e220000002100 */
[----:B------:R-:W-:-:S05]  /*15b00*/  VIADD R18, R18, 0x1 ;  /* 0x0000000112127836 */ /* 0x000fca0000000000 */
[----:B------:R-:W-:Y:S02]  /*15b10*/  ISETP.NE.AND P0, PT, R18, 0x2, PT ;  /* 0x000000021200780c */ /* 0x000fe40003f05270 */
[----:B0-----:R-:W-:-:S04]  /*15b20*/  LOP3.LUT R0, R0, 0x7f, RZ, 0xc0, !PT ;  /* 0x0000007f00007812 */ /* 0x001fc800078ec0ff */
[----:B------:R-:W-:Y:S02]  /*15b30*/  ISETP.NE.AND P2, PT, R0, RZ, PT ;  /* 0x000000ff0000720c */ /* 0x000fe40003f45270 */
[----:B------:R-:W-:Y:S01]  /*15b40*/  SEL R0, RZ, 0x1, P0 ;  /* 0x00000001ff007807 */ /* 0x000fe20000000000 */
[----:B------:R-:W-:Y:S03]  /*15b50*/  BSSY B0, `(.L_x_1934) ;  /* 0x0000011000007945 */ /* 0x000fe60003800000 */
[----:B--2---:R-:W-:-:S05]  /*15b60*/  LOP3.LUT R2, R2, R0, RZ, 0x3c, !PT ;  /* 0x0000000002027212 */ /* 0x004fca00078e3cff */
[----:B------:R0:W-:Y:S02]  /*15b70*/  STL [R1], R2 ;  /* 0x0000000201007387 */ /* 0x0001e40000100800 */
[----:B------:R-:W-:Y:S05]  /*15b80*/  @P2 BRA `(.L_x_1935) ;  /* 0x0000000000342947 */ /* 0x000fea0003800000 */
[----:B------:R-:W1:Y:S01]  /*15b90*/  S2R R5, SR_LANEID ;  /* 0x0000000000057919 */ /* 0x000e620000000000 */
[----:B------:R-:W-:Y:S01]  /*15ba0*/  VOTEU.ANY UR4, UPT, PT ;  /* 0x0000000000047886 */ /* 0x000fe200038e0100 */
[----:B0-----:R-:W0:Y:S01]  /*15bb0*/  LDC.64 R2, c[0x0][0xc80] ;  /* 0x00032000ff027b82 */ /* 0x001e220000000a00 */
[----:B------:R-:W1:Y:S02]  /*15bc0*/  FLO.U32 R0, UR4 ;  /* 0x0000000400007d00 */ /* 0x000e6400080e0000 */
[----:B-1----:R-:W-:-:S06]  /*15bd0*/  ISETP.EQ.U32.AND P1, PT, R0, R5, PT ;  /* 0x000000050000720c */ /* 0x002fcc0003f22070 */
[----:B------:R-:W0:Y:S07]  /*15be0*/  POPC R5, UR4 ;  /* 0x0000000400057d09 */ /* 0x000e2e0008000000 */
[----:B0-----:R-:W2:Y:S01]  /*15bf0*/  @P1 ATOMG.E.ADD.STRONG.GPU PT, R3, desc[UR46][R2.64], R5 ;  /* 0x00000005020319a8 */ /* 0x001ea200081ee1ee */
[----:B------:R-:W0:Y:S02]  /*15c00*/  S2R R4, SR_LTMASK ;  /* 0x0000000000047919 */ /* 0x000e240000003900 */
[----:B0-----:R-:W-:-:S04]  /*15c10*/  LOP3.LUT R4, R4, UR4, RZ, 0xc0, !PT ;  /* 0x0000000404047c12 */ /* 0x001fc8000f8ec0ff */
[----:B------:R-:W0:Y:S01]  /*15c20*/  POPC R7, R4 ;  /* 0x0000000400077309 */ /* 0x000e220000000000 */
[----:B--2---:R-:W0:Y:S02]  /*15c30*/  SHFL.IDX PT, R0, R3, R0, 0x1f ;  /* 0x00001f0003007589 */ /* 0x004e2400000e0000 */
[----:B0-----:R-:W-:-:S05]  /*15c40*/  IADD3 R0, R0, UR42, R7 ;  /* 0x0000002a00007c10 */ /* 0x001fca000fffe007 */
[----:B------:R1:W-:Y:S02]  /*15c50*/  STL [R1+0x10], R0 ;  /* 0x0000100001007387 */ /* 0x0003e40000100800 */
.L_x_1935:
[----:B------:R-:W-:Y:S05]  /*15c60*/  BSYNC B0 ;  /* 0x0000000000007941 */ /* 0x000fea0003800000 */
.L_x_1934:
[----:B------:R-:W-:-:S07]  /*15c70*/  SEL R18, R18, RZ, P0 ;  /* 0x000000ff12127207 */ /* 0x000fce0000000000 */
.L_x_1838:
[----:B------:R-:W-:Y:S05]  /*15c80*/  BSYNC B7 ;  /* 0x0000000000077941 */ /* 0x000fea0003800000 */
.L_x_1836:
[----:B01----:R-:W2:Y:S04]  /*15c90*/  LDL R0, [R1+0x20] ;  /* 0x0000200001007983 */ /* 0x003ea80000100800 */
[----:B------:R0:W5:Y:S01]  /*15ca0*/  LDL R2, [R1+0x10] ;  /* 0x0000100001027983 */ /* 0x0001620000100800 */
[----:B--2---:R-:W-:-:S13]  /*15cb0*/  ISETP.NE.AND P0, PT, R0, RZ, PT ;  /* 0x000000ff0000720c */ /* 0x004fda0003f05270 */
[----:B0-----:R-:W-:Y:S05]  /*15cc0*/  @!P0 BRA `(.L_x_1936) ;  /* 0x0000000000288947 */ /* 0x001fea0003800000 */
[----:B------:R-:W-:Y:S05]  /*15cd0*/  WARPSYNC.ALL ;  /* 0x0000000000007948 */ /* 0x000fea0003800000 */
[----:B------:R-:W0:Y:S08]  /*15ce0*/  S2UR UR5, SR_CgaCtaId ;  /* 0x00000000000579c3 */ /* 0x000e300000008800 */
[----:B------:R-:W-:Y:S06]  /*15cf0*/  BAR.SYNC.DEFER_BLOCKING 0x5, 0x180 ;  /* 0x0146000000007b1d */ /* 0x000fec0000010000 */
[----:B------:R-:W-:-:S02]  /*15d00*/  UMOV UR4, 0x400 ;  /* 0x0000040000047882 */ /* 0x000fc40000000000 */
[----:B0-----:R-:W-:-:S06]  /*15d10*/  ULEA UR4, UR5, UR4, 0x18 ;  /* 0x0000000405047291 */ /* 0x001fcc000f8ec03f */
[----:B------:R-:W-:-:S05]  /*15d20*/  IMAD.U32 R17, RZ, RZ, UR4 ;  /* 0x00000004ff117e24 */ /* 0x000fca000f8e00ff */
[----:B-----5:R-:W0:Y:S04]  /*15d30*/  LDS R2, [R17+0x28cd0] ;  /* 0x028cd00011027984 */ /* 0x020e280000000800 */
[----:B0-----:R2:W-:Y:S01]  /*15d40*/  STL [R1+0x10], R2 ;  /* 0x0000100201007387 */ /* 0x0015e20000100800 */
[----:B------:R-:W-:Y:S06]  /*15d50*/  BAR.ARV 0x4, 0x180 ;  /* 0x0106000000007b1d */ /* 0x000fec0000002000 */
[----:B------:R-:W-:Y:S05]  /*15d60*/  BRA `(.L_x_1937) ;  /* 0x00000000002c7947 */ /* 0x000fea0003800000 */
.L_x_1936:
[----:B------:R-:W-:-:S03]  /*15d70*/  UMOV UR4, 0xffffffff ;  /* 0xffffffff00047882 */ /* 0x000fc60000000000 */
[----:B------:R-:W-:Y:S05]  /*15d80*/  BRA.DIV UR4, `(.L_x_1938) ;  /* 0x0000001204447947 */ /* 0x000fea000b800000 */
[----:B-----5:R0:W1:Y:S02]  /*15d90*/  SHFL.IDX PT, R14, R2, RZ, 0x1f ;  /* 0x00001fff020e7589 */ /* 0x02006400000e0000 */
.L_x_1979:
[----:B------:R-:W2:Y:S01]  /*15da0*/  @!P2 S2R R3, SR_CgaCtaId ;  /* 0x000000000003a919 */ /* 0x000ea20000008800 */
[----:B------:R-:W-:Y:S05]  /*15db0*/  WARPSYNC.ALL ;  /* 0x0000000000007948 */ /* 0x000fea0003800000 */
[----:B------:R-:W-:Y:S01]  /*15dc0*/  BAR.SYNC.DEFER_BLOCKING 0x4, 0x180 ;  /* 0x0106000000007b1d */ /* 0x000fe20000010000 */
[----:B------:R-:W-:-:S05]  /*15dd0*/  @!P2 MOV R0, 0x400 ;  /* 0x000004000000a802 */ /* 0x000fca0000000f00 */
[----:B-1----:R1:W-:Y:S01]  /*15de0*/  STL [R1+0x10], R14 ;  /* 0x0000100e01007387 */ /* 0x0023e20000100800 */
[----:B--2---:R-:W-:-:S05]  /*15df0*/  @!P2 LEA R17, R3, R0, 0x18 ;  /* 0x000000000311a211 */ /* 0x004fca00078ec0ff */
[----:B------:R1:W-:Y:S01]  /*15e00*/  @!P2 STS [R17+0x28cd0], R2 ;  /* 0x028cd0021100a388 */ /* 0x0003e20000000800 */
[----:B------:R-:W-:Y:S06]  /*15e10*/  BAR.ARV 0x5, 0x180 ;  /* 0x0146000000007b1d */ /* 0x000fec0000002000 */
.L_x_1937:
[----:B------:R-:W3:Y:S01]  /*15e20*/  LDL R0, [R1+0x10] ;  /* 0x0000100001007983 */ /* 0x000ee20000100800 */
[----:B------:R-:W-:Y:S02]  /*15e30*/  ULDC UR4, c[0x0][0xc38] ;  /* 0x00030e0000047ab9 */ /* 0x000fe40000000800 */
[----:B---3--:R-:W-:-:S13]  /*15e40*/  ISETP.GE.AND P0, PT, R0, UR4, PT ;  /* 0x0000000400007c0c */ /* 0x008fda000bf06270 */
[----:B------:R-:W-:Y:S05]  /*15e50*/  @!P0 BRA `(.L_x_1939) ;  /* 0xffffffac00848947 */ /* 0x000fea000383ffff */
.L_x_1827:
[----:B------:R-:W3:Y:S01]  /*15e60*/  LDL.LU R0, [R1+0x18] ;  /* 0x0000180001007983 */ /* 0x000ee20000300800 */
[----:B------:R-:W-:Y:S01]  /*15e70*/  BSSY B0, `(.L_x_1940) ;  /* 0x000000b000007945 */ /* 0x000fe20003800000 */
[----:B------:R-:W4:Y:S01]  /*15e80*/  S2R R5, SR_CgaCtaId ;  /* 0x0000000000057919 */ /* 0x000f220000008800 */
[----:B---3--:R-:W-:-:S05]  /*15e90*/  VIADD R0, R0, 0x1 ;  /* 0x0000000100007836 */ /* 0x008fca0000000000 */
[----:B012---:R-:W-:-:S04]  /*15ea0*/  LEA.HI R2, R0, R0, RZ, 0x1 ;  /* 0x0000000000027211 */ /* 0x007fc800078f08ff */
[----:B------:R-:W-:-:S05]  /*15eb0*/  LOP3.LUT R3, R2, 0xfffffffe, RZ, 0xc0, !PT ;  /* 0xfffffffe02037812 */ /* 0x000fca00078ec0ff */
[----:B------:R-:W-:Y:S01]  /*15ec0*/  IMAD.IADD R3, R0, 0x1, -R3 ;  /* 0x0000000100037824 */ /* 0x000fe200078e0a03 */
[----:B------:R-:W-:-:S04]  /*15ed0*/  MOV R0, 0x400 ;  /* 0x0000040000007802 */ /* 0x000fc80000000f00 */
[----:B----4-:R-:W-:Y:S02]  /*15ee0*/  LEA R0, R5, R0, 0x18 ;  /* 0x0000000005007211 */ /* 0x010fe400078ec0ff */
[----:B------:R-:W-:-:S04]  /*15ef0*/  SHF.L.U32 R3, R3, 0x1f, RZ ;  /* 0x0000001f03037819 */ /* 0x000fc800000006ff */
[----:B------:R-:W0:Y:S02]  /*15f00*/  SYNCS.PHASECHK.TRANS64.TRYWAIT P0, [R0+URZ+0x28c20], R3 ;  /* 0x028c2003000075a7 */ /* 0x000e24000800017f */
[----:B0-----:R-:W-:Y:S05]  /*15f10*/  @!P0 BRA `(.L_x_1941) ;  /* 0x0000001000088947 */ /* 0x001fea0003800000 */
.L_x_1980:
[----:B------:R-:W-:Y:S05]  /*15f20*/  BSYNC B0 ;  /* 0x0000000000007941 */ /* 0x000fea0003800000 */
.L_x_1940:
[----:B------:R-:W-:-:S03]  /*15f30*/  UMOV UR4, 0xffffffff ;  /* 0xffffffff00047882 */ /* 0x000fc60000000000 */
[----:B------:R-:W-:Y:S05]  /*15f40*/  BRA.DIV UR4, `(.L_x_1942) ;  /* 0x0000001204107947 */ /* 0x000fea000b800000 */
[----:B------:R-:W1:Y:S02]  /*15f50*/  S2R R2, SR_TID.X ;  /* 0x0000000000027919 */ /* 0x000e640000002100 */
[----:B-1----:R-:W-:-:S04]  /*15f60*/  SHF.R.U32.HI R2, RZ, 0x5, R2 ;  /* 0x00000005ff027819 */ /* 0x002fc80000011602 */
[----:B------:R-:W-:-:S05]  /*15f70*/  LOP3.LUT R2, R2, 0x3, RZ, 0xc0, !PT ;  /* 0x0000000302027812 */ /* 0x000fca00078ec0ff */
[----:B------:R1:W2:Y:S02]  /*15f80*/  SHFL.IDX PT, R14, R2, RZ, 0x1f ;  /* 0x00001fff020e7589 */ /* 0x0002a400000e0000 */
.L_x_1983:
[----:B--2---:R-:W-:Y:S01]  /*15f90*/  ISETP.NE.AND P0, PT, R14, RZ, PT ;  /* 0x000000ff0e00720c */ /* 0x004fe20003f05270 */
[----:B------:R-:W-:-:S12]  /*15fa0*/  BSSY B0, `(.L_x_1943) ;  /* 0x0000025000007945 */ /* 0x000fd80003800000 */
[----:B------:R-:W-:Y:S05]  /*15fb0*/  @P0 BRA `(.L_x_1944) ;  /* 0x00000000008c0947 */ /* 0x000fea0003800000 */
[----:B------:R-:W-:-:S03]  /*15fc0*/  UMOV UR4, 0xffffffff ;  /* 0xffffffff00047882 */ /* 0x000fc60000000000 */
[----:B------:R-:W-:Y:S05]  /*15fd0*/  BRA.DIV UR4, `(.L_x_1945) ;  /* 0x0000001204207947 */ /* 0x000fea000b800000 */
[----:B------:R-:W-:-:S13]  /*15fe0*/  ELECT P6, URZ, PT ;  /* 0x00000000003f782f */ /* 0x000fda00038c0000 */
.L_x_1986:
[----:B------:R-:W-:Y:S05]  /*15ff0*/  @!P6 BRA `(.L_x_1944) ;  /* 0x00000000007ce947 */ /* 0x000fea0003800000 */
[----:B------:R-:W-:-:S06]  /*16000*/  ULOP3.LUT UR4, UR41, 0x2, URZ, 0xfc, !UPT ;  /* 0x0000000229047892 */ /* 0x000fcc000f8efc3f */
[----:B-1----:R-:W-:-:S05]  /*16010*/  IMAD.U32 R2, RZ, RZ, UR4 ;  /* 0x00000004ff027e24 */ /* 0x002fca000f8e00ff */
[----:B------:R-:W-:-:S13]  /*16020*/  ISETP.NE.AND P2, PT, R2, 0x3, PT ;  /* 0x000000030200780c */ /* 0x000fda0003f45270 */
[----:B------:R-:W-:Y:S05]  /*16030*/  @!P2 BRA `(.L_x_1946) ;  /* 0x000000000004a947 */ /* 0x000fea0003800000 */
[----:B------:R-:W-:Y:S01]  /*16040*/  BPT.TRAP 0x1 ;  /* 0x000000040000795c */ /* 0x000fe20000300000 */
.L_x_1946:
[----:B------:R-:W2:Y:S01]  /*16050*/  LDL.LU R7, [R1] ;  /* 0x0000000001077983 */ /* 0x000ea20000300800 */
[----:B0-----:R-:W-:Y:S02]  /*16060*/  VIADD R3, R0, 0x28c40 ;  /* 0x00028c4000037836 */ /* 0x001fe40000000000 */
[C---:B------:R-:W-:Y:S02]  /*16070*/  VIADD R2, R18.reuse, 0x1 ;  /* 0x0000000112027836 */ /* 0x040fe40000000000 */
[----:B------:R-:W-:-:S03]  /*16080*/  IMAD R6, R18, 0x8, R3 ;  /* 0x0000000812067824 */ /* 0x000fc600078e0203 */
[----:B------:R-:W-:-:S04]  /*16090*/  ISETP.NE.AND P1, PT, R2, 0x2, PT ;  /* 0x000000020200780c */ /* 0x000fc80003f25270 */
[----:B------:R-:W-:Y:S02]  /*160a0*/  SEL R4, RZ, 0x1, P1 ;  /* 0x00000001ff047807 */ /* 0x000fe40000800000 */
[C---:B--2---:R-:W-:Y:S02]  /*160b0*/  SHF.L.U32 R5, R7.reuse, 0x1f, RZ ;  /* 0x0000001f07057819 */ /* 0x044fe400000006ff */
[----:B------:R-:W-:Y:S02]  /*160c0*/  LOP3.LUT R7, R7, R4, RZ, 0x3c, !PT ;  /* 0x0000000407077212 */ /* 0x000fe400078e3cff */
[----:B------:R-:W0:Y:S01]  /*160d0*/  SYNCS.PHASECHK.TRANS64.TRYWAIT P0, [R6+URZ], R5 ;  /* 0x00000005060075a7 */ /* 0x000e22000800017f */
[----:B------:R-:W-:Y:S02]  /*160e0*/  SEL R4, R2, RZ, P1 ;  /* 0x000000ff02047207 */ /* 0x000fe40000800000 */
[----:B------:R-:W-:-:S03]  /*160f0*/  SHF.L.U32 R2, R7, 0x1f, RZ ;  /* 0x0000001f07027819 */ /* 0x000fc600000006ff */
[----:B------:R-:W-:Y:S01]  /*16100*/  IMAD R3, R4, 0x8, R3 ;  /* 0x0000000804037824 */ /* 0x000fe200078e0203 */
[----:B0-----:R-:W-:Y:S06]  /*16110*/  @!P0 BRA `(.L_x_1947) ;  /* 0x0000000c00f08947 */ /* 0x001fec0003800000 */
.L_x_1987:
[----:B------:R-:W1:Y:S02]  /*16120*/  SYNCS.PHASECHK.TRANS64.TRYWAIT P0, [R3+URZ], R2 ;  /* 0x00000002030075a7 */ /* 0x000e64000800017f */
[----:B-1----:R-:W-:Y:S05]  /*16130*/  @!P0 BRA `(.L_x_1948) ;  /* 0x0000000c00fc8947 */ /* 0x002fea0003800000 */
.L_x_1988:
[----:B------:R-:W-:Y:S05]  /*16140*/  @!P2 BRA `(.L_x_1949) ;  /* 0x000000000004a947 */ /* 0x000fea0003800000 */
[----:B------:R-:W-:Y:S01]  /*16150*/  BPT.TRAP 0x1 ;  /* 0x000000040000795c */ /* 0x000fe20000300000 */
.L_x_1949:
[----:B-1----:R-:W-:-:S04]  /*16160*/  VIADD R3, R0, 0x28c60 ;  /* 0x00028c6000037836 */ /* 0x002fc80000000000 */
[----:B------:R-:W-:-:S04]  /*16170*/  IMAD R18, R18, 0x8, R3 ;  /* 0x0000000812127824 */ /* 0x000fc800078e0203 */
[----:B------:R-:W1:Y:S02]  /*16180*/  SYNCS.PHASECHK.TRANS64.TRYWAIT P0, [R18+URZ], R5 ;  /* 0x00000005120075a7 */ /* 0x000e64000800017f */
[----:B-1----:R-:W-:Y:S05]  /*16190*/  @!P0 BRA `(.L_x_1950) ;  /* 0x0000000c00f88947 */ /* 0x002fea0003800000 */
.L_x_1989:
[----:B------:R-:W-:-:S07]  /*161a0*/  IMAD R3, R4, 0x8, R3 ;  /* 0x0000000804037824 */ /* 0x000fce00078e0203 */
.L_x_1951:
[----:B--2---:R2:W3:Y:S02]  /*161b0*/  SYNCS.PHASECHK.TRANS64.TRYWAIT P0, [R3+URZ], R2 ;  /* 0x00000002030075a7 */ /* 0x0044e4000800017f */
[----:B---3--:R-:W-:Y:S05]  /*161c0*/  @!P0 NANOSLEEP.SYNCS 0x989680 ;  /* 0x009896800000895d */ /* 0x008fea0003900000 */
[----:B------:R-:W3:Y:S02]  /*161d0*/  @!P0 SYNCS.PHASECHK.TRANS64 P0, [R3+URZ], R2 ;  /* 0x00000002030085a7 */ /* 0x000ee4000800007f */
[----:B---3--:R-:W-:Y:S05]  /*161e0*/  @!P0 BRA `(.L_x_1951) ;  /* 0xfffffffc00f08947 */ /* 0x008fea000383ffff */
.L_x_1944:
[----:B------:R-:W-:Y:S05]  /*161f0*/  BSYNC B0 ;  /* 0x0000000000007941 */ /* 0x000fea0003800000 */
.L_x_1943:
[----:B------:R-:W-:Y:S05]  /*16200*/  EXIT ;  /* 0x000000000000794d */ /* 0x000fea0003800000 */
.L_x_1733:
[----:B0-----:R-:W-:-:S04]  /*16210*/  IMAD.U32 R3, RZ, RZ, UR21 ;  /* 0x00000015ff037e24 */ /* 0x001fc8000f8e00ff */
[----:B------:R0:W1:Y:S03]  /*16220*/  SYNCS.PHASECHK.TRANS64.TRYWAIT P1, [R3+URZ+0x28c50], R0 ;  /* 0x028c5000030075a7 */ /* 0x000066000802017f */
[----:B-1----:R-:W-:Y:S05]  /*16230*/  @!P1 NANOSLEEP.SYNCS 0x989680 ;  /* 0x009896800000995d */ /* 0x002fea0003900000 */
[----:B------:R-:W1:Y:S02]  /*16240*/  @!P1 SYNCS.PHASECHK.TRANS64 P1, [R3+URZ+0x28c50], R0 ;  /* 0x028c5000030095a7 */ /* 0x000e64000802007f */
[----:B-1----:R-:W-:Y:S05]  /*16250*/  @!P1 BRA `(.L_x_1733) ;  /* 0xfffffffc00ec9947 */ /* 0x002fea000383ffff */
[----:B------:R-:W-:Y:S05]  /*16260*/  BRA `(.L_x_1952) ;  /* 0xfffffeb800b47947 */ /* 0x000fea000383ffff */
.L_x_1738:
[----:B-1----:R-:W-:-:S04]  /*16270*/  IMAD.U32 R3, RZ, RZ, UR21 ;  /* 0x00000015ff037e24 */ /* 0x002fc8000f8e00ff */
[----:B------:R1:W2:Y:S03]  /*16280*/  SYNCS.PHASECHK.TRANS64.TRYWAIT P1, [R3+URZ+0x28c50], R0 ;  /* 0x028c5000030075a7 */ /* 0x0002a6000802017f */
[----:B--2---:R-:W-:Y:S05]  /*16290*/  @!P1 NANOSLEEP.SYNCS 0x989680 ;  /* 0x009896800000995d */ /* 0x004fea0003900000 */
[----:B------:R-:W2:Y:S02]  /*162a0*/  @!P1 SYNCS.PHASECHK.TRANS64 P1, [R3+URZ+0x28c50], R0 ;  /* 0x028c5000030095a7 */ /* 0x000ea4000802007f */
[----:B--2---:R-:W-:Y:S05]  /*162b0*/  @!P1 BRA `(.L_x_1738) ;  /* 0xfffffffc00ec9947 */ /* 0x004fea000383ffff */
[----:B------:R-:W-:Y:S05]  /*162c0*/  BRA `(.L_x_1737) ;  /* 0xfffffec400b07947 */ /* 0x000fea000383ffff */
.L_x_1747:
[----:B0-----:R-:W-:-:S04]  /*162d0*/  IMAD.U32 R3, RZ, RZ, UR43 ;  /* 0x0000002bff037e24 */ /* 0x001fc8000f8e00ff */
[----:B------:R0:W1:Y:S03]  /*162e0*/  SYNCS.PHASECHK.TRANS64.TRYWAIT P0, [R3+URZ+0x28c00], R0 ;  /* 0x028c0000030075a7 */ /* 0x000066000800017f */
[----:B-1----:R-:W-:Y:S05]  /*162f0*/  @!P0 NANOSLEEP.SYNCS 0x989680 ;  /* 0x009896800000895d */ /* 0x002fea0003900000 */
[----:B------:R-:W1:Y:S02]  /*16300*/  @!P0 SYNCS.PHASECHK.TRANS64 P0, [R3+URZ+0x28c00], R0 ;  /* 0x028c0000030085a7 */ /* 0x000e64000800007f */
[----:B-1----:R-:W-:Y:S05]  /*16310*/  @!P0 BRA `(.L_x_1747) ;  /* 0xfffffffc00ec8947 */ /* 0x002fea000383ffff */
[----:B------:R-:W-:Y:S05]  /*16320*/  BRA `(.L_x_1953) ;  /* 0xfffffedc00187947 */ /* 0x000fea000383ffff */
.L_x_1751:
[----:B--2---:R2:W3:Y:S02]  /*16330*/  SYNCS.PHASECHK.TRANS64.TRYWAIT P0, [R7+URZ+0x28c30], R10 ;  /* 0x028c300a070075a7 */ /* 0x0044e4000800017f */
[----:B---3--:R-:W-:Y:S05]  /*16340*/  @!P0 NANOSLEEP.SYNCS 0x989680 ;  /* 0x009896800000895d */ /* 0x008fea0003900000 */
[----:B------:R-:W3:Y:S02]  /*16350*/  @!P0 SYNCS.PHASECHK.TRANS64 P0, [R7+URZ+0x28c30], R10 ;  /* 0x028c300a070085a7 */ /* 0x000ee4000800007f */
[----:B---3--:R-:W-:Y:S05]  /*16360*/  @!P0 BRA `(.L_x_1751) ;  /* 0xfffffffc00f08947 */ /* 0x008fea000383ffff */
[----:B------:R-:W-:Y:S05]  /*16370*/  BRA `(.L_x_1750) ;  /* 0xfffffedc00347947 */ /* 0x000fea000383ffff */
.L_x_1763:
[----:B--2---:R2:W3:Y:S02]  /*16380*/  SYNCS.PHASECHK.TRANS64.TRYWAIT P0, [R7+URZ+0x28c50], R10 ;  /* 0x028c500a070075a7 */ /* 0x0044e4000800017f */
[----:B---3--:R-:W-:Y:S05]  /*16390*/  @!P0 NANOSLEEP.SYNCS 0x989680 ;  /* 0x009896800000895d */ /* 0x008fea0003900000 */
[----:B------:R-:W3:Y:S02]  /*163a0*/  @!P0 SYNCS.PHASECHK.TRANS64 P0, [R7+URZ+0x28c50], R10 ;  /* 0x028c500a070085a7 */ /* 0x000ee4000800007f */
[----:B---3--:R-:W-:Y:S05]  /*163b0*/  @!P0 BRA `(.L_x_1763) ;  /* 0xfffffffc00f08947 */ /* 0x008fea000383ffff */
[----:B------:R-:W-:Y:S05]  /*163c0*/  BRA `(.L_x_1762) ;  /* 0xfffffefc00587947 */ /* 0x000fea000383ffff */
.L_x_1771:
[----:B--2---:R-:W-:-:S04]  /*163d0*/  IMAD.U32 R10, RZ, RZ, UR28 ;  /* 0x0000001cff0a7e24 */ /* 0x004fc8000f8e00ff */
[----:B------:R2:W3:Y:S03]  /*163e0*/  SYNCS.PHASECHK.TRANS64.TRYWAIT P0, [R10+URZ+0x28c30], R7 ;  /* 0x028c30070a0075a7 */ /* 0x0004e6000800017f */
[----:B---3--:R-:W-:Y:S05]  /*163f0*/  @!P0 NANOSLEEP.SYNCS 0x989680 ;  /* 0x009896800000895d */ /* 0x008fea0003900000 */
[----:B------:R-:W3:Y:S02]  /*16400*/  @!P0 SYNCS.PHASECHK.TRANS64 P0, [R10+URZ+0x28c30], R7 ;  /* 0x028c30070a0085a7 */ /* 0x000ee4000800007f */
[----:B---3--:R-:W-:Y:S05]  /*16410*/  @!P0 BRA `(.L_x_1771) ;  /* 0xfffffffc00ec8947 */ /* 0x008fea000383ffff */
[----:B------:R-:W-:Y:S05]  /*16420*/  BRA `(.L_x_1770) ;  /* 0xffffff0000a47947 */ /* 0x000fea000383ffff */
.L_x_1783:
[----:B-1----:R1:W2:Y:S02]  /*16430*/  SYNCS.PHASECHK.TRANS64.TRYWAIT P0, [R168+URZ+0x28c50], R7 ;  /* 0x028c5007a80075a7 */ /* 0x0022a4000800017f */
[----:B--2---:R-:W-:Y:S05]  /*16440*/  @!P0 NANOSLEEP.SYNCS 0x989680 ;  /* 0x009896800000895d */ /* 0x004fea0003900000 */
[----:B------:R-:W2:Y:S02]  /*16450*/  @!P0 SYNCS.PHASECHK.TRANS64 P0, [R168+URZ+0x28c50], R7 ;  /* 0x028c5007a80085a7 */ /* 0x000ea4000800007f */
[----:B--2---:R-:W-:Y:S05]  /*16460*/  @!P0 BRA `(.L_x_1783) ;  /* 0xfffffffc00f08947 */ /* 0x004fea000383ffff */
[----:B------:R-:W-:Y:S05]  /*16470*/  BRA `(.L_x_1782) ;  /* 0xffffff24007c7947 */ /* 0x000fea000383ffff */
.L_x_1792:
[----:B--2---:R-:W-:-:S04]  /*16480*/  IMAD.U32 R5, RZ, RZ, UR25 ;  /* 0x00000019ff057e24 */ /* 0x004fc8000f8e00ff */
[----:B------:R2:W3:Y:S03]  /*16490*/  SYNCS.PHASECHK.TRANS64.TRYWAIT P1, [R5+URZ+0x28c30], R8 ;  /* 0x028c3008050075a7 */ /* 0x0004e6000802017f */
[----:B---3--:R-:W-:Y:S05]  /*164a0*/  @!P1 NANOSLEEP.SYNCS 0x989680 ;  /* 0x009896800000995d */ /* 0x008fea0003900000 */
[----:B------:R-:W3:Y:S02]  /*164b0*/  @!P1 SYNCS.PHASECHK.TRANS64 P1, [R5+URZ+0x28c30], R8 ;  /* 0x028c3008050095a7 */ /* 0x000ee4000802007f */
[----:B---3--:R-:W-:Y:S05]  /*164c0*/  @!P1 BRA `(.L_x_1792) ;  /* 0xfffffffc00ec9947 */ /* 0x008fea000383ffff */
[----:B------:R-:W-:Y:S05]  /*164d0*/  BRA `(.L_x_1791) ;  /* 0xffffff2c00107947 */ /* 0x000fea000383ffff */
.L_x_1796:
[----:B---3--:R3:W4:Y:S02]  /*164e0*/  SYNCS.PHASECHK.TRANS64.TRYWAIT P1, [R173+URZ+0x28c50], R8 ;  /* 0x028c5008ad0075a7 */ /* 0x008724000802017f */
[----:B----4-:R-:W-:Y:S05]  /*164f0*/  @!P1 NANOSLEEP.SYNCS 0x989680 ;  /* 0x009896800000995d */ /* 0x010fea0003900000 */
[----:B------:R-:W4:Y:S02]  /*16500*/  @!P1 SYNCS.PHASECHK.TRANS64 P1, [R173+URZ+0x28c50], R8 ;  /* 0x028c5008ad0095a7 */ /* 0x000f24000802007f */
[----:B----4-:R-:W-:Y:S05]  /*16510*/  @!P1 BRA `(.L_x_1796) ;  /* 0xfffffffc00f09947 */ /* 0x010fea000383ffff */
[----:B------:R-:W-:Y:S05]  /*16520*/  BRA `(.L_x_1795) ;  /* 0xffffff4400347947 */ /* 0x000fea000383ffff */
.L_x_1802:
[----:B------:R-:W-:-:S04]  /*16530*/  IMAD.U32 R6, RZ, RZ, UR27 ;  /* 0x0000001bff067e24 */ /* 0x000fc8000f8e00ff */
[----:B------:R0:W0:Y:S03]  /*16540*/  SYNCS.PHASECHK.TRANS64.TRYWAIT P0, [R6+URZ+0x28c30], R7 ;  /* 0x028c3007060075a7 */ /* 0x000026000800017f */
[----:B0-----:R-:W-:Y:S05]  /*16550*/  @!P0 NANOSLEEP.SYNCS 0x989680 ;  /* 0x009896800000895d */ /* 0x001fea0003900000 */
[----:B------:R-:W0:Y:S02]  /*16560*/  @!P0 SYNCS.PHASECHK.TRANS64 P0, [R6+URZ+0x28c30], R7 ;  /* 0x028c3007060085a7 */ /* 0x000e24000800007f */
[----:B0-----:R-:W-:Y:S05]  /*16570*/  @!P0 BRA `(.L_x_1802) ;  /* 0xfffffffc00ec8947 */ /* 0x001fea000383ffff */
[----:B------:R-:W-:Y:S05]  /*16580*/  BRA `(.L_x_1801) ;  /* 0xffffff4800247947 */ /* 0x000fea000383ffff */
.L_x_1814:
[----:B--2---:R2:W3:Y:S02]  /*16590*/  SYNCS.PHASECHK.TRANS64.TRYWAIT P0, [R20+URZ+0x28c50], R7 ;  /* 0x028c5007140075a7 */ /* 0x0044e4000800017f */
[----:B---3--:R-:W-:Y:S05]  /*165a0*/  @!P0 NANOSLEEP.SYNCS 0x989680 ;  /* 0x009896800000895d */ /* 0x008fea0003900000 */
[----:B------:R-:W3:Y:S02]  /*165b0*/  @!P0 SYNCS.PHASECHK.TRANS64 P0, [R20+URZ+0x28c50], R7 ;  /* 0x028c5007140085a7 */ /* 0x000ee4000800007f */
[----:B---3--:R-:W-:Y:S05]  /*165c0*/  @!P0 BRA `(.L_x_1814) ;  /* 0xfffffffc00f08947 */ /* 0x008fea000383ffff */
[----:B------:R-:W-:Y:S05]  /*165d0*/  BRA `(.L_x_1813) ;  /* 0xffffff6800f47947 */ /* 0x000fea000383ffff */
.L_x_1844:
[----:B------:R-:W-:Y:S02]  /*165e0*/  IMAD.MOV.U32 R13, RZ, RZ, R4 ;  /* 0x000000ffff0d7224 */ /* 0x000fe400078e0004 */
[----:B------:R-:W-:Y:S02]  /*165f0*/  IMAD.MOV.U32 R12, RZ, RZ, RZ ;  /* 0x000000ffff0c7224 */ /* 0x000fe400078e00ff */
[----:B------:R-:W-:Y:S02]  /*16600*/  IMAD.MOV.U32 R11, RZ, RZ, 0x1f ;  /* 0x0000001fff0b7424 */ /* 0x000fe400078e00ff */
[----:B------:R-:W-:-:S07]  /*16610*/  IMAD.MOV.U32 R15, RZ, RZ, -0x1 ;  /* 0xffffffffff0f7424 */ /* 0x000fce00078e00ff */
[----:B0-----:R-:W-:Y:S05]  /*16620*/  WARPSYNC.COLLECTIVE R15, `(.L_x_1954) ;  /* 0x000000000f087348 */ /* 0x001fea0003c00000 */
[----:B------:R1:W2:Y:S02]  /*16630*/  SHFL.IDX P6, R14, R13, R12, R11 ;  /* 0x0000000c0d0e7389 */ /* 0x0002a400000c000b */
[----:B012---:R-:W-:Y:S01]  /*16640*/  ENDCOLLECTIVE ;  /* 0x000000000000791b */ /* 0x007fe20003800000 */
.L_x_1954:
[----:B------:R-:W-:Y:S05]  /*16650*/  BRA `(.L_x_1955) ;  /* 0xffffffb400247947 */ /* 0x000fea000383ffff */
.L_x_1846:
[----:B------:R-:W-:Y:S01]  /*16660*/  BSSY B0, `(.L_x_1956) ;  /* 0x0000006000007945 */ /* 0x000fe20003800000 */
[----:B------:R-:W-:-:S07]  /*16670*/  IMAD.MOV.U32 R15, RZ, RZ, -0x1 ;  /* 0xffffffffff0f7424 */ /* 0x000fce00078e00ff */
[----:B0--3--:R-:W-:Y:S05]  /*16680*/  WARPSYNC.COLLECTIVE R15, `(.L_x_1957) ;  /* 0x000000000f0c7348 */ /* 0x009fea0003c00000 */
[----:B------:R-:W-:Y:S02]  /*16690*/  ELECT P6, UR62, PT ;  /* 0x00000000003e782f */ /* 0x000fe400038c0000 */
[----:B------:R-:W-:Y:S01]  /*166a0*/  MOV R14, UR62 ;  /* 0x0000003e000e7c02 */ /* 0x000fe20008000f00 */
[----:B0--3--:R-:W-:Y:S10]  /*166b0*/  ENDCOLLECTIVE ;  /* 0x000000000000791b */ /* 0x009ff40003800000 */
.L_x_1957:
[----:B------:R-:W-:Y:S05]  /*166c0*/  BSYNC B0 ;  /* 0x0000000000007941 */ /* 0x000fea0003800000 */
.L_x_1956:
[----:B------:R-:W-:Y:S05]  /*166d0*/  BRA `(.L_x_1958) ;  /* 0xffffffb400287947 */ /* 0x000fea000383ffff */
.L_x_1848:
[----:B0-----:R0:W1:Y:S02]  /*166e0*/  SYNCS.PHASECHK.TRANS64.TRYWAIT P0, [R3+URZ+0x28c40], R0 ;  /* 0x028c4000030075a7 */ /* 0x001064000800017f */
[----:B-1----:R-:W-:Y:S05]  /*166f0*/  @!P0 NANOSLEEP.SYNCS 0x989680 ;  /* 0x009896800000895d */ /* 0x002fea0003900000 */
[----:B------:R-:W1:Y:S02]  /*16700*/  @!P0 SYNCS.PHASECHK.TRANS64 P0, [R3+URZ+0x28c40], R0 ;  /* 0x028c4000030085a7 */ /* 0x000e64000800007f */
[----:B-1----:R-:W-:Y:S05]  /*16710*/  @!P0 BRA `(.L_x_1848) ;  /* 0xfffffffc00f08947 */ /* 0x002fea000383ffff */
[----:B------:R-:W-:Y:S05]  /*16720*/  BRA `(.L_x_1959) ;  /* 0xffffffb4008c7947 */ /* 0x000fea000383ffff */
.L_x_1852:
        /* <DEDUP_REMOVED lines=8> */
.L_x_1960:
[----:B------:R-:W-:Y:S01]  /*167b0*/  IMAD.MOV.U32 R13, RZ, RZ, R0 ;  /* 0x000000ffff0d7224 */ /* 0x000fe200078e0000 */
[----:B------:R-:W-:Y:S01]  /*167c0*/  LOP3.LUT R8, R8, 0x7f, RZ, 0xc0, !PT ;  /* 0x0000007f08087812 */ /* 0x000fe200078ec0ff */
[----:B------:R-:W-:-:S07]  /*167d0*/  IMAD.MOV.U32 R5, RZ, RZ, R14 ;  /* 0x000000ffff057224 */ /* 0x000fce00078e000e */
[----:B------:R-:W-:Y:S05]  /*167e0*/  WARPSYNC.COLLECTIVE R15, `(.L_x_1961) ;  /* 0x000000000f087348 */ /* 0x000fea0003c00000 */
[----:B------:R0:W1:Y:S02]  /*167f0*/  SHFL.IDX P6, R14, R13, R12, R11 ;  /* 0x0000000c0d0e7389 */ /* 0x00006400000c000b */
[----:B01----:R-:W-:Y:S01]  /*16800*/  ENDCOLLECTIVE ;  /* 0x000000000000791b */ /* 0x003fe20003800000 */
.L_x_1961:
[----:B------:R-:W-:Y:S01]  /*16810*/  SHF.R.U32.HI R8, RZ, 0x3, R8 ;  /* 0x00000003ff087819 */ /* 0x000fe20000011608 */
[----:B------:R-:W-:Y:S02]  /*16820*/  ULDC UR4, c[0x0][0x288] ;  /* 0x0000a20000047ab9 */ /* 0x000fe40000000800 */
[----:B------:R-:W-:Y:S02]  /*16830*/  IMAD R3, R7, UR4, RZ ;  /* 0x0000000407037c24 */ /* 0x000fe4000f8e02ff */
[----:B------:R-:W-:-:S04]  /*16840*/  VIADD R4, R8, UR40 ;  /* 0x0000002808047c36 */ /* 0x000fc80008000000 */
        /* <DEDUP_REMOVED lines=8> */
.L_x_1962:
[----:B------:R-:W-:-:S05]  /*168d0*/  @!P1 LEA R6, P2, R10, R6, 0x1 ;  /* 0x000000060a069211 */ /* 0x000fca00078408ff */
[----:B------:R-:W-:-:S04]  /*168e0*/  @!P1 IMAD.X R5, RZ, RZ, R5, P2 ;  /* 0x000000ffff059224 */ /* 0x000fc800010e0605 */
[----:B------:R-:W-:Y:S02]  /*168f0*/  @!P1 IMAD.MOV.U32 R7, RZ, RZ, R5 ;  /* 0x000000ffff079224 */ /* 0x000fe400078e0005 */
[----:B------:R-:W-:-:S03]  /*16900*/  IMAD.MOV.U32 R13, RZ, RZ, R0 ;  /* 0x000000ffff0d7224 */ /* 0x000fc600078e0000 */
[----:B------:R-:W-:Y:S01]  /*16910*/  @!PT LDS RZ, [RZ] ;  /* 0x00000000fffff984 */ /* 0x000fe20000000800 */
[----:B------:R-:W-:Y:S01]  /*16920*/  @!PT LDS RZ, [RZ] ;  /* 0x00000000fffff984 */ /* 0x000fe20000000800 */
[----:B------:R-:W-:Y:S01]  /*16930*/  @!PT LDS RZ, [RZ] ;  /* 0x00000000fffff984 */ /* 0x000fe20000000800 */
[----:B------:R0:W-:Y:S01]  /*16940*/  @!P1 LDGSTS.E.BYPASS.LTC128B.128 [R9+0x20400], desc[UR46][R6.64], !P0 ;  /* 0x2040000006099fae */ /* 0x0001e2000c101d6e */
[----:B------:R-:W-:Y:S01]  /*16950*/  ISETP.GE.AND P1, PT, R8, R3, PT ;  /* 0x000000030800720c */ /* 0x000fe20003f26270 */
[----:B------:R-:W-:-:S12]  /*16960*/  IMAD.MOV.U32 R5, RZ, RZ, R14 ;  /* 0x000000ffff057224 */ /* 0x000fd800078e000e */
[----:B0-----:R-:W-:Y:S05]  /*16970*/  WARPSYNC.COLLECTIVE R15, `(.L_x_1963) ;  /* 0x000000000f087348 */ /* 0x001fea0003c00000 */
[----:B------:R1:W2:Y:S02]  /*16980*/  SHFL.IDX P6, R14, R13, R12, R11 ;  /* 0x0000000c0d0e7389 */ /* 0x0002a400000c000b */
[----:B012---:R-:W-:Y:S01]  /*16990*/  ENDCOLLECTIVE ;  /* 0x000000000000791b */ /* 0x007fe20003800000 */
.L_x_1963:
[----:B------:R-:W-:Y:S02]  /*169a0*/  IMAD.MOV.U32 R13, RZ, RZ, R2 ;  /* 0x000000ffff0d7224 */ /* 0x000fe400078e0002 */
[----:B------:R-:W-:Y:S02]  /*169b0*/  IMAD.MOV.U32 R12, RZ, RZ, 0x2 ;  /* 0x00000002ff0c7424 */ /* 0x000fe400078e00ff */
[----:B------:R-:W-:-:S07]  /*169c0*/  IMAD.MOV.U32 R6, RZ, RZ, R14 ;  /* 0x000000ffff067224 */ /* 0x000fce00078e000e */
[----:B------:R-:W-:Y:S05]  /*169d0*/  WARPSYNC.COLLECTIVE R15, `(.L_x_1964) ;  /* 0x000000000f087348 */ /* 0x000fea0003c00000 */
[----:B------:R0:W1:Y:S02]  /*169e0*/  SHFL.IDX P6, R14, R13, R12, R11 ;  /* 0x0000000c0d0e7389 */ /* 0x00006400000c000b */
[----:B01----:R-:W-:Y:S01]  /*169f0*/  ENDCOLLECTIVE ;  /* 0x000000000000791b */ /* 0x003fe20003800000 */
.L_x_1964:
[----:B------:R-:W-:-:S05]  /*16a00*/  @!P1 LEA R6, P2, R10, R6, 0x1 ;  /* 0x000000060a069211 */ /* 0x000fca00078408ff */
[----:B------:R-:W-:-:S04]  /*16a10*/  @!P1 IMAD.X R5, RZ, RZ, R5, P2 ;  /* 0x000000ffff059224 */ /* 0x000fc800010e0605 */
[----:B------:R-:W-:Y:S02]  /*16a20*/  @!P1 IMAD.MOV.U32 R7, RZ, RZ, R5 ;  /* 0x000000ffff079224 */ /* 0x000fe400078e0005 */
[----:B------:R-:W-:Y:S02]  /*16a30*/  VIADD R5, R4, 0x20 ;  /* 0x0000002004057836 */ /* 0x000fe40000000000 */
[----:B------:R-:W-:Y:S01]  /*16a40*/  IMAD.MOV.U32 R13, RZ, RZ, R0 ;  /* 0x000000ffff0d7224 */ /* 0x000fe200078e0000 */
[----:B------:R-:W-:Y:S01]  /*16a50*/  @!PT LDS RZ, [RZ] ;  /* 0x00000000fffff984 */ /* 0x000fe20000000800 */
[----:B------:R-:W-:Y:S01]  /*16a60*/  @!PT LDS RZ, [RZ] ;  /* 0x00000000fffff984 */ /* 0x000fe20000000800 */
[----:B------:R-:W-:Y:S01]  /*16a70*/  @!PT LDS RZ, [RZ] ;  /* 0x00000000fffff984 */ /* 0x000fe20000000800 */
[----:B------:R0:W-:Y:S02]  /*16a80*/  @!P1 LDGSTS.E.BYPASS.LTC128B.128 [R9+0x20c00], desc[UR46][R6.64], !P0 ;  /* 0x20c0000006099fae */ /* 0x0001e4000c101d6e */
[----:B------:R-:W-:Y:S01]  /*16a90*/  ISETP.GE.AND P1, PT, R5, R3, PT ;  /* 0x000000030500720c */ /* 0x000fe20003f26270 */
[----:B------:R-:W-:-:S12]  /*16aa0*/  IMAD.MOV.U32 R5, RZ, RZ, R14 ;  /* 0x000000ffff057224 */ /* 0x000fd800078e000e */
[----:B0-----:R-:W-:Y:S05]  /*16ab0*/  WARPSYNC.COLLECTIVE R15, `(.L_x_1965) ;  /* 0x000000000f087348 */ /* 0x001fea0003c00000 */
[----:B------:R1:W2:Y:S02]  /*16ac0*/  SHFL.IDX P6, R14, R13, R12, R11 ;  /* 0x0000000c0d0e7389 */ /* 0x0002a400000c000b */
[----:B012---:R-:W-:Y:S01]  /*16ad0*/  ENDCOLLECTIVE ;  /* 0x000000000000791b */ /* 0x007fe20003800000 */
.L_x_1965:
[----:B------:R-:W-:Y:S02]  /*16ae0*/  IMAD.MOV.U32 R13, RZ, RZ, R2 ;  /* 0x000000ffff0d7224 */ /* 0x000fe400078e0002 */
[----:B------:R-:W-:Y:S02]  /*16af0*/  IMAD.MOV.U32 R12, RZ, RZ, 0x3 ;  /* 0x00000003ff0c7424 */ /* 0x000fe400078e00ff */
[----:B------:R-:W-:-:S07]  /*16b00*/  IMAD.MOV.U32 R6, RZ, RZ, R14 ;  /* 0x000000ffff067224 */ /* 0x000fce00078e000e */
[----:B------:R-:W-:Y:S05]  /*16b10*/  WARPSYNC.COLLECTIVE R15, `(.L_x_1966) ;  /* 0x000000000f087348 */ /* 0x000fea0003c00000 */
[----:B------:R0:W1:Y:S02]  /*16b20*/  SHFL.IDX P6, R14, R13, R12, R11 ;  /* 0x0000000c0d0e7389 */ /* 0x00006400000c000b */
[----:B01----:R-:W-:Y:S01]  /*16b30*/  ENDCOLLECTIVE ;  /* 0x000000000000791b */ /* 0x003fe20003800000 */
.L_x_1966:
        /* <DEDUP_REMOVED lines=8> */
[----:B------:R-:W-:-:S07]  /*16bc0*/  IMAD.MOV.U32 R5, RZ, RZ, R14 ;  /* 0x000000ffff057224 */ /* 0x000fce00078e000e */
[----:B0-----:R-:W-:Y:S05]  /*16bd0*/  WARPSYNC.COLLECTIVE R15, `(.L_x_1967) ;  /* 0x000000000f087348 */ /* 0x001fea0003c00000 */
[----:B------:R1:W2:Y:S02]  /*16be0*/  SHFL.IDX P6, R14, R13, R12, R11 ;  /* 0x0000000c0d0e7389 */ /* 0x0002a400000c000b */
[----:B012---:R-:W-:Y:S01]  /*16bf0*/  ENDCOLLECTIVE ;  /* 0x000000000000791b */ /* 0x007fe20003800000 */
.L_x_1967:
[----:B------:R-:W-:Y:S01]  /*16c00*/  IMAD.MOV.U32 R0, RZ, RZ, R14 ;  /* 0x000000ffff007224 */ /* 0x000fe200078e000e */
[----:B------:R-:W-:Y:S06]  /*16c10*/  BRA `(.L_x_1968) ;  /* 0xffffffb800747947 */ /* 0x000fec000383ffff */
.L_x_1855:
[----:B0-----:R0:W1:Y:S02]  /*16c20*/  SYNCS.PHASECHK.TRANS64.TRYWAIT P0, [R17+URZ+0x28c20], R0 ;  /* 0x028c2000110075a7 */ /* 0x001064000800017f */
[----:B-1----:R-:W-:Y:S05]  /*16c30*/  @!P0 NANOSLEEP.SYNCS 0x989680 ;  /* 0x009896800000895d */ /* 0x002fea0003900000 */
[----:B------:R-:W1:Y:S02]  /*16c40*/  @!P0 SYNCS.PHASECHK.TRANS64 P0, [R17+URZ+0x28c20], R0 ;  /* 0x028c2000110085a7 */ /* 0x000e64000800007f */
[----:B-1----:R-:W-:Y:S05]  /*16c50*/  @!P0 BRA `(.L_x_1855) ;  /* 0xfffffffc00f08947 */ /* 0x002fea000383ffff */
[----:B------:R-:W-:Y:S05]  /*16c60*/  BRA `(.L_x_1969) ;  /* 0xffffffb800d07947 */ /* 0x000fea000383ffff */
.L_x_1859:
[----:B0-----:R0:W1:Y:S02]  /*16c70*/  SYNCS.PHASECHK.TRANS64.TRYWAIT P0, [R0+URZ+0x28c60], R3 ;  /* 0x028c6003000075a7 */ /* 0x001064000800017f */
[----:B-1----:R-:W-:Y:S05]  /*16c80*/  @!P0 NANOSLEEP.SYNCS 0x989680 ;  /* 0x009896800000895d */ /* 0x002fea0003900000 */
[----:B------:R-:W1:Y:S02]  /*16c90*/  @!P0 SYNCS.PHASECHK.TRANS64 P0, [R0+URZ+0x28c60], R3 ;  /* 0x028c6003000085a7 */ /* 0x000e64000800007f */
[----:B-1----:R-:W-:Y:S05]  /*16ca0*/  @!P0 BRA `(.L_x_1859) ;  /* 0xfffffffc00f08947 */ /* 0x002fea000383ffff */
[----:B------:R-:W-:Y:S05]  /*16cb0*/  BRA `(.L_x_1970) ;  /* 0xffffffb800f47947 */ /* 0x000fea000383ffff */
.L_x_1876:
[----:B-1----:R1:W2:Y:S02]  /*16cc0*/  SYNCS.PHASECHK.TRANS64.TRYWAIT P0, [R2+URZ+0x28c40], R4 ;  /* 0x028c4004020075a7 */ /* 0x0022a4000800017f */
[----:B--2---:R-:W-:Y:S05]  /*16cd0*/  @!P0 NANOSLEEP.SYNCS 0x989680 ;  /* 0x009896800000895d */ /* 0x004fea0003900000 */
[----:B------:R-:W2:Y:S02]  /*16ce0*/  @!P0 SYNCS.PHASECHK.TRANS64 P0, [R2+URZ+0x28c40], R4 ;  /* 0x028c4004020085a7 */ /* 0x000ea4000800007f */
[----:B--2---:R-:W-:Y:S05]  /*16cf0*/  @!P0 BRA `(.L_x_1876) ;  /* 0xfffffffc00f08947 */ /* 0x004fea000383ffff */
[----:B------:R-:W-:Y:S05]  /*16d00*/  BRA `(.L_x_1971) ;  /* 0xffffffc400dc7947 */ /* 0x000fea000383ffff */
.L_x_1881:
[----:B--2---:R2:W3:Y:S02]  /*16d10*/  SYNCS.PHASECHK.TRANS64.TRYWAIT P0, [R2+URZ+0x28c60], R4 ;  /* 0x028c6004020075a7 */ /* 0x0044e4000800017f */
[----:B---3--:R-:W-:Y:S05]  /*16d20*/  @!P0 NANOSLEEP.SYNCS 0x989680 ;  /* 0x009896800000895d */ /* 0x008fea0003900000 */
[----:B------:R-:W3:Y:S02]  /*16d30*/  @!P0 SYNCS.PHASECHK.TRANS64 P0, [R2+URZ+0x28c60], R4 ;  /* 0x028c6004020085a7 */ /* 0x000ee4000800007f */
[----:B---3--:R-:W-:Y:S05]  /*16d40*/  @!P0 BRA `(.L_x_1881) ;  /* 0xfffffffc00f08947 */ /* 0x008fea000383ffff */
[----:B------:R-:W-:Y:S05]  /*16d50*/  BRA `(.L_x_1972) ;  /* 0xffffffc800547947 */ /* 0x000fea000383ffff */
.L_x_1897:
[----:B0-----:R0:W1:Y:S02]  /*16d60*/  SYNCS.PHASECHK.TRANS64.TRYWAIT P0, [R4+URZ+0x28c40], R2 ;  /* 0x028c4002040075a7 */ /* 0x001064000800017f */
[----:B-1----:R-:W-:Y:S05]  /*16d70*/  @!P0 NANOSLEEP.SYNCS 0x989680 ;  /* 0x009896800000895d */ /* 0x002fea0003900000 */
[----:B------:R-:W1:Y:S02]  /*16d80*/  @!P0 SYNCS.PHASECHK.TRANS64 P0, [R4+URZ+0x28c40], R2 ;  /* 0x028c4002040085a7 */ /* 0x000e64000800007f */
[----:B-1----:R-:W-:Y:S05]  /*16d90*/  @!P0 BRA `(.L_x_1897) ;  /* 0xfffffffc00f08947 */ /* 0x002fea000383ffff */
[----:B------:R-:W-:Y:S05]  /*16da0*/  BRA `(.L_x_1973) ;  /* 0xffffffd4002c7947 */ /* 0x000fea000383ffff */
.L_x_1902:
[----:B-1----:R1:W2:Y:S02]  /*16db0*/  SYNCS.PHASECHK.TRANS64.TRYWAIT P0, [R4+URZ+0x28c60], R2 ;  /* 0x028c6002040075a7 */ /* 0x0022a4000800017f */
[----:B--2---:R-:W-:Y:S05]  /*16dc0*/  @!P0 NANOSLEEP.SYNCS 0x989680 ;  /* 0x009896800000895d */ /* 0x004fea0003900000 */
[----:B------:R-:W2:Y:S02]  /*16dd0*/  @!P0 SYNCS.PHASECHK.TRANS64 P0, [R4+URZ+0x28c60], R2 ;  /* 0x028c6002040085a7 */ /* 0x000ea4000800007f */
[----:B--2---:R-:W-:Y:S05]  /*16de0*/  @!P0 BRA `(.L_x_1902) ;  /* 0xfffffffc00f08947 */ /* 0x004fea000383ffff */
[----:B------:R-:W-:Y:S05]  /*16df0*/  BRA `(.L_x_1974) ;  /* 0xffffffd400a47947 */ /* 0x000fea000383ffff */
.L_x_1917:
[----:B0-----:R0:W1:Y:S02]  /*16e00*/  SYNCS.PHASECHK.TRANS64.TRYWAIT P0, [R4+URZ+0x28c40], R2 ;  /* 0x028c4002040075a7 */ /* 0x001064000800017f */
[----:B-1----:R-:W-:Y:S05]  /*16e10*/  @!P0 NANOSLEEP.SYNCS 0x989680 ;  /* 0x009896800000895d */ /* 0x002fea0003900000 */
[----:B------:R-:W1:Y:S02]  /*16e20*/  @!P0 SYNCS.PHASECHK.TRANS64 P0, [R4+URZ+0x28c40], R2 ;  /* 0x028c4002040085a7 */ /* 0x000e64000800007f */
[----:B-1----:R-:W-:Y:S05]  /*16e30*/  @!P0 BRA `(.L_x_1917) ;  /* 0xfffffffc00f08947 */ /* 0x002fea000383ffff */
[----:B------:R-:W-:Y:S05]  /*16e40*/  BRA `(.L_x_1975) ;  /* 0xffffffe000607947 */ /* 0x000fea000383ffff */
.L_x_1922:
[----:B-1----:R1:W2:Y:S02]  /*16e50*/  SYNCS.PHASECHK.TRANS64.TRYWAIT P0, [R4+URZ+0x28c60], R2 ;  /* 0x028c6002040075a7 */ /* 0x0022a4000800017f */
[----:B--2---:R-:W-:Y:S05]  /*16e60*/  @!P0 NANOSLEEP.SYNCS 0x989680 ;  /* 0x009896800000895d */ /* 0x004fea0003900000 */
[----:B------:R-:W2:Y:S02]  /*16e70*/  @!P0 SYNCS.PHASECHK.TRANS64 P0, [R4+URZ+0x28c60], R2 ;  /* 0x028c6002040085a7 */ /* 0x000ea4000800007f */
[----:B--2---:R-:W-:Y:S05]  /*16e80*/  @!P0 BRA `(.L_x_1922) ;  /* 0xfffffffc00f08947 */ /* 0x004fea000383ffff */
[----:B------:R-:W-:Y:S05]  /*16e90*/  BRA `(.L_x_1976) ;  /* 0xffffffe000d87947 */ /* 0x000fea000383ffff */
.L_x_1938:
[----:B------:R-:W-:Y:S01]  /*16ea0*/  BSSY B0, `(.L_x_1977) ;  /* 0x0000008000007945 */ /* 0x000fe20003800000 */
[----:B-----5:R-:W-:Y:S02]  /*16eb0*/  IMAD.MOV.U32 R13, RZ, RZ, R2 ;  /* 0x000000ffff0d7224 */ /* 0x020fe400078e0002 */
[----:B------:R-:W-:Y:S02]  /*16ec0*/  IMAD.MOV.U32 R12, RZ, RZ, RZ ;  /* 0x000000ffff0c7224 */ /* 0x000fe400078e00ff */
[----:B------:R-:W-:Y:S02]  /*16ed0*/  IMAD.MOV.U32 R11, RZ, RZ, 0x1f ;  /* 0x0000001fff0b7424 */ /* 0x000fe400078e00ff */
[----:B------:R-:W-:-:S07]  /*16ee0*/  IMAD.MOV.U32 R15, RZ, RZ, -0x1 ;  /* 0xffffffffff0f7424 */ /* 0x000fce00078e00ff */
[----:B------:R-:W-:Y:S05]  /*16ef0*/  WARPSYNC.COLLECTIVE R15, `(.L_x_1978) ;  /* 0x000000000f087348 */ /* 0x000fea0003c00000 */
[----:B------:R0:W1:Y:S02]  /*16f00*/  SHFL.IDX P6, R14, R13, R12, R11 ;  /* 0x0000000c0d0e7389 */ /* 0x00006400000c000b */
[----:B01----:R-:W-:Y:S01]  /*16f10*/  ENDCOLLECTIVE ;  /* 0x000000000000791b */ /* 0x003fe20003800000 */
.L_x_1978:
[----:B------:R-:W-:Y:S05]  /*16f20*/  BSYNC B0 ;  /* 0x0000000000007941 */ /* 0x000fea0003800000 */
.L_x_1977:
[----:B------:R-:W-:Y:S05]  /*16f30*/  BRA `(.L_x_1979) ;  /* 0xffffffec00987947 */ /* 0x000fea000383ffff */
.L_x_1941:
[----:B0-----:R0:W1:Y:S02]  /*16f40*/  SYNCS.PHASECHK.TRANS64.TRYWAIT P0, [R0+URZ+0x28c20], R3 ;  /* 0x028c2003000075a7 */ /* 0x001064000800017f */
[----:B-1----:R-:W-:Y:S05]  /*16f50*/  @!P0 NANOSLEEP.SYNCS 0x989680 ;  /* 0x009896800000895d */ /* 0x002fea0003900000 */
[----:B------:R-:W1:Y:S02]  /*16f60*/  @!P0 SYNCS.PHASECHK.TRANS64 P0, [R0+URZ+0x28c20], R3 ;  /* 0x028c2003000085a7 */ /* 0x000e64000800007f */
[----:B-1----:R-:W-:Y:S05]  /*16f70*/  @!P0 BRA `(.L_x_1941) ;  /* 0xfffffffc00f08947 */ /* 0x002fea000383ffff */
[----:B------:R-:W-:Y:S05]  /*16f80*/  BRA `(.L_x_1980) ;  /* 0xffffffec00e47947 */ /* 0x000fea000383ffff */
.L_x_1942:
        /* <DEDUP_REMOVED lines=11> */
.L_x_1982:
[----:B------:R-:W-:Y:S05]  /*17040*/  BSYNC B0 ;  /* 0x0000000000007941 */ /* 0x000fea0003800000 */
.L_x_1981:
[----:B------:R-:W-:Y:S05]  /*17050*/  BRA `(.L_x_1983) ;  /* 0xffffffec00cc7947 */ /* 0x000fea000383ffff */
.L_x_1945:
[----:B------:R-:W-:Y:S01]  /*17060*/  BSSY B1, `(.L_x_1984) ;  /* 0x0000006000017945 */ /* 0x000fe20003800000 */
[----:B------:R-:W-:-:S07]  /*17070*/  IMAD.MOV.U32 R15, RZ, RZ, -0x1 ;  /* 0xffffffffff0f7424 */ /* 0x000fce00078e00ff */
[----:B01----:R-:W-:Y:S05]  /*17080*/  WARPSYNC.COLLECTIVE R15, `(.L_x_1985) ;  /* 0x000000000f0c7348 */ /* 0x003fea0003c00000 */
[----:B------:R-:W-:Y:S02]  /*17090*/  ELECT P6, UR62, PT ;  /* 0x00000000003e782f */ /* 0x000fe400038c0000 */
[----:B------:R-:W-:Y:S01]  /*170a0*/  MOV R14, UR62 ;  /* 0x0000003e000e7c02 */ /* 0x000fe20008000f00 */
[----:B01----:R-:W-:Y:S10]  /*170b0*/  ENDCOLLECTIVE ;  /* 0x000000000000791b */ /* 0x003ff40003800000 */
.L_x_1985:
[----:B------:R-:W-:Y:S05]  /*170c0*/  BSYNC B1 ;  /* 0x0000000000017941 */ /* 0x000fea0003800000 */
.L_x_1984:
[----:B------:R-:W-:Y:S05]  /*170d0*/  BRA `(.L_x_1986) ;  /* 0xffffffec00c47947 */ /* 0x000fea000383ffff */
.L_x_1947:
[----:B0-----:R0:W1:Y:S02]  /*170e0*/  SYNCS.PHASECHK.TRANS64.TRYWAIT P0, [R6+URZ], R5 ;  /* 0x00000005060075a7 */ /* 0x001064000800017f */
[----:B-1----:R-:W-:Y:S05]  /*170f0*/  @!P0 NANOSLEEP.SYNCS 0x989680 ;  /* 0x009896800000895d */ /* 0x002fea0003900000 */
[----:B------:R-:W1:Y:S02]  /*17100*/  @!P0 SYNCS.PHASECHK.TRANS64 P0, [R6+URZ], R5 ;  /* 0x00000005060085a7 */ /* 0x000e64000800007f */
[----:B-1----:R-:W-:Y:S05]  /*17110*/  @!P0 BRA `(.L_x_1947) ;  /* 0xfffffffc00f08947 */ /* 0x002fea000383ffff */
[----:B------:R-:W-:Y:S05]  /*17120*/  BRA `(.L_x_1987) ;  /* 0xffffffec00fc7947 */ /* 0x000fea000383ffff */
.L_x_1948:
[----:B-1----:R1:W2:Y:S02]  /*17130*/  SYNCS.PHASECHK.TRANS64.TRYWAIT P0, [R3+URZ], R2 ;  /* 0x00000002030075a7 */ /* 0x0022a4000800017f */
[----:B--2---:R-:W-:Y:S05]  /*17140*/  @!P0 NANOSLEEP.SYNCS 0x989680 ;  /* 0x009896800000895d */ /* 0x004fea0003900000 */
[----:B------:R-:W2:Y:S02]  /*17150*/  @!P0 SYNCS.PHASECHK.TRANS64 P0, [R3+URZ], R2 ;  /* 0x00000002030085a7 */ /* 0x000ea4000800007f */
[----:B--2---:R-:W-:Y:S05]  /*17160*/  @!P0 BRA `(.L_x_1948) ;  /* 0xfffffffc00f08947 */ /* 0x004fea000383ffff */
[----:B------:R-:W-:Y:S05]  /*17170*/  BRA `(.L_x_1988) ;  /* 0xffffffec00f07947 */ /* 0x000fea000383ffff */
.L_x_1950:
[----:B-1----:R1:W2:Y:S02]  /*17180*/  SYNCS.PHASECHK.TRANS64.TRYWAIT P0, [R18+URZ], R5 ;  /* 0x00000005120075a7 */ /* 0x0022a4000800017f */
[----:B--2---:R-:W-:Y:S05]  /*17190*/  @!P0 NANOSLEEP.SYNCS 0x989680 ;  /* 0x009896800000895d */ /* 0x004fea0003900000 */
[----:B------:R-:W2:Y:S02]  /*171a0*/  @!P0 SYNCS.PHASECHK.TRANS64 P0, [R18+URZ], R5 ;  /* 0x00000005120085a7 */ /* 0x000ea4000800007f */
[----:B--2---:R-:W-:Y:S05]  /*171b0*/  @!P0 BRA `(.L_x_1950) ;  /* 0xfffffffc00f08947 */ /* 0x004fea000383ffff */
[----:B------:R-:W-:Y:S05]  /*171c0*/  BRA `(.L_x_1989) ;  /* 0xffffffec00f47947 */ /* 0x000fea000383ffff */
.L_x_1990:
        /* <DEDUP_REMOVED lines=11> */
.L_x_6025:


//--------------------- .text._ZN7cutlass13device_kernelIN5flash11enable_sm90INS1_16FlashAttnFwdSm90INS1_25CollectiveMainloopFwdSm90ILi2EN4cute5tupleIJNS5_1CILi1EEES8_S8_EEENS6_IJNS7_ILi64EEESA_SA_EEELi512ENS_10bfloat16_tEfNS_4arch4Sm90ELb0ELb1ELb1ELb0ELb0ELb0ELb1ELb0ELb0ELb1ELb0ELb0EEENS1_21CollectiveEpilogueFwdINS6_IJSA_NS7_ILi512EEESA_EEES9_SC_SE_Li256ELb0ELb1ELb0ELb0EEENS1_30DynamicPersistentTileSchedulerILi256ELi128ELb0ELb1ELb1EEEEEEEEEvNT_6ParamsE --------------------------
	.section	.text._ZN7cutlass13device_kernelIN5flash11enable_sm90INS1_16FlashAttnFwdSm90INS1_25CollectiveMainloopFwdSm90ILi2EN4cute5tupleIJNS5_1CILi1EEES8_S8_EEENS6_IJNS7_ILi64EEESA_SA_EEELi512ENS_10bfloat16_tEfNS_4arch4Sm90ELb0ELb1ELb1ELb0ELb0ELb0ELb1ELb0ELb0ELb1ELb0ELb0EEENS1_21CollectiveEpilogueFwdINS6_IJSA_NS7_ILi512EEESA_EEES9_SC_SE_Li256ELb0ELb1ELb0ELb0EEENS1_30DynamicPersistentTileSchedulerILi256ELi128ELb0ELb1ELb1EEEEEEEEEvNT_6ParamsE,"ax",@progbits
	.align	128
.text._ZN7cutlass13device_kernelIN5flash11enable_sm90INS1_16FlashAttnFwdSm90INS1_25CollectiveMainloopFwdSm90ILi2EN4cute5tupleIJNS5_1CILi1EEES8_S8_EEENS6_IJNS7_ILi64EEESA_SA_EEELi512ENS_10bfloat16_tEfNS_4arch4Sm90ELb0ELb1ELb1ELb0ELb0ELb0ELb1ELb0ELb0ELb1ELb0ELb0EEENS1_21CollectiveEpilogueFwdINS6_IJSA_NS7_ILi512EEESA_EEES9_SC_SE_Li256ELb0ELb1ELb0ELb0EEENS1_30DynamicPersistentTileSchedulerILi256ELi128ELb0ELb1ELb1EEEEEEEEEvNT_6ParamsE:
        .type           _ZN7cutlass13device_kernelIN5flash11enable_sm90INS1_16FlashAttnFwdSm90INS1_25CollectiveMainloopFwdSm90ILi2EN4cute5tupleIJNS5_1CILi1EEES8_S8_EEENS6_IJNS7_ILi64EEESA_SA_EEELi512ENS_10bfloat16_tEfNS_4arch4Sm90ELb0ELb1ELb1ELb0ELb0ELb0ELb1ELb0ELb0ELb1ELb0ELb0EEENS1_21CollectiveEpilogueFwdINS6_IJSA_NS7_ILi512EEESA_EEES9_SC_SE_Li256ELb0ELb1ELb0ELb0EEENS1_30DynamicPersistentTileSchedulerILi256ELi128ELb0ELb1ELb1EEEEEEEEEvNT_6ParamsE,@function
        .size           _ZN7cutlass13device_kernelIN5flash11enable_sm90INS1_16FlashAttnFwdSm90INS1_25CollectiveMainloopFwdSm90ILi2EN4cute5tupleIJNS5_1CILi1EEES8_S8_EEENS6_IJNS7_ILi64EEESA_SA_EEELi512ENS_10bfloat16_tEfNS_4arch4Sm90ELb0ELb1ELb1ELb0ELb0ELb0ELb1ELb0ELb0ELb1ELb0ELb0EEENS1_21CollectiveEpilogueFwdINS6_IJSA_NS7_ILi512EEESA_EEES9_SC_SE_Li256ELb0ELb1ELb0ELb0EEENS1_30DynamicPersistentTileSchedulerILi256ELi128ELb0ELb1ELb1EEEEEEEEEvNT_6ParamsE,(.L_x_6026 - _ZN7cutlass13device_kernelIN5flash11enable_sm90INS1_16FlashAttnFwdSm90INS1_25CollectiveMainloopFwdSm90ILi2EN4cute5tupleIJNS5_1CILi1EEES8_S8_EEENS6_IJNS7_ILi64EEESA_SA_EEELi512ENS_10bfloat16_tEfNS_4arch4Sm90ELb0ELb1ELb1ELb0ELb0ELb0ELb1ELb0ELb0ELb1ELb0ELb0EEENS1_21CollectiveEpilogueFwdINS6_IJSA_NS7_ILi512EEESA_EEES9_SC_SE_Li256ELb0ELb1ELb0ELb0EEENS1_30DynamicPersistentTileSchedulerILi256ELi128ELb0ELb1ELb1EEEEEEEEEvNT_6ParamsE)
        .other          _ZN7cutlass13device_kernelIN5flash11enable_sm90INS1_16FlashAttnFwdSm90INS1_25CollectiveMainloopFwdSm90ILi2EN4cute5tupleIJNS5_1CILi1EEES8_S8_EEENS6_IJNS7_ILi64EEESA_SA_EEELi512ENS_10bfloat16_tEfNS_4arch4Sm90ELb0ELb1ELb1ELb0ELb0ELb0ELb1ELb0ELb0ELb1ELb0ELb0EEENS1_21CollectiveEpilogueFwdINS6_IJSA_NS7_ILi512EEESA_EEES9_SC_SE_Li256ELb0ELb1ELb0ELb0EEENS1_30DynamicPersistentTileSchedulerILi256ELi128ELb0ELb1ELb1EEEEEEEEEvNT_6ParamsE,@"STO_CUDA_ENTRY STV_DEFAULT"
_ZN7cutlass13device_kernelIN5flash11enable_sm90INS1_16FlashAttnFwdSm90INS1_25CollectiveMainloopFwdSm90ILi2EN4cute5tupleIJNS5_1CILi1EEES8_S8_EEENS6_IJNS7_ILi64EEESA_SA_EEELi512ENS_10bfloat16_tEfNS_4arch4Sm90ELb0ELb1ELb1ELb0ELb0ELb0ELb1ELb0ELb0ELb1ELb0ELb0EEENS1_21CollectiveEpilogueFwdINS6_IJSA_NS7_ILi512EEESA_EEES9_SC_SE_Li256ELb0ELb1ELb0ELb0EEENS1_30DynamicPersistentTileSchedulerILi256ELi128ELb0ELb1ELb1EEEEEEEEEvNT_6ParamsE:
[----:B------:R-:W0:Y:S02]  /*0000*/  LDC R1, c[0x0][0x28] ;  /* 0x00000a00ff017b82 */ /* 0x000e240000000800 */
[----:B0-----:R-:W-:Y:S01]  /*0010*/  VIADD R1, R1, 0xfffffb70 ;  /* 0xfffffb7001017836 */ /* 0x001fe20000000000 */
[----:B------:R-:W0:Y:S01]  /*0020*/  S2R R4, SR_TID.X ;  /* 0x0000000000047919 */ /* 0x000e220000002100 */
[----:B------:R-:W-:Y:S01]  /*0030*/  ELECT P0, URZ, PT ;  /* 0x00000000003f782f */ /* 0x000fe20003800000 */
[----:B------:R-:W-:Y:S01]  /*0040*/  BSSY B0, `(.L_x_1991) ;  /* 0x0000011000007945 */ /* 0x000fe20003800000 */
[----:B------:R-:W-:Y:S01]  /*0050*/  ULDC UR4, c[0x0][0x20] ;  /* 0x0000080000047ab9 */ /* 0x000fe20000000800 */
[----:B0-----:R-:W-:-:S05]  /*0060*/  SHF.R.U32.HI R0, RZ, 0x5, R4 ;  /* 0x00000005ff007819 */ /* 0x001fca0000011604 */
[----:B------:R-:W0:Y:S02]  /*0070*/  SHFL.IDX PT, R2, R0, RZ, 0x1f ;  /* 0x00001fff00027589 */ /* 0x000e2400000e0000 */
[----:B0-----:R-:W-:Y:S02]  /*0080*/  ISETP.EQ.AND P0, PT, R2, RZ, P0 ;  /* 0x000000ff0200720c */ /* 0x001fe40000702270 */
[----:B------:R-:W-:Y:S01]  /*0090*/  IADD3 R2, P1, R1, UR4, RZ ;  /* 0x0000000401027c10 */ /* 0x000fe2000ff3e0ff */
[----:B------:R-:W-:-:S04]  /*00a0*/  ULDC UR4, c[0x0][0x24] ;  /* 0x0000090000047ab9 */ /* 0x000fc80000000800 */
[----:B------:R-:W-:-:S06]  /*00b0*/  IMAD.X R16, RZ, RZ, UR4, P1 ;  /* 0x00000004ff107e24 */ /* 0x000fcc00088e06ff */
        /* <DEDUP_REMOVED lines=9> */
.L_x_1992:
[----:B------:R-:W-:Y:S05]  /*0150*/  BSYNC B0 ;  /* 0x0000000000007941 */ /* 0x000fea0003800000 */
.L_x_1991:
[----:B------:R-:W-:Y:S01]  /*0160*/  VOTEU.ANY UP0, P0 ;  /* 0x00000000003f7886 */ /* 0x000fe20000000100 */
[----:B------:R-:W0:Y:S01]  /*0170*/  SHFL.IDX PT, R3, R0, RZ, 0x1f ;  /* 0x00001fff00037589 */ /* 0x000e2200000e0000 */
[----:B------:R-:W-:Y:S01]  /*0180*/  UMOV UR4, 0x80 ;  /* 0x0000008000047882 */ /* 0x000fe20000000000 */
[----:B------:R-:W-:Y:S01]  /*0190*/  UMOV UR7, 0x100 ;  /* 0x0000010000077882 */ /* 0x000fe20000000000 */
[----:B------:R-:W-:Y:S01]  /*01a0*/  SHF.R.U32.HI R4, RZ, 0x7, R4 ;  /* 0x00000007ff047819 */ /* 0x000fe20000011604 */
[----:B------:R-:W1:Y:S01]  /*01b0*/  @UP0 S2UR UR8, SR_CgaCtaId ;  /* 0x00000000000809c3 */ /* 0x000e620000008800 */
[----:B------:R-:W-:Y:S01]  /*01c0*/  @UP0 UMOV UR6, 0x400 ;  /* 0x0000040000060882 */ /* 0x000fe20000000000 */
[----:B------:R-:W-:-:S04]  /*01d0*/  @UP0 UIADD3 UR4, -UR4, 0x100000, URZ ;  /* 0x0010000004040890 */ /* 0x000fc8000fffe13f */
[----:B------:R-:W-:Y:S02]  /*01e0*/  @UP0 USHF.L.U32 UR5, UR4, 0xb, URZ ;  /* 0x0000000b04050899 */ /* 0x000fe4000800063f */
[----:B------:R-:W-:Y:S01]  /*01f0*/  @UP0 USHF.L.U32 UR4, UR4, 0x1, URZ ;  /* 0x0000000104040899 */ /* 0x000fe2000800063f */
[----:B------:R-:W-:Y:S01]  /*0200*/  VOTEU.ANY UP1, P0 ;  /* 0x00000000003f7886 */ /* 0x000fe20000020100 */
[----:B------:R-:W-:Y:S01]  /*0210*/  VOTEU.ANY UP2, P0 ;  /* 0x00000000003f7886 */ /* 0x000fe20000040100 */
[----:B------:R-:W2:Y:S01]  /*0220*/  SHFL.IDX PT, R4, R4, RZ, 0x1f ;  /* 0x00001fff04047589 */ /* 0x000ea200000e0000 */
[----:B0-----:R-:W-:Y:S01]  /*0230*/  ISETP.NE.AND P1, PT, R3, RZ, PT ;  /* 0x000000ff0300720c */ /* 0x001fe20003f25270 */
[----:B-1----:R-:W-:Y:S02]  /*0240*/  @UP0 ULEA UR8, UR8, UR6, 0x18 ;  /* 0x0000000608080291 */ /* 0x002fe4000f8ec03f */
[----:B------:R-:W-:-:S04]  /*0250*/  @UP0 UIADD3 UR6, -UR7, 0x100000, URZ ;  /* 0x0010000007060890 */ /* 0x000fc8000fffe13f */
[----:B------:R-:W-:Y:S02]  /*0260*/  @UP0 USHF.L.U32 UR7, UR6, 0xb, URZ ;  /* 0x0000000b06070899 */ /* 0x000fe4000800063f */
[----:B------:R-:W-:Y:S01]  /*0270*/  @UP0 USHF.L.U32 UR6, UR6, 0x1, URZ ;  /* 0x0000000106060899 */ /* 0x000fe2000800063f */
[----:B------:R-:W-:Y:S01]  /*0280*/  VOTEU.ANY UP0, P0 ;  /* 0x00000000003f7886 */ /* 0x000fe20000000100 */
[----:B------:R-:W0:Y:S04]  /*0290*/  FENCE.VIEW.ASYNC.S ;  /* 0x00000000000073c6 */ /* 0x000e280000000000 */
[----:B0-----:R0:W1:Y:S01]  /*02a0*/  @UP0 SYNCS.EXCH.64 URZ, [UR8+0x38800], UR4 ;  /* 0x03880004083f05b2 */ /* 0x0010620008000100 */
[----:B------:R0:W3:Y:S05]  /*02b0*/  @UP1 SYNCS.EXCH.64 URZ, [UR8+0x38810], UR4 ;  /* 0x03881004083f15b2 */ /* 0x0000ea0008000100 */
[----:B------:R0:W4:Y:S01]  /*02c0*/  @UP2 SYNCS.EXCH.64 URZ, [UR8+0x38820], UR6 ;  /* 0x03882006083f25b2 */ /* 0x0001220008000100 */
[----:B--2---:R-:W-:Y:S05]  /*02d0*/  @P1 BRA `(.L_x_1993) ;  /* 0x0000000000381947 */ /* 0x004fea0003800000 */
        /* <DEDUP_REMOVED lines=13> */
[----:B--2---:R-:W-:Y:S01]  /*03b0*/  NOP ;  /* 0x0000000000007918 */ /* 0x004fe20000000000 */
.L_x_1993:
[----:B------:R-:W2:Y:S01]  /*03c0*/  SHFL.IDX PT, R3, R0, RZ, 0x1f ;  /* 0x00001fff00037589 */ /* 0x000ea200000e0000 */
[----:B------:R-:W-:Y:S01]  /*03d0*/  NOP ;  /* 0x0000000000007918 */ /* 0x000fe20000000000 */
[----:B--2---:R-:W-:-:S13]  /*03e0*/  ISETP.NE.AND P0, PT, R3, RZ, PT ;  /* 0x000000ff0300720c */ /* 0x004fda0003f05270 */
        /* <DEDUP_REMOVED lines=18> */
[----:B--2---:R-:W-:Y:S01]  /*0510*/  NOP ;  /* 0x0000000000007918 */ /* 0x004fe20000000000 */
.L_x_1994:
[----:B------:R-:W2:Y:S01]  /*0520*/  SHFL.IDX PT, R3, R0, RZ, 0x1f ;  /* 0x00001fff00037589 */ /* 0x000ea200000e0000 */
[----:B------:R-:W-:Y:S01]  /*0530*/  NOP ;  /* 0x0000000000007918 */ /* 0x000fe20000000000 */
[----:B--2---:R-:W-:-:S13]  /*0540*/  ISETP.NE.AND P0, PT, R3, RZ, PT ;  /* 0x000000ff0300720c */ /* 0x004fda0003f05270 */
        /* <DEDUP_REMOVED lines=15> */
.L_x_1995:
        /* <DEDUP_REMOVED lines=22> */
.L_x_1996:
[----:B------:R-:W2:Y:S01]  /*07a0*/  SHFL.IDX PT, R3, R0, RZ, 0x1f ;  /* 0x00001fff00037589 */ /* 0x000ea200000e0000 */
[----:B------:R-:W-:Y:S01]  /*07b0*/  R2UR UR38, R4 ;  /* 0x00000000042672ca */ /* 0x000fe200000e0000 */
        /* <DEDUP_REMOVED lines=21> */
.L_x_1997:
[----:B------:R-:W-:Y:S01]  /*0910*/  UISETP.NE.AND UP0, UPT, UR38, URZ, UPT ;  /* 0x0000003f2600728c */ /* 0x000fe2000bf05270 */
[----:B------:R-:W-:Y:S01]  /*0920*/  IADD3 R17, P0, R2, 0x200, RZ ;  /* 0x0000020002117810 */ /* 0x000fe20007f1e0ff */
[----:B------:R-:W-:Y:S01]  /*0930*/  NOP ;  /* 0x0000000000007918 */ /* 0x000fe20000000000 */
[----:B------:R-:W-:Y:S01]  /*0940*/  ULDC.64 UR46, c[0x0][0x208] ;  /* 0x00008200002e7ab9 */ /* 0x000fe20000000a00 */
[----:B0-----:R-:W-:Y:S01]  /*0950*/  UP2UR UR4, UPR, URZ, 0x1 ;  /* 0x000000013f047883 */ /* 0x001fe20008000000 */
[----:B------:R-:W-:Y:S01]  /*0960*/  IMAD.MOV.U32 R152, RZ, RZ, R2 ;  /* 0x000000ffff987224 */ /* 0x000fe200078e0002 */
[----:B-1-34-:R-:W-:Y:S01]  /*0970*/  BAR.SYNC.DEFER_BLOCKING 0x0 ;  /* 0x0000000000007b1d */ /* 0x01afe20000010000 */
[----:B------:R-:W-:Y:S01]  /*0980*/  PLOP3.LUT P1, PT, PT, PT, UP0, 0x40, 0x0 ;  /* 0x000000000000781c */ /* 0x000fe20003f2e808 */
[--C-:B------:R-:W-:Y:S02]  /*0990*/  IMAD.X R19, RZ, RZ, R16.reuse, P0 ;  /* 0x000000ffff137224 */ /* 0x100fe400000e0610 */
[----:B------:R-:W-:-:S10]  /*09a0*/  IMAD.MOV.U32 R153, RZ, RZ, R16 ;  /* 0x000000ffff997224 */ /* 0x000fd400078e0010 */
[----:B------:R-:W-:Y:S05]  /*09b0*/  @P1 BRA `(.L_x_1998) ;  /* 0x000002d4008c1947 */ /* 0x000fea0003800000 */
.L_x_1999:
[----:B------:R-:W-:-:S08]  /*09c0*/  NOP ;  /* 0x0000000000007918 */ /* 0x000fd00000000000 */
[----:B------:R-:W0:Y:S02]  /*09d0*/  USETMAXREG.TRY_ALLOC.CTAPOOL UP0, 0xf0 ;  /* 0x000000f0000079c8 */ /* 0x000e240008000600 */
[----:B0-----:R-:W-:-:S13]  /*09e0*/  PLOP3.LUT P0, PT, PT, PT, UP0, 0x80, 0x0 ;  /* 0x000000000000781c */ /* 0x001fda0003f0f008 */
[----:B------:R-:W-:Y:S05]  /*09f0*/  @!P0 BRA `(.L_x_1999) ;  /* 0xfffffffc00f08947 */ /* 0x000fea000383ffff */
[----:B------:R-:W0:Y:S01]  /*0a00*/  S2R R3, SR_TID.X ;  /* 0x0000000000037919 */ /* 0x000e220000002100 */
[----:B------:R-:W1:Y:S08]  /*0a10*/  S2UR UR5, SR_CTAID.X ;  /* 0x00000000000579c3 */ /* 0x000e700000002500 */
[----:B------:R-:W-:Y:S06]  /*0a20*/  BAR.ARV 0x4, 0x180 ;  /* 0x0106000000007b1d */ /* 0x000fec0000002000 */
[----:B------:R-:W-:-:S02]  /*0a30*/  IADD3 R224, P1, R2, 0x1e8, RZ ;  /* 0x000001e802e07810 */ /* 0x000fc40007f3e0ff */
[----:B------:R-:W-:Y:S01]  /*0a40*/  IADD3 R227, P2, R2, 0x1f4, RZ ;  /* 0x000001f402e37810 */ /* 0x000fe20007f5e0ff */
[----:B------:R2:W-:Y:S02]  /*0a50*/  STL.64 [R1+0x1e8], RZ ;  /* 0x0001e8ff01007387 */ /* 0x0005e40000100a00 */
[--C-:B------:R-:W-:Y:S02]  /*0a60*/  IMAD.X R225, RZ, RZ, R16.reuse, P1 ;  /* 0x000000ffffe17224 */ /* 0x100fe400008e0610 */
[----:B------:R2:W-:Y:S01]  /*0a70*/  STL [R1+0x1f0], RZ ;  /* 0x0001f0ff01007387 */ /* 0x0005e20000100800 */
[----:B------:R-:W-:-:S03]  /*0a80*/  IMAD.X R226, RZ, RZ, R16, P2 ;  /* 0x000000ffffe27224 */ /* 0x000fc600010e0610 */
[----:B------:R2:W-:Y:S01]  /*0a90*/  STL [R1+0x1f4], RZ ;  /* 0x0001f4ff01007387 */ /* 0x0005e20000100800 */
[----:B0-----:R-:W-:-:S04]  /*0aa0*/  LOP3.LUT R0, R3, 0xffffff80, RZ, 0xc0, !PT ;  /* 0xffffff8003007812 */ /* 0x001fc800078ec0ff */
[----:B------:R-:W-:Y:S02]  /*0ab0*/  ISETP.NE.AND P0, PT, R0, 0x80, PT ;  /* 0x000000800000780c */ /* 0x000fe40003f05270 */
[----:B------:R-:W1:Y:S11]  /*0ac0*/  LDC R0, c[0x0][0xd38] ;  /* 0x00034e00ff007b82 */ /* 0x000e760000000800 */
[----:B------:R-:W-:Y:S06]  /*0ad0*/  @!P0 BAR.ARV 0x8, 0x100 ;  /* 0x0204000000008b1d */ /* 0x000fec0000002000 */
[----:B------:R-:W-:-:S13]  /*0ae0*/  ISETP.GE.U32.AND P0, PT, R3, 0x100, PT ;  /* 0x000001000300780c */ /* 0x000fda0003f06070 */
[----:B------:R-:W-:Y:S06]  /*0af0*/  @P0 BAR.ARV 0xf, 0x100 ;  /* 0x03c4000000000b1d */ /* 0x000fec0000002000 */
[----:B-1----:R-:W-:-:S13]  /*0b00*/  ISETP.LE.AND P0, PT, R0, UR5, PT ;  /* 0x0000000500007c0c */ /* 0x002fda000bf03270 */
[----:B--2---:R-:W-:Y:S05]  /*0b10*/  @P0 EXIT ;  /* 0x000000000000094d */ /* 0x004fea0003800000 */
[----:B------:R-:W-:Y:S01]  /*0b20*/  VIADD R3, R3, 0xffffff80 ;  /* 0xffffff8003037836 */ /* 0x000fe20000000000 */
[----:B------:R-:W0:Y:S01]  /*0b30*/  S2UR UR6, SR_CgaCtaId ;  /* 0x00000000000679c3 */ /* 0x000e220000008800 */
[----:B------:R-:W-:-:S03]  /*0b40*/  UMOV UR39, 0x400 ;  /* 0x0000040000277882 */ /* 0x000fc60000000000 */
[----:B------:R-:W-:-:S04]  /*0b50*/  SHF.R.S32.HI R0, RZ, 0x1f, R3 ;  /* 0x0000001fff007819 */ /* 0x000fc80000011403 */
[CC--:B------:R-:W-:Y:S01]  /*0b60*/  LEA.HI R4, R0.reuse, R3.reuse, RZ, 0x4 ;  /* 0x0000000300047211 */ /* 0x0c0fe200078f20ff */
[----:B------:R-:W1:Y:S01]  /*0b70*/  S2UR UR4, SR_SWINHI ;  /* 0x00000000000479c3 */ /* 0x000e620000002f00 */
[----:B------:R-:W-:Y:S02]  /*0b80*/  LEA.HI R8, R0, R3, RZ, 0x7 ;  /* 0x0000000300087211 */ /* 0x000fe400078f38ff */
[----:B------:R-:W-:Y:S02]  /*0b90*/  SHF.R.S32.HI R7, RZ, 0x4, R4 ;  /* 0x00000004ff077819 */ /* 0x000fe40000011404 */
[C---:B------:R-:W-:Y:S02]  /*0ba0*/  LOP3.LUT R230, R4.reuse, 0xfffffff0, RZ, 0xc0, !PT ;  /* 0xfffffff004e67812 */ /* 0x040fe400078ec0ff */
[----:B------:R-:W-:Y:S02]  /*0bb0*/  LEA.HI R5, R4, R7, RZ, 0x1 ;  /* 0x0000000704057211 */ /* 0x000fe400078f08ff */
[----:B------:R-:W-:Y:S01]  /*0bc0*/  LEA.HI R4, R0, R3, RZ, 0x2 ;  /* 0x0000000300047211 */ /* 0x000fe200078f10ff */
[----:B------:R-:W-:Y:S01]  /*0bd0*/  IMAD.IADD R230, R3, 0x1, -R230 ;  /* 0x0000000103e67824 */ /* 0x000fe200078e0ae6 */
[----:B------:R-:W-:-:S02]  /*0be0*/  LOP3.LUT R6, R5, 0x1ffffffe, RZ, 0xc0, !PT ;  /* 0x1ffffffe05067812 */ /* 0x000fc400078ec0ff */
[CC--:B------:R-:W-:Y:S02]  /*0bf0*/  LEA.HI R5, R0.reuse, R3.reuse, RZ, 0x5 ;  /* 0x0000000300057211 */ /* 0x0c0fe400078f28ff */
[----:B------:R-:W-:Y:S01]  /*0c00*/  LEA.HI R0, R0, R3, RZ, 0x3 ;  /* 0x0000000300007211 */ /* 0x000fe200078f18ff */
[----:B0-----:R-:W-:Y:S01]  /*0c10*/  ULEA UR39, UR6, UR39, 0x18 ;  /* 0x0000002706277291 */ /* 0x001fe2000f8ec03f */
[----:B------:R-:W-:Y:S01]  /*0c20*/  LOP3.LUT R12, R4, 0xfffffffc, RZ, 0xc0, !PT ;  /* 0xfffffffc040c7812 */ /* 0x000fe200078ec0ff */
[----:B------:R-:W-:Y:S01]  /*0c30*/  IMAD.IADD R6, R7, 0x1, -R6 ;  /* 0x0000000107067824 */ /* 0x000fe200078e0a06 */
[----:B------:R-:W-:Y:S02]  /*0c40*/  LOP3.LUT R194, R0, 0xfffffff8, RZ, 0xc0, !PT ;  /* 0xfffffff800c27812 */ /* 0x000fe400078ec0ff */
[----:B------:R-:W-:Y:S01]  /*0c50*/  SHF.R.S32.HI R184, RZ, 0x3, R0 ;  /* 0x00000003ffb87819 */ /* 0x000fe20000011400 */
[C---:B------:R-:W-:Y:S01]  /*0c60*/  IMAD.IADD R12, R3.reuse, 0x1, -R12 ;  /* 0x00000001030c7824 */ /* 0x040fe200078e0a0c */
[--C-:B------:R-:W-:Y:S01]  /*0c70*/  SHF.R.S32.HI R229, RZ, 0x5, R5.reuse ;  /* 0x00000005ffe57819 */ /* 0x100fe20000011405 */
[C---:B------:R-:W-:Y:S01]  /*0c80*/  IMAD.IADD R194, R3.reuse, 0x1, -R194 ;  /* 0x0000000103c27824 */ /* 0x040fe200078e0ac2 */
[----:B------:R-:W-:Y:S01]  /*0c90*/  SHF.R.S32.HI R10, RZ, 0x1f, R5 ;  /* 0x0000001fff0a7819 */ /* 0x000fe20000011405 */
[----:B------:R-:W-:Y:S01]  /*0ca0*/  UMOV UR36, UR39 ;  /* 0x0000002700247c82 */ /* 0x000fe20008000000 */
[----:B-1----:R-:W-:Y:S01]  /*0cb0*/  UMOV UR37, UR4 ;  /* 0x0000000400257c82 */ /* 0x002fe20008000000 */
[----:B------:R-:W-:Y:S01]  /*0cc0*/  LOP3.LUT R4, R8, 0xffffff80, RZ, 0xc0, !PT ;  /* 0xffffff8008047812 */ /* 0x000fe200078ec0ff */
[----:B------:R-:W-:Y:S01]  /*0cd0*/  IMAD.SHL.U32 R160, R194, 0x8, RZ ;  /* 0x00000008c2a07824 */ /* 0x000fe200078e00ff */
[----:B------:R-:W-:Y:S01]  /*0ce0*/  LEA.HI R10, R10, R229, RZ, 0x2 ;  /* 0x000000e50a0a7211 */ /* 0x000fe200078f10ff */
[----:B------:R-:W-:Y:S01]  /*0cf0*/  IMAD.U32 R22, RZ, RZ, UR36 ;  /* 0x00000024ff167e24 */ /* 0x000fe2000f8e00ff */
[----:B------:R-:W-:Y:S01]  /*0d00*/  SHF.R.S32.HI R193, RZ, 0x7, R8 ;  /* 0x00000007ffc17819 */ /* 0x000fe20000011408 */
[----:B------:R-:W-:Y:S01]  /*0d10*/  IMAD.U32 R23, RZ, RZ, UR37 ;  /* 0x00000025ff177e24 */ /* 0x000fe2000f8e00ff */
[----:B------:R-:W-:Y:S01]  /*0d20*/  LOP3.LUT R10, R10, 0x3ffffc, RZ, 0xc0, !PT ;  /* 0x003ffffc0a0a7812 */ /* 0x000fe200078ec0ff */
[----:B------:R-:W-:Y:S01]  /*0d30*/  IMAD R157, R184, 0x40, R160 ;  /* 0x00000040b89d7824 */ /* 0x000fe200078e02a0 */
[----:B------:R-:W-:Y:S01]  /*0d40*/  LEA.HI R8, R8, R193, RZ, 0x1 ;  /* 0x000000c108087211 */ /* 0x000fe200078f08ff */
[----:B------:R-:W-:Y:S01]  /*0d50*/  IMAD.IADD R4, R3, 0x1, -R4 ;  /* 0x0000000103047824 */ /* 0x000fe200078e0a04 */
[----:B------:R-:W-:Y:S01]  /*0d60*/  SHF.R.S32.HI R192, RZ, 0x1f, R160 ;  /* 0x0000001fffc07819 */ /* 0x000fe200000114a0 */
[----:B------:R-:W-:Y:S01]  /*0d70*/  IMAD.WIDE R156, R157, 0x2, R22 ;  /* 0x000000029d9c7825 */ /* 0x000fe200078e0216 */
[----:B------:R-:W-:Y:S01]  /*0d80*/  LOP3.LUT R8, R8, 0xfffffe, RZ, 0xc0, !PT ;  /* 0x00fffffe08087812 */ /* 0x000fe200078ec0ff */
[----:B------:R-:W-:Y:S01]  /*0d90*/  UMOV UR4, UR5 ;  /* 0x0000000500047c82 */ /* 0x000fe20008000000 */
[----:B------:R-:W-:Y:S01]  /*0da0*/  SHF.R.S32.HI R7, RZ, 0x1f, R4 ;  /* 0x0000001fff077819 */ /* 0x000fe20000011404 */
[----:B------:R-:W-:Y:S01]  /*0db0*/  IMAD R5, R193, 0x100, R230 ;  /* 0x00000100c1057824 */ /* 0x000fe200078e02e6 */
[----:B------:R-:W-:Y:S01]  /*0dc0*/  IADD3 R223, P6, R156, 0x8000, RZ ;  /* 0x000080009cdf7810 */ /* 0x000fe20007fde0ff */
[----:B------:R-:W-:Y:S01]  /*0dd0*/  IMAD.IADD R10, R229, 0x1, -R10 ;  /* 0x00000001e50a7824 */ /* 0x000fe200078e0a0a */
[----:B------:R-:W-:Y:S01]  /*0de0*/  LEA.HI R0, R7, R4, RZ, 0x2 ;  /* 0x0000000407007211 */ /* 0x000fe200078f10ff */
[----:B------:R-:W-:Y:S01]  /*0df0*/  IMAD.SHL.U32 R232, R6, 0x8, RZ ;  /* 0x0000000806e87824 */ /* 0x000fe200078e00ff */
[----:B------:R-:W-:Y:S01]  /*0e00*/  LOP3.LUT R222, R223, 0x380, RZ, 0xc0, !PT ;  /* 0x00000380dfde7812 */ /* 0x000fe200078ec0ff */
[----:B------:R-:W-:Y:S01]  /*0e10*/  IMAD R13, R10, 0x10, R5 ;  /* 0x000000100a0d7824 */ /* 0x000fe200078e0205 */
[----:B------:R-:W-:Y:S01]  /*0e20*/  SHF.R.S32.HI R9, RZ, 0x2, R0 ;  /* 0x00000002ff097819 */ /* 0x000fe20000011400 */
[----:B------:R-:W-:Y:S01]  /*0e30*/  IMAD.IADD R8, R193, 0x1, -R8 ;  /* 0x00000001c1087824 */ /* 0x000fe200078e0a08 */
[----:B------:R-:W-:Y:S01]  /*0e40*/  SHF.R.S32.HI R10, RZ, 0x1f, R0 ;  /* 0x0000001fff0a7819 */ /* 0x000fe20000011400 */
[----:B------:R-:W-:Y:S01]  /*0e50*/  VIADD R164, R160, 0x40 ;  /* 0x00000040a0a47836 */ /* 0x000fe20000000000 */
[----:B------:R-:W-:Y:S01]  /*0e60*/  SHF.R.U64 R222, R222, 0x3, RZ ;  /* 0x00000003dede7819 */ /* 0x000fe200000012ff */
[----:B------:R-:W-:Y:S01]  /*0e70*/  VIADD R165, R160, 0x80 ;  /* 0x00000080a0a57836 */ /* 0x000fe20000000000 */
[----:B------:R-:W-:Y:S01]  /*0e80*/  LEA.HI R10, R10, R9, RZ, 0x3 ;  /* 0x000000090a0a7211 */ /* 0x000fe200078f18ff */
[----:B------:R-:W-:Y:S01]  /*0e90*/  VIADD R163, R160, 0xc0 ;  /* 0x000000c0a0a37836 */ /* 0x000fe20000000000 */
[----:B------:R-:W-:Y:S01]  /*0ea0*/  LOP3.LUT R222, R222, R223, RZ, 0x3c, !PT ;  /* 0x000000dfdede7212 */ /* 0x000fe200078e3cff */
[----:B------:R-:W-:Y:S01]  /*0eb0*/  IMAD.X R223, RZ, RZ, R157, P6 ;  /* 0x000000ffffdf7224 */ /* 0x000fe200030e069d */
[----:B------:R-:W-:Y:S01]  /*0ec0*/  LEA.HI R5, R12, R12, RZ, 0x1 ;  /* 0x0000000c0c057211 */ /* 0x000fe200078f08ff */
[----:B------:R-:W-:Y:S01]  /*0ed0*/  VIADD R162, R160, 0x100 ;  /* 0x00000100a0a27836 */ /* 0x000fe20000000000 */
[----:B------:R-:W-:Y:S01]  /*0ee0*/  LOP3.LUT R11, R0, 0x7ffffffc, RZ, 0xc0, !PT ;  /* 0x7ffffffc000b7812 */ /* 0x000fe200078ec0ff */
[C---:B------:R-:W-:Y:S01]  /*0ef0*/  VIADD R161, R160.reuse, 0x140 ;  /* 0x00000140a0a17836 */ /* 0x040fe20000000000 */
[----:B------:R-:W-:Y:S01]  /*0f00*/  LEA.HI R7, R7, R4, RZ, 0x5 ;  /* 0x0000000407077211 */ /* 0x000fe200078f28ff */
[----:B------:R-:W-:Y:S01]  /*0f10*/  VIADD R167, R160, 0x180 ;  /* 0x00000180a0a77836 */ /* 0x000fe20000000000 */
[----:B------:R-:W-:Y:S01]  /*0f20*/  LOP3.LUT R10, R10, 0xfffffff8, RZ, 0xc0, !PT ;  /* 0xfffffff80a0a7812 */ /* 0x000fe200078ec0ff */
[----:B------:R-:W-:Y:S01]  /*0f30*/  IMAD.IADD R11, R4, 0x1, -R11 ;  /* 0x00000001040b7824 */ /* 0x000fe200078e0a0b */
[----:B------:R-:W-:Y:S01]  /*0f40*/  IADD3 R221, P5, R156, 0x9000, RZ ;  /* 0x000090009cdd7810 */ /* 0x000fe20007fbe0ff */
[----:B------:R-:W-:Y:S01]  /*0f50*/  VIADD R166, R160, 0x1c0 ;  /* 0x000001c0a0a67836 */ /* 0x000fe20000000000 */
[C---:B------:R-:W-:Y:S01]  /*0f60*/  IADD3 R219, P4, R156.reuse, 0xa000, RZ ;  /* 0x0000a0009cdb7810 */ /* 0x040fe20007f9e0ff */
[----:B------:R-:W-:Y:S01]  /*0f70*/  IMAD.IADD R10, R9, 0x1, -R10 ;  /* 0x00000001090a7824 */ /* 0x000fe200078e0a0a */
[----:B------:R-:W-:Y:S01]  /*0f80*/  IADD3 R217, P3, R156, 0xb000, RZ ;  /* 0x0000b0009cd97810 */ /* 0x000fe20007f7e0ff */
[----:B------:R-:W-:Y:S01]  /*0f90*/  IMAD.SHL.U32 R228, R8, 0x100, RZ ;  /* 0x0000010008e47824 */ /* 0x000fe200078e00ff */
[C---:B------:R-:W-:Y:S01]  /*0fa0*/  IADD3 R215, P2, R156.reuse, 0xc000, RZ ;  /* 0x0000c0009cd77810 */ /* 0x040fe20007f5e0ff */
[----:B------:R-:W-:Y:S01]  /*0fb0*/  IMAD.SHL.U32 R231, R11, 0x2, RZ ;  /* 0x000000020be77824 */ /* 0x000fe200078e00ff */
[----:B------:R-:W-:-:S02]  /*0fc0*/  IADD3 R213, P1, R156, 0xd000, RZ ;  /* 0x0000d0009cd57810 */ /* 0x000fc40007f3e0ff */
[C---:B------:R-:W-:Y:S01]  /*0fd0*/  IADD3 R199, P0, R156.reuse, 0xe000, RZ ;  /* 0x0000e0009cc77810 */ /* 0x040fe20007f1e0ff */
[----:B------:R-:W-:Y:S01]  /*0fe0*/  IMAD.IADD R159, R231, 0x1, R228 ;  /* 0x00000001e79f7824 */ /* 0x000fe200078e02e4 */
[----:B------:R-:W-:Y:S02]  /*0ff0*/  IADD3 R197, P6, R156, 0xf000, RZ ;  /* 0x0000f0009cc57810 */ /* 0x000fe40007fde0ff */
[----:B------:R-:W-:Y:S02]  /*1000*/  LOP3.LUT R5, R5, 0x1ffffffe, RZ, 0xc0, !PT ;  /* 0x1ffffffe05057812 */ /* 0x000fe400078ec0ff */
[----:B------:R-:W-:Y:S02]  /*1010*/  LOP3.LUT R220, R221, 0x380, RZ, 0xc0, !PT ;  /* 0x00000380dddc7812 */ /* 0x000fe400078ec0ff */
[----:B------:R-:W-:Y:S01]  /*1020*/  LOP3.LUT R218, R219, 0x380, RZ, 0xc0, !PT ;  /* 0x00000380dbda7812 */ /* 0x000fe200078ec0ff */
[----:B------:R-:W-:Y:S01]  /*1030*/  IMAD.IADD R233, R12, 0x1, -R5 ;  /* 0x000000010ce97824 */ /* 0x000fe200078e0a05 */
[----:B------:R-:W-:Y:S01]  /*1040*/  LOP3.LUT R216, R217, 0x380, RZ, 0xc0, !PT ;  /* 0x00000380d9d87812 */ /* 0x000fe200078ec0ff */
[----:B------:R-:W-:Y:S01]  /*1050*/  IMAD.U32 R5, R13, 0x40, R232 ;  /* 0x000000400d057824 */ /* 0x000fe200078e00e8 */
[----:B------:R-:W-:-:S02]  /*1060*/  LOP3.LUT R214, R215, 0x380, RZ, 0xc0, !PT ;  /* 0x00000380d7d67812 */ /* 0x000fc400078ec0ff */
[----:B------:R-:W-:Y:S01]  /*1070*/  LOP3.LUT R212, R213, 0x380, RZ, 0xc0, !PT ;  /* 0x00000380d5d47812 */ /* 0x000fe200078ec0ff */
[----:B------:R-:W-:Y:S01]  /*1080*/  IMAD.WIDE R22, R5, 0x2, R22 ;  /* 0x0000000205167825 */ /* 0x000fe200078e0216 */
[----:B------:R-:W-:Y:S02]  /*1090*/  LOP3.LUT R198, R199, 0x380, RZ, 0xc0, !PT ;  /* 0x00000380c7c67812 */ /* 0x000fe400078ec0ff */
[----:B------:R-:W-:Y:S02]  /*10a0*/  LOP3.LUT R196, R197, 0x380, RZ, 0xc0, !PT ;  /* 0x00000380c5c47812 */ /* 0x000fe400078ec0ff */
[----:B------:R-:W-:Y:S02]  /*10b0*/  SHF.R.S32.HI R7, RZ, 0x5, R7 ;  /* 0x00000005ff077819 */ /* 0x000fe40000011407 */
[----:B------:R-:W-:Y:S02]  /*10c0*/  SHF.R.U64 R220, R220, 0x3, RZ ;  /* 0x00000003dcdc7819 */ /* 0x000fe400000012ff */
[----:B------:R-:W-:Y:S01]  /*10d0*/  SHF.R.U64 R218, R218, 0x3, RZ ;  /* 0x00000003dada7819 */ /* 0x000fe200000012ff */
[----:B------:R-:W-:Y:S01]  /*10e0*/  IMAD R158, R7, 0x10, R10 ;  /* 0x00000010079e7824 */ /* 0x000fe200078e020a */
[----:B------:R-:W-:-:S02]  /*10f0*/  SHF.R.U64 R216, R216, 0x3, RZ ;  /* 0x00000003d8d87819 */ /* 0x000fc400000012ff */
[----:B------:R-:W-:Y:S01]  /*1100*/  SHF.R.U64 R214, R214, 0x3, RZ ;  /* 0x00000003d6d67819 */ /* 0x000fe200000012ff */
[----:B------:R-:W-:Y:S01]  /*1110*/  IMAD R233, R233, 0x8, R158 ;  /* 0x00000008e9e97824 */ /* 0x000fe200078e029e */
        /* <DEDUP_REMOVED lines=17> */
[----:B------:R-:W-:-:S02]  /*1230*/  SHF.R.S32.HI R191, RZ, 0x1f, R164 ;  /* 0x0000001fffbf7819 */ /* 0x000fc400000114a4 */
[----:B------:R-:W-:Y:S02]  /*1240*/  SHF.R.S32.HI R190, RZ, 0x1f, R165 ;  /* 0x0000001fffbe7819 */ /* 0x000fe400000114a5 */
[----:B------:R-:W-:Y:S02]  /*1250*/  SHF.R.S32.HI R189, RZ, 0x1f, R163 ;  /* 0x0000001fffbd7819 */ /* 0x000fe400000114a3 */
[----:B------:R-:W-:Y:S02]  /*1260*/  SHF.R.S32.HI R188, RZ, 0x1f, R162 ;  /* 0x0000001fffbc7819 */ /* 0x000fe400000114a2 */
[----:B------:R-:W-:Y:S02]  /*1270*/  SHF.R.S32.HI R187, RZ, 0x1f, R161 ;  /* 0x0000001fffbb7819 */ /* 0x000fe400000114a1 */
[----:B------:R-:W-:Y:S02]  /*1280*/  SHF.R.S32.HI R186, RZ, 0x1f, R167 ;  /* 0x0000001fffba7819 */ /* 0x000fe400000114a7 */
[----:B------:R-:W-:-:S07]  /*1290*/  SHF.R.S32.HI R185, RZ, 0x1f, R166 ;  /* 0x0000001fffb97819 */ /* 0x000fce00000114a6 */
.L_x_2127:
        /* <DEDUP_REMOVED lines=21> */
.L_x_2000:
[----:B------:R-:W-:Y:S01]  /*13f0*/  ULDC UR7, c[0x0][0xd54] ;  /* 0x0003550000077ab9 */ /* 0x000fe20000000800 */
[----:B------:R-:W-:Y:S01]  /*1400*/  UMOV UR6, UR9 ;  /* 0x0000000900067c82 */ /* 0x000fe20008000000 */
[----:B------:R-:W-:-:S11]  /*1410*/  UISETP.NE.AND UP0, UPT, UR7, 0x1, UPT ;  /* 0x000000010700788c */ /* 0x000fd6000bf05270 */
[----:B------:R-:W-:Y:S02]  /*1420*/  @UP0 ULDC.64 UR10, c[0x0][0xd58] ;  /* 0x00035600000a0ab9 */ /* 0x000fe40000000a00 */
[----:B------:R-:W-:-:S04]  /*1430*/  UIMAD.WIDE.U32 UR4, UR9, UR10, URZ ;  /* 0x0000000a090472a5 */ /* 0x000fc8000f8e003f */
[----:B------:R-:W-:-:S04]  /*1440*/  @UP0 USHF.R.U32.HI UR6, URZ, UR11, UR5 ;  /* 0x0000000b3f060299 */ /* 0x000fc80008011605 */
[----:B------:R-:W-:-:S12]  /*1450*/  UIMAD UR4, UR6, UR7, URZ ;  /* 0x00000007060472a4 */ /* 0x000fd8000f8e023f */
.L_x_2001:
[----:B------:R-:W0:Y:S01]  /*1460*/  LDC R0, c[0x0][0xa80] ;  /* 0x0002a000ff007b82 */ /* 0x000e220000000800 */
[----:B------:R-:W-:Y:S01]  /*1470*/  ULDC UR43, c[0x0][0xd48] ;  /* 0x00035200002b7ab9 */ /* 0x000fe20000000800 */
[----:B------:R-:W-:Y:S01]  /*1480*/  UIADD3 UR4, UR9, -UR4, URZ ;  /* 0x8000000409047290 */ /* 0x000fe2000fffe03f */
[----:B------:R1:W-:Y:S01]  /*1490*/  STL.128 [R1+0x410], RZ ;  /* 0x000410ff01007387 */ /* 0x0003e20000100c00 */
[----:B------:R-:W-:Y:S01]  /*14a0*/  UISETP.NE.AND UP1, UPT, UR43, 0x1, UPT ;  /* 0x000000012b00788c */ /* 0x000fe2000bf25270 */
[----:B------:R-:W-:Y:S01]  /*14b0*/  ULDC UR5, c[0x0][0xd54] ;  /* 0x0003550000057ab9 */ /* 0x000fe20000000800 */
[----:B------:R-:W-:Y:S01]  /*14c0*/  UISETP.NE.AND UP2, UPT, UR38, 0x1, UPT ;  /* 0x000000012600788c */ /* 0x000fe2000bf45270 */
[----:B------:R1:W-:Y:S01]  /*14d0*/  STL.128 [R1+0x420], RZ ;  /* 0x000420ff01007387 */ /* 0x0003e20000100c00 */
[----:B------:R-:W-:Y:S02]  /*14e0*/  UIMAD UR8, UR8, UR5, UR4 ;  /* 0x00000005080872a4 */ /* 0x000fe4000f8e0204 */
[----:B------:R-:W-:Y:S01]  /*14f0*/  ULOP3.LUT UR40, URZ, UR6, URZ, 0x33, !UPT ;  /* 0x000000063f287292 */ /* 0x000fe2000f8e333f */
[----:B------:R1:W-:Y:S01]  /*1500*/  STL.128 [R1+0x200], RZ ;  /* 0x000200ff01007387 */ /* 0x0003e20000100c00 */
[----:B------:R-:W-:Y:S01]  /*1510*/  ULDC.64 UR10, c[0x0][0x418] ;  /* 0x00010600000a7ab9 */ /* 0x000fe20000000a00 */
[----:B------:R-:W-:-:S02]  /*1520*/  ULDC UR6, c[0x0][0xd3c] ;  /* 0x00034f0000067ab9 */ /* 0x000fc40000000800 */
[----:B------:R-:W-:Y:S01]  /*1530*/  @UP1 ULDC UR4, c[0x0][0xd4c] ;  /* 0x0003530000041ab9 */ /* 0x000fe20000000800 */
[----:B------:R1:W-:Y:S01]  /*1540*/  STL.128 [R1+0x210], RZ ;  /* 0x000210ff01007387 */ /* 0x0003e20000100c00 */
[----:B------:R-:W-:Y:S01]  /*1550*/  UISETP.NE.U32.AND UP0, UPT, UR10, URZ, UPT ;  /* 0x0000003f0a00728c */ /* 0x000fe2000bf05070 */
[----:B------:R-:W-:Y:S01]  /*1560*/  PLOP3.LUT P0, PT, PT, PT, UP2, 0x80, 0x0 ;  /* 0x000000000000781c */ /* 0x000fe20003f0f028 */
[----:B------:R-:W-:Y:S01]  /*1570*/  UIMAD.WIDE.U32 UR4, UR8, UR4, URZ ;  /* 0x00000004080472a5 */ /* 0x000fe2000f8e003f */
[----:B------:R1:W-:Y:S01]  /*1580*/  STL.128 [R1+0x220], RZ ;  /* 0x000220ff01007387 */ /* 0x0003e20000100c00 */
[----:B------:R-:W-:Y:S01]  /*1590*/  UIADD3 UR40, UR40, UR6, URZ ;  /* 0x0000000628287290 */ /* 0x000fe2000fffe03f */
[----:B------:R-:W-:Y:S02]  /*15a0*/  UMOV UR41, UR8 ;  /* 0x0000000800297c82 */ /* 0x000fe40008000000 */
[----:B0-----:R1:W-:Y:S01]  /*15b0*/  STL [R1+0x430], R0 ;  /* 0x0004300001007387 */ /* 0x0013e20000100800 */
[----:B------:R-:W-:Y:S01]  /*15c0*/  @UP1 ULDC UR6, c[0x0][0xd50] ;  /* 0x0003540000061ab9 */ /* 0x000fe20000000800 */
[----:B------:R-:W-:-:S02]  /*15d0*/  UISETP.NE.AND.EX UP0, UPT, UR11, URZ, UPT, UP0 ;  /* 0x0000003f0b00728c */ /* 0x000fc4000bf05300 */
[----:B------:R1:W-:Y:S01]  /*15e0*/  STL.128 [R1+0x230], RZ ;  /* 0x000230ff01007387 */ /* 0x0003e20000100c00 */
[----:B------:R-:W-:Y:S01]  /*15f0*/  @UP1 USHF.R.U32.HI UR41, URZ, UR6, UR5 ;  /* 0x000000063f291299 */ /* 0x000fe20008011605 */
[----:B------:R-:W-:Y:S02]  /*1600*/  ULDC UR42, c[0x0][0x424] ;  /* 0x00010900002a7ab9 */ /* 0x000fe40000000800 */
[----:B------:R1:W-:Y:S01]  /*1610*/  STL.128 [R1+0x240], RZ ;  /* 0x000240ff01007387 */ /* 0x0003e20000100c00 */
[----:B------:R-:W-:Y:S02]  /*1620*/  USEL UR42, UR42, 0x1, UP0 ;  /* 0x000000012a2a7887 */ /* 0x000fe40008000000 */
[----:B------:R-:W-:Y:S01]  /*1630*/  UIADD3 UR4, -UR41, URZ, URZ ;  /* 0x0000003f29047290 */ /* 0x000fe2000fffe13f */
[----:B------:R1:W-:Y:S01]  /*1640*/  STL.128 [R1+0x250], RZ ;  /* 0x000250ff01007387 */ /* 0x0003e20000100c00 */
[----:B------:R-:W-:Y:S02]  /*1650*/  ULDC UR7, c[0x0][0x2f0] ;  /* 0x0000bc0000077ab9 */ /* 0x000fe40000000800 */
[----:B------:R-:W-:Y:S01]  /*1660*/  UIMAD UR42, UR42, UR7, URZ ;  /* 0x000000072a2a72a4 */ /* 0x000fe2000f8e023f */
[----:B------:R1:W-:Y:S01]  /*1670*/  STL.128 [R1+0x260], RZ ;  /* 0x000260ff01007387 */ /* 0x0003e20000100c00 */
[----:B------:R-:W-:-:S03]  /*1680*/  UIMAD UR43, UR43, UR4, UR8 ;  /* 0x000000042b2b72a4 */ /* 0x000fc6000f8e0208 */
[----:B------:R1:W-:Y:S04]  /*1690*/  STL.128 [R1+0x270], RZ ;  /* 0x000270ff01007387 */ /* 0x0003e80000100c00 */
        /* <DEDUP_REMOVED lines=23> */
[----:B------:R1:W-:Y:S01]  /*1810*/  STL.128 [R1+0x3f0], RZ ;  /* 0x0003f0ff01007387 */ /* 0x0003e20000100c00 */
[----:B------:R-:W-:Y:S05]  /*1820*/  @!P0 BRA `(.L_x_2002) ;  /* 0x0000008000048947 */ /* 0x000fea0003800000 */
[----:B------:R-:W-:Y:S01]  /*1830*/  ULDC UR4, c[0x0][0x448] ;  /* 0x0001120000047ab9 */ /* 0x000fe20000000800 */
[----:B------:R-:W-:Y:S02]  /*1840*/  USHF.L.U32 UR8, UR40, 0x6, URZ ;  /* 0x0000000628087899 */ /* 0x000fe4000800063f */
[----:B------:R-:W-:Y:S01]  /*1850*/  UISETP.NE.AND UP0, UPT, UR4, 0x1, UPT ;  /* 0x000000010400788c */ /* 0x000fe2000bf05270 */
[----:B------:R-:W-:Y:S02]  /*1860*/  ULDC UR12, c[0x0][0x288] ;  /* 0x0000a200000c7ab9 */ /* 0x000fe40000000800 */
[----:B------:R-:W-:Y:S01]  /*1870*/  ULDC.64 UR4, c[0x0][0xad8] ;  /* 0x0002b60000047ab9 */ /* 0x000fe20000000a00 */
[----:B------:R-:W-:Y:S02]  /*1880*/  UIADD3 UR9, UR8, 0x3f, URZ ;  /* 0x0000003f08097890 */ /* 0x000fe4000fffe03f */
[----:B------:R-:W-:Y:S02]  /*1890*/  UISETP.GE.AND UP1, UPT, UR5, 0x1, UPT ;  /* 0x000000010500788c */ /* 0x000fe4000bf26270 */
[----:B------:R-:W-:-:S03]  /*18a0*/  UIADD3 UR10, UR42, 0x1, -UR12 ;  /* 0x000000012a0a7890 */ /* 0x000fc6000fffe80c */
[----:B------:R-:W-:Y:S01]  /*18b0*/  @UP0 UIADD3 UR6, UR8, 0x3f, URZ ;  /* 0x0000003f08060890 */ /* 0x000fe2000fffe03f */
[----:B------:R-:W-:Y:S01]  /*18c0*/  PLOP3.LUT P1, PT, PT, PT, UP1, 0x80, 0x0 ;  /* 0x000000000000781c */ /* 0x000fe20003f2f018 */
[----:B------:R-:W-:Y:S01]  /*18d0*/  @UP0 ULDC UR7, c[0x0][0x44c] ;  /* 0x0001130000070ab9 */ /* 0x000fe20000000800 */
[----:B------:R-:W-:Y:S01]  /*18e0*/  @UP0 ULDC UR11, c[0x0][0x450] ;  /* 0x00011400000b0ab9 */ /* 0x000fe20000000800 */
[----:B------:R-:W-:-:S04]  /*18f0*/  UIMAD.WIDE.U32 UR6, UR6, UR7, URZ ;  /* 0x00000007060672a5 */ /* 0x000fc8000f8e003f */
        /* <DEDUP_REMOVED lines=14> */
.L_x_2004:
[----:B------:R-:W-:-:S11]  /*19e0*/  UISETP.NE.AND UP1, UPT, UR5, 0x1, UPT ;  /* 0x000000010500788c */ /* 0x000fd6000bf25270 */
[----:B------:R-:W-:Y:S02]  /*19f0*/  @UP1 ULDC.64 UR10, c[0x0][0xae0] ;  /* 0x0002b800000a1ab9 */ /* 0x000fe40000000a00 */
[----:B------:R-:W-:-:S04]  /*1a00*/  UIMAD.WIDE.U32 UR6, UR9, UR10, URZ ;  /* 0x0000000a090672a5 */ /* 0x000fc8000f8e003f */
[----:B------:R-:W-:-:S12]  /*1a10*/  @UP1 USHF.R.U32.HI UR9, URZ, UR11, UR7 ;  /* 0x0000000b3f091299 */ /* 0x000fd80008011607 */
.L_x_2005:
[----:B------:R-:W-:-:S04]  /*1a20*/  UIMAD UR9, UR9, UR5, UR5 ;  /* 0x00000005090972a4 */ /* 0x000fc8000f8e0205 */
[----:B------:R-:W-:-:S04]  /*1a30*/  UISETP.LT.AND UP1, UPT, UR4, UR9, UPT ;  /* 0x000000090400728c */ /* 0x000fc8000bf21270 */
[----:B------:R-:W-:-:S12]  /*1a40*/  USEL UR4, UR4, UR9, UP1 ;  /* 0x0000000904047287 */ /* 0x000fd80008800000 */
.L_x_2003:
[----:B------:R-:W-:Y:S02]  /*1a50*/  UIADD3 UR9, UR42, 0x3f, URZ ;  /* 0x0000003f2a097890 */ /* 0x000fe4000fffe03f */
[----:B------:R-:W-:Y:S02]  /*1a60*/  UIADD3 UR10, UR4, 0x3f, URZ ;  /* 0x0000003f040a7890 */ /* 0x000fe4000fffe03f */
[----:B------:R-:W-:Y:S02]  /*1a70*/  USHF.R.S32.HI UR4, URZ, 0x1f, UR9 ;  /* 0x0000001f3f047899 */ /* 0x000fe40008011409 */
[----:B------:R-:W-:Y:S01]  /*1a80*/  USHF.R.S32.HI UR11, URZ, 0x1f, UR10 ;  /* 0x0000001f3f0b7899 */ /* 0x000fe2000801140a */
[----:B------:R-:W-:Y:S01]  /*1a90*/  @UP0 ULDC UR6, c[0x0][0x44c] ;  /* 0x0001130000060ab9 */ /* 0x000fe20000000800 */
[----:B------:R-:W-:Y:S02]  /*1aa0*/  ULEA.HI UR4, UR4, UR9, URZ, 0x6 ;  /* 0x0000000904047291 */ /* 0x000fe4000f8f303f */
[----:B------:R-:W-:-:S02]  /*1ab0*/  ULEA.HI UR11, UR11, UR10, URZ, 0x6 ;  /* 0x0000000a0b0b7291 */ /* 0x000fc4000f8f303f */
[----:B------:R-:W-:Y:S01]  /*1ac0*/  UIMAD.WIDE.U32 UR6, UR8, UR6, URZ ;  /* 0x00000006080672a5 */ /* 0x000fe2000f8e003f */
[----:B------:R-:W-:Y:S01]  /*1ad0*/  @UP0 ULDC UR9, c[0x0][0x450] ;  /* 0x0001140000090ab9 */ /* 0x000fe20000000800 */
[----:B------:R-:W-:Y:S02]  /*1ae0*/  USHF.R.S32.HI UR4, URZ, 0x6, UR4 ;  /* 0x000000063f047899 */ /* 0x000fe40008011404 */
[----:B------:R-:W-:Y:S02]  /*1af0*/  USHF.R.S32.HI UR11, URZ, 0x6, UR11 ;  /* 0x000000063f0b7899 */ /* 0x000fe4000801140b */
[----:B------:R-:W-:Y:S02]  /*1b00*/  @UP0 USHF.R.U32.HI UR8, URZ, UR9, UR7 ;  /* 0x000000093f080299 */ /* 0x000fe40008011607 */
[----:B------:R-:W-:Y:S02]  /*1b10*/  UISETP.LT.AND UP0, UPT, UR4, UR11, UPT ;  /* 0x0000000b0400728c */ /* 0x000fe4000bf01270 */
[----:B------:R-:W-:Y:S01]  /*1b20*/  UIADD3 UR8, UR8, -UR12, UR42 ;  /* 0x8000000c08087290 */ /* 0x000fe2000fffe02a */
[----:B------:R-:W-:Y:S01]  /*1b30*/  ULDC UR6, c[0x0][0xad4] ;  /* 0x0002b50000067ab9 */ /* 0x000fe20000000800 */
[----:B------:R-:W-:-:S02]  /*1b40*/  USEL UR21, UR4, UR11, UP0 ;  /* 0x0000000b04157287 */ /* 0x000fc40008000000 */
        /* <DEDUP_REMOVED lines=12> */
.L_x_2007:
[----:B------:R-:W-:-:S11]  /*1c10*/  UISETP.NE.AND UP0, UPT, UR5, 0x1, UPT ;  /* 0x000000010500788c */ /* 0x000fd6000bf05270 */
[----:B------:R-:W-:Y:S02]  /*1c20*/  @UP0 ULDC.64 UR10, c[0x0][0xae0] ;  /* 0x0002b800000a0ab9 */ /* 0x000fe40000000a00 */
[----:B------:R-:W-:-:S04]  /*1c30*/  UIMAD.WIDE.U32 UR6, UR8, UR10, URZ ;  /* 0x0000000a080672a5 */ /* 0x000fc8000f8e003f */
[----:B------:R-:W-:-:S12]  /*1c40*/  @UP0 USHF.R.U32.HI UR8, URZ, UR11, UR7 ;  /* 0x0000000b3f080299 */ /* 0x000fd80008011607 */
.L_x_2008:
[----:B------:R-:W-:-:S04]  /*1c50*/  UIMAD UR5, UR8, UR5, URZ ;  /* 0x00000005080572a4 */ /* 0x000fc8000f8e023f */
[----:B------:R-:W-:-:S04]  /*1c60*/  UISETP.LT.AND UP0, UPT, UR4, UR5, UPT ;  /* 0x000000050400728c */ /* 0x000fc8000bf01270 */
[----:B------:R-:W-:-:S12]  /*1c70*/  USEL UR4, UR4, UR5, !UP0 ;  /* 0x0000000504047287 */ /* 0x000fd8000c000000 */
.L_x_2006:
[----:B------:R-:W-:Y:S01]  /*1c80*/  USHF.R.S32.HI UR5, URZ, 0x1f, UR4 ;  /* 0x0000001f3f057899 */ /* 0x000fe20008011404 */
[----:B-1----:R-:W-:-:S03]  /*1c90*/  PRMT R0, RZ, 0x7610, R0 ;  /* 0x00007610ff007816 */ /* 0x002fc60000000000 */
[----:B------:R-:W-:-:S04]  /*1ca0*/  ULEA.HI UR5, UR5, UR4, URZ, 0x6 ;  /* 0x0000000405057291 */ /* 0x000fc8000f8f303f */
[----:B------:R-:W-:-:S04]  /*1cb0*/  USHF.R.S32.HI UR5, URZ, 0x6, UR5 ;  /* 0x000000063f057899 */ /* 0x000fc80008011405 */
[----:B------:R-:W-:-:S04]  /*1cc0*/  UISETP.LT.AND UP0, UPT, URZ, UR5, UPT ;  /* 0x000000053f00728c */ /* 0x000fc8000bf01270 */
[----:B------:R-:W-:-:S04]  /*1cd0*/  USEL UR20, URZ, UR5, !UP0 ;  /* 0x000000053f147287 */ /* 0x000fc8000c000000 */
[----:B------:R-:W-:-:S06]  /*1ce0*/  UISETP.GT.AND UP0, UPT, UR21, UR20, UPT ;  /* 0x000000141500728c */ /* 0x000fcc000bf04270 */
[----:B------:R-:W-:-:S13]  /*1cf0*/  PLOP3.LUT P0, PT, PT, PT, UP0, 0x80, 0x0 ;  /* 0x000000000000781c */ /* 0x000fda0003f0f008 */
[----:B------:R-:W-:Y:S05]  /*1d00*/  @!P0 BRA `(.L_x_2009) ;  /* 0x0000029400f08947 */ /* 0x000fea0003800000 */
[----:B------:R-:W2:Y:S04]  /*1d10*/  LDL R5, [R1+0x2ec] ;  /* 0x0002ec0001057983 */ /* 0x000ea80000100800 */
[----:B------:R-:W3:Y:S04]  /*1d20*/  LDL R4, [R1+0x1e8] ;  /* 0x0001e80001047983 */ /* 0x000ee80000100800 */
[----:B------:R-:W4:Y:S04]  /*1d30*/  LDL R24, [R1+0x200] ;  /* 0x0002000001187983 */ /* 0x000f280000100800 */
[----:B------:R-:W5:Y:S04]  /*1d40*/  LDL R64, [R1+0x204] ;  /* 0x0002040001407983 */ /* 0x000f680000100800 */
        /* <DEDUP_REMOVED lines=125> */
[----:B------:R-:W0:Y:S02]  /*2520*/  SHFL.IDX PT, R55, R193, RZ, 0x1f ;  /* 0x00001fffc1377589 */ /* 0x000e2400000e0000 */
[----:B0-----:R-:W-:-:S13]  /*2530*/  R2UR UR4, R55 ;  /* 0x00000000370472ca */ /* 0x001fda00000e0000 */
[----:B------:R-:W-:-:S04]  /*2540*/  ULEA.HI UR5, UR4, UR4, URZ, 0x1 ;  /* 0x0000000404057291 */ /* 0x000fc8000f8f083f */
[----:B------:R-:W-:-:S04]  /*2550*/  ULOP3.LUT UR5, UR5, 0x1fffe, URZ, 0xc0, !UPT ;  /* 0x0001fffe05057892 */ /* 0x000fc8000f8ec03f */
[----:B------:R-:W-:-:S04]  /*2560*/  UIADD3 UR5, UR4, -UR5, URZ ;  /* 0x8000000504057290 */ /* 0x000fc8000fffe03f */
[----:B------:R-:W-:-:S04]  /*2570*/  ULEA UR5, UR5, UR39, 0xf ;  /* 0x0000002705057291 */ /* 0x000fc8000f8e783f */
[----:B------:R-:W-:-:S04]  /*2580*/  UIADD3 UR5, UR5, 0x400, URZ ;  /* 0x0000040005057890 */ /* 0x000fc8000fffe03f */
[----:B------:R-:W-:-:S04]  /*2590*/  USHF.R.U32.HI UR5, URZ, 0x4, UR5 ;  /* 0x000000043f057899 */ /* 0x000fc80008011605 */
[----:B------:R-:W-:Y:S02]  /*25a0*/  ULOP3.LUT UR5, UR5, 0x3fff, URZ, 0xc0, !UPT ;  /* 0x00003fff05057892 */ /* 0x000fe4000f8ec03f */
[----:B------:R-:W-:Y:S02]  /*25b0*/  UIADD3 UR4, UR39, 0x36400, URZ ;  /* 0x0003640027047890 */ /* 0x000fe4000fffe03f */
[----:B------:R-:W-:Y:S01]  /*25c0*/  ULOP3.LUT UR22, UR5, 0x2000000, URZ, 0xfc, !UPT ;  /* 0x0200000005167892 */ /* 0x000fe2000f8efc3f */
[----:B--2---:R0:W-:Y:S01]  /*25d0*/  STL [R1+0x2ec], R5 ;  /* 0x0002ec0501007387 */ /* 0x0041e20000100800 */
[----:B------:R-:W-:-:S04]  /*25e0*/  USHF.R.U32.HI UR4, URZ, 0x4, UR4 ;  /* 0x000000043f047899 */ /* 0x000fc80008011604 */
[----:B---3--:R-:W-:Y:S01]  /*25f0*/  LEA R4, R4, UR22, 0xc ;  /* 0x0000001604047c11 */ /* 0x008fe2000f8e60ff */
[----:B0-----:R-:W-:-:S03]  /*2600*/  IMAD.MOV.U32 R5, RZ, RZ, 0x40000040 ;  /* 0x40000040ff057424 */ /* 0x001fc600078e00ff */
[----:B------:R-:W-:Y:S01]  /*2610*/  R2UR UR14, R4 ;  /* 0x00000000040e72ca */ /* 0x000fe200000e0000 */
[----:B------:R-:W-:Y:S01]  /*2620*/  ULOP3.LUT UR4, UR4, 0x3fff, URZ, 0xc0, !UPT ;  /* 0x00003fff04047892 */ /* 0x000fe2000f8ec03f */
[----:B------:R-:W-:-:S03]  /*2630*/  R2UR UR15, R5 ;  /* 0x00000000050f72ca */ /* 0x000fc600000e0000 */
[----:B------:R-:W-:Y:S01]  /*2640*/  ULOP3.LUT UR12, UR4, 0x10000, URZ, 0xfc, !UPT ;  /* 0x00010000040c7892 */ /* 0x000fe2000f8efc3f */
[----:B----4-:R-:W-:Y:S04]  /*2650*/  STL [R1+0x200], R24 ;  /* 0x0002001801007387 */ /* 0x010fe80000100800 */
[----:B-----5:R-:W-:Y:S04]  /*2660*/  STL [R1+0x204], R64 ;  /* 0x0002044001007387 */ /* 0x020fe80000100800 */
[----:B------:R-:W-:Y:S04]  /*2670*/  STL [R1+0x208], R66 ;  /* 0x0002084201007387 */ /* 0x000fe80000100800 */
        /* <DEDUP_REMOVED lines=75> */
[----:B------:R0:W-:Y:S01]  /*2b30*/  STL [R1+0x34c], R53 ;  /* 0x00034c3501007387 */ /* 0x0001e20000100800 */
[----:B------:R-:W-:Y:S06]  /*2b40*/  BAR.SYNC.DEFER_BLOCKING 0xe, 0x100 ;  /* 0x0384000000007b1d */ /* 0x000fec0000010000 */
[----:B------:R-:W-:Y:S01]  /*2b50*/  UMOV UR13, 0x40000040 ;  /* 0x40000040000d7882 */ /* 0x000fe20000000000 */
[----:B0-----:R-:W-:-:S06]  /*2b60*/  WARPGROUP.ARRIVE ;  /* 0x00000000000079c5 */ /* 0x001fcc0000000000 */
[----:B------:R-:W-:Y:S01]  /*2b70*/  HGMMA.64x256x16.F32.BF16 R24, gdesc[UR12].tnspB, RZ, !UPT, gsb0 ;  /* 0x43e000000c1879f0 */ /* 0x000fe2000c0018ff */
[----:B------:R0:W-:Y:S04]  /*2b80*/  STL [R1+0x354], R6 ;  /* 0x0003540601007387 */ /* 0x0001e80000100800 */
[----:B------:R1:W-:Y:S01]  /*2b90*/  STL [R1+0x3b0], R7 ;  /* 0x0003b00701007387 */ /* 0x0003e20000100800 */
[----:B0-----:R-:W-:Y:S02]  /*2ba0*/  VIADD R6, R4, 0x80 ;  /* 0x0000008004067836 */ /* 0x001fe40000000000 */
[----:B-1----:R-:W-:-:S03]  /*2bb0*/  IMAD.MOV.U32 R7, RZ, RZ, 0x40000040 ;  /* 0x40000040ff077424 */ /* 0x002fc600078e00ff */
[----:B------:R-:W-:Y:S02]  /*2bc0*/  R2UR UR18, R6 ;  /* 0x00000000061272ca */ /* 0x000fe400000e0000 */
[----:B------:R-:W-:Y:S01]  /*2bd0*/  R2UR UR19, R7 ;  /* 0x00000000071372ca */ /* 0x000fe200000e0000 */
[----:B------:R-:W-:Y:S01]  /*2be0*/  UIADD3 UR16, UR12, 0x2, URZ ;  /* 0x000000020c107890 */ /* 0x000fe2000fffe03f */
        /* <DEDUP_REMOVED lines=45> */
[----:B------:R-:W-:Y:S01]  /*2ec0*/  STL [R1+0x3fc], R207 ;  /* 0x0003fccf01007387 */ /* 0x000fe20000100800 */
[----:B------:R-:W-:Y:S01]  /*2ed0*/  UMOV UR17, 0x40000040 ;  /* 0x4000004000117882 */ /* 0x000fe20000000000 */
[----:B------:R-:W-:-:S02]  /*2ee0*/  WARPGROUP.DEPBAR.LE gsb0, 0x0 ;  /* 0x00008000000079c5 */ /* 0x000fc40000010000 */
[----:B------:R-:W-:Y:S04]  /*2ef0*/  STL.128 [R1+0x200], R24 ;  /* 0x0002001801007387 */ /* 0x000fe80000100c00 */
        /* <DEDUP_REMOVED lines=30> */
[----:B------:R0:W-:Y:S02]  /*30e0*/  STL.128 [R1+0x3f0], R148 ;  /* 0x0003f09401007387 */ /* 0x0001e40000100c00 */
[----:B0-----:R-:W-:-:S06]  /*30f0*/  WARPGROUP.ARRIVE ;  /* 0x00000000000079c5 */ /* 0x001fcc0000000000 */
[----:B------:R-:W-:Y:S01]  /*3100*/  HGMMA.64x256x16.F32.BF16 R24, gdesc[UR16].tnspB, R24, gsb0 ;  /* 0x43e00000101879f0 */ /* 0x000fe20008001818 */
[----:B------:R-:W-:Y:S02]  /*3110*/  VIADD R6, R4, 0x100 ;  /* 0x0000010004067836 */ /* 0x000fe40000000000 */
[----:B------:R-:W-:-:S03]  /*3120*/  IMAD.MOV.U32 R7, RZ, RZ, 0x40000040 ;  /* 0x40000040ff077424 */ /* 0x000fc600078e00ff */
[----:B------:R-:W-:Y:S02]  /*3130*/  R2UR UR6, R6 ;  /* 0x00000000060672ca */ /* 0x000fe400000e0000 */
[----:B------:R-:W-:Y:S01]  /*3140*/  R2UR UR7, R7 ;  /* 0x00000000070772ca */ /* 0x000fe200000e0000 */
[----:B------:R-:W-:Y:S01]  /*3150*/  UIADD3 UR4, UR12, 0x4, URZ ;  /* 0x000000040c047890 */ /* 0x000fe2000fffe03f */
[----:B------:R-:W-:Y:S01]  /*3160*/  UMOV UR5, 0x40000040 ;  /* 0x4000004000057882 */ /* 0x000fe20000000000 */
[----:B------:R-:W-:Y:S02]  /*3170*/  VIADD R4, R4, 0x180 ;  /* 0x0000018004047836 */ /* 0x000fe40000000000 */
[----:B------:R-:W-:-:S03]  /*3180*/  IMAD.MOV.U32 R5, RZ, RZ, 0x40000040 ;  /* 0x40000040ff057424 */ /* 0x000fc600078e00ff */
[----:B------:R-:W-:Y:S02]  /*3190*/  R2UR UR10, R4 ;  /* 0x00000000040a72ca */ /* 0x000fe400000e0000 */
[----:B------:R-:W-:Y:S01]  /*31a0*/  R2UR UR11, R5 ;  /* 0x00000000050b72ca */ /* 0x000fe200000e0000 */
[----:B------:R-:W-:Y:S01]  /*31b0*/  UIADD3 UR8, UR12, 0x6, URZ ;  /* 0x000000060c087890 */ /* 0x000fe2000fffe03f */
[----:B------:R-:W-:Y:S01]  /*31c0*/  UMOV UR9, 0x40000040 ;  /* 0x4000004000097882 */ /* 0x000fe20000000000 */
[----:B------:R-:W-:Y:S02]  /*31d0*/  WARPGROUP.DEPBAR.LE gsb0, 0x0 ;  /* 0x00008000000079c5 */ /* 0x000fe40000010000 */
        /* <DEDUP_REMOVED lines=33> */
[----:B------:R-:W-:Y:S03]  /*33f0*/  HGMMA.64x256x16.F32.BF16 R24, gdesc[UR4].tnspB, R24, gsb0 ;  /* 0x43e00000041879f0 */ /* 0x000fe60008001818 */
        /* <DEDUP_REMOVED lines=48> */
[----:B------:R0:W-:Y:S04]  /*3700*/  STL.128 [R1+0x2c0], R72 ;  /* 0x0002c04801007387 */ /* 0x0001e80000100c00 */
        /* <DEDUP_REMOVED lines=19> */
[----:B------:R-:W5:Y:S04]  /*3840*/  LDL R0, [R1+0x200] ;  /* 0x0002000001007983 */ /* 0x000f680000100800 */
[----:B0-----:R-:W5:Y:S04]  /*3850*/  LDL R72, [R1+0x204] ;  /* 0x0002040001487983 */ /* 0x001f680000100800 */
[----:B------:R-:W5:Y:S04]  /*3860*/  LDL R74, [R1+0x208] ;  /* 0x00020800014a7983 */ /* 0x000f680000100800 */
[----:B-1----:R-:W5:Y:S04]  /*3870*/  LDL R76, [R1+0x20c] ;  /* 0x00020c00014c7983 */ /* 0x002f680000100800 */
[----:B------:R-:W5:Y:S04]  /*3880*/  LDL R4, [R1+0x210] ;  /* 0x0002100001047983 */ /* 0x000f680000100800 */
[----:B------:R-:W5:Y:S04]  /*3890*/  LDL R78, [R1+0x214] ;  /* 0x00021400014e7983 */ /* 0x000f680000100800 */
[----:B--2---:R-:W2:Y:S04]  /*38a0*/  LDL R80, [R1+0x218] ;  /* 0x0002180001507983 */ /* 0x004ea80000100800 */
[----:B------:R-:W2:Y:S04]  /*38b0*/  LDL R82, [R1+0x21c] ;  /* 0x00021c0001527983 */ /* 0x000ea80000100800 */
[----:B------:R-:W2:Y:S04]  /*38c0*/  LDL R6, [R1+0x220] ;  /* 0x0002200001067983 */ /* 0x000ea80000100800 */
[----:B---3--:R-:W3:Y:S04]  /*38d0*/  LDL R84, [R1+0x224] ;  /* 0x0002240001547983 */ /* 0x008ee80000100800 */
[----:B------:R-:W3:Y:S04]  /*38e0*/  LDL R86, [R1+0x228] ;  /* 0x0002280001567983 */ /* 0x000ee80000100800 */
[----:B----4-:R-:W4:Y:S04]  /*38f0*/  LDL R88, [R1+0x22c] ;  /* 0x00022c0001587983 */ /* 0x010f280000100800 */
[----:B------:R-:W4:Y:S04]  /*3900*/  LDL R8, [R1+0x230] ;  /* 0x0002300001087983 */ /* 0x000f280000100800 */
[----:B------:R-:W4:Y:S04]  /*3910*/  LDL R90, [R1+0x234] ;  /* 0x00023400015a7983 */ /* 0x000f280000100800 */
[----:B-----5:R-:W5:Y:S04]  /*3920*/  LDL R92, [R1+0x238] ;  /* 0x00023800015c7983 */ /* 0x020f680000100800 */
        /* <DEDUP_REMOVED lines=112> */
[----:B------:R-:W5:Y:S01]  /*4030*/  LDL R87, [R1+0x3fc] ;  /* 0x0003fc0001577983 */ /* 0x000f620000100800 */
[----:B------:R-:W0:Y:S03]  /*4040*/  S2R R211, SR_TID.X ;  /* 0x0000000000d37919 */ /* 0x000e260000002100 */
[----:B------:R1:W-:Y:S04]  /*4050*/  STL [R1+0x200], R0 ;  /* 0x0002000001007387 */ /* 0x0003e80000100800 */
[----:B------:R1:W-:Y:S04]  /*4060*/  STL [R1+0x204], R72 ;  /* 0x0002044801007387 */ /* 0x0003e80000100800 */
[----:B------:R1:W-:Y:S04]  /*4070*/  STL [R1+0x208], R74 ;  /* 0x0002084a01007387 */ /* 0x0003e80000100800 */
[----:B------:R1:W-:Y:S04]  /*4080*/  STL [R1+0x20c], R76 ;  /* 0x00020c4c01007387 */ /* 0x0003e80000100800 */
[----:B------:R1:W-:Y:S04]  /*4090*/  STL [R1+0x210], R4 ;  /* 0x0002100401007387 */ /* 0x0003e80000100800 */
[----:B------:R1:W-:Y:S04]  /*40a0*/  STL [R1+0x214], R78 ;  /* 0x0002144e01007387 */ /* 0x0003e80000100800 */
[----:B--2---:R1:W-:Y:S04]  /*40b0*/  STL [R1+0x218], R80 ;  /* 0x0002185001007387 */ /* 0x0043e80000100800 */
[----:B------:R1:W-:Y:S01]  /*40c0*/  STL [R1+0x21c], R82 ;  /* 0x00021c5201007387 */ /* 0x0003e20000100800 */
[----:B0-----:R-:W-:-:S03]  /*40d0*/  LOP3.LUT R211, R211, 0x7f, RZ, 0xc0, !PT ;  /* 0x0000007fd3d37812 */ /* 0x001fc600078ec0ff */
[----:B------:R1:W-:Y:S04]  /*40e0*/  STL [R1+0x220], R6 ;  /* 0x0002200601007387 */ /* 0x0003e80000100800 */
[----:B---3--:R1:W-:Y:S04]  /*40f0*/  STL [R1+0x224], R84 ;  /* 0x0002245401007387 */ /* 0x0083e80000100800 */
[----:B------:R1:W-:Y:S04]  /*4100*/  STL [R1+0x228], R86 ;  /* 0x0002285601007387 */ /* 0x0003e80000100800 */
[----:B----4-:R1:W-:Y:S04]  /*4110*/  STL [R1+0x22c], R88 ;  /* 0x00022c5801007387 */ /* 0x0103e80000100800 */
[----:B------:R1:W-:Y:S04]  /*4120*/  STL [R1+0x230], R8 ;  /* 0x0002300801007387 */ /* 0x0003e80000100800 */
[----:B------:R1:W-:Y:S04]  /*4130*/  STL [R1+0x234], R90 ;  /* 0x0002345a01007387 */ /* 0x0003e80000100800 */
[----:B-----5:R1:W-:Y:S04]  /*4140*/  STL [R1+0x238], R92 ;  /* 0x0002385c01007387 */ /* 0x0203e80000100800 */
[----:B------:R1:W-:Y:S04]  /*4150*/  STL [R1+0x23c], R94 ;  /* 0x00023c5e01007387 */ /* 0x0003e80000100800 */
        /* <DEDUP_REMOVED lines=111> */
[----:B------:R1:W-:Y:S01]  /*4850*/  STL [R1+0x3fc], R87 ;  /* 0x0003fc5701007387 */ /* 0x0003e20000100800 */
[----:B------:R-:W-:Y:S06]  /*4860*/  BAR.ARV 0xf, 0x100 ;  /* 0x03c4000000007b1d */ /* 0x000fec0000002000 */
[----:B------:R-:W-:Y:S01]  /*4870*/  ISETP.NE.AND P1, PT, R211, RZ, PT ;  /* 0x000000ffd300720c */ /* 0x000fe20003f25270 */
[----:B------:R-:W-:-:S12]  /*4880*/  BSSY B0, `(.L_x_2010) ;  /* 0x0000007000007945 */ /* 0x000fd80003800000 */
[----:B-1----:R-:W-:Y:S05]  /*4890*/  @P1 BRA `(.L_x_2011) ;  /* 0x0000000000141947 */ /* 0x002fea0003800000 */
[----:B------:R-:W2:Y:S02]  /*48a0*/  LDL R0, [R1+0x1e8] ;  /* 0x0001e80001007983 */ /* 0x000ea40000100800 */
[----:B--2---:R-:W-:-:S05]  /*48b0*/  LEA R0, R0, UR39, 0x3 ;  /* 0x0000002700007c11 */ /* 0x004fca000f8e18ff */
[----:B------:R-:W-:-:S05]  /*48c0*/  VIADD R0, R0, 0x38860 ;  /* 0x0003886000007836 */ /* 0x000fca0000000000 */
[----:B------:R-:W-:-:S04]  /*48d0*/  PRMT R0, RZ, 0x654, R0 ;  /* 0x00000654ff007816 */ /* 0x000fc80000000000 */
[----:B------:R0:W-:Y:S03]  /*48e0*/  SYNCS.ARRIVE.TRANS64.RED.A1T0 RZ, [R0+URZ], RZ ;  /* 0x000000ff00ff79a7 */ /* 0x0001e6000810043f */
.L_x_2011:
[----:B------:R-:W-:Y:S05]  /*48f0*/  BSYNC B0 ;  /* 0x0000000000007941 */ /* 0x000fea0003800000 */
.L_x_2010:
[----:B------:R-:W-:-:S04]  /*4900*/  UIADD3 UR21, UR21, -0x2, URZ ;  /* 0xfffffffe15157890 */ /* 0x000fc8000fffe03f */
[----:B------:R-:W-:-:S06]  /*4910*/  UISETP.GE.AND UP0, UPT, UR21, UR20, UPT ;  /* 0x000000141500728c */ /* 0x000fcc000bf06270 */
[----:B------:R-:W-:-:S13]  /*4920*/  PLOP3.LUT P0, PT, PT, PT, UP0, 0x80, 0x0 ;  /* 0x000000000000781c */ /* 0x000fda0003f0f008 */
[----:B------:R-:W-:Y:S05]  /*4930*/  @!P0 BRA `(.L_x_2012) ;  /* 0x0000003c00648947 */ /* 0x000fea0003800000 */
.L_x_2015:
[----:B0-----:R-:W0:Y:S04]  /*4940*/  LDL R155, [R1+0x1e8] ;  /* 0x0001e800019b7983 */ /* 0x001e280000100800 */
[----:B------:R-:W2:Y:S04]  /*4950*/  LDL.64 R118, [R1+0x260] ;  /* 0x0002600001767983 */ /* 0x000ea80000100a00 */
[----:B------:R-:W3:Y:S04]  /*4960*/  LDL.64 R100, [R1+0x310] ;  /* 0x0003100001647983 */ /* 0x000ee80000100a00 */
[----:B------:R-:W4:Y:S04]  /*4970*/  LDL.64 R132, [R1+0x210] ;  /* 0x0002100001847983 */ /* 0x000f280000100a00 */
[----:B------:R-:W5:Y:S04]  /*4980*/  LDL.64 R136, [R1+0x220] ;  /* 0x0002200001887983 */ /* 0x000f680000100a00 */
        /* <DEDUP_REMOVED lines=55> */
[----:B-1----:R-:W5:Y:S04]  /*4d00*/  LDL.64 R4, [R1+0x3b8] ;  /* 0x0003b80001047983 */ /* 0x002f680000100a00 */
[----:B------:R-:W5:Y:S04]  /*4d10*/  LDL.64 R12, [R1+0x3c8] ;  /* 0x0003c800010c7983 */ /* 0x000f680000100a00 */
[----:B------:R-:W5:Y:S04]  /*4d20*/  LDL.64 R10, [R1+0x3d8] ;  /* 0x0003d800010a7983 */ /* 0x000f680000100a00 */
[----:B------:R-:W5:Y:S04]  /*4d30*/  LDL.64 R8, [R1+0x3e8] ;  /* 0x0003e80001087983 */ /* 0x000f680000100a00 */
[----:B------:R-:W5:Y:S01]  /*4d40*/  LDL.64 R6, [R1+0x3f8] ;  /* 0x0003f80001067983 */ /* 0x000f620000100a00 */
[----:B0-----:R-:W-:-:S05]  /*4d50*/  IMAD R0, R155, 0x40, R158 ;  /* 0x000000409b007824 */ /* 0x001fca00078e029e */
[----:B------:R-:W-:Y:S01]  /*4d60*/  LEA R134, R0, UR39, 0x2 ;  /* 0x0000002700867c11 */ /* 0x000fe2000f8e10ff */
[----:B------:R-:W-:Y:S06]  /*4d70*/  BAR.SYNC.DEFER_BLOCKING 0xe, 0x100 ;  /* 0x0384000000007b1d */ /* 0x000fec0000010000 */
[----:B------:R-:W2:Y:S02]  /*4d80*/  LDS R0, [R134+0x38400] ;  /* 0x0384000086007984 */ /* 0x000ea40000000800 */
[C---:B--2---:R-:W-:Y:S01]  /*4d90*/  FMUL.FTZ R119, R0.reuse, R119 ;  /* 0x0000007700777220 */ /* 0x044fe20000410000 */
[----:B------:R-:W-:-:S05]  /*4da0*/  FMUL.FTZ R118, R0, R118 ;  /* 0x0000007600767220 */ /* 0x000fca0000410000 */
[----:B------:R3:W-:Y:S02]  /*4db0*/  STL.64 [R1+0x260], R118 ;  /* 0x0002607601007387 */ /* 0x0007e40000100a00 */
[C---:B---3--:R-:W-:Y:S02]  /*4dc0*/  FMUL.FTZ R118, R0.reuse, R100 ;  /* 0x0000006400767220 */ /* 0x048fe40000410000 */
[----:B------:R-:W0:Y:S01]  /*4dd0*/  LDS R100, [R134+0x38420] ;  /* 0x0384200086647984 */ /* 0x000e220000000800 */
[C---:B----4-:R-:W-:Y:S01]  /*4de0*/  FMUL.FTZ R133, R0.reuse, R133 ;  /* 0x0000008500857220 */ /* 0x050fe20000410000 */
[C---:B------:R-:W-:Y:S01]  /*4df0*/  FMUL.FTZ R132, R0.reuse, R132 ;  /* 0x0000008400847220 */ /* 0x040fe20000410000 */
[C---:B-----5:R-:W-:Y:S01]  /*4e00*/  FMUL.FTZ R137, R0.reuse, R137 ;  /* 0x0000008900897220 */ /* 0x060fe20000410000 */
[C---:B------:R-:W-:Y:S01]  /*4e10*/  FMUL.FTZ R136, R0.reuse, R136 ;  /* 0x0000008800887220 */ /* 0x040fe20000410000 */
        /* <DEDUP_REMOVED lines=52> */
[----:B------:R-:W-:Y:S01]  /*5160*/  FMUL.FTZ R96, R0, R96 ;  /* 0x0000006000607220 */ /* 0x000fe20000410000 */
[-C--:B------:R-:W-:Y:S01]  /*5170*/  FMUL.FTZ R98, R98, R0.reuse ;  /* 0x0000000062627220 */ /* 0x080fe20000410000 */
[----:B------:R-:W-:Y:S01]  /*5180*/  FMUL.FTZ R99, R99, R0 ;  /* 0x0000000063637220 */ /* 0x000fe20000410000 */
[C---:B------:R-:W-:Y:S01]  /*5190*/  FMUL.FTZ R75, R0.reuse, R75 ;  /* 0x0000004b004b7220 */ /* 0x040fe20000410000 */
[----:B------:R-:W-:Y:S01]  /*51a0*/  FMUL.FTZ R74, R0, R74 ;  /* 0x0000004a004a7220 */ /* 0x000fe20000410000 */
[C---:B0-----:R-:W-:Y:S01]  /*51b0*/  FMUL.FTZ R73, R100.reuse, R73 ;  /* 0x0000004964497220 */ /* 0x041fe20000410000 */
        /* <DEDUP_REMOVED lines=63> */
[----:B------:R-:W-:Y:S04]  /*55b0*/  STL.64 [R1+0x210], R132 ;  /* 0x0002108401007387 */ /* 0x000fe80000100a00 */
        /* <DEDUP_REMOVED lines=31> */
[----:B------:R0:W-:Y:S04]  /*57b0*/  STL.64 [R1+0x218], R70 ;  /* 0x0002184601007387 */ /* 0x0001e80000100a00 */
        /* <DEDUP_REMOVED lines=29> */
[----:B------:R2:W-:Y:S04]  /*5990*/  STL.64 [R1+0x3f8], R6 ;  /* 0x0003f80601007387 */ /* 0x0005e80000100a00 */
[----:B0-----:R-:W3:Y:S04]  /*59a0*/  LDL R70, [R1+0x204] ;  /* 0x0002040001467983 */ /* 0x001ee80000100800 */
[----:B------:R-:W4:Y:S04]  /*59b0*/  LDL R72, [R1+0x208] ;  /* 0x0002080001487983 */ /* 0x000f280000100800 */
[----:B------:R-:W5:Y:S04]  /*59c0*/  LDL R74, [R1+0x20c] ;  /* 0x00020c00014a7983 */ /* 0x000f680000100800 */
[----:B------:R-:W5:Y:S04]  /*59d0*/  LDL R0, [R1+0x210] ;  /* 0x0002100001007983 */ /* 0x000f680000100800 */
[----:B------:R-:W5:Y:S04]  /*59e0*/  LDL R76, [R1+0x214] ;  /* 0x00021400014c7983 */ /* 0x000f680000100800 */
[----:B------:R-:W5:Y:S04]  /*59f0*/  LDL R78, [R1+0x218] ;  /* 0x00021800014e7983 */ /* 0x000f680000100800 */
[----:B------:R-:W5:Y:S04]  /*5a00*/  LDL R80, [R1+0x21c] ;  /* 0x00021c0001507983 */ /* 0x000f680000100800 */
[----:B-1----:R-:W5:Y:S04]  /*5a10*/  LDL R4, [R1+0x220] ;  /* 0x0002200001047983 */ /* 0x002f680000100800 */
[----:B------:R-:W5:Y:S04]  /*5a20*/  LDL R82, [R1+0x224] ;  /* 0x0002240001527983 */ /* 0x000f680000100800 */
[----:B------:R-:W5:Y:S04]  /*5a30*/  LDL R84, [R1+0x228] ;  /* 0x0002280001547983 */ /* 0x000f680000100800 */
[----:B------:R-:W5:Y:S04]  /*5a40*/  LDL R86, [R1+0x22c] ;  /* 0x00022c0001567983 */ /* 0x000f680000100800 */
[----:B--2---:R-:W2:Y:S04]  /*5a50*/  LDL R6, [R1+0x230] ;  /* 0x0002300001067983 */ /* 0x004ea80000100800 */
[----:B------:R-:W2:Y:S04]  /*5a60*/  LDL R88, [R1+0x234] ;  /* 0x0002340001587983 */ /* 0x000ea80000100800 */
        /* <DEDUP_REMOVED lines=114> */
[----:B------:R-:W-:Y:S04]  /*6190*/  STL [R1+0x200], R98 ;  /* 0x0002006201007387 */ /* 0x000fe80000100800 */
[----:B---3--:R-:W-:Y:S04]  /*61a0*/  STL [R1+0x204], R70 ;  /* 0x0002044601007387 */ /* 0x008fe80000100800 */
        /* <DEDUP_REMOVED lines=10> */
[----:B--2---:R-:W-:Y:S04]  /*6250*/  STL [R1+0x230], R6 ;  /* 0x0002300601007387 */ /* 0x004fe80000100800 */
        /* <DEDUP_REMOVED lines=74> */
[----:B------:R0:W-:Y:S04]  /*6700*/  STL [R1+0x35c], R27 ;  /* 0x00035c1b01007387 */ /* 0x0001e80000100800 */
[----:B------:R-:W-:Y:S04]  /*6710*/  STL [R1+0x360], R50 ;  /* 0x0003603201007387 */ /* 0x000fe80000100800 */
[----:B------:R-:W-:Y:S04]  /*6720*/  STL [R1+0x364], R29 ;  /* 0x0003641d01007387 */ /* 0x000fe80000100800 */
[----:B------:R1:W-:Y:S04]  /*6730*/  STL [R1+0x368], R31 ;  /* 0x0003681f01007387 */ /* 0x0003e80000100800 */
[----:B------:R-:W-:Y:S04]  /*6740*/  STL [R1+0x36c], R33 ;  /* 0x00036c2101007387 */ /* 0x000fe80000100800 */
[----:B------:R-:W-:Y:S04]  /*6750*/  STL [R1+0x370], R52 ;  /* 0x0003703401007387 */ /* 0x000fe80000100800 */
[----:B------:R2:W-:Y:S04]  /*6760*/  STL [R1+0x374], R35 ;  /* 0x0003742301007387 */ /* 0x0005e80000100800 */
        /* <DEDUP_REMOVED lines=29> */
[----:B------:R-:W-:Y:S04]  /*6940*/  STL [R1+0x3ec], R81 ;  /* 0x0003ec5101007387 */ /* 0x000fe80000100800 */
[----:B------:R5:W-:Y:S04]  /*6950*/  STL [R1+0x3f0], R68 ;  /* 0x0003f04401007387 */ /* 0x000be80000100800 */
[----:B------:R5:W-:Y:S04]  /*6960*/  STL [R1+0x3f4], R83 ;  /* 0x0003f45301007387 */ /* 0x000be80000100800 */
[----:B------:R-:W-:Y:S04]  /*6970*/  STL [R1+0x3f8], R85 ;  /* 0x0003f85501007387 */ /* 0x000fe80000100800 */
[----:B------:R5:W-:Y:S04]  /*6980*/  STL [R1+0x3fc], R87 ;  /* 0x0003fc5701007387 */ /* 0x000be80000100800 */
[----:B0-----:R-:W5:Y:S04]  /*6990*/  LDL.128 R24, [R1+0x200] ;  /* 0x0002000001187983 */ /* 0x001f680000100c00 */
[----:B-1----:R-:W5:Y:S04]  /*69a0*/  LDL.128 R28, [R1+0x210] ;  /* 0x00021000011c7983 */ /* 0x002f680000100c00 */
[----:B--2---:R-:W2:Y:S04]  /*69b0*/  LDL.128 R32, [R1+0x220] ;  /* 0x0002200001207983 */ /* 0x004ea80000100c00 */
[----:B---3--:R-:W2:Y:S04]  /*69c0*/  LDL.128 R36, [R1+0x230] ;  /* 0x0002300001247983 */ /* 0x008ea80000100c00 */
[----:B----4-:R-:W2:Y:S04]  /*69d0*/  LDL.128 R40, [R1+0x240] ;  /* 0x0002400001287983 */ /* 0x010ea80000100c00 */
[----:B-----5:R-:W2:Y:S04]  /*69e0*/  LDL.128 R44, [R1+0x250] ;  /* 0x00025000012c7983 */ /* 0x020ea80000100c00 */
[----:B------:R-:W2:Y:S04]  /*69f0*/  LDL.128 R48, [R1+0x260] ;  /* 0x0002600001307983 */ /* 0x000ea80000100c00 */
        /* <DEDUP_REMOVED lines=24> */
[----:B------:R-:W2:Y:S01]  /*6b80*/  LDL.128 R148, [R1+0x3f0] ;  /* 0x0003f00001947983 */ /* 0x000ea20000100c00 */
[----:B------:R-:W-:-:S05]  /*6b90*/  VIADD R0, R155, 0x1 ;  /* 0x000000019b007836 */ /* 0x000fca0000000000 */
[----:B------:R-:W-:Y:S01]  /*6ba0*/  ISETP.NE.AND P0, PT, R0, 0x2, PT ;  /* 0x000000020000780c */ /* 0x000fe20003f05270 */
[----:B------:R0:W-:Y:S01]  /*6bb0*/  STL [R1+0x1e8], R0 ;  /* 0x0001e80001007387 */ /* 0x0001e20000100800 */
[----:B------:R-:W-:-:S11]  /*6bc0*/  IMAD.MOV.U32 R5, RZ, RZ, 0x40000040 ;  /* 0x40000040ff057424 */ /* 0x000fd600078e00ff */
[----:B0-----:R-:W-:Y:S01]  /*6bd0*/  @!P0 IMAD.MOV.U32 R0, RZ, RZ, RZ ;  /* 0x000000ffff008224 */ /* 0x001fe200078e00ff */
[----:B------:R-:W-:-:S04]  /*6be0*/  R2UR UR15, R5 ;  /* 0x00000000050f72ca */ /* 0x000fc800000e0000 */
[----:B------:R-:W-:Y:S01]  /*6bf0*/  LEA R4, R0, UR22, 0xc ;  /* 0x0000001600047c11 */ /* 0x000fe2000f8e60ff */
[----:B------:R-:W-:Y:S01]  /*6c00*/  IMAD.MOV.U32 R7, RZ, RZ, 0x40000040 ;  /* 0x40000040ff077424 */ /* 0x000fe200078e00ff */
[----:B------:R-:W3:Y:S02]  /*6c10*/  LDL R0, [R1+0x1f0] ;  /* 0x0001f00001007983 */ /* 0x000ee40000100800 */
[C---:B------:R-:W-:Y:S01]  /*6c20*/  R2UR UR14, R4.reuse ;  /* 0x00000000040e72ca */ /* 0x040fe200000e0000 */
[----:B------:R-:W-:Y:S01]  /*6c30*/  VIADD R6, R4, 0x80 ;  /* 0x0000008004067836 */ /* 0x000fe20000000000 */
[----:B------:R-:W-:-:S04]  /*6c40*/  R2UR UR19, R7 ;  /* 0x00000000071372ca */ /* 0x000fc800000e0000 */
[----:B------:R-:W-:Y:S01]  /*6c50*/  R2UR UR18, R6 ;  /* 0x00000000061272ca */ /* 0x000fe200000e0000 */
[----:B--2---:R-:W-:-:S06]  /*6c60*/  WARPGROUP.ARRIVE ;  /* 0x00000000000079c5 */ /* 0x004fcc0000000000 */
[----:B------:R-:W-:Y:S01]  /*6c70*/  HGMMA.64x256x16.F32.BF16 R24, gdesc[UR12].tnspB, R24, gsb0 ;  /* 0x43e000000c1879f0 */ /* 0x000fe20008001818 */
[----:B------:R-:W-:Y:S02]  /*6c80*/  VIADD R6, R4, 0x100 ;  /* 0x0000010004067836 */ /* 0x000fe40000000000 */
[----:B------:R-:W-:-:S03]  /*6c90*/  IMAD.MOV.U32 R7, RZ, RZ, 0x40000040 ;  /* 0x40000040ff077424 */ /* 0x000fc600078e00ff */
[----:B------:R-:W-:Y:S02]  /*6ca0*/  R2UR UR6, R6 ;  /* 0x00000000060672ca */ /* 0x000fe400000e0000 */
[----:B------:R-:W-:Y:S01]  /*6cb0*/  R2UR UR7, R7 ;  /* 0x00000000070772ca */ /* 0x000fe200000e0000 */
        /* <DEDUP_REMOVED lines=39> */
[----:B------:R-:W2:Y:S01]  /*6f30*/  @!P0 LDL R4, [R1+0x1ec] ;  /* 0x0001ec0001048983 */ /* 0x000ea20000100800 */
[----:B------:R-:W-:-:S03]  /*6f40*/  WARPGROUP.DEPBAR.LE gsb0, 0x0 ;  /* 0x00008000000079c5 */ /* 0x000fc60000010000 */
        /* <DEDUP_REMOVED lines=102> */
[----:B------:R-:W2:Y:S04]  /*75b0*/  LDL R6, [R1+0x200] ;  /* 0x0002000001067983 */ /* 0x000ea80000100800 */
[----:B0-----:R-:W2:Y:S04]  /*75c0*/  LDL R76, [R1+0x204] ;  /* 0x00020400014c7983 */ /* 0x001ea80000100800 */
[----:B------:R-:W2:Y:S04]  /*75d0*/  LDL R78, [R1+0x208] ;  /* 0x00020800014e7983 */ /* 0x000ea80000100800 */
[----:B-1----:R-:W2:Y:S04]  /*75e0*/  LDL R80, [R1+0x20c] ;  /* 0x00020c0001507983 */ /* 0x002ea80000100800 */
[----:B------:R-:W2:Y:S04]  /*75f0*/  LDL R8, [R1+0x210] ;  /* 0x0002100001087983 */ /* 0x000ea80000100800 */
[----:B------:R-:W2:Y:S04]  /*7600*/  LDL R82, [R1+0x214] ;  /* 0x0002140001527983 */ /* 0x000ea80000100800 */
[----:B----4-:R-:W4:Y:S04]  /*7610*/  LDL R84, [R1+0x218] ;  /* 0x0002180001547983 */ /* 0x010f280000100800 */
[----:B------:R-:W4:Y:S04]  /*7620*/  LDL R86, [R1+0x21c] ;  /* 0x00021c0001567983 */ /* 0x000f280000100800 */
[----:B------:R-:W4:Y:S04]  /*7630*/  LDL R10, [R1+0x220] ;  /* 0x00022000010a7983 */ /* 0x000f280000100800 */
[----:B-----5:R-:W5:Y:S04]  /*7640*/  LDL R88, [R1+0x224] ;  /* 0x0002240001587983 */ /* 0x020f680000100800 */
[----:B------:R-:W5:Y:S04]  /*7650*/  LDL R90, [R1+0x228] ;  /* 0x00022800015a7983 */ /* 0x000f680000100800 */
[----:B---3--:R-:W3:Y:S04]  /*7660*/  LDL R92, [R1+0x22c] ;  /* 0x00022c00015c7983 */ /* 0x008ee80000100800 */
[----:B------:R-:W3:Y:S04]  /*7670*/  LDL R12, [R1+0x230] ;  /* 0x00023000010c7983 */ /* 0x000ee80000100800 */
[----:B------:R-:W3:Y:S04]  /*7680*/  LDL R94, [R1+0x234] ;  /* 0x00023400015e7983 */ /* 0x000ee80000100800 */
        /* <DEDUP_REMOVED lines=115> */
[----:B------:R-:W-:Y:S04]  /*7dc0*/  STL [R1+0x204], R76 ;  /* 0x0002044c01007387 */ /* 0x000fe80000100800 */
[----:B------:R-:W-:Y:S04]  /*7dd0*/  STL [R1+0x208], R78 ;  /* 0x0002084e01007387 */ /* 0x000fe80000100800 */
[----:B------:R-:W-:Y:S04]  /*7de0*/  STL [R1+0x20c], R80 ;  /* 0x00020c5001007387 */ /* 0x000fe80000100800 */
[----:B------:R-:W-:Y:S04]  /*7df0*/  STL [R1+0x210], R8 ;  /* 0x0002100801007387 */ /* 0x000fe80000100800 */
[----:B------:R-:W-:Y:S04]  /*7e00*/  STL [R1+0x214], R82 ;  /* 0x0002145201007387 */ /* 0x000fe80000100800 */
[----:B----4-:R-:W-:Y:S04]  /*7e10*/  STL [R1+0x218], R84 ;  /* 0x0002185401007387 */ /* 0x010fe80000100800 */
[----:B------:R-:W-:Y:S04]  /*7e20*/  STL [R1+0x21c], R86 ;  /* 0x00021c5601007387 */ /* 0x000fe80000100800 */
[----:B------:R-:W-:Y:S04]  /*7e30*/  STL [R1+0x220], R10 ;  /* 0x0002200a01007387 */ /* 0x000fe80000100800 */
[----:B-----5:R-:W-:Y:S04]  /*7e40*/  STL [R1+0x224], R88 ;  /* 0x0002245801007387 */ /* 0x020fe80000100800 */
[----:B------:R-:W-:Y:S04]  /*7e50*/  STL [R1+0x228], R90 ;  /* 0x0002285a01007387 */ /* 0x000fe80000100800 */
[----:B---3--:R-:W-:Y:S04]  /*7e60*/  STL [R1+0x22c], R92 ;  /* 0x00022c5c01007387 */ /* 0x008fe80000100800 */
        /* <DEDUP_REMOVED lines=116> */
[----:B------:R-:W-:Y:S01]  /*85b0*/  VIADD R0, R0, 0x1 ;  /* 0x0000000100007836 */ /* 0x000fe20000000000 */
[----:B------:R-:W-:Y:S01]  /*85c0*/  @!P0 LOP3.LUT R4, R4, 0x1, RZ, 0x3c, !PT ;  /* 0x0000000104048812 */ /* 0x000fe200078e3cff */
[----:B------:R-:W-:Y:S03]  /*85d0*/  BSSY B0, `(.L_x_2013) ;  /* 0x000000e000007945 */ /* 0x000fe60003800000 */
[----:B------:R0:W-:Y:S04]  /*85e0*/  STL [R1+0x1f0], R0 ;  /* 0x0001f00001007387 */ /* 0x0001e80000100800 */
[----:B------:R1:W-:Y:S01]  /*85f0*/  @!P0 STL [R1+0x1ec], R4 ;  /* 0x0001ec0401008387 */ /* 0x0003e20000100800 */
[----:B0-----:R-:W-:Y:S01]  /*8600*/  IMAD.U32 R0, RZ, RZ, UR21 ;  /* 0x00000015ff007e24 */ /* 0x001fe2000f8e00ff */
[----:B------:R-:W-:-:S02]  /*8610*/  UIADD3 UR21, UR21, -0x1, URZ ;  /* 0xffffffff15157890 */ /* 0x000fc4000fffe03f */
[----:B------:R1:W-:Y:S01]  /*8620*/  @!P0 STL [R1+0x1e8], RZ ;  /* 0x0001e8ff01008387 */ /* 0x0003e20000100800 */
[----:B------:R-:W-:Y:S06]  /*8630*/  BAR.ARV 0xf, 0x100 ;  /* 0x03c4000000007b1d */ /* 0x000fec0000002000 */
[----:B------:R-:W-:Y:S01]  /*8640*/  ISETP.GT.AND P0, PT, R0, UR20, PT ;  /* 0x0000001400007c0c */ /* 0x000fe2000bf04270 */
[----:B------:R-:W-:-:S12]  /*8650*/  @P1 BRA `(.L_x_2014) ;  /* 0x0000000000141947 */ /* 0x000fd80003800000 */
[----:B------:R-:W2:Y:S02]  /*8660*/  LDL R0, [R1+0x1e8] ;  /* 0x0001e80001007983 */ /* 0x000ea40000100800 */
[----:B--2---:R-:W-:-:S05]  /*8670*/  LEA R0, R0, UR39, 0x3 ;  /* 0x0000002700007c11 */ /* 0x004fca000f8e18ff */
[----:B------:R-:W-:-:S05]  /*8680*/  VIADD R0, R0, 0x38860 ;  /* 0x0003886000007836 */ /* 0x000fca0000000000 */
[----:B------:R-:W-:-:S04]  /*8690*/  PRMT R0, RZ, 0x654, R0 ;  /* 0x00000654ff007816 */ /* 0x000fc80000000000 */
[----:B------:R0:W-:Y:S03]  /*86a0*/  SYNCS.ARRIVE.TRANS64.RED.A1T0 RZ, [R0+URZ], RZ ;  /* 0x000000ff00ff79a7 */ /* 0x0001e6000810043f */
.L_x_2014:
[----:B------:R-:W-:Y:S05]  /*86b0*/  BSYNC B0 ;  /* 0x0000000000007941 */ /* 0x000fea0003800000 */
.L_x_2013:
[----:B------:R-:W-:Y:S05]  /*86c0*/  @P0 BRA `(.L_x_2015) ;  /* 0xffffffc0009c0947 */ /* 0x000fea000383ffff */
.L_x_2012:
[----:B------:R-:W2:Y:S04]  /*86d0*/  LDL R137, [R1+0x1e8] ;  /* 0x0001e80001897983 */ /* 0x000ea80000100800 */
[----:B------:R-:W3:Y:S04]  /*86e0*/  LDL.64 R126, [R1+0x250] ;  /* 0x00025000017e7983 */ /* 0x000ee80000100a00 */
[----:B------:R-:W4:Y:S04]  /*86f0*/  LDL.64 R106, [R1+0x2b0] ;  /* 0x0002b000016a7983 */ /* 0x000f280000100a00 */
[----:B-1----:R-:W5:Y:S04]  /*8700*/  LDL.64 R4, [R1+0x300] ;  /* 0x0003000001047983 */ /* 0x002f680000100a00 */
        /* <DEDUP_REMOVED lines=61> */
[----:B------:R-:W5:Y:S04]  /*8ae0*/  LDL R136, [R1+0x1f0] ;  /* 0x0001f00001887983 */ /* 0x000f680000100800 */
[----:B0-----:R-:W5:Y:S01]  /*8af0*/  LDL R0, [R1+0x1e8] ;  /* 0x0001e80001007983 */ /* 0x001f620000100800 */
[----:B--2---:R-:W-:-:S05]  /*8b00*/  IMAD R137, R137, 0x40, R158 ;  /* 0x0000004089897824 */ /* 0x004fca00078e029e */
[----:B------:R-:W-:Y:S01]  /*8b10*/  LEA R138, R137, UR39, 0x2 ;  /* 0x00000027898a7c11 */ /* 0x000fe2000f8e10ff */
[----:B------:R-:W-:Y:S06]  /*8b20*/  BAR.SYNC.DEFER_BLOCKING 0xe, 0x100 ;  /* 0x0384000000007b1d */ /* 0x000fec0000010000 */
[----:B------:R-:W3:Y:S02]  /*8b30*/  LDS R137, [R138+0x38400] ;  /* 0x038400008a897984 */ /* 0x000ee40000000800 */
[C---:B---3--:R-:W-:Y:S01]  /*8b40*/  FMUL.FTZ R127, R137.reuse, R127 ;  /* 0x0000007f897f7220 */ /* 0x048fe20000410000 */
[----:B------:R-:W-:-:S05]  /*8b50*/  FMUL.FTZ R126, R137, R126 ;  /* 0x0000007e897e7220 */ /* 0x000fca0000410000 */
[----:B------:R4:W-:Y:S02]  /*8b60*/  STL.64 [R1+0x250], R126 ;  /* 0x0002507e01007387 */ /* 0x0009e40000100a00 */
[C---:B----4-:R-:W-:Y:S02]  /*8b70*/  FMUL.FTZ R126, R137.reuse, R106 ;  /* 0x0000006a897e7220 */ /* 0x050fe40000410000 */
[----:B------:R-:W0:Y:S01]  /*8b80*/  LDS R106, [R138+0x38420] ;  /* 0x038420008a6a7984 */ /* 0x000e220000000800 */
[C---:B-----5:R-:W-:Y:S01]  /*8b90*/  FMUL.FTZ R5, R137.reuse, R5 ;  /* 0x0000000589057220 */ /* 0x060fe20000410000 */
[C---:B------:R-:W-:Y:S01]  /*8ba0*/  FMUL.FTZ R4, R137.reuse, R4 ;  /* 0x0000000489047220 */ /* 0x040fe20000410000 */
[C---:B------:R-:W-:Y:S01]  /*8bb0*/  FMUL.FTZ R141, R137.reuse, R141 ;  /* 0x0000008d898d7220 */ /* 0x040fe20000410000 */
[C---:B------:R-:W-:Y:S01]  /*8bc0*/  FMUL.FTZ R140, R137.reuse, R140 ;  /* 0x0000008c898c7220 */ /* 0x040fe20000410000 */
[C---:B------:R-:W-:Y:S01]  /*8bd0*/  FMUL.FTZ R135, R137.reuse, R135 ;  /* 0x0000008789877220 */ /* 0x040fe20000410000 */
[C---:B------:R-:W-:Y:S01]  /*8be0*/  FMUL.FTZ R134, R137.reuse, R134 ;  /* 0x0000008689867220 */ /* 0x040fe20000410000 */
[----:B------:R1:W-:Y:S01]  /*8bf0*/  STL.64 [R1+0x300], R4 ;  /* 0x0003000401007387 */ /* 0x0003e20000100a00 */
        /* <DEDUP_REMOVED lines=119> */
[----:B------:R-:W-:-:S02]  /*9370*/  VIADD R136, R136, 0x1 ;  /* 0x0000000188887836 */ /* 0x000fc40000000000 */
[----:B-1----:R-:W-:Y:S01]  /*9380*/  VIADD R4, R0, 0x1 ;  /* 0x0000000100047836 */ /* 0x002fe20000000000 */
[----:B------:R0:W-:Y:S04]  /*9390*/  STL.64 [R1+0x200], R140 ;  /* 0x0002008c01007387 */ /* 0x0001e80000100a00 */
        /* <DEDUP_REMOVED lines=61> */
[----:B------:R0:W-:Y:S04]  /*9770*/  STL [R1+0x1f0], R136 ;  /* 0x0001f08801007387 */ /* 0x0001e80000100800 */
[----:B------:R0:W-:Y:S01]  /*9780*/  STL [R1+0x1e8], R4 ;  /* 0x0001e80401007387 */ /* 0x0001e20000100800 */
[----:B------:R-:W-:Y:S06]  /*9790*/  BAR.ARV 0xf, 0x100 ;  /* 0x03c4000000007b1d */ /* 0x000fec0000002000 */
[----:B------:R-:W-:Y:S01]  /*97a0*/  ISETP.NE.AND P0, PT, R4, 0x2, PT ;  /* 0x000000020400780c */ /* 0x000fe20003f05270 */
[----:B------:R-:W-:Y:S01]  /*97b0*/  BSSY B0, `(.L_x_2016) ;  /* 0x0000007000007945 */ /* 0x000fe20003800000 */
[----:B------:R-:W-:-:S11]  /*97c0*/  IMAD.MOV.U32 R0, RZ, RZ, 0x1 ;  /* 0x00000001ff007424 */ /* 0x000fd600078e00ff */
[----:B0-----:R-:W-:Y:S05]  /*97d0*/  @P0 BRA `(.L_x_2017) ;  /* 0x0000000000100947 */ /* 0x001fea0003800000 */
[----:B------:R-:W2:Y:S04]  /*97e0*/  LDL R4, [R1+0x1ec] ;  /* 0x0001ec0001047983 */ /* 0x000ea80000100800 */
[----:B------:R0:W-:Y:S01]  /*97f0*/  STL [R1+0x1e8], RZ ;  /* 0x0001e8ff01007387 */ /* 0x0001e20000100800 */
[----:B--2---:R-:W-:-:S05]  /*9800*/  LOP3.LUT R4, R4, 0x1, RZ, 0x3c, !PT ;  /* 0x0000000104047812 */ /* 0x004fca00078e3cff */
[----:B------:R0:W-:Y:S02]  /*9810*/  STL [R1+0x1ec], R4 ;  /* 0x0001ec0401007387 */ /* 0x0001e40000100800 */
.L_x_2017:
[----:B------:R-:W-:Y:S05]  /*9820*/  BSYNC B0 ;  /* 0x0000000000007941 */ /* 0x000fea0003800000 */
.L_x_2016:
[----:B------:R-:W-:Y:S05]  /*9830*/  BRA `(.L_x_2009) ;  /* 0x0000021c00247947 */ /* 0x000fea0003800000 */
.L_x_2002:
[----:B------:R-:W0:Y:S01]  /*9840*/  S2R R4, SR_TID.X ;  /* 0x0000000000047919 */ /* 0x000e220000002100 */
[----:B------:R-:W-:Y:S01]  /*9850*/  UISETP.NE.AND UP0, UPT, UR38, URZ, UPT ;  /* 0x0000003f2600728c */ /* 0x000fe2000bf05270 */
[----:B------:R-:W-:Y:S01]  /*9860*/  IMAD.MOV.U32 R10, RZ, RZ, 0x1 ;  /* 0x00000001ff0a7424 */ /* 0x000fe200078e00ff */
[----:B------:R-:W-:Y:S01]  /*9870*/  UMOV UR4, 0x1 ;  /* 0x0000000100047882 */ /* 0x000fe20000000000 */
[----:B------:R-:W-:Y:S01]  /*9880*/  UIADD3 UR8, UP3, UR36, 0x38860, URZ ;  /* 0x0003886024087890 */ /* 0x000fe2000ff7e03f */
[----:B------:R-:W-:Y:S01]  /*9890*/  IMAD.MOV.U32 R11, RZ, RZ, RZ ;  /* 0x000000ffff0b7224 */ /* 0x000fe200078e00ff */
[----:B------:R-:W-:Y:S01]  /*98a0*/  USEL UR4, UR4, 0x2, !UP0 ;  /* 0x0000000204047887 */ /* 0x000fe2000c000000 */
[----:B-1----:R-:W-:Y:S01]  /*98b0*/  IMAD.U32 R0, RZ, RZ, UR40 ;  /* 0x00000028ff007e24 */ /* 0x002fe2000f8e00ff */
[----:B------:R-:W-:Y:S01]  /*98c0*/  UIADD3.X UR9, URZ, UR37, URZ, UP3, !UPT ;  /* 0x000000253f097290 */ /* 0x000fe20009ffe43f */
[----:B------:R-:W-:Y:S01]  /*98d0*/  IMAD.MOV.U32 R5, RZ, RZ, 0x80 ;  /* 0x00000080ff057424 */ /* 0x000fe200078e00ff */
[----:B------:R-:W-:Y:S01]  /*98e0*/  UIADD3 UR6, UP1, UR36, 0x38830, URZ ;  /* 0x0003883024067890 */ /* 0x000fe2000ff3e03f */
[----:B------:R1:W-:Y:S01]  /*98f0*/  STL.64 [R1+0x60], R10 ;  /* 0x0000600a01007387 */ /* 0x0003e20000100a00 */
[----:B------:R-:W-:Y:S01]  /*9900*/  IMAD.U32 R9, RZ, RZ, UR4 ;  /* 0x00000004ff097e24 */ /* 0x000fe2000f8e00ff */
[----:B------:R-:W-:Y:S01]  /*9910*/  UIADD3 UR4, UP2, UR36, 0x38850, URZ ;  /* 0x0003885024047890 */ /* 0x000fe2000ff5e03f */
[----:B------:R-:W-:Y:S01]  /*9920*/  IMAD.MOV.U32 R6, RZ, RZ, 0x1 ;  /* 0x00000001ff067424 */ /* 0x000fe200078e00ff */
[----:B------:R-:W-:Y:S01]  /*9930*/  UIADD3 UR7, UP0, UR36, 0x38840, URZ ;  /* 0x0003884024077890 */ /* 0x000fe2000ff1e03f */
[----:B------:R2:W-:Y:S01]  /*9940*/  STL [R1+0x70], R0 ;  /* 0x0000700001007387 */ /* 0x0005e20000100800 */
[----:B------:R-:W-:Y:S01]  /*9950*/  ULDC UR10, c[0x0][0x448] ;  /* 0x00011200000a7ab9 */ /* 0x000fe20000000800 */
[----:B------:R-:W-:Y:S01]  /*9960*/  IMAD.MOV.U32 R7, RZ, RZ, RZ ;  /* 0x000000ffff077224 */ /* 0x000fe200078e00ff */
[----:B------:R-:W-:Y:S01]  /*9970*/  UIADD3.X UR5, URZ, UR37, URZ, UP2, !UPT ;  /* 0x000000253f057290 */ /* 0x000fe200097fe43f */
[----:B------:R-:W-:Y:S01]  /*9980*/  IMAD.MOV.U32 R8, RZ, RZ, 0x2000 ;  /* 0x00002000ff087424 */ /* 0x000fe200078e00ff */
[----:B------:R-:W-:Y:S01]  /*9990*/  STL.64 [R1], RZ ;  /* 0x000000ff01007387 */ /* 0x000fe20000100a00 */
[----:B------:R-:W-:Y:S01]  /*99a0*/  IMAD.MOV.U32 R13, RZ, RZ, R9 ;  /* 0x000000ffff0d7224 */ /* 0x000fe200078e0009 */
[----:B------:R-:W-:Y:S01]  /*99b0*/  ULDC UR45, c[0x0][0x288] ;  /* 0x0000a200002d7ab9 */ /* 0x000fe20000000800 */
[----:B-1----:R-:W-:Y:S01]  /*99c0*/  IMAD.U32 R11, RZ, RZ, UR9 ;  /* 0x00000009ff0b7e24 */ /* 0x002fe2000f8e00ff */
[----:B------:R-:W-:Y:S01]  /*99d0*/  UIADD3.X UR9, URZ, UR37, URZ, UP0, !UPT ;  /* 0x000000253f097290 */ /* 0x000fe200087fe43f */
[----:B--2---:R-:W-:Y:S01]  /*99e0*/  IMAD.U32 R0, RZ, RZ, UR4 ;  /* 0x00000004ff007e24 */ /* 0x004fe2000f8e00ff */
[----:B------:R-:W-:Y:S01]  /*99f0*/  UIADD3.X UR4, URZ, UR37, URZ, UP1, !UPT ;  /* 0x000000253f047290 */ /* 0x000fe20008ffe43f */
[----:B------:R1:W-:Y:S01]  /*9a00*/  STL.64 [R1+0x18], R8 ;  /* 0x0000180801007387 */ /* 0x0003e20000100a00 */
[----:B------:R-:W-:Y:S01]  /*9a10*/  UISETP.NE.AND UP1, UPT, UR10, 0x1, UPT ;  /* 0x000000010a00788c */ /* 0x000fe2000bf25270 */
[----:B------:R-:W-:Y:S01]  /*9a20*/  IMAD.MOV.U32 R12, RZ, RZ, 0x10000 ;  /* 0x00010000ff0c7424 */ /* 0x000fe200078e00ff */
[----:B------:R-:W-:Y:S01]  /*9a30*/  UIADD3 UR44, UR42, 0x1, -UR45 ;  /* 0x000000012a2c7890 */ /* 0x000fe2000fffe82d */
[----:B0-----:R-:W-:Y:S01]  /*9a40*/  LOP3.LUT R4, R4, 0x7f, RZ, 0xc0, !PT ;  /* 0x0000007f04047812 */ /* 0x001fe200078ec0ff */
[----:B------:R-:W-:Y:S01]  /*9a50*/  IMAD.MOV.U32 R15, RZ, RZ, 0x100 ;  /* 0x00000100ff0f7424 */ /* 0x000fe200078e00ff */
[----:B------:R-:W-:Y:S01]  /*9a60*/  STL.64 [R1+0x38], RZ ;  /* 0x000038ff01007387 */ /* 0x000fe20000100a00 */
[----:B------:R-:W-:Y:S01]  /*9a70*/  IMAD.U32 R10, RZ, RZ, UR8 ;  /* 0x00000008ff0a7e24 */ /* 0x000fe2000f8e00ff */
[----:B------:R-:W-:Y:S01]  /*9a80*/  ISETP.NE.AND P0, PT, R4, RZ, PT ;  /* 0x000000ff0400720c */ /* 0x000fe20003f05270 */
[----:B------:R-:W-:-:S03]  /*9a90*/  USHF.L.U32 UR8, UR40, 0x6, URZ ;  /* 0x0000000628087899 */ /* 0x000fc6000800063f */
[----:B------:R-:W-:Y:S01]  /*9aa0*/  SEL R4, RZ, 0x1, P0 ;  /* 0x00000001ff047807 */ /* 0x000fe20000000000 */
[----:B-1----:R-:W-:Y:S01]  /*9ab0*/  IMAD.U32 R9, RZ, RZ, UR5 ;  /* 0x00000005ff097e24 */ /* 0x002fe2000f8e00ff */
[----:B------:R-:W-:Y:S01]  /*9ac0*/  STL.64 [R1+0x68], R10 ;  /* 0x0000680a01007387 */ /* 0x000fe20000100a00 */
[----:B------:R-:W-:Y:S01]  /*9ad0*/  IMAD.MOV.U32 R8, RZ, RZ, R0 ;  /* 0x000000ffff087224 */ /* 0x000fe200078e0000 */
[----:B------:R-:W-:Y:S01]  /*9ae0*/  @UP1 ULDC UR10, c[0x0][0x450] ;  /* 0x00011400000a1ab9 */ /* 0x000fe20000000800 */
[----:B------:R-:W-:Y:S01]  /*9af0*/  IMAD.MOV.U32 R14, RZ, RZ, R4 ;  /* 0x000000ffff0e7224 */ /* 0x000fe200078e0004 */
[----:B------:R0:W-:Y:S01]  /*9b00*/  STL.128 [R1+0x20], R4 ;  /* 0x0000200401007387 */ /* 0x0001e20000100c00 */
[----:B------:R-:W-:-:S03]  /*9b10*/  IADD3 R36, P0, R2, 0x38, RZ ;  /* 0x0000003802247810 */ /* 0x000fc60007f1e0ff */
[----:B------:R1:W-:Y:S02]  /*9b20*/  STL.128 [R1+0x50], R12 ;  /* 0x0000500c01007387 */ /* 0x0003e40000100c00 */
[----:B------:R-:W-:Y:S02]  /*9b30*/  IMAD.X R37, RZ, RZ, R16, P0 ;  /* 0x000000ffff257224 */ /* 0x000fe400000e0610 */
[----:B------:R1:W-:Y:S01]  /*9b40*/  STL.128 [R1+0x40], R8 ;  /* 0x0000400801007387 */ /* 0x0003e20000100c00 */
[----:B0-----:R-:W-:Y:S01]  /*9b50*/  IMAD.U32 R6, RZ, RZ, UR6 ;  /* 0x00000006ff067e24 */ /* 0x001fe2000f8e00ff */
[----:B------:R-:W-:Y:S01]  /*9b60*/  @UP1 UIADD3 UR6, UR8, 0x3f, URZ ;  /* 0x0000003f08061890 */ /* 0x000fe2000fffe03f */
[----:B------:R-:W-:Y:S01]  /*9b70*/  IMAD.U32 R7, RZ, RZ, UR4 ;  /* 0x00000004ff077e24 */ /* 0x000fe2000f8e00ff */
[----:B------:R-:W-:Y:S01]  /*9b80*/  ULDC.64 UR4, c[0x0][0xad8] ;  /* 0x0002b60000047ab9 */ /* 0x000fe20000000a00 */
[----:B------:R-:W-:Y:S01]  /*9b90*/  IMAD.U32 R4, RZ, RZ, UR7 ;  /* 0x00000007ff047e24 */ /* 0x000fe2000f8e00ff */
[----:B------:R-:W-:Y:S01]  /*9ba0*/  UISETP.GE.AND UP0, UPT, UR5, 0x1, UPT ;  /* 0x000000010500788c */ /* 0x000fe2000bf06270 */
[----:B------:R-:W-:Y:S01]  /*9bb0*/  IMAD.U32 R5, RZ, RZ, UR9 ;  /* 0x00000009ff057e24 */ /* 0x000fe2000f8e00ff */
[----:B------:R1:W-:Y:S01]  /*9bc0*/  STL.64 [R1+0x8], R6 ;  /* 0x0000080601007387 */ /* 0x0003e20000100a00 */
[----:B------:R-:W-:Y:S01]  /*9bd0*/  @UP1 ULDC UR7, c[0x0][0x44c] ;  /* 0x0001130000071ab9 */ /* 0x000fe20000000800 */
[----:B------:R-:W-:-:S02]  /*9be0*/  UIADD3 UR9, UR8, 0x3f, URZ ;  /* 0x0000003f08097890 */ /* 0x000fc4000fffe03f */
[----:B------:R1:W-:Y:S01]  /*9bf0*/  STL.64 [R1+0x10], R4 ;  /* 0x0000100401007387 */ /* 0x0003e20000100a00 */
[----:B------:R-:W-:Y:S01]  /*9c00*/  UIMAD.WIDE.U32 UR6, UR6, UR7, URZ ;  /* 0x00000007060672a5 */ /* 0x000fe2000f8e003f */
[----:B------:R-:W-:Y:S02]  /*9c10*/  PLOP3.LUT P1, PT, PT, PT, UP0, 0x80, 0x0 ;  /* 0x000000000000781c */ /* 0x000fe40003f2f008 */
[----:B------:R1:W-:Y:S01]  /*9c20*/  STL.64 [R1+0x30], R4 ;  /* 0x0000300401007387 */ /* 0x0003e20000100a00 */
[----:B------:R-:W-:-:S04]  /*9c30*/  @UP1 USHF.R.U32.HI UR9, URZ, UR10, UR7 ;  /* 0x0000000a3f091299 */ /* 0x000fc80008011607 */
[----:B------:R-:W-:-:S04]  /*9c40*/  UIADD3 UR6, UR44, UR9, URZ ;  /* 0x000000092c067290 */ /* 0x000fc8000fffe03f */
[----:B------:R-:W-:Y:S02]  /*9c50*/  UIADD3 UR4, UR6, UR4, URZ ;  /* 0x0000000406047290 */ /* 0x000fe4000fffe03f */
[----:B------:R-:W-:Y:S10]  /*9c60*/  @!P1 BRA `(.L_x_2018) ;  /* 0x0000000000449947 */ /* 0x000ff40003800000 */
        /* <DEDUP_REMOVED lines=10> */
.L_x_2019:
[----:B------:R-:W-:-:S11]  /*9d10*/  UISETP.NE.AND UP0, UPT, UR5, 0x1, UPT ;  /* 0x000000010500788c */ /* 0x000fd6000bf05270 */
[----:B------:R-:W-:Y:S02]  /*9d20*/  @UP0 ULDC.64 UR10, c[0x0][0xae0] ;  /* 0x0002b800000a0ab9 */ /* 0x000fe40000000a00 */
[----:B------:R-:W-:-:S04]  /*9d30*/  UIMAD.WIDE.U32 UR6, UR9, UR10, URZ ;  /* 0x0000000a090672a5 */ /* 0x000fc8000f8e003f */
[----:B------:R-:W-:-:S12]  /*9d40*/  @UP0 USHF.R.U32.HI UR9, URZ, UR11, UR7 ;  /* 0x0000000b3f090299 */ /* 0x000fd80008011607 */
.L_x_2020:
[----:B------:R-:W-:-:S04]  /*9d50*/  UIMAD UR9, UR9, UR5, UR5 ;  /* 0x00000005090972a4 */ /* 0x000fc8000f8e0205 */
[----:B------:R-:W-:-:S04]  /*9d60*/  UISETP.LT.AND UP0, UPT, UR4, UR9, UPT ;  /* 0x000000090400728c */ /* 0x000fc8000bf01270 */
[----:B------:R-:W-:-:S12]  /*9d70*/  USEL UR4, UR4, UR9, UP0 ;  /* 0x0000000904047287 */ /* 0x000fd80008000000 */
.L_x_2018:
[----:B------:R-:W-:Y:S02]  /*9d80*/  UIADD3 UR10, UR42, 0x3f, URZ ;  /* 0x0000003f2a0a7890 */ /* 0x000fe4000fffe03f */
        /* <DEDUP_REMOVED lines=8> */
[----:B------:R-:W-:Y:S02]  /*9e10*/  UIADD3 UR45, UR42, -UR45, URZ ;  /* 0x8000002d2a2d7290 */ /* 0x000fe4000fffe03f */
        /* <DEDUP_REMOVED lines=19> */
.L_x_2022:
[----:B------:R-:W-:-:S11]  /*9f50*/  UISETP.NE.AND UP0, UPT, UR5, 0x1, UPT ;  /* 0x000000010500788c */ /* 0x000fd6000bf05270 */
[----:B------:R-:W-:Y:S02]  /*9f60*/  @UP0 ULDC.64 UR10, c[0x0][0xae0] ;  /* 0x0002b800000a0ab9 */ /* 0x000fe40000000a00 */
[----:B------:R-:W-:-:S04]  /*9f70*/  UIMAD.WIDE.U32 UR6, UR8, UR10, URZ ;  /* 0x0000000a080672a5 */ /* 0x000fc8000f8e003f */
[----:B------:R-:W-:-:S12]  /*9f80*/  @UP0 USHF.R.U32.HI UR8, URZ, UR11, UR7 ;  /* 0x0000000b3f080299 */ /* 0x000fd80008011607 */
.L_x_2023:
[----:B------:R-:W-:-:S04]  /*9f90*/  UIMAD UR5, UR8, UR5, URZ ;  /* 0x00000005080572a4 */ /* 0x000fc8000f8e023f */
[----:B------:R-:W-:-:S04]  /*9fa0*/  UISETP.LT.AND UP0, UPT, UR4, UR5, UPT ;  /* 0x000000050400728c */ /* 0x000fc8000bf01270 */
[----:B------:R-:W-:-:S12]  /*9fb0*/  USEL UR4, UR4, UR5, !UP0 ;  /* 0x0000000504047287 */ /* 0x000fd8000c000000 */
.L_x_2021:
[----:B------:R-:W-:Y:S01]  /*9fc0*/  USHF.R.S32.HI UR5, URZ, 0x1f, UR4 ;  /* 0x0000001f3f057899 */ /* 0x000fe20008011404 */
[----:B------:R-:W-:-:S03]  /*9fd0*/  PRMT R0, RZ, 0x7610, R0 ;  /* 0x00007610ff007816 */ /* 0x000fc60000000000 */
[----:B------:R-:W-:-:S04]  /*9fe0*/  ULEA.HI UR5, UR5, UR4, URZ, 0x6 ;  /* 0x0000000405057291 */ /* 0x000fc8000f8f303f */
[----:B------:R-:W-:-:S04]  /*9ff0*/  USHF.R.S32.HI UR5, URZ, 0x6, UR5 ;  /* 0x000000063f057899 */ /* 0x000fc80008011405 */
[----:B------:R-:W-:-:S04]  /*a000*/  UISETP.LT.AND UP0, UPT, URZ, UR5, UPT ;  /* 0x000000053f00728c */ /* 0x000fc8000bf01270 */
[----:B------:R-:W-:-:S04]  /*a010*/  USEL UR49, URZ, UR5, !UP0 ;  /* 0x000000053f317287 */ /* 0x000fc8000c000000 */
[----:B------:R-:W-:-:S06]  /*a020*/  UISETP.GT.AND UP0, UPT, UR48, UR49, UPT ;  /* 0x000000313000728c */ /* 0x000fcc000bf04270 */
[----:B------:R-:W-:-:S13]  /*a030*/  PLOP3.LUT P0, PT, PT, PT, UP0, 0x80, 0x0 ;  /* 0x000000000000781c */ /* 0x000fda0003f0f008 */
[----:B------:R-:W-:Y:S05]  /*a040*/  @!P0 BRA `(.L_x_2009) ;  /* 0x0000021400208947 */ /* 0x000fea0003800000 */
[----:B------:R-:W0:Y:S01]  /*a050*/  SHFL.IDX PT, R0, R193, RZ, 0x1f ;  /* 0x00001fffc1007589 */ /* 0x000e2200000e0000 */
[----:B------:R-:W-:Y:S01]  /*a060*/  UIADD3 UR8, UR39, 0x400, URZ ;  /* 0x0000040027087890 */ /* 0x000fe2000fffe03f */
[----:B-1----:R-:W-:Y:S01]  /*a070*/  IMAD.MOV.U32 R12, RZ, RZ, 0x1 ;  /* 0x00000001ff0c7424 */ /* 0x002fe200078e00ff */
[----:B------:R-:W-:Y:S01]  /*a080*/  UIADD3 UR5, UR39, 0x22400, URZ ;  /* 0x0002240027057890 */ /* 0x000fe2000fffe03f */
[----:B------:R-:W1:Y:S01]  /*a090*/  S2R R44, SR_TID.X ;  /* 0x00000000002c7919 */ /* 0x000e620000002100 */
[----:B------:R-:W-:Y:S01]  /*a0a0*/  UIADD3 UR4, UR39, 0x20400, URZ ;  /* 0x0002040027047890 */ /* 0x000fe2000fffe03f */
[----:B------:R-:W-:Y:S01]  /*a0b0*/  IMAD.MOV.U32 R13, RZ, RZ, RZ ;  /* 0x000000ffff0d7224 */ /* 0x000fe200078e00ff */
[----:B------:R-:W-:Y:S01]  /*a0c0*/  UIADD3 UR6, UR39, 0x26400, URZ ;  /* 0x0002640027067890 */ /* 0x000fe2000fffe03f */
[----:B------:R-:W-:Y:S01]  /*a0d0*/  IMAD.MOV.U32 R14, RZ, RZ, 0x1 ;  /* 0x00000001ff0e7424 */ /* 0x000fe200078e00ff */
[----:B------:R-:W-:Y:S01]  /*a0e0*/  USHF.R.U32.HI UR5, URZ, 0x4, UR5 ;  /* 0x000000043f057899 */ /* 0x000fe20008011605 */
[----:B------:R-:W-:Y:S01]  /*a0f0*/  IMAD.MOV.U32 R15, RZ, RZ, RZ ;  /* 0x000000ffff0f7224 */ /* 0x000fe200078e00ff */
[----:B------:R-:W-:Y:S01]  /*a100*/  USHF.R.U32.HI UR4, URZ, 0x4, UR4 ;  /* 0x000000043f047899 */ /* 0x000fe20008011604 */
[----:B------:R-:W-:Y:S01]  /*a110*/  IMAD.MOV.U32 R7, RZ, RZ, 0x40000040 ;  /* 0x40000040ff077424 */ /* 0x000fe200078e00ff */
[----:B------:R-:W-:Y:S01]  /*a120*/  USHF.R.U32.HI UR6, URZ, 0x4, UR6 ;  /* 0x000000043f067899 */ /* 0x000fe20008011606 */
[----:B------:R-:W-:Y:S01]  /*a130*/  IMAD.MOV.U32 R9, RZ, RZ, 0x40000040 ;  /* 0x40000040ff097424 */ /* 0x000fe200078e00ff */
[----:B------:R-:W-:Y:S01]  /*a140*/  USHF.R.U32.HI UR7, URZ, 0x4, UR8 ;  /* 0x000000043f077899 */ /* 0x000fe20008011608 */
[----:B------:R2:W-:Y:S01]  /*a150*/  STL.128 [R1+0x80], R12 ;  /* 0x0000800c01007387 */ /* 0x0005e20000100c00 */
[----:B------:R-:W-:Y:S01]  /*a160*/  ULOP3.LUT UR5, UR5, 0x3fff, URZ, 0xc0, !UPT ;  /* 0x00003fff05057892 */ /* 0x000fe2000f8ec03f */
[----:B------:R-:W-:Y:S01]  /*a170*/  IMAD.MOV.U32 R11, RZ, RZ, 0x40000040 ;  /* 0x40000040ff0b7424 */ /* 0x000fe200078e00ff */
[----:B------:R-:W-:Y:S01]  /*a180*/  ULOP3.LUT UR4, UR4, 0x3fff, URZ, 0xc0, !UPT ;  /* 0x00003fff04047892 */ /* 0x000fe2000f8ec03f */
[C---:B------:R-:W-:Y:S01]  /*a190*/  IADD3 R34, P0, R2.reuse, 0xa8, RZ ;  /* 0x000000a802227810 */ /* 0x040fe20007f1e0ff */
[----:B------:R-:W-:Y:S01]  /*a1a0*/  ULOP3.LUT UR6, UR6, 0x3fff, URZ, 0xc0, !UPT ;  /* 0x00003fff06067892 */ /* 0x000fe2000f8ec03f */
[----:B------:R-:W-:Y:S01]  /*a1b0*/  IADD3 R33, P1, R2, 0xa0, RZ ;  /* 0x000000a002217810 */ /* 0x000fe20007f3e0ff */
[----:B------:R-:W-:Y:S01]  /*a1c0*/  ULOP3.LUT UR7, UR7, 0x3fff, URZ, 0xc0, !UPT ;  /* 0x00003fff07077892 */ /* 0x000fe2000f8ec03f */
[----:B0-----:R-:W-:Y:S01]  /*a1d0*/  LEA.HI R3, R0, R0, RZ, 0x1 ;  /* 0x0000000000037211 */ /* 0x001fe200078f08ff */
[----:B------:R-:W-:Y:S01]  /*a1e0*/  ULOP3.LUT UR5, UR5, 0x10000, URZ, 0xfc, !UPT ;  /* 0x0001000005057892 */ /* 0x000fe2000f8efc3f */
[C---:B------:R-:W-:Y:S01]  /*a1f0*/  IADD3 R154, P2, R2.reuse, 0x98, RZ ;  /* 0x00000098029a7810 */ /* 0x040fe20007f5e0ff */
[----:B------:R-:W-:Y:S01]  /*a200*/  ULOP3.LUT UR4, UR4, 0x10000, URZ, 0xfc, !UPT ;  /* 0x0001000004047892 */ /* 0x000fe2000f8efc3f */
[----:B------:R-:W-:Y:S01]  /*a210*/  LOP3.LUT R3, R3, 0x6, RZ, 0xc0, !PT ;  /* 0x0000000603037812 */ /* 0x000fe200078ec0ff */
[----:B------:R-:W-:Y:S01]  /*a220*/  ULOP3.LUT UR6, UR6, 0x10000, URZ, 0xfc, !UPT ;  /* 0x0001000006067892 */ /* 0x000fe2000f8efc3f */
[----:B------:R-:W-:Y:S01]  /*a230*/  IADD3 R24, P3, R2, 0x94, RZ ;  /* 0x0000009402187810 */ /* 0x000fe20007f7e0ff */
[----:B------:R-:W-:Y:S01]  /*a240*/  ULOP3.LUT UR7, UR7, 0x10000, URZ, 0xfc, !UPT ;  /* 0x0001000007077892 */ /* 0x000fe2000f8efc3f */
[----:B--2---:R-:W-:Y:S01]  /*a250*/  IMAD.MOV.U32 R13, RZ, RZ, 0x40000040 ;  /* 0x40000040ff0d7424 */ /* 0x004fe200078e00ff */
[----:B------:R-:W-:Y:S01]  /*a260*/  UIADD3 UR9, UP0, UR36, 0x38400, URZ ;  /* 0x0003840024097890 */ /* 0x000fe2000ff1e03f */
[----:B------:R-:W-:Y:S01]  /*a270*/  IMAD.IADD R0, R0, 0x1, -R3 ;  /* 0x0000000100007824 */ /* 0x000fe200078e0a03 */
[----:B------:R-:W-:Y:S01]  /*a280*/  IADD3 R32, P4, R2, 0x88, RZ ;  /* 0x0000008802207810 */ /* 0x000fe20007f9e0ff */
[----:B-1----:R-:W-:Y:S01]  /*a290*/  VIADD R8, R44, 0xffffff80 ;  /* 0xffffff802c087836 */ /* 0x002fe20000000000 */
[----:B------:R-:W-:Y:S01]  /*a2a0*/  UIADD3.X UR10, URZ, UR37, URZ, UP0, !UPT ;  /* 0x000000253f0a7290 */ /* 0x000fe200087fe43f */
[----:B------:R-:W-:Y:S01]  /*a2b0*/  IMAD.U32 R3, RZ, RZ, UR5 ;  /* 0x00000005ff037e24 */ /* 0x000fe2000f8e00ff */
[----:B------:R-:W-:Y:S01]  /*a2c0*/  LEA R0, R0, UR8, 0xf ;  /* 0x0000000800007c11 */ /* 0x000fe2000f8e78ff */
[----:B------:R-:W-:Y:S01]  /*a2d0*/  IMAD.U32 R6, RZ, RZ, UR4 ;  /* 0x00000004ff067e24 */ /* 0x000fe2000f8e00ff */
[----:B------:R0:W-:Y:S01]  /*a2e0*/  STL [R1+0x94], R8 ;  /* 0x0000940801007387 */ /* 0x0001e20000100800 */
[----:B------:R-:W-:Y:S01]  /*a2f0*/  IMAD.U32 R12, RZ, RZ, UR6 ;  /* 0x00000006ff0c7e24 */ /* 0x000fe2000f8e00ff */
[----:B------:R-:W-:Y:S01]  /*a300*/  SHF.R.U32.HI R0, RZ, 0x4, R0 ;  /* 0x00000004ff007819 */ /* 0x000fe20000011600 */
[----:B------:R-:W-:Y:S01]  /*a310*/  IMAD.U32 R14, RZ, RZ, UR7 ;  /* 0x00000007ff0e7e24 */ /* 0x000fe2000f8e00ff */
[----:B------:R-:W-:Y:S01]  /*a320*/  UIADD3 UR4, UR39, 0x36400, URZ ;  /* 0x0003640027047890 */ /* 0x000fe2000fffe03f */
[----:B------:R-:W-:Y:S01]  /*a330*/  IMAD.MOV.U32 R15, RZ, RZ, 0x40000040 ;  /* 0x40000040ff0f7424 */ /* 0x000fe200078e00ff */
[----:B------:R-:W-:Y:S01]  /*a340*/  LOP3.LUT R0, R0, 0x3fff, RZ, 0xc0, !PT ;  /* 0x00003fff00007812 */ /* 0x000fe200078ec0ff */
[----:B------:R-:W-:Y:S01]  /*a350*/  STL.64 [R1+0x98], R6 ;  /* 0x0000980601007387 */ /* 0x000fe20000100a00 */
[----:B------:R-:W-:Y:S01]  /*a360*/  ULOP3.LUT UP0, URZ, UR4, 0x3ff, URZ, 0xc0, !UPT ;  /* 0x000003ff043f7892 */ /* 0x000fe2000f80c03f */
[----:B------:R-:W-:Y:S01]  /*a370*/  IMAD.U32 R4, RZ, RZ, UR9 ;  /* 0x00000009ff047e24 */ /* 0x000fe2000f8e00ff */
[----:B------:R-:W-:Y:S01]  /*a380*/  LOP3.LUT R0, R0, 0x2000000, RZ, 0xfc, !PT ;  /* 0x0200000000007812 */ /* 0x000fe200078efcff */
[----:B0-----:R-:W-:Y:S01]  /*a390*/  IMAD.MOV.U32 R8, RZ, RZ, R3 ;  /* 0x000000ffff087224 */ /* 0x001fe200078e0003 */
[----:B------:R-:W-:Y:S01]  /*a3a0*/  STL.128 [R1+0xb0], R12 ;  /* 0x0000b00c01007387 */ /* 0x000fe20000100c00 */
[----:B------:R-:W-:Y:S01]  /*a3b0*/  IMAD.U32 R5, RZ, RZ, UR10 ;  /* 0x0000000aff057e24 */ /* 0x000fe2000f8e00ff */
[----:B------:R-:W-:Y:S01]  /*a3c0*/  PLOP3.LUT P6, PT, PT, PT, UP0, 0x80, 0x0 ;  /* 0x000000000000781c */ /* 0x000fe20003fcf008 */
[----:B------:R-:W-:Y:S01]  /*a3d0*/  IMAD.MOV.U32 R10, RZ, RZ, R0 ;  /* 0x000000ffff0a7224 */ /* 0x000fe200078e0000 */
[----:B------:R-:W-:Y:S01]  /*a3e0*/  IADD3 R26, P5, R2, 0x78, RZ ;  /* 0x00000078021a7810 */ /* 0x000fe20007fbe0ff */
[----:B------:R-:W-:Y:S01]  /*a3f0*/  IMAD.MOV.U32 R0, RZ, RZ, R229 ;  /* 0x000000ffff007224 */ /* 0x000fe200078e00e5 */
[----:B------:R0:W-:Y:S01]  /*a400*/  STL.64 [R1+0x78], R4 ;  /* 0x0000780401007387 */ /* 0x0001e20000100a00 */
[----:B------:R-:W-:-:S02]  /*a410*/  IMAD.MOV.U32 R3, RZ, RZ, R232 ;  /* 0x000000ffff037224 */ /* 0x000fc400078e00e8 */
[--C-:B------:R-:W-:Y:S01]  /*a420*/  IMAD.X R45, RZ, RZ, R16.reuse, P0 ;  /* 0x000000ffff2d7224 */ /* 0x100fe200000e0610 */
[----:B------:R1:W-:Y:S01]  /*a430*/  STL.128 [R1+0xa0], R8 ;  /* 0x0000a00801007387 */ /* 0x0003e20000100c00 */
[--C-:B------:R-:W-:Y:S02]  /*a440*/  IMAD.X R42, RZ, RZ, R16.reuse, P1 ;  /* 0x000000ffff2a7224 */ /* 0x100fe400008e0610 */
[--C-:B------:R-:W-:Y:S02]  /*a450*/  IMAD.X R155, RZ, RZ, R16.reuse, P2 ;  /* 0x000000ffff9b7224 */ /* 0x100fe400010e0610 */
[--C-:B------:R-:W-:Y:S02]  /*a460*/  IMAD.X R25, RZ, RZ, R16.reuse, P3 ;  /* 0x000000ffff197224 */ /* 0x100fe400018e0610 */
[----:B------:R-:W-:Y:S02]  /*a470*/  IMAD.X R43, RZ, RZ, R16, P4 ;  /* 0x000000ffff2b7224 */ /* 0x000fe400020e0610 */
[----:B0-----:R-:W-:-:S02]  /*a480*/  IMAD.MOV.U32 R4, RZ, RZ, R230 ;  /* 0x000000ffff047224 */ /* 0x001fc400078e00e6 */
[----:B------:R-:W-:Y:S01]  /*a490*/  IMAD.X R27, RZ, RZ, R16, P5 ;  /* 0x000000ffff1b7224 */ /* 0x000fe200028e0610 */
[----:B------:R-:W-:Y:S06]  /*a4a0*/  @!P6 BRA `(.L_x_2024) ;  /* 0x000000000070e947 */ /* 0x000fec0003800000 */
[----:B------:R-:W-:Y:S01]  /*a4b0*/  MOV R0, 0x0 ;  /* 0x0000000000007802 */ /* 0x000fe20000000f00 */
[----:B------:R-:W-:Y:S01]  /*a4c0*/  ULDC.64 UR4, c[0x4][0x90] ;  /* 0x0100240000047ab9 */ /* 0x000fe20000000a00 */
[----:B------:R-:W-:Y:S01]  /*a4d0*/  ULDC.64 UR6, c[0x4][0x20] ;  /* 0x0100080000067ab9 */ /* 0x000fe20000000a00 */
[----:B------:R-:W-:Y:S01]  /*a4e0*/  IMAD.U32 R4, RZ, RZ, UR4 ;  /* 0x00000004ff047e24 */ /* 0x000fe2000f8e00ff */
[----:B------:R0:W2:Y:S01]  /*a4f0*/  LDC.64 R14, c[0x4][R0] ;  /* 0x01000000000e7b82 */ /* 0x0000a20000000a00 */
[----:B------:R-:W-:Y:S01]  /*a500*/  IMAD.U32 R5, RZ, RZ, UR5 ;  /* 0x00000005ff057e24 */ /* 0x000fe2000f8e00ff */
[----:B------:R-:W-:Y:S01]  /*a510*/  ULDC.64 UR4, c[0x4][0x98] ;  /* 0x0100260000047ab9 */ /* 0x000fe20000000a00 */
[----:B-1----:R-:W-:Y:S02]  /*a520*/  IMAD.U32 R10, RZ, RZ, UR6 ;  /* 0x00000006ff0a7e24 */ /* 0x002fe4000f8e00ff */
[----:B------:R-:W-:Y:S02]  /*a530*/  IMAD.U32 R6, RZ, RZ, UR4 ;  /* 0x00000004ff067e24 */ /* 0x000fe4000f8e00ff */
[----:B------:R-:W-:-:S02]  /*a540*/  IMAD.U32 R7, RZ, RZ, UR5 ;  /* 0x00000005ff077e24 */ /* 0x000fc4000f8e00ff */
[----:B------:R-:W-:Y:S02]  /*a550*/  IMAD.U32 R11, RZ, RZ, UR7 ;  /* 0x00000007ff0b7e24 */ /* 0x000fe4000f8e00ff */
[----:B------:R-:W-:Y:S02]  /*a560*/  IMAD.MOV.U32 R8, RZ, RZ, 0x70 ;  /* 0x00000070ff087424 */ /* 0x000fe400078e00ff */
[----:B------:R-:W-:Y:S02]  /*a570*/  IMAD.MOV.U32 R12, RZ, RZ, 0x1 ;  /* 0x00000001ff0c7424 */ /* 0x000fe400078e00ff */
[----:B0-----:R-:W-:-:S07]  /*a580*/  IMAD.MOV.U32 R13, RZ, RZ, RZ ;  /* 0x000000ffff0d7224 */ /* 0x001fce00078e00ff */
[----:B------:R-:W-:-:S07]  /*a590*/  LEPC R20, `(.L_x_2025) ;  /* 0x000000001014794e */ /* 0x000fce0000000000 */
[----:B--2---:R-:W-:Y:S05]  /*a5a0*/  CALL.ABS.NOINC R14 ;  /* 0x000000000e007343 */ /* 0x004fea0003c00000 */
.L_x_2025:
[----:B------:R-:W2:Y:S02]  /*a5b0*/  LDL R7, [R1+0x94] ;  /* 0x0000940001077983 */ /* 0x000ea40000100800 */
[----:B--2---:R-:W-:-:S04]  /*a5c0*/  SHF.R.S32.HI R0, RZ, 0x1f, R7 ;  /* 0x0000001fff007819 */ /* 0x004fc80000011407 */
[CC--:B------:R-:W-:Y:S02]  /*a5d0*/  LEA.HI R3, R0.reuse, R7.reuse, RZ, 0x4 ;  /* 0x0000000700037211 */ /* 0x0c0fe400078f20ff */
[----:B------:R-:W-:Y:S02]  /*a5e0*/  LEA.HI R0, R0, R7, RZ, 0x5 ;  /* 0x0000000700007211 */ /* 0x000fe400078f28ff */
[----:B------:R-:W-:Y:S02]  /*a5f0*/  SHF.R.S32.HI R4, RZ, 0x4, R3 ;  /* 0x00000004ff047819 */ /* 0x000fe40000011403 */
[----:B------:R-:W-:Y:S02]  /*a600*/  SHF.R.S32.HI R0, RZ, 0x5, R0 ;  /* 0x00000005ff007819 */ /* 0x000fe40000011400 */
[C---:B------:R-:W-:Y:S02]  /*a610*/  LEA.HI R5, R3.reuse, R4, RZ, 0x1 ;  /* 0x0000000403057211 */ /* 0x040fe400078f08ff */
[----:B------:R-:W-:-:S02]  /*a620*/  LOP3.LUT R3, R3, 0xfffffff0, RZ, 0xc0, !PT ;  /* 0xfffffff003037812 */ /* 0x000fc400078ec0ff */
[----:B------:R-:W-:-:S05]  /*a630*/  LOP3.LUT R5, R5, 0x1ffffffe, RZ, 0xc0, !PT ;  /* 0x1ffffffe05057812 */ /* 0x000fca00078ec0ff */
[----:B------:R-:W-:Y:S02]  /*a640*/  IMAD.IADD R5, R4, 0x1, -R5 ;  /* 0x0000000104057824 */ /* 0x000fe400078e0a05 */
[----:B------:R-:W-:Y:S02]  /*a650*/  IMAD.IADD R4, R7, 0x1, -R3 ;  /* 0x0000000107047824 */ /* 0x000fe400078e0a03 */
[----:B------:R-:W-:-:S07]  /*a660*/  IMAD.SHL.U32 R3, R5, 0x8, RZ ;  /* 0x0000000805037824 */ /* 0x000fce00078e00ff */
.L_x_2024:
[----:B------:R-:W2:Y:S01]  /*a670*/  LDL R35, [R1+0x1f4] ;  /* 0x0001f40001237983 */ /* 0x000ea20000100800 */
[----:B------:R-:W-:Y:S01]  /*a680*/  SHF.R.S32.HI R5, RZ, 0x1f, R4 ;  /* 0x0000001fff057819 */ /* 0x000fe20000011404 */
[----:B------:R-:W0:Y:S01]  /*a690*/  LDC.64 R30, c[0x0][0xad0] ;  /* 0x0002b400ff1e7b82 */ /* 0x000e220000000a00 */
[C---:B------:R-:W-:Y:S01]  /*a6a0*/  IADD3 R6, P1, R2.reuse, 0x90, RZ ;  /* 0x0000009002067810 */ /* 0x040fe20007f3e0ff */
[----:B-1----:R-:W-:Y:S01]  /*a6b0*/  IMAD.MOV.U32 R11, RZ, RZ, 0x10 ;  /* 0x00000010ff0b7424 */ /* 0x002fe200078e00ff */
[----:B------:R-:W-:Y:S01]  /*a6c0*/  LEA.HI R5, R5, R4, RZ, 0x3 ;  /* 0x0000000405057211 */ /* 0x000fe200078f18ff */
[----:B------:R1:W-:Y:S01]  /*a6d0*/  STL.64 [R1+0xe0], R26 ;  /* 0x0000e01a01007387 */ /* 0x0003e20000100a00 */
[----:B------:R-:W-:Y:S01]  /*a6e0*/  IADD3 R38, P2, R2, 0xd0, RZ ;  /* 0x000000d002267810 */ /* 0x000fe20007f5e0ff */
[--C-:B------:R-:W-:Y:S01]  /*a6f0*/  IMAD.X R9, RZ, RZ, R16.reuse, P1 ;  /* 0x000000ffff097224 */ /* 0x100fe200008e0610 */
[C---:B------:R-:W-:Y:S01]  /*a700*/  LOP3.LUT R7, R5.reuse, 0xfffffff8, RZ, 0xc0, !PT ;  /* 0xfffffff805077812 */ /* 0x040fe200078ec0ff */
[----:B------:R-:W-:Y:S01]  /*a710*/  IMAD.SHL.U32 R5, R5, 0x40, RZ ;  /* 0x0000004005057824 */ /* 0x000fe200078e00ff */
[----:B------:R-:W3:Y:S01]  /*a720*/  LDC.64 R40, c[0x0][0xad8] ;  /* 0x0002b600ff287b82 */ /* 0x000ee20000000a00 */
[--C-:B------:R-:W-:Y:S01]  /*a730*/  IMAD.X R39, RZ, RZ, R16.reuse, P2 ;  /* 0x000000ffff277224 */ /* 0x100fe200010e0610 */
[----:B------:R-:W-:Y:S01]  /*a740*/  STL.64 [R1+0xd0], R158 ;  /* 0x0000d09e01007387 */ /* 0x000fe20000100a00 */
[----:B------:R-:W-:Y:S01]  /*a750*/  IMAD.IADD R8, R4, 0x1, -R7 ;  /* 0x0000000104087824 */ /* 0x000fe200078e0a07 */
[----:B------:R-:W-:Y:S01]  /*a760*/  IADD3 R7, P0, R2, 0x11c, RZ ;  /* 0x0000011c02077810 */ /* 0x000fe20007f1e0ff */
[----:B------:R-:W-:Y:S01]  /*a770*/  IMAD.U32 R13, RZ, RZ, UR42 ;  /* 0x0000002aff0d7e24 */ /* 0x000fe2000f8e00ff */
[----:B------:R-:W-:Y:S01]  /*a780*/  LOP3.LUT R5, R5, 0xfffffe00, RZ, 0xc0, !PT ;  /* 0xfffffe0005057812 */ /* 0x000fe200078ec0ff */
[C---:B------:R-:W-:Y:S01]  /*a790*/  IMAD.SHL.U32 R4, R8.reuse, 0x40, RZ ;  /* 0x0000004008047824 */ /* 0x040fe200078e00ff */
[----:B------:R-:W4:Y:S01]  /*a7a0*/  LDC.64 R46, c[0x0][0xae0] ;  /* 0x0002b800ff2e7b82 */ /* 0x000f220000000a00 */
[----:B------:R-:W-:Y:S01]  /*a7b0*/  IMAD.X R10, RZ, RZ, R16, P0 ;  /* 0x000000ffff0a7224 */ /* 0x000fe200000e0610 */
[----:B------:R-:W-:Y:S01]  /*a7c0*/  LOP3.LUT P0, RZ, R8, 0x2, RZ, 0xc0, !PT ;  /* 0x0000000208ff7812 */ /* 0x000fe2000780c0ff */
[----:B------:R-:W-:Y:S01]  /*a7d0*/  IMAD R0, R0, 0x400, R5 ;  /* 0x0000040000007824 */ /* 0x000fe200078e0205 */
[----:B------:R-:W-:Y:S01]  /*a7e0*/  LOP3.LUT R4, R4, 0x1c0, RZ, 0xc0, !PT ;  /* 0x000001c004047812 */ /* 0x000fe200078ec0ff */
[----:B------:R-:W-:Y:S01]  /*a7f0*/  IMAD.MOV.U32 R5, RZ, RZ, R10 ;  /* 0x000000ffff057224 */ /* 0x000fe200078e000a */
[----:B------:R-:W-:Y:S01]  /*a800*/  LOP3.LUT P1, RZ, R8, 0x4, RZ, 0xc0, !PT ;  /* 0x0000000408ff7812 */ /* 0x000fe2000782c0ff */
[----:B------:R-:W-:Y:S01]  /*a810*/  IMAD.MOV.U32 R28, RZ, RZ, RZ ;  /* 0x000000ffff1c7224 */ /* 0x000fe200078e00ff */
[----:B------:R-:W-:Y:S01]  /*a820*/  LOP3.LUT R3, R4, 0x8, R3, 0xf8, !PT ;  /* 0x0000000804037812 */ /* 0x000fe200078ef803 */
[----:B------:R-:W5:Y:S01]  /*a830*/  LDC R12, c[0x0][0x288] ;  /* 0x0000a200ff0c7b82 */ /* 0x000f620000000800 */
[----:B------:R-:W-:Y:S01]  /*a840*/  SHF.R.U32.HI R4, RZ, 0x3, R4 ;  /* 0x00000003ff047819 */ /* 0x000fe20000011604 */
[----:B------:R-:W-:Y:S01]  /*a850*/  STL.64 [R1+0xd8], R38 ;  /* 0x0000d82601007387 */ /* 0x000fe20000100a00 */
[----:B-1----:R-:W-:Y:S01]  /*a860*/  IADD3 R26, P3, R2, 0xc0, RZ ;  /* 0x000000c0021a7810 */ /* 0x002fe20007f7e0ff */
[----:B------:R-:W-:Y:S01]  /*a870*/  BSSY B0, `(.L_x_2026) ;  /* 0x000002c000007945 */ /* 0x000fe20003800000 */
[----:B------:R-:W-:Y:S01]  /*a880*/  LOP3.LUT R3, R3, R4, RZ, 0x3c, !PT ;  /* 0x0000000403037212 */ /* 0x000fe200078e3cff */
[----:B------:R-:W-:Y:S01]  /*a890*/  IMAD.MOV.U32 R4, RZ, RZ, R7 ;  /* 0x000000ffff047224 */ /* 0x000fe200078e0007 */
[----:B------:R-:W-:Y:S01]  /*a8a0*/  STL.U8 [R1+0xe8], RZ ;  /* 0x0000e8ff01007387 */ /* 0x000fe20000100000 */
[----:B------:R-:W-:Y:S01]  /*a8b0*/  IMAD.MOV.U32 R7, RZ, RZ, R9 ;  /* 0x000000ffff077224 */ /* 0x000fe200078e0009 */
[----:B------:R-:W1:Y:S01]  /*a8c0*/  LDC R10, c[0x0][0x450] ;  /* 0x00011400ff0a7b82 */ /* 0x000e620000000800 */
[----:B------:R-:W-:Y:S01]  /*a8d0*/  IMAD.IADD R3, R0, 0x1, R3 ;  /* 0x0000000100037824 */ /* 0x000fe200078e0203 */
[----:B------:R-:W-:Y:S01]  /*a8e0*/  STL.U8 [R1+0x140], RZ ;  /* 0x000140ff01007387 */ /* 0x000fe20000100000 */
[----:B------:R-:W-:-:S02]  /*a8f0*/  IMAD.MOV.U32 R0, RZ, RZ, 0x20 ;  /* 0x00000020ff007424 */ /* 0x000fc400078e00ff */
[----:B------:R-:W-:Y:S01]  /*a900*/  IMAD.X R27, RZ, RZ, R16, P3 ;  /* 0x000000ffff1b7224 */ /* 0x000fe200018e0610 */
[----:B------:R0:W-:Y:S01]  /*a910*/  STL.128 [R1+0x120], R4 ;  /* 0x0001200401007387 */ /* 0x0001e20000100c00 */
[----:B---3--:R-:W-:Y:S01]  /*a920*/  IMAD.MOV.U32 R29, RZ, RZ, R41 ;  /* 0x000000ffff1d7224 */ /* 0x008fe200078e0029 */
[----:B------:R-:W1:Y:S02]  /*a930*/  LDC.64 R8, c[0x0][0x448] ;  /* 0x00011200ff087b82 */ /* 0x000e640000000a00 */
[----:B------:R-:W-:Y:S01]  /*a940*/  STL.128 [R1+0x130], R24 ;  /* 0x0001301801007387 */ /* 0x000fe20000100c00 */
[----:B0-----:R-:W-:Y:S01]  /*a950*/  IMAD.U32 R6, RZ, RZ, UR36 ;  /* 0x00000024ff067e24 */ /* 0x001fe2000f8e00ff */
[----:B------:R-:W-:Y:S01]  /*a960*/  SEL R5, R0, 0xffffffe0, !P1 ;  /* 0xffffffe000057807 */ /* 0x000fe20004800000 */
[----:B------:R-:W-:Y:S01]  /*a970*/  IMAD.U32 R7, RZ, RZ, UR37 ;  /* 0x00000025ff077e24 */ /* 0x000fe2000f8e00ff */
[----:B------:R-:W-:Y:S01]  /*a980*/  SEL R4, R11, 0xfffffff0, !P0 ;  /* 0xfffffff00b047807 */ /* 0x000fe20004000000 */
[----:B------:R-:W-:-:S02]  /*a990*/  IMAD.MOV.U32 R11, RZ, RZ, R30 ;  /* 0x000000ffff0b7224 */ /* 0x000fc400078e001e */
[----:B------:R-:W-:Y:S02]  /*a9a0*/  IMAD.WIDE.U32 R14, R3, 0x2, R6 ;  /* 0x00000002030e7825 */ /* 0x000fe400078e0006 */
[----:B------:R-:W-:Y:S02]  /*a9b0*/  STL.64 [R1+0xc0], R4 ;  /* 0x0000c00401007387 */ /* 0x000fe40000100a00 */
[----:B----4-:R-:W-:Y:S01]  /*a9c0*/  IMAD.MOV.U32 R30, RZ, RZ, R46 ;  /* 0x000000ffff1e7224 */ /* 0x010fe200078e002e */
[----:B------:R-:W-:Y:S01]  /*a9d0*/  IADD3 R20, P0, R14, 0x36400, RZ ;  /* 0x000364000e147810 */ /* 0x000fe20007f1e0ff */
[----:B------:R-:W-:Y:S01]  /*a9e0*/  IMAD.MOV.U32 R14, RZ, RZ, R31 ;  /* 0x000000ffff0e7224 */ /* 0x000fe200078e001f */
[----:B-1----:R-:W-:Y:S01]  /*a9f0*/  STL.128 [R1+0x110], R8 ;  /* 0x0001100801007387 */ /* 0x002fe20000100c00 */
[----:B------:R-:W-:Y:S02]  /*aa00*/  IMAD.MOV.U32 R31, RZ, RZ, R47 ;  /* 0x000000ffff1f7224 */ /* 0x000fe400078e002f */
[----:B------:R-:W-:-:S02]  /*aa10*/  IMAD.X R21, RZ, RZ, R15, P0 ;  /* 0x000000ffff157224 */ /* 0x000fc400000e060f */
[----:B------:R-:W-:Y:S01]  /*aa20*/  IMAD.MOV.U32 R15, RZ, RZ, R40 ;  /* 0x000000ffff0f7224 */ /* 0x000fe200078e0028 */
[----:B------:R-:W-:Y:S01]  /*aa30*/  STL.128 [R1+0x100], R28 ;  /* 0x0001001c01007387 */ /* 0x000fe20000100c00 */
[----:B------:R-:W-:-:S03]  /*aa40*/  VIADD R3, R44, 0xffffff80 ;  /* 0xffffff802c037836 */ /* 0x000fc60000000000 */
[----:B------:R-:W-:Y:S04]  /*aa50*/  STL.64 [R1+0xc8], R20 ;  /* 0x0000c81401007387 */ /* 0x000fe80000100a00 */
[----:B-----5:R0:W-:Y:S04]  /*aa60*/  STL.128 [R1+0xf0], R12 ;  /* 0x0000f00c01007387 */ /* 0x0201e80000100c00 */
[----:B------:R1:W-:Y:S01]  /*aa70*/  STL [R1+0xec], R3 ;  /* 0x0000ec0301007387 */ /* 0x0003e20000100800 */
[C---:B0-----:R-:W-:Y:S02]  /*aa80*/  IADD3 R13, P2, R2.reuse, 0x80, RZ ;  /* 0x00000080020d7810 */ /* 0x041fe40007f5e0ff */
[----:B------:R-:W-:-:S02]  /*aa90*/  IADD3 R12, P3, R2, 0xe8, RZ ;  /* 0x000000e8020c7810 */ /* 0x000fc40007f7e0ff */
[----:B------:R-:W-:Y:S01]  /*aaa0*/  IADD3 R14, P1, R2, 0xb0, RZ ;  /* 0x000000b0020e7810 */ /* 0x000fe20007f3e0ff */
[--C-:B------:R-:W-:Y:S02]  /*aab0*/  IMAD.X R9, RZ, RZ, R16.reuse, P2 ;  /* 0x000000ffff097224 */ /* 0x100fe400010e0610 */
[----:B------:R-:W-:Y:S01]  /*aac0*/  IMAD.X R11, RZ, RZ, R16, P3 ;  /* 0x000000ffff0b7224 */ /* 0x000fe200018e0610 */
[----:B--2---:R-:W-:-:S04]  /*aad0*/  LEA.HI R0, R35, R35, RZ, 0x1 ;  /* 0x0000002323007211 */ /* 0x004fc800078f08ff */
[----:B------:R-:W-:-:S05]  /*aae0*/  LOP3.LUT R0, R0, 0xfffffffe, RZ, 0xc0, !PT ;  /* 0xfffffffe00007812 */ /* 0x000fca00078ec0ff */
[----:B------:R-:W-:-:S05]  /*aaf0*/  IMAD.IADD R0, R35, 0x1, -R0 ;  /* 0x0000000123007824 */ /* 0x000fca00078e0a00 */
[----:B------:R-:W-:-:S04]  /*ab00*/  SHF.L.U32 R0, R0, 0x1f, RZ ;  /* 0x0000001f00007819 */ /* 0x000fc800000006ff */
[----:B------:R-:W0:Y:S02]  /*ab10*/  SYNCS.PHASECHK.TRANS64.TRYWAIT P0, [UR39+0x38800], R0 ;  /* 0x03880000ff0075a7 */ /* 0x000e240008000167 */
[----:B01----:R-:W-:Y:S05]  /*ab20*/  @!P0 BRA `(.L_x_2027) ;  /* 0x0000029c00508947 */ /* 0x003fea0003800000 */
.L_x_2257:
[----:B------:R-:W-:Y:S05]  /*ab30*/  BSYNC B0 ;  /* 0x0000000000007941 */ /* 0x000fea0003800000 */
.L_x_2026:
[----:B------:R-:W-:Y:S01]  /*ab40*/  IMAD.MOV.U32 R4, RZ, RZ, R33 ;  /* 0x000000ffff047224 */ /* 0x000fe200078e0021 */
[C---:B0-----:R-:W-:Y:S01]  /*ab50*/  IADD3 R0, P4, R2.reuse, 0x400, RZ ;  /* 0x0000040002007810 */ /* 0x041fe20007f9e0ff */
[----:B------:R-:W-:Y:S01]  /*ab60*/  IMAD.MOV.U32 R5, RZ, RZ, R42 ;  /* 0x000000ffff057224 */ /* 0x000fe200078e002a */
[----:B------:R-:W-:Y:S01]  /*ab70*/  STL.128 [R1+0x160], R152 ;  /* 0x0001609801007387 */ /* 0x000fe20000100c00 */
[----:B------:R-:W-:Y:S01]  /*ab80*/  IMAD.X R15, RZ, RZ, R16, P1 ;  /* 0x000000ffff0f7224 */ /* 0x000fe200008e0610 */
[----:B------:R-:W-:Y:S01]  /*ab90*/  BSSY B0, `(.L_x_2028) ;  /* 0x0000038000007945 */ /* 0x000fe20003800000 */
[----:B------:R-:W-:Y:S01]  /*aba0*/  IMAD.MOV.U32 R8, RZ, RZ, R13 ;  /* 0x000000ffff087224 */ /* 0x000fe200078e000d */
[----:B------:R-:W-:Y:S01]  /*abb0*/  IADD3 R13, P1, R2, 0xb8, RZ ;  /* 0x000000b8020d7810 */ /* 0x000fe20007f3e0ff */
[----:B------:R-:W-:Y:S01]  /*abc0*/  IMAD.MOV.U32 R26, RZ, RZ, R36 ;  /* 0x000000ffff1a7224 */ /* 0x000fe200078e0024 */
[----:B------:R0:W-:Y:S01]  /*abd0*/  STL.128 [R1+0x170], R4 ;  /* 0x0001700401007387 */ /* 0x0001e20000100c00 */
[----:B------:R-:W-:-:S02]  /*abe0*/  IMAD.MOV.U32 R27, RZ, RZ, R37 ;  /* 0x000000ffff1b7224 */ /* 0x000fc400078e0025 */
[----:B------:R-:W-:Y:S01]  /*abf0*/  IMAD.MOV.U32 R24, RZ, RZ, R227 ;  /* 0x000000ffff187224 */ /* 0x000fe200078e00e3 */
[----:B------:R-:W-:Y:S01]  /*ac00*/  STL.64 [R1+0x148], R224 ;  /* 0x000148e001007387 */ /* 0x000fe20000100a00 */
[----:B------:R-:W-:Y:S02]  /*ac10*/  IMAD.MOV.U32 R25, RZ, RZ, R226 ;  /* 0x000000ffff197224 */ /* 0x000fe400078e00e2 */
[----:B------:R-:W-:Y:S01]  /*ac20*/  IMAD.MOV.U32 R10, RZ, RZ, R12 ;  /* 0x000000ffff0a7224 */ /* 0x000fe200078e000c */
[----:B------:R-:W-:Y:S01]  /*ac30*/  IADD3 R12, P2, R2, 0x128, RZ ;  /* 0x00000128020c7810 */ /* 0x000fe20007f5e0ff */
[----:B------:R-:W-:Y:S01]  /*ac40*/  IMAD.MOV.U32 R35, RZ, RZ, R45 ;  /* 0x000000ffff237224 */ /* 0x000fe200078e002d */
[----:B------:R1:W-:Y:S01]  /*ac50*/  STL.128 [R1+0x180], R24 ;  /* 0x0001801801007387 */ /* 0x0003e20000100c00 */
[----:B------:R-:W-:-:S03]  /*ac60*/  IMAD.MOV.U32 R33, RZ, RZ, R19 ;  /* 0x000000ffff217224 */ /* 0x000fc600078e0013 */
[----:B------:R2:W-:Y:S01]  /*ac70*/  STL.128 [R1+0x150], R8 ;  /* 0x0001500801007387 */ /* 0x0005e20000100c00 */
[--C-:B0-----:R-:W-:Y:S02]  /*ac80*/  IMAD.X R5, RZ, RZ, R16.reuse, P1 ;  /* 0x000000ffff057224 */ /* 0x101fe400008e0610 */
[----:B------:R-:W-:Y:S02]  /*ac90*/  IMAD.X R7, RZ, RZ, R16, P4 ;  /* 0x000000ffff077224 */ /* 0x000fe400020e0610 */
[----:B------:R-:W-:Y:S02]  /*aca0*/  IMAD.MOV.U32 R4, RZ, RZ, R13 ;  /* 0x000000ffff047224 */ /* 0x000fe400078e000d */
[----:B------:R-:W-:Y:S02]  /*acb0*/  IMAD.MOV.U32 R6, RZ, RZ, R0 ;  /* 0x000000ffff067224 */ /* 0x000fe400078e0000 */
[----:B------:R-:W-:Y:S02]  /*acc0*/  IMAD.X R13, RZ, RZ, R16, P2 ;  /* 0x000000ffff0d7224 */ /* 0x000fe400010e0610 */
[----:B-1----:R-:W-:Y:S01]  /*acd0*/  IMAD.MOV.U32 R26, RZ, RZ, R14 ;  /* 0x000000ffff1a7224 */ /* 0x002fe200078e000e */
[C---:B------:R-:W-:Y:S01]  /*ace0*/  IADD3 R14, P0, R2.reuse, 0x410, RZ ;  /* 0x00000410020e7810 */ /* 0x040fe20007f1e0ff */
[----:B------:R-:W-:Y:S01]  /*acf0*/  IMAD.MOV.U32 R27, RZ, RZ, R15 ;  /* 0x000000ffff1b7224 */ /* 0x000fe200078e000f */
[----:B------:R0:W-:Y:S01]  /*ad00*/  STL.128 [R1+0x1a0], R4 ;  /* 0x0001a00401007387 */ /* 0x0001e20000100c00 */
[----:B------:R-:W-:Y:S01]  /*ad10*/  IMAD.MOV.U32 R24, RZ, RZ, R32 ;  /* 0x000000ffff187224 */ /* 0x000fe200078e0020 */
[C---:B--2---:R-:W-:Y:S01]  /*ad20*/  IADD3 R10, P3, R2.reuse, 0x120, RZ ;  /* 0x00000120020a7810 */ /* 0x044fe20007f7e0ff */
[----:B------:R-:W-:Y:S01]  /*ad30*/  IMAD.X R15, RZ, RZ, R16, P0 ;  /* 0x000000ffff0f7224 */ /* 0x000fe200000e0610 */
[----:B------:R-:W-:Y:S01]  /*ad40*/  IADD3 R8, P1, R2, 0xd8, RZ ;  /* 0x000000d802087810 */ /* 0x000fe20007f3e0ff */
[----:B------:R-:W-:-:S02]  /*ad50*/  IMAD.MOV.U32 R25, RZ, RZ, R43 ;  /* 0x000000ffff197224 */ /* 0x000fc400078e002b */
[----:B------:R-:W-:Y:S02]  /*ad60*/  IMAD.MOV.U32 R32, RZ, RZ, R17 ;  /* 0x000000ffff207224 */ /* 0x000fe400078e0011 */
[--C-:B------:R-:W-:Y:S01]  /*ad70*/  IMAD.X R11, RZ, RZ, R16.reuse, P3 ;  /* 0x000000ffff0b7224 */ /* 0x100fe200018e0610 */
[----:B------:R-:W-:Y:S01]  /*ad80*/  STL.128 [R1+0x190], R24 ;  /* 0x0001901801007387 */ /* 0x000fe20000100c00 */
[----:B------:R-:W-:Y:S02]  /*ad90*/  IMAD.X R9, RZ, RZ, R16, P1 ;  /* 0x000000ffff097224 */ /* 0x000fe400008e0610 */
[C---:B------:R-:W-:Y:S01]  /*ada0*/  VIADD R0, R2.reuse, 0x148 ;  /* 0x0000014802007836 */ /* 0x040fe20000000000 */
[----:B------:R-:W-:Y:S01]  /*adb0*/  STL.128 [R1+0x1d0], R32 ;  /* 0x0001d02001007387 */ /* 0x000fe20000100c00 */
[----:B0-----:R-:W-:Y:S01]  /*adc0*/  IMAD.MOV.U32 R6, RZ, RZ, R14 ;  /* 0x000000ffff067224 */ /* 0x001fe200078e000e */
[----:B------:R-:W-:Y:S01]  /*add0*/  IADD3 R14, P0, R2, 0x140, RZ ;  /* 0x00000140020e7810 */ /* 0x000fe20007f1e0ff */
[----:B------:R-:W-:-:S02]  /*ade0*/  IMAD.MOV.U32 R7, RZ, RZ, R15 ;  /* 0x000000ffff077224 */ /* 0x000fc400078e000f */
[----:B------:R-:W-:Y:S01]  /*adf0*/  IMAD.MOV.U32 R4, RZ, RZ, R10 ;  /* 0x000000ffff047224 */ /* 0x000fe200078e000a */
[C---:B------:R-:W-:Y:S01]  /*ae00*/  IADD3 R10, P1, R2.reuse, 0xec, RZ ;  /* 0x000000ec020a7810 */ /* 0x040fe20007f3e0ff */
[--C-:B------:R-:W-:Y:S02]  /*ae10*/  IMAD.X R15, RZ, RZ, R16.reuse, P0 ;  /* 0x000000ffff0f7224 */ /* 0x100fe400000e0610 */
[----:B------:R-:W-:Y:S02]  /*ae20*/  IMAD.MOV.U32 R5, RZ, RZ, R11 ;  /* 0x000000ffff057224 */ /* 0x000fe400078e000b */
[----:B------:R-:W-:Y:S01]  /*ae30*/  IMAD.X R11, RZ, RZ, R16, P1 ;  /* 0x000000ffff0b7224 */ /* 0x000fe200008e0610 */
[----:B------:R-:W-:Y:S04]  /*ae40*/  STL.64 [R1+0x1e0], R14 ;  /* 0x0001e00e01007387 */ /* 0x000fe80000100a00 */
[----:B------:R0:W-:Y:S02]  /*ae50*/  STL.128 [R1+0x1b0], R4 ;  /* 0x0001b00401007387 */ /* 0x0001e40000100c00 */
[----:B0-----:R-:W-:Y:S01]  /*ae60*/  IMAD.MOV.U32 R4, RZ, RZ, R8 ;  /* 0x000000ffff047224 */ /* 0x001fe200078e0008 */
[----:B------:R-:W-:Y:S01]  /*ae70*/  IADD3 R8, P0, R2, 0x70, RZ ;  /* 0x0000007002087810 */ /* 0x000fe20007f1e0ff */
[----:B------:R-:W-:-:S02]  /*ae80*/  IMAD.MOV.U32 R5, RZ, RZ, R9 ;  /* 0x000000ffff057224 */ /* 0x000fc400078e0009 */
[----:B------:R-:W-:Y:S01]  /*ae90*/  IMAD.MOV.U32 R6, RZ, RZ, R12 ;  /* 0x000000ffff067224 */ /* 0x000fe200078e000c */
[----:B------:R-:W-:Y:S01]  /*aea0*/  MOV R12, 0xaf10 ;  /* 0x0000af10000c7802 */ /* 0x000fe20000000f00 */
[----:B------:R-:W-:-:S05]  /*aeb0*/  IMAD.MOV.U32 R7, RZ, RZ, R13 ;  /* 0x000000ffff077224 */ /* 0x000fca00078e000d */
[----:B------:R0:W-:Y:S02]  /*aec0*/  STL.128 [R1+0x1c0], R4 ;  /* 0x0001c00401007387 */ /* 0x0001e40000100c00 */
[----:B0-----:R-:W-:Y:S02]  /*aed0*/  IMAD.U32 R6, RZ, RZ, UR48 ;  /* 0x00000030ff067e24 */ /* 0x001fe4000f8e00ff */
[----:B------:R-:W-:Y:S02]  /*aee0*/  IMAD.X R7, RZ, RZ, R16, P0 ;  /* 0x000000ffff077224 */ /* 0x000fe400000e0610 */
[----:B------:R-:W-:-:S07]  /*aef0*/  VIADD R6, R6, 0xffffffff ;  /* 0xffffffff06067836 */ /* 0x000fce0000000000 */
[----:B------:R-:W-:Y:S05]  /*af00*/  CALL.REL.NOINC `($_ZN7cutlass13device_kernelIN5flash11enable_sm90INS1_16FlashAttnFwdSm90INS1_25CollectiveMainloopFwdSm90ILi2EN4cute5tupleIJNS5_1CILi1EEES8_S8_EEENS6_IJNS7_ILi64EEESA_SA_EEELi512ENS_10bfloat16_tEfNS_4arch4Sm90ELb0ELb1ELb1ELb0ELb0ELb0ELb1ELb0ELb0ELb1ELb0ELb0EEENS1_21CollectiveEpilogueFwdINS6_IJSA_NS7_ILi512EEESA_EEES9_SC_SE_Li256ELb0ELb1ELb0ELb0EEENS1_30DynamicPersistentTileSchedulerILi256ELi128ELb0ELb1ELb1EEEEEEEEEvNT_6ParamsE$_ZZN5flash25CollectiveMainloopFwdSm90ILi2EN4cute5tupleIJNS1_1CILi1EEES4_S4_EEENS2_IJNS3_ILi64EEES6_S6_EEELi512EN7cutlass10bfloat16_tEfNS8_4arch4Sm90ELb0ELb1ELb1ELb0ELb0ELb0ELb1ELb0ELb0ELb1ELb0ELb0EE3mmaINS_16FlashAttnFwdSm90ISC_NS_21CollectiveEpilogueFwdINS2_IJS6_NS3_ILi512EEES6_EEES5_S9_SB_Li256ELb0ELb1ELb0ELb0EEENS_30DynamicPersistentTileSchedulerILi256ELi128ELb0ELb1ELb1EEEE13SharedStorageENS1_6TensorINS1_11ArrayEngineIfLm128EEENS1_6LayoutINS2_IJNS2_IJNS3_ILi2EEESR_NS3_ILi32EEEEEES4_S4_EEENS2_IJNS2_IJS4_SR_NS3_ILi4EEEEEENS3_ILi0EEESX_EEEEEEENS_7SoftmaxILi2ELi0EEEEEbRKNSC_6ParamsENS8_25PipelineTmaAsyncNoClusterILi2ENS8_16PipelineTmaAsyncILi2EEEEES19_RNS8_13PipelineStateILj2EEERT0_RT1_iRiRKNS_16SeqlenInfoQKNewKILb0ELb0EEENS2_IJiiiiEEERT_ENKUliT_T0_T1_E_clIZSD_ISM_S10_S12_EbS15_S19_S19_S1C_S1E_S1G_iS1H_S1L_S1M_S1O_EUlRS1P_iE0_NS3_ILb1EEES1W_EEDaiS1P_S1Q_S1R_) ;  /* 0x000002b000507944 */ /* 0x000fea0003c00000 */
[----:B------:R-:W-:Y:S05]  /*af10*/  BSYNC B0 ;  /* 0x0000000000007941 */ /* 0x000fea0003800000 */
.L_x_2028:
[----:B------:R-:W2:Y:S01]  /*af20*/  LDL R5, [R1+0x70] ;  /* 0x0000700001057983 */ /* 0x000ea20000100800 */
[----:B------:R-:W0:Y:S01]  /*af30*/  LDC R0, c[0x0][0x448] ;  /* 0x00011200ff007b82 */ /* 0x000e220000000800 */
[----:B------:R-:W-:-:S07]  /*af40*/  UIADD3 UR4, UR48, -0x2, URZ ;  /* 0xfffffffe30047890 */ /* 0x000fce000fffe03f */
[----:B------:R-:W1:Y:S01]  /*af50*/  LDC.64 R8, c[0x0][0xad8] ;  /* 0x0002b600ff087b82 */ /* 0x000e620000000a00 */
[----:B0-----:R-:W-:-:S13]  /*af60*/  ISETP.NE.AND P0, PT, R0, 0x1, PT ;  /* 0x000000010000780c */ /* 0x001fda0003f05270 */
[----:B------:R-:W0:Y:S08]  /*af70*/  @P0 LDC R4, c[0x0][0x44c] ;  /* 0x00011300ff040b82 */ /* 0x000e300000000800 */
[----:B------:R-:W3:Y:S01]  /*af80*/  @P0 LDC R7, c[0x0][0x450] ;  /* 0x00011400ff070b82 */ /* 0x000ee20000000800 */
[----:B--2---:R-:W-:-:S04]  /*af90*/  IMAD.SHL.U32 R5, R5, 0x40, RZ ;  /* 0x0000004005057824 */ /* 0x004fc800078e00ff */
[----:B0-----:R-:W-:-:S04]  /*afa0*/  @P0 IMAD.HI.U32 R4, R5, R4, RZ ;  /* 0x0000000405040227 */ /* 0x001fc800078e00ff */
[----:B------:R-:W-:Y:S01]  /*afb0*/  IMAD.MOV.U32 R0, RZ, RZ, R5 ;  /* 0x000000ffff007224 */ /* 0x000fe200078e0005 */
[----:B---3--:R-:W-:Y:S02]  /*afc0*/  @P0 SHF.R.U32.HI R0, RZ, R7, R4 ;  /* 0x00000007ff000219 */ /* 0x008fe40000011604 */
[----:B-1----:R-:W-:-:S03]  /*afd0*/  ISETP.GE.AND P0, PT, R9, 0x1, PT ;  /* 0x000000010900780c */ /* 0x002fc60003f06270 */
[----:B------:R-:W-:Y:S02]  /*afe0*/  VIADD R7, R0, UR45 ;  /* 0x0000002d00077c36 */ /* 0x000fe40008000000 */
[----:B------:R-:W-:Y:S02]  /*aff0*/  IMAD.U32 R0, RZ, RZ, UR4 ;  /* 0x00000004ff007e24 */ /* 0x000fe4000f8e00ff */
[----:B------:R-:W-:-:S06]  /*b000*/  IMAD.IADD R8, R7, 0x1, R8 ;  /* 0x0000000107087824 */ /* 0x000fcc00078e0208 */
[----:B------:R-:W-:Y:S05]  /*b010*/  @!P0 BRA `(.L_x_2029) ;  /* 0x0000000000488947 */ /* 0x000fea0003800000 */
[C---:B------:R-:W-:Y:S01]  /*b020*/  ISETP.GT.AND P0, PT, R7.reuse, RZ, PT ;  /* 0x000000ff0700720c */ /* 0x040fe20003f04270 */
[----:B------:R-:W-:Y:S01]  /*b030*/  BSSY B0, `(.L_x_2030) ;  /* 0x000000e000007945 */ /* 0x000fe20003800000 */
[----:B------:R-:W-:-:S11]  /*b040*/  VIADD R4, R7, 0xffffffff ;  /* 0xffffffff07047836 */ /* 0x000fd60000000000 */
        /* <DEDUP_REMOVED lines=8> */
.L_x_2031:
[----:B------:R-:W-:-:S13]  /*b0d0*/  ISETP.NE.AND P0, PT, R9, 0x1, PT ;  /* 0x000000010900780c */ /* 0x000fda0003f05270 */
[----:B------:R-:W0:Y:S02]  /*b0e0*/  @P0 LDC.64 R6, c[0x0][0xae0] ;  /* 0x0002b800ff060b82 */ /* 0x000e240000000a00 */
[----:B0-----:R-:W-:-:S05]  /*b0f0*/  @P0 IMAD.HI.U32 R6, R4, R6, RZ ;  /* 0x0000000604060227 */ /* 0x001fca00078e00ff */
[----:B------:R-:W-:-:S07]  /*b100*/  @P0 SHF.R.U32.HI R4, RZ, R7, R6 ;  /* 0x00000007ff040219 */ /* 0x000fce0000011606 */
.L_x_2032:
[----:B------:R-:W-:Y:S05]  /*b110*/  BSYNC B0 ;  /* 0x0000000000007941 */ /* 0x000fea0003800000 */
.L_x_2030:
[----:B------:R-:W-:-:S05]  /*b120*/  IMAD R9, R4, R9, R9 ;  /* 0x0000000904097224 */ /* 0x000fca00078e0209 */
[----:B------:R-:W-:-:S07]  /*b130*/  VIMNMX R8, R8, R9, PT ;  /* 0x0000000908087248 */ /* 0x000fce0003fe0100 */
.L_x_2029:
[----:B------:R-:W-:-:S04]  /*b140*/  SHF.R.S32.HI R7, RZ, 0x1f, R8 ;  /* 0x0000001fff077819 */ /* 0x000fc80000011408 */
[----:B------:R-:W-:-:S04]  /*b150*/  LEA.HI R7, R7, R8, RZ, 0x6 ;  /* 0x0000000807077211 */ /* 0x000fc800078f30ff */
[----:B------:R-:W-:-:S04]  /*b160*/  SHF.R.S32.HI R4, RZ, 0x6, R7 ;  /* 0x00000006ff047819 */ /* 0x000fc80000011407 */
[----:B------:R-:W-:-:S04]  /*b170*/  VIMNMX R4, R4, UR49, !PT ;  /* 0x0000003104047c48 */ /* 0x000fc8000ffe0100 */
[----:B------:R-:W-:-:S13]  /*b180*/  ISETP.GE.AND P0, PT, R0, R4, PT ;  /* 0x000000040000720c */ /* 0x000fda0003f06270 */
[----:B------:R-:W-:Y:S05]  /*b190*/  @!P0 BRA `(.L_x_2033) ;  /* 0x000000a800388947 */ /* 0x000fea0003800000 */
.L_x_2062:
[----:B0-----:R-:W2:Y:S04]  /*b1a0*/  LD.E R58, desc[UR46][R152.64+0x1e8] ;  /* 0x0001e82e983a7980 */ /* 0x001ea8000c101900 */
[----:B-1----:R-:W3:Y:S04]  /*b1b0*/  LD.E R5, desc[UR46][R152.64+0x1f0] ;  /* 0x0001f02e98057980 */ /* 0x002ee8000c101900 */
[----:B------:R-:W4:Y:S01]  /*b1c0*/  LD.E R7, desc[UR46][R152.64+0x1c] ;  /* 0x00001c2e98077980 */ /* 0x000f22000c101900 */
[----:B--2---:R-:W-:-:S05]  /*b1d0*/  VIADD R9, R58, 0x1 ;  /* 0x000000013a097836 */ /* 0x004fca0000000000 */
[----:B------:R-:W-:-:S13]  /*b1e0*/  ISETP.NE.AND P0, PT, R9, 0x2, PT ;  /* 0x000000020900780c */ /* 0x000fda0003f05270 */
[----:B------:R0:W5:Y:S04]  /*b1f0*/  @P0 LD.E R11, desc[UR46][R152.64+0x1ec] ;  /* 0x0001ec2e980b0980 */ /* 0x000168000c101900 */
[----:B------:R-:W2:Y:S01]  /*b200*/  @!P0 LD.E R6, desc[UR46][R152.64+0x1ec] ;  /* 0x0001ec2e98068980 */ /* 0x000ea2000c101900 */
[----:B---3--:R-:W-:Y:S01]  /*b210*/  VIADD R5, R5, 0x1 ;  /* 0x0000000105057836 */ /* 0x008fe20000000000 */
[----:B----4-:R-:W-:Y:S02]  /*b220*/  LOP3.LUT R7, R7, 0x1, RZ, 0xfc, !PT ;  /* 0x0000000107077812 */ /* 0x010fe400078efcff */
[----:B------:R1:W-:Y:S04]  /*b230*/  ST.E desc[UR46][R152.64+0x1e8], R9 ;  /* 0x0001e80998007985 */ /* 0x0003e8000c10192e */
[----:B------:R0:W-:Y:S04]  /*b240*/  ST.E desc[UR46][R152.64+0x1f0], R5 ;  /* 0x0001f00598007985 */ /* 0x0001e8000c10192e */
[----:B------:R0:W-:Y:S01]  /*b250*/  @!P0 ST.E desc[UR46][R152.64+0x1e8], RZ ;  /* 0x0001e8ff98008985 */ /* 0x0001e2000c10192e */
[----:B------:R-:W-:Y:S01]  /*b260*/  ISETP.NE.AND P1, PT, R7, 0x3, PT ;  /* 0x000000030700780c */ /* 0x000fe20003f25270 */
[----:B------:R-:W-:Y:S05]  /*b270*/  YIELD ;  /* 0x0000000000007946 */ /* 0x000fea0003800000 */
[----:B------:R-:W-:Y:S01]  /*b280*/  BSSY B0, `(.L_x_2034) ;  /* 0x0000006000007945 */ /* 0x000fe20003800000 */
[----:B-1----:R-:W-:Y:S01]  /*b290*/  @!P0 IMAD.MOV.U32 R9, RZ, RZ, RZ ;  /* 0x000000ffff098224 */ /* 0x002fe200078e00ff */
[----:B--2---:R-:W-:-:S05]  /*b2a0*/  @!P0 LOP3.LUT R11, R6, 0x1, RZ, 0x3c, !PT ;  /* 0x00000001060b8812 */ /* 0x004fca00078e3cff */
[----:B------:R0:W-:Y:S01]  /*b2b0*/  @!P0 ST.E desc[UR46][R152.64+0x1ec], R11 ;  /* 0x0001ec0b98008985 */ /* 0x0001e2000c10192e */
[----:B------:R-:W-:Y:S05]  /*b2c0*/  @!P1 BRA `(.L_x_2035) ;  /* 0x0000000000049947 */ /* 0x000fea0003800000 */
[----:B------:R-:W-:Y:S01]  /*b2d0*/  BPT.TRAP 0x1 ;  /* 0x000000040000795c */ /* 0x000fe20000300000 */
.L_x_2035:
[----:B------:R-:W-:Y:S05]  /*b2e0*/  BSYNC B0 ;  /* 0x0000000000007941 */ /* 0x000fea0003800000 */
.L_x_2034:
[----:B------:R-:W2:Y:S01]  /*b2f0*/  LD.E.64 R6, desc[UR46][R152.64+0x8] ;  /* 0x0000082e98067980 */ /* 0x000ea2000c101b00 */
[----:B-----5:R-:W-:Y:S02]  /*b300*/  SHF.L.U32 R10, R11, 0x1f, RZ ;  /* 0x0000001f0b0a7819 */ /* 0x020fe400000006ff */
[----:B--2---:R-:W-:-:S05]  /*b310*/  MOV R6, R6 ;  /* 0x0000000600067202 */ /* 0x004fca0000000f00 */
[----:B------:R-:W-:-:S04]  /*b320*/  IMAD R9, R9, 0x8, R6 ;  /* 0x0000000809097824 */ /* 0x000fc800078e0206 */
[----:B------:R1:W2:Y:S01]  /*b330*/  SYNCS.PHASECHK.TRANS64.TRYWAIT P0, [R9+URZ], R10 ;  /* 0x0000000a090075a7 */ /* 0x0002a2000800017f */
[----:B------:R-:W3:Y:S04]  /*b340*/  LD.E R6, desc[UR46][R152.64+0x1c] ;  /* 0x00001c2e98067980 */ /* 0x000ee8000c101900 */
[----:B0-----:R1:W5:Y:S04]  /*b350*/  LD.E R5, desc[UR46][R152.64+0x1e8] ;  /* 0x0001e82e98057980 */ /* 0x001368000c101900 */
[----:B------:R1:W5:Y:S01]  /*b360*/  LD.E R8, desc[UR46][R152.64+0x1ec] ;  /* 0x0001ec2e98087980 */ /* 0x000362000c101900 */
[----:B------:R-:W-:Y:S01]  /*b370*/  BSSY B0, `(.L_x_2036) ;  /* 0x0000005000007945 */ /* 0x000fe20003800000 */
[----:B---3--:R-:W-:-:S04]  /*b380*/  LOP3.LUT R6, R6, 0x1, RZ, 0xfc, !PT ;  /* 0x0000000106067812 */ /* 0x008fc800078efcff */
[----:B------:R-:W-:-:S13]  /*b390*/  ISETP.NE.AND P1, PT, R6, 0x3, PT ;  /* 0x000000030600780c */ /* 0x000fda0003f25270 */
[----:B-12---:R-:W-:Y:S05]  /*b3a0*/  @!P1 BRA `(.L_x_2037) ;  /* 0x0000000000049947 */ /* 0x006fea0003800000 */
[----:B------:R-:W-:Y:S01]  /*b3b0*/  BPT.TRAP 0x1 ;  /* 0x000000040000795c */ /* 0x000fe20000300000 */
.L_x_2037:
[----:B------:R-:W-:Y:S05]  /*b3c0*/  BSYNC B0 ;  /* 0x0000000000007941 */ /* 0x000fea0003800000 */
.L_x_2036:
[----:B------:R-:W-:Y:S04]  /*b3d0*/  BSSY B0, `(.L_x_2038) ;  /* 0x0000008000007945 */ /* 0x000fe80003800000 */
[----:B------:R-:W-:Y:S05]  /*b3e0*/  @P0 BRA `(.L_x_2039) ;  /* 0x0000000000180947 */ /* 0x000fea0003800000 */
[----:B------:R-:W2:Y:S01]  /*b3f0*/  LD.E.64 R6, desc[UR46][R152.64+0x8] ;  /* 0x0000082e98067980 */ /* 0x000ea2000c101b00 */
[----:B-----5:R-:W-:Y:S02]  /*b400*/  SHF.L.U32 R8, R8, 0x1f, RZ ;  /* 0x0000001f08087819 */ /* 0x020fe400000006ff */
[----:B--2---:R-:W-:-:S05]  /*b410*/  MOV R6, R6 ;  /* 0x0000000600067202 */ /* 0x004fca0000000f00 */
[----:B------:R-:W-:-:S04]  /*b420*/  IMAD R5, R5, 0x8, R6 ;  /* 0x0000000805057824 */ /* 0x000fc800078e0206 */
[----:B------:R-:W0:Y:S02]  /*b430*/  SYNCS.PHASECHK.TRANS64.TRYWAIT P0, [R5+URZ], R8 ;  /* 0x00000008050075a7 */ /* 0x000e24000800017f */
[----:B0-----:R-:W-:Y:S05]  /*b440*/  @!P0 BRA `(.L_x_2040) ;  /* 0x0000029400208947 */ /* 0x001fea0003800000 */
.L_x_2039:
[----:B------:R-:W-:Y:S05]  /*b450*/  BSYNC B0 ;  /* 0x0000000000007941 */ /* 0x000fea0003800000 */
.L_x_2038:
[----:B------:R-:W2:Y:S04]  /*b460*/  LD.E R7, desc[UR46][R152.64+0x1e8] ;  /* 0x0001e82e98077980 */ /* 0x000ea8000c101900 */
[----:B------:R-:W2:Y:S01]  /*b470*/  LD.E.64 R10, desc[UR46][R152.64+0xa0] ;  /* 0x0000a02e980a7980 */ /* 0x000ea2000c101b00 */
[----:B------:R-:W-:Y:S05]  /*b480*/  WARPSYNC.ALL ;  /* 0x0000000000007948 */ /* 0x000fea0003800000 */
[----:B------:R-:W3:Y:S04]  /*b490*/  LD.E.64 R20, desc[UR46][R152.64+0x98] ;  /* 0x0000982e98147980 */ /* 0x000ee8000c101b00 */
[----:B0----5:R-:W4:Y:S04]  /*b4a0*/  LD.E.64 R8, desc[UR46][R152.64+0x98] ;  /* 0x0000982e98087980 */ /* 0x021f28000c101b00 */
[----:B------:R-:W4:Y:S04]  /*b4b0*/  LD.E.64 R12, desc[UR46][R152.64+0x98] ;  /* 0x0000982e980c7980 */ /* 0x000f28000c101b00 */
[----:B------:R-:W4:Y:S01]  /*b4c0*/  LD.E.64 R14, desc[UR46][R152.64+0x98] ;  /* 0x0000982e980e7980 */ /* 0x000f22000c101b00 */
[----:B--2---:R-:W-:-:S02]  /*b4d0*/  IMAD R6, R7, 0x200, R10 ;  /* 0x0000020007067824 */ /* 0x004fc400078e020a */
[----:B------:R-:W-:Y:S01]  /*b4e0*/  IMAD.MOV.U32 R7, RZ, RZ, R11 ;  /* 0x000000ffff077224 */ /* 0x000fe200078e000b */
[----:B------:R-:W2:Y:S02]  /*b4f0*/  LD.E R56, desc[UR46][R152.64+0x54] ;  /* 0x0000542e98387980 */ /* 0x000ea4000c101900 */
[C---:B------:R-:W-:Y:S02]  /*b500*/  R2UR UR6, R6.reuse ;  /* 0x00000000060672ca */ /* 0x040fe400000e0000 */
[----:B------:R-:W-:Y:S01]  /*b510*/  R2UR UR7, R7 ;  /* 0x00000000070772ca */ /* 0x000fe200000e0000 */
[----:B------:R0:W-:Y:S01]  /*b520*/  ST.E desc[UR46][R152.64+0x80], RZ ;  /* 0x000080ff98007985 */ /* 0x0001e2000c10192e */
[----:B------:R-:W-:Y:S01]  /*b530*/  WARPGROUP.ARRIVE ;  /* 0x00000000000079c5 */ /* 0x000fe20000000000 */
[----:B------:R-:W-:Y:S02]  /*b540*/  VIADD R10, R6, 0x2 ;  /* 0x00000002060a7836 */ /* 0x000fe40000000000 */
[----:B------:R-:W-:Y:S01]  /*b550*/  IMAD.MOV.U32 R5, RZ, RZ, 0x1 ;  /* 0x00000001ff057424 */ /* 0x000fe200078e00ff */
[----:B---3--:R-:W-:-:S02]  /*b560*/  R2UR UR4, R20 ;  /* 0x00000000140472ca */ /* 0x008fc400000e0000 */
[----:B------:R-:W-:-:S13]  /*b570*/  R2UR UR5, R21 ;  /* 0x00000000150572ca */ /* 0x000fda00000e0000 */
[----:B------:R-:W-:Y:S01]  /*b580*/  HGMMA.64x64x16.F32.BF16 R24, gdesc[UR4], RZ, !UPT, gsb0 ;  /* 0x00e00000041879f0 */ /* 0x000fe2000c0018ff */
[----:B----4-:R-:W-:Y:S01]  /*b590*/  VIADD R8, R8, 0x2 ;  /* 0x0000000208087836 */ /* 0x010fe20000000000 */
[----:B------:R-:W-:Y:S02]  /*b5a0*/  R2UR UR6, R10 ;  /* 0x000000000a0672ca */ /* 0x000fe400000e0000 */
[----:B------:R-:W-:Y:S02]  /*b5b0*/  R2UR UR7, R11 ;  /* 0x000000000b0772ca */ /* 0x000fe400000e0000 */
[----:B------:R-:W-:Y:S02]  /*b5c0*/  R2UR UR4, R8 ;  /* 0x00000000080472ca */ /* 0x000fe400000e0000 */
[----:B------:R-:W-:Y:S01]  /*b5d0*/  R2UR UR5, R9 ;  /* 0x00000000090572ca */ /* 0x000fe200000e0000 */
[----:B------:R-:W-:Y:S02]  /*b5e0*/  WARPGROUP.DEPBAR.LE gsb0, 0x0 ;  /* 0x00008000000079c5 */ /* 0x000fe40000010000 */
[----:B------:R0:W5:Y:S04]  /*b5f0*/  LD.E R20, desc[UR46][R152.64+0x1e8] ;  /* 0x0001e82e98147980 */ /* 0x000168000c101900 */
[----:B------:R0:W5:Y:S04]  /*b600*/  LD.E R21, desc[UR46][R152.64+0x1ec] ;  /* 0x0001ec2e98157980 */ /* 0x000168000c101900 */
[----:B------:R0:W-:Y:S01]  /*b610*/  ST.E desc[UR46][R152.64+0x80], R5 ;  /* 0x0000800598007985 */ /* 0x0001e2000c10192e */
[----:B------:R-:W-:-:S06]  /*b620*/  WARPGROUP.ARRIVE ;  /* 0x00000000000079c5 */ /* 0x000fcc0000000000 */
[----:B------:R-:W-:Y:S01]  /*b630*/  HGMMA.64x64x16.F32.BF16 R24, gdesc[UR4], R24, gsb0 ;  /* 0x00e00000041879f0 */ /* 0x000fe20008001818 */
[----:B------:R-:W-:Y:S02]  /*b640*/  VIADD R8, R12, 0x4 ;  /* 0x000000040c087836 */ /* 0x000fe40000000000 */
[----:B------:R-:W-:Y:S02]  /*b650*/  VIADD R10, R6, 0x4 ;  /* 0x00000004060a7836 */ /* 0x000fe40000000000 */
[----:B------:R-:W-:Y:S01]  /*b660*/  IMAD.MOV.U32 R9, RZ, RZ, R13 ;  /* 0x000000ffff097224 */ /* 0x000fe200078e000d */
[----:B------:R-:W-:Y:S02]  /*b670*/  R2UR UR7, R11 ;  /* 0x000000000b0772ca */ /* 0x000fe400000e0000 */
[----:B------:R-:W-:Y:S02]  /*b680*/  R2UR UR6, R10 ;  /* 0x000000000a0672ca */ /* 0x000fe400000e0000 */
[----:B------:R-:W-:-:S02]  /*b690*/  R2UR UR4, R8 ;  /* 0x00000000080472ca */ /* 0x000fc400000e0000 */
[----:B------:R-:W-:Y:S01]  /*b6a0*/  R2UR UR5, R9 ;  /* 0x00000000090572ca */ /* 0x000fe200000e0000 */
[----:B------:R-:W-:Y:S02]  /*b6b0*/  WARPGROUP.DEPBAR.LE gsb0, 0x0 ;  /* 0x00008000000079c5 */ /* 0x000fe40000010000 */
[----:B------:R0:W-:Y:S01]  /*b6c0*/  ST.E desc[UR46][R152.64+0x80], R5 ;  /* 0x0000800598007985 */ /* 0x0001e2000c10192e */
[----:B------:R-:W-:-:S09]  /*b6d0*/  WARPGROUP.ARRIVE ;  /* 0x00000000000079c5 */ /* 0x000fd20000000000 */
[----:B------:R-:W-:Y:S01]  /*b6e0*/  HGMMA.64x64x16.F32.BF16 R24, gdesc[UR4], R24, gsb0 ;  /* 0x00e00000041879f0 */ /* 0x000fe20008001818 */
[----:B------:R-:W-:Y:S02]  /*b6f0*/  VIADD R8, R6, 0x6 ;  /* 0x0000000606087836 */ /* 0x000fe40000000000 */
[----:B------:R-:W-:Y:S02]  /*b700*/  VIADD R6, R14, 0x6 ;  /* 0x000000060e067836 */ /* 0x000fe40000000000 */
[----:B------:R-:W-:Y:S02]  /*b710*/  IMAD.MOV.U32 R9, RZ, RZ, R11 ;  /* 0x000000ffff097224 */ /* 0x000fe400078e000b */
[----:B------:R-:W-:Y:S01]  /*b720*/  IMAD.MOV.U32 R7, RZ, RZ, R15 ;  /* 0x000000ffff077224 */ /* 0x000fe200078e000f */
[----:B------:R-:W-:Y:S02]  /*b730*/  R2UR UR6, R8 ;  /* 0x00000000080672ca */ /* 0x000fe400000e0000 */
[----:B------:R-:W-:-:S02]  /*b740*/  R2UR UR7, R9 ;  /* 0x00000000090772ca */ /* 0x000fc400000e0000 */
[----:B------:R-:W-:Y:S02]  /*b750*/  R2UR UR4, R6 ;  /* 0x00000000060472ca */ /* 0x000fe400000e0000 */
[----:B------:R-:W-:Y:S01]  /*b760*/  R2UR UR5, R7 ;  /* 0x00000000070572ca */ /* 0x000fe200000e0000 */
[----:B------:R-:W-:Y:S02]  /*b770*/  WARPGROUP.DEPBAR.LE gsb0, 0x0 ;  /* 0x00008000000079c5 */ /* 0x000fe40000010000 */
[----:B------:R0:W-:Y:S01]  /*b780*/  ST.E desc[UR46][R152.64+0x80], R5 ;  /* 0x0000800598007985 */ /* 0x0001e2000c10192e */
[----:B------:R-:W-:-:S09]  /*b790*/  WARPGROUP.ARRIVE ;  /* 0x00000000000079c5 */ /* 0x000fd20000000000 */
[----:B------:R-:W-:Y:S01]  /*b7a0*/  HGMMA.64x64x16.F32.BF16 R24, gdesc[UR4], R24, gsb0 ;  /* 0x00e00000041879f0 */ /* 0x000fe20008001818 */
[----:B--2---:R-:W-:-:S04]  /*b7b0*/  LOP3.LUT R56, R56, 0x1, RZ, 0xfc, !PT ;  /* 0x0000000138387812 */ /* 0x004fc800078efcff */
[----:B------:R-:W-:Y:S01]  /*b7c0*/  ISETP.NE.AND P0, PT, R56, 0x3, PT ;  /* 0x000000033800780c */ /* 0x000fe20003f05270 */
[----:B------:R-:W-:Y:S01]  /*b7d0*/  BSSY B0, `(.L_x_2041) ;  /* 0x0000005000007945 */ /* 0x000fe20003800000 */
[----:B------:R-:W-:Y:S02]  /*b7e0*/  WARPGROUP.DEPBAR.LE gsb0, 0x0 ;  /* 0x00008000000079c5 */ /* 0x000fe40000010000 */
[----:B------:R0:W-:Y:S09]  /*b7f0*/  ST.E desc[UR46][R152.64+0x80], R5 ;  /* 0x0000800598007985 */ /* 0x0001f2000c10192e */
[----:B------:R-:W-:Y:S05]  /*b800*/  @!P0 BRA `(.L_x_2042) ;  /* 0x0000000000048947 */ /* 0x000fea0003800000 */
[----:B------:R-:W-:Y:S01]  /*b810*/  BPT.TRAP 0x1 ;  /* 0x000000040000795c */ /* 0x000fe20000300000 */
.L_x_2042:
[----:B------:R-:W-:Y:S05]  /*b820*/  BSYNC B0 ;  /* 0x0000000000007941 */ /* 0x000fea0003800000 */
.L_x_2041:
[----:B------:R-:W2:Y:S01]  /*b830*/  LD.E.64 R6, desc[UR46][R152.64+0x40] ;  /* 0x0000402e98067980 */ /* 0x000ea2000c101b00 */
[----:B-----5:R-:W-:Y:S02]  /*b840*/  SHF.L.U32 R21, R21, 0x1f, RZ ;  /* 0x0000001f15157819 */ /* 0x020fe400000006ff */
[----:B--2---:R-:W-:-:S05]  /*b850*/  MOV R7, R6 ;  /* 0x0000000600077202 */ /* 0x004fca0000000f00 */
[----:B------:R-:W-:-:S04]  /*b860*/  IMAD R20, R20, 0x8, R7 ;  /* 0x0000000814147824 */ /* 0x000fc800078e0207 */
[----:B------:R1:W2:Y:S01]  /*b870*/  SYNCS.PHASECHK.TRANS64.TRYWAIT P0, [R20+URZ], R21 ;  /* 0x00000015140075a7 */ /* 0x0002a2000800017f */
[----:B------:R-:W3:Y:S04]  /*b880*/  LD.E R6, desc[UR46][R152.64+0x54] ;  /* 0x0000542e98067980 */ /* 0x000ee8000c101900 */
[----:B------:R1:W5:Y:S04]  /*b890*/  LD.E R8, desc[UR46][R152.64+0x1e8] ;  /* 0x0001e82e98087980 */ /* 0x000368000c101900 */
[----:B------:R1:W5:Y:S01]  /*b8a0*/  LD.E R9, desc[UR46][R152.64+0x1ec] ;  /* 0x0001ec2e98097980 */ /* 0x000362000c101900 */
[----:B------:R-:W-:Y:S01]  /*b8b0*/  BSSY B0, `(.L_x_2043) ;  /* 0x0000005000007945 */ /* 0x000fe20003800000 */
[----:B---3--:R-:W-:-:S04]  /*b8c0*/  LOP3.LUT R6, R6, 0x1, RZ, 0xfc, !PT ;  /* 0x0000000106067812 */ /* 0x008fc800078efcff */
[----:B------:R-:W-:-:S13]  /*b8d0*/  ISETP.NE.AND P1, PT, R6, 0x3, PT ;  /* 0x000000030600780c */ /* 0x000fda0003f25270 */
[----:B-12---:R-:W-:Y:S05]  /*b8e0*/  @!P1 BRA `(.L_x_2044) ;  /* 0x0000000000049947 */ /* 0x006fea0003800000 */
[----:B------:R-:W-:Y:S01]  /*b8f0*/  BPT.TRAP 0x1 ;  /* 0x000000040000795c */ /* 0x000fe20000300000 */
.L_x_2044:
[----:B------:R-:W-:Y:S05]  /*b900*/  BSYNC B0 ;  /* 0x0000000000007941 */ /* 0x000fea0003800000 */
.L_x_2043:
[----:B------:R-:W-:Y:S04]  /*b910*/  BSSY B0, `(.L_x_2045) ;  /* 0x0000008000007945 */ /* 0x000fe80003800000 */
[----:B------:R-:W-:Y:S05]  /*b920*/  @P0 BRA `(.L_x_2046) ;  /* 0x0000000000180947 */ /* 0x000fea0003800000 */
[----:B------:R-:W2:Y:S01]  /*b930*/  LD.E.64 R6, desc[UR46][R152.64+0x40] ;  /* 0x0000402e98067980 */ /* 0x000ea2000c101b00 */
[----:B-----5:R-:W-:Y:S02]  /*b940*/  SHF.L.U32 R9, R9, 0x1f, RZ ;  /* 0x0000001f09097819 */ /* 0x020fe400000006ff */
[----:B--2---:R-:W-:-:S05]  /*b950*/  MOV R7, R6 ;  /* 0x0000000600077202 */ /* 0x004fca0000000f00 */
[----:B------:R-:W-:-:S04]  /*b960*/  IMAD R8, R8, 0x8, R7 ;  /* 0x0000000808087824 */ /* 0x000fc800078e0207 */
[----:B------:R-:W1:Y:S02]  /*b970*/  SYNCS.PHASECHK.TRANS64.TRYWAIT P0, [R8+URZ], R9 ;  /* 0x00000009080075a7 */ /* 0x000e64000800017f */
[----:B-1----:R-:W-:Y:S05]  /*b980*/  @!P0 BRA `(.L_x_2047) ;  /* 0x0000028c00e48947 */ /* 0x002fea0003800000 */
.L_x_2046:
[----:B------:R-:W-:Y:S05]  /*b990*/  BSYNC B0 ;  /* 0x0000000000007941 */ /* 0x000fea0003800000 */
.L_x_2045:
[----:B------:R-:W2:Y:S04]  /*b9a0*/  LD.E R10, desc[UR46][R152.64+0x88] ;  /* 0x0000882e980a7980 */ /* 0x000ea8000c101900 */
[----:B------:R-:W3:Y:S04]  /*b9b0*/  LD.E R11, desc[UR46][R152.64+0x1e8] ;  /* 0x0001e82e980b7980 */ /* 0x000ee8000c101900 */
[----:B------:R-:W3:Y:S04]  /*b9c0*/  LD.E.64 R6, desc[UR46][R152.64+0xb8] ;  /* 0x0000b82e98067980 */ /* 0x000ee8000c101b00 */
[----:B-1---5:R-:W4:Y:S04]  /*b9d0*/  LD.E.64 R8, desc[UR46][R152.64+0xb0] ;  /* 0x0000b02e98087980 */ /* 0x022f28000c101b00 */
[----:B------:R-:W4:Y:S04]  /*b9e0*/  LD.E.64 R12, desc[UR46][R152.64+0xb0] ;  /* 0x0000b02e980c7980 */ /* 0x000f28000c101b00 */
[----:B------:R-:W4:Y:S04]  /*b9f0*/  LD.E.64 R14, desc[UR46][R152.64+0xb0] ;  /* 0x0000b02e980e7980 */ /* 0x000f28000c101b00 */
[----:B------:R-:W4:Y:S01]  /*ba00*/  LD.E.64 R20, desc[UR46][R152.64+0xb0] ;  /* 0x0000b02e98147980 */ /* 0x000f22000c101b00 */
[----:B------:R-:W-:Y:S05]  /*ba10*/  WARPSYNC.ALL ;  /* 0x0000000000007948 */ /* 0x000fea0003800000 */
[----:B------:R-:W4:Y:S01]  /*ba20*/  LD.E.64 R56, desc[UR46][R152.64+0xb0] ;  /* 0x0000b02e98387980 */ /* 0x000f22000c101b00 */
[----:B------:R-:W-:Y:S01]  /*ba30*/  WARPGROUP.ARRIVE ;  /* 0x00000000000079c5 */ /* 0x000fe20000000000 */
[----:B--2---:R-:W-:Y:S01]  /*ba40*/  ISETP.NE.U32.AND P0, PT, R10, RZ, PT ;  /* 0x000000ff0a00720c */ /* 0x004fe20003f05070 */
[----:B---3--:R-:W-:Y:S01]  /*ba50*/  IMAD R6, R11, 0x1000, R6 ;  /* 0x000010000b067824 */ /* 0x008fe200078e0206 */
[----:B------:R-:W-:-:S02]  /*ba60*/  R2UR UR7, R7 ;  /* 0x00000000070772ca */ /* 0x000fc400000e0000 */
[----:B----4-:R-:W-:Y:S02]  /*ba70*/  R2UR UR4, R8 ;  /* 0x00000000080472ca */ /* 0x010fe400000e0000 */
[----:B------:R-:W-:Y:S02]  /*ba80*/  R2UR UR6, R6 ;  /* 0x00000000060672ca */ /* 0x000fe400000e0000 */
[----:B------:R-:W-:-:S05]  /*ba90*/  R2UR UR5, R9 ;  /* 0x00000000090572ca */ /* 0x000fca00000e0000 */
[----:B------:R-:W-:-:S08]  /*baa0*/  VOTEU.ANY UP0, P0 ;  /* 0x00000000003f7886 */ /* 0x000fd00000000100 */
[----:B------:R-:W-:Y:S01]  /*bab0*/  HGMMA.64x64x16.F32.BF16 R24, gdesc[UR4], R24, UP0, gsb0 ;  /* 0x00e00000041879f0 */ /* 0x000fe2000b801818 */
        /* <DEDUP_REMOVED lines=9> */
[----:B------:R-:W2:Y:S04]  /*bb50*/  LD.E.64 R60, desc[UR46][R152.64+0xb0] ;  /* 0x0000b02e983c7980 */ /* 0x000ea8000c101b00 */
[----:B------:R-:W-:Y:S01]  /*bb60*/  ST.E desc[UR46][R152.64+0x88], R5 ;  /* 0x0000880598007985 */ /* 0x000fe2000c10192e */
[----:B------:R-:W-:-:S06]  /*bb70*/  WARPGROUP.ARRIVE ;  /* 0x00000000000079c5 */ /* 0x000fcc0000000000 */
        /* <DEDUP_REMOVED lines=10> */
[----:B------:R-:W3:Y:S04]  /*bc20*/  LD.E.64 R12, desc[UR46][R152.64+0xb0] ;  /* 0x0000b02e980c7980 */ /* 0x000ee8000c101b00 */
        /* <DEDUP_REMOVED lines=12> */
[----:B------:R-:W4:Y:S04]  /*bcf0*/  LD.E.64 R14, desc[UR46][R152.64+0xb0] ;  /* 0x0000b02e980e7980 */ /* 0x000f28000c101b00 */
        /* <DEDUP_REMOVED lines=17> */
[----:B------:R-:W-:-:S03]  /*be10*/  IMAD.MOV.U32 R11, RZ, RZ, R7 ;  /* 0x000000ffff0b7224 */ /* 0x000fc600078e0007 */
[----:B------:R-:W-:Y:S02]  /*be20*/  R2UR UR6, R10 ;  /* 0x000000000a0672ca */ /* 0x000fe400000e0000 */
[----:B------:R-:W-:Y:S01]  /*be30*/  R2UR UR7, R11 ;  /* 0x000000000b0772ca */ /* 0x000fe200000e0000 */
[----:B--2---:R-:W-:Y:S02]  /*be40*/  VIADD R8, R60, 0x202 ;  /* 0x000002023c087836 */ /* 0x004fe40000000000 */
[----:B------:R-:W-:-:S03]  /*be50*/  IMAD.MOV.U32 R9, RZ, RZ, R61 ;  /* 0x000000ffff097224 */ /* 0x000fc600078e003d */
        /* <DEDUP_REMOVED lines=8> */
[----:B------:R-:W-:-:S03]  /*bee0*/  IMAD.MOV.U32 R11, RZ, RZ, R7 ;  /* 0x000000ffff0b7224 */ /* 0x000fc600078e0007 */
[----:B------:R-:W-:Y:S02]  /*bef0*/  R2UR UR6, R10 ;  /* 0x000000000a0672ca */ /* 0x000fe400000e0000 */
[----:B------:R-:W-:Y:S01]  /*bf00*/  R2UR UR7, R11 ;  /* 0x000000000b0772ca */ /* 0x000fe200000e0000 */
[----:B---3--:R-:W-:Y:S02]  /*bf10*/  VIADD R8, R12, 0x204 ;  /* 0x000002040c087836 */ /* 0x008fe40000000000 */
[----:B------:R-:W-:-:S03]  /*bf20*/  IMAD.MOV.U32 R9, RZ, RZ, R13 ;  /* 0x000000ffff097224 */ /* 0x000fc600078e000d */
        /* <DEDUP_REMOVED lines=8> */
[----:B------:R-:W-:-:S03]  /*bfb0*/  IMAD.MOV.U32 R11, RZ, RZ, R7 ;  /* 0x000000ffff0b7224 */ /* 0x000fc600078e0007 */
[----:B------:R-:W-:Y:S02]  /*bfc0*/  R2UR UR6, R10 ;  /* 0x000000000a0672ca */ /* 0x000fe400000e0000 */
[----:B------:R-:W-:Y:S01]  /*bfd0*/  R2UR UR7, R11 ;  /* 0x000000000b0772ca */ /* 0x000fe200000e0000 */
[----:B----4-:R-:W-:Y:S02]  /*bfe0*/  VIADD R8, R14, 0x206 ;  /* 0x000002060e087836 */ /* 0x010fe40000000000 */
[----:B------:R-:W-:-:S03]  /*bff0*/  IMAD.MOV.U32 R9, RZ, RZ, R15 ;  /* 0x000000ffff097224 */ /* 0x000fc600078e000f */
        /* <DEDUP_REMOVED lines=11> */
[----:B------:R-:W-:Y:S02]  /*c0b0*/  VIADD R8, R20, 0x400 ;  /* 0x0000040014087836 */ /* 0x000fe40000000000 */
        /* <DEDUP_REMOVED lines=94> */
[----:B------:R-:W1:Y:S01]  /*c6a0*/  S2R R59, SR_TID.X ;  /* 0x00000000003b7919 */ /* 0x000e620000002100 */
[----:B------:R-:W-:Y:S02]  /*c6b0*/  WARPGROUP.DEPBAR.LE gsb0, 0x0 ;  /* 0x00008000000079c5 */ /* 0x000fe40000010000 */
[----:B------:R-:W4:Y:S04]  /*c6c0*/  LD.E.64 R66, desc[UR46][R152.64+0xb0] ;  /* 0x0000b02e98427980 */ /* 0x000f28000c101b00 */
[----:B------:R-:W-:Y:S01]  /*c6d0*/  ST.E desc[UR46][R152.64+0x88], R5 ;  /* 0x0000880598007985 */ /* 0x000fe2000c10192e */
[----:B------:R-:W-:-:S06]  /*c6e0*/  WARPGROUP.ARRIVE ;  /* 0x00000000000079c5 */ /* 0x000fcc0000000000 */
[----:B------:R-:W-:Y:S01]  /*c6f0*/  HGMMA.64x64x16.F32.BF16 R24, gdesc[UR4], R24, gsb0 ;  /* 0x00e00000041879f0 */ /* 0x000fe20008001818 */
[----:B-1----:R-:W-:-:S05]  /*c700*/  SHF.R.U32.HI R59, RZ, 0x7, R59 ;  /* 0x00000007ff3b7819 */ /* 0x002fca000001163b */
[----:B------:R-:W1:Y:S01]  /*c710*/  SHFL.IDX PT, R8, R59, RZ, 0x1f ;  /* 0x00001fff3b087589 */ /* 0x000e6200000e0000 */
[----:B------:R-:W-:Y:S02]  /*c720*/  VIADD R14, R6, 0x800 ;  /* 0x00000800060e7836 */ /* 0x000fe40000000000 */
[----:B------:R-:W-:Y:S01]  /*c730*/  IMAD.MOV.U32 R11, RZ, RZ, R7 ;  /* 0x000000ffff0b7224 */ /* 0x000fe200078e0007 */
[----:B------:R-:W-:Y:S02]  /*c740*/  UMOV UR4, 0x1 ;  /* 0x0000000100047882 */ /* 0x000fe40000000000 */
[----:B------:R-:W-:Y:S02]  /*c750*/  UISETP.NE.U32.AND UP0, UPT, UR4, URZ, UPT ;  /* 0x0000003f0400728c */ /* 0x000fe4000bf05070 */
[----:B------:R-:W-:Y:S02]  /*c760*/  R2UR UR11, R11 ;  /* 0x000000000b0b72ca */ /* 0x000fe400000e0000 */
[----:B-1----:R-:W-:-:S04]  /*c770*/  ISETP.GT.AND P1, PT, R8, 0x7f, PT ;  /* 0x0000007f0800780c */ /* 0x002fc80003f24270 */
[----:B------:R-:W-:Y:S01]  /*c780*/  SEL R15, RZ, 0x2, !P1 ;  /* 0x00000002ff0f7807 */ /* 0x000fe20004800000 */
[----:B------:R-:W-:-:S03]  /*c790*/  IMAD.MOV.U32 R9, RZ, RZ, R13 ;  /* 0x000000ffff097224 */ /* 0x000fc600078e000d */
[----:B------:R-:W-:Y:S01]  /*c7a0*/  IADD3 R8, R12, 0x800, R15 ;  /* 0x000008000c087810 */ /* 0x000fe20007ffe00f */
[----:B------:R-:W-:Y:S01]  /*c7b0*/  IMAD.IADD R10, R15, 0x1, R14 ;  /* 0x000000010f0a7824 */ /* 0x000fe200078e020e */
[----:B------:R-:W-:Y:S02]  /*c7c0*/  R2UR UR9, R9 ;  /* 0x00000000090972ca */ /* 0x000fe400000e0000 */
[----:B------:R-:W-:Y:S02]  /*c7d0*/  R2UR UR8, R8 ;  /* 0x00000000080872ca */ /* 0x000fe400000e0000 */
[----:B------:R-:W-:Y:S01]  /*c7e0*/  R2UR UR10, R10 ;  /* 0x000000000a0a72ca */ /* 0x000fe200000e0000 */
[----:B------:R-:W-:Y:S02]  /*c7f0*/  WARPGROUP.DEPBAR.LE gsb0, 0x0 ;  /* 0x00008000000079c5 */ /* 0x000fe40000010000 */
[----:B------:R-:W4:Y:S04]  /*c800*/  LD.E.64 R12, desc[UR46][R152.64+0xb0] ;  /* 0x0000b02e980c7980 */ /* 0x000f28000c101b00 */
[----:B------:R-:W-:Y:S01]  /*c810*/  ST.E desc[UR46][R152.64+0x88], R5 ;  /* 0x0000880598007985 */ /* 0x000fe2000c10192e */
[----:B------:R-:W-:-:S06]  /*c820*/  WARPGROUP.ARRIVE ;  /* 0x00000000000079c5 */ /* 0x000fcc0000000000 */
[----:B------:R-:W-:Y:S01]  /*c830*/  HGMMA.64x64x16.F32.BF16 R24, gdesc[UR8], R24, UP0, gsb0 ;  /* 0x00e00000081879f0 */ /* 0x000fe2000b801818 */
[----:B------:R-:W-:-:S05]  /*c840*/  IMAD.MOV.U32 R57, RZ, RZ, 0x4 ;  /* 0x00000004ff397424 */ /* 0x000fca00078e00ff */
[----:B------:R-:W-:Y:S01]  /*c850*/  SEL R21, R57, 0x2, P1 ;  /* 0x0000000239157807 */ /* 0x000fe20000800000 */
[----:B------:R-:W-:-:S04]  /*c860*/  IMAD.MOV.U32 R11, RZ, RZ, R7 ;  /* 0x000000ffff0b7224 */ /* 0x000fc800078e0007 */
[----:B------:R-:W-:Y:S01]  /*c870*/  IMAD.IADD R10, R14, 0x1, R21 ;  /* 0x000000010e0a7824 */ /* 0x000fe200078e0215 */
[----:B------:R-:W-:-:S04]  /*c880*/  R2UR UR7, R11 ;  /* 0x000000000b0772ca */ /* 0x000fc800000e0000 */
[----:B------:R-:W-:Y:S01]  /*c890*/  R2UR UR6, R10 ;  /* 0x000000000a0672ca */ /* 0x000fe200000e0000 */
[----:B--2---:R-:W-:Y:S01]  /*c8a0*/  IMAD.MOV.U32 R9, RZ, RZ, R63 ;  /* 0x000000ffff097224 */ /* 0x004fe200078e003f */
[----:B------:R-:W-:-:S04]  /*c8b0*/  IADD3 R8, R21, 0x800, R62 ;  /* 0x0000080015087810 */ /* 0x000fc80007ffe03e */
[----:B------:R-:W-:Y:S02]  /*c8c0*/  R2UR UR4, R8 ;  /* 0x00000000080472ca */ /* 0x000fe400000e0000 */
[----:B------:R-:W-:Y:S01]  /*c8d0*/  R2UR UR5, R9 ;  /* 0x00000000090572ca */ /* 0x000fe200000e0000 */
[----:B------:R-:W-:Y:S02]  /*c8e0*/  WARPGROUP.DEPBAR.LE gsb0, 0x0 ;  /* 0x00008000000079c5 */ /* 0x000fe40000010000 */
[----:B------:R-:W2:Y:S04]  /*c8f0*/  LD.E.64 R60, desc[UR46][R152.64+0xb0] ;  /* 0x0000b02e983c7980 */ /* 0x000ea8000c101b00 */
[----:B------:R-:W-:Y:S01]  /*c900*/  ST.E desc[UR46][R152.64+0x88], R5 ;  /* 0x0000880598007985 */ /* 0x000fe2000c10192e */
[----:B------:R-:W-:-:S06]  /*c910*/  WARPGROUP.ARRIVE ;  /* 0x00000000000079c5 */ /* 0x000fcc0000000000 */
[----:B------:R-:W-:Y:S01]  /*c920*/  HGMMA.64x64x16.F32.BF16 R24, gdesc[UR4], R24, gsb0 ;  /* 0x00e00000041879f0 */ /* 0x000fe20008001818 */
[----:B------:R-:W-:Y:S01]  /*c930*/  SEL R57, R57, 0x6, !P1 ;  /* 0x0000000639397807 */ /* 0x000fe20004800000 */
[----:B------:R-:W-:-:S04]  /*c940*/  IMAD.MOV.U32 R11, RZ, RZ, R7 ;  /* 0x000000ffff0b7224 */ /* 0x000fc800078e0007 */
[----:B------:R-:W-:Y:S01]  /*c950*/  IMAD.IADD R10, R14, 0x1, R57 ;  /* 0x000000010e0a7824 */ /* 0x000fe200078e0239 */
[----:B------:R-:W-:-:S04]  /*c960*/  R2UR UR7, R11 ;  /* 0x000000000b0772ca */ /* 0x000fc800000e0000 */
[----:B------:R-:W-:Y:S01]  /*c970*/  R2UR UR6, R10 ;  /* 0x000000000a0672ca */ /* 0x000fe200000e0000 */
[----:B---3--:R-:W-:Y:S01]  /*c980*/  IMAD.MOV.U32 R9, RZ, RZ, R65 ;  /* 0x000000ffff097224 */ /* 0x008fe200078e0041 */
[----:B------:R-:W-:-:S04]  /*c990*/  IADD3 R8, R57, 0x800, R64 ;  /* 0x0000080039087810 */ /* 0x000fc80007ffe040 */
[----:B------:R-:W-:Y:S02]  /*c9a0*/  R2UR UR4, R8 ;  /* 0x00000000080472ca */ /* 0x000fe400000e0000 */
[----:B------:R-:W-:Y:S01]  /*c9b0*/  R2UR UR5, R9 ;  /* 0x00000000090572ca */ /* 0x000fe200000e0000 */
[----:B------:R-:W-:Y:S02]  /*c9c0*/  WARPGROUP.DEPBAR.LE gsb0, 0x0 ;  /* 0x00008000000079c5 */ /* 0x000fe40000010000 */
[----:B------:R-:W3:Y:S04]  /*c9d0*/  LD.E.64 R62, desc[UR46][R152.64+0xb0] ;  /* 0x0000b02e983e7980 */ /* 0x000ee8000c101b00 */
[----:B------:R-:W-:Y:S01]  /*c9e0*/  ST.E desc[UR46][R152.64+0x88], R5 ;  /* 0x0000880598007985 */ /* 0x000fe2000c10192e */
[----:B------:R-:W-:-:S06]  /*c9f0*/  WARPGROUP.ARRIVE ;  /* 0x00000000000079c5 */ /* 0x000fcc0000000000 */
[----:B------:R-:W-:Y:S01]  /*ca00*/  HGMMA.64x64x16.F32.BF16 R24, gdesc[UR4], R24, gsb0 ;  /* 0x00e00000041879f0 */ /* 0x000fe20008001818 */
[----:B------:R-:W-:Y:S02]  /*ca10*/  IMAD.MOV.U32 R8, RZ, RZ, 0x28 ;  /* 0x00000028ff087424 */ /* 0x000fe400078e00ff */
[----:B------:R-:W-:-:S03]  /*ca20*/  IMAD.MOV.U32 R9, RZ, RZ, 0xa00 ;  /* 0x00000a00ff097424 */ /* 0x000fc600078e00ff */
[----:B------:R-:W-:Y:S02]  /*ca30*/  SEL R8, R8, 0x26, P1 ;  /* 0x0000002608087807 */ /* 0x000fe40000800000 */
[----:B------:R-:W-:-:S05]  /*ca40*/  SEL R9, R9, 0x980, P1 ;  /* 0x0000098009097807 */ /* 0x000fca0000800000 */
[----:B------:R-:W-:-:S05]  /*ca50*/  IMAD.IADD R8, R8, 0x1, R9 ;  /* 0x0000000108087824 */ /* 0x000fca00078e0209 */
[----:B------:R-:W-:Y:S01]  /*ca60*/  LOP3.LUT R11, R8, 0xa06, RZ, 0xc0, !PT ;  /* 0x00000a06080b7812 */ /* 0x000fe200078ec0ff */
[----:B----4-:R-:W-:-:S04]  /*ca70*/  IMAD.MOV.U32 R9, RZ, RZ, R67 ;  /* 0x000000ffff097224 */ /* 0x010fc800078e0043 */
[----:B------:R-:W-:Y:S02]  /*ca80*/  IMAD.IADD R8, R11, 0x1, R66 ;  /* 0x000000010b087824 */ /* 0x000fe400078e0242 */
[----:B------:R-:W-:Y:S02]  /*ca90*/  IMAD.IADD R10, R6, 0x1, R11 ;  /* 0x00000001060a7824 */ /* 0x000fe400078e020b */
[----:B------:R-:W-:Y:S01]  /*caa0*/  IMAD.MOV.U32 R11, RZ, RZ, R7 ;  /* 0x000000ffff0b7224 */ /* 0x000fe200078e0007 */
[----:B------:R-:W-:Y:S02]  /*cab0*/  R2UR UR4, R8 ;  /* 0x00000000080472ca */ /* 0x000fe400000e0000 */
[----:B------:R-:W-:Y:S02]  /*cac0*/  R2UR UR6, R10 ;  /* 0x000000000a0672ca */ /* 0x000fe400000e0000 */
[----:B------:R-:W-:Y:S02]  /*cad0*/  R2UR UR7, R11 ;  /* 0x000000000b0772ca */ /* 0x000fe400000e0000 */
[----:B------:R-:W-:Y:S01]  /*cae0*/  R2UR UR5, R9 ;  /* 0x00000000090572ca */ /* 0x000fe200000e0000 */
[----:B------:R-:W-:-:S02]  /*caf0*/  WARPGROUP.DEPBAR.LE gsb0, 0x0 ;  /* 0x00008000000079c5 */ /* 0x000fc40000010000 */
[----:B------:R-:W4:Y:S04]  /*cb00*/  LD.E.64 R64, desc[UR46][R152.64+0xb0] ;  /* 0x0000b02e98407980 */ /* 0x000f28000c101b00 */
[----:B------:R-:W-:Y:S01]  /*cb10*/  ST.E desc[UR46][R152.64+0x88], R5 ;  /* 0x0000880598007985 */ /* 0x000fe2000c10192e */
[----:B------:R-:W-:-:S06]  /*cb20*/  WARPGROUP.ARRIVE ;  /* 0x00000000000079c5 */ /* 0x000fcc0000000000 */
[----:B------:R-:W-:Y:S01]  /*cb30*/  HGMMA.64x64x16.F32.BF16 R24, gdesc[UR4], R24, gsb0 ;  /* 0x00e00000041879f0 */ /* 0x000fe20008001818 */
[----:B------:R-:W-:Y:S02]  /*cb40*/  VIADD R14, R6, 0xa00 ;  /* 0x00000a00060e7836 */ /* 0x000fe40000000000 */
[----:B------:R-:W-:Y:S02]  /*cb50*/  IMAD.MOV.U32 R11, RZ, RZ, R7 ;  /* 0x000000ffff0b7224 */ /* 0x000fe400078e0007 */
[----:B------:R-:W-:-:S03]  /*cb60*/  IMAD.IADD R10, R15, 0x1, R14 ;  /* 0x000000010f0a7824 */ /* 0x000fc600078e020e */
[----:B------:R-:W-:Y:S02]  /*cb70*/  R2UR UR7, R11 ;  /* 0x000000000b0772ca */ /* 0x000fe400000e0000 */
[----:B------:R-:W-:Y:S01]  /*cb80*/  R2UR UR6, R10 ;  /* 0x000000000a0672ca */ /* 0x000fe200000e0000 */
[----:B------:R-:W-:Y:S01]  /*cb90*/  IMAD.MOV.U32 R9, RZ, RZ, R13 ;  /* 0x000000ffff097224 */ /* 0x000fe200078e000d */
[----:B------:R-:W-:-:S04]  /*cba0*/  IADD3 R8, R15, 0xa00, R12 ;  /* 0x00000a000f087810 */ /* 0x000fc80007ffe00c */
[----:B------:R-:W-:Y:S02]  /*cbb0*/  R2UR UR4, R8 ;  /* 0x00000000080472ca */ /* 0x000fe400000e0000 */
[----:B------:R-:W-:Y:S01]  /*cbc0*/  R2UR UR5, R9 ;  /* 0x00000000090572ca */ /* 0x000fe200000e0000 */
[----:B------:R-:W-:Y:S02]  /*cbd0*/  WARPGROUP.DEPBAR.LE gsb0, 0x0 ;  /* 0x00008000000079c5 */ /* 0x000fe40000010000 */
[----:B------:R-:W4:Y:S04]  /*cbe0*/  LD.E.64 R66, desc[UR46][R152.64+0xb0] ;  /* 0x0000b02e98427980 */ /* 0x000f28000c101b00 */
[----:B------:R-:W-:Y:S01]  /*cbf0*/  ST.E desc[UR46][R152.64+0x88], R5 ;  /* 0x0000880598007985 */ /* 0x000fe2000c10192e */
[----:B------:R-:W-:-:S06]  /*cc00*/  WARPGROUP.ARRIVE ;  /* 0x00000000000079c5 */ /* 0x000fcc0000000000 */
[----:B------:R-:W-:Y:S01]  /*cc10*/  HGMMA.64x64x16.F32.BF16 R24, gdesc[UR4], R24, gsb0 ;  /* 0x00e00000041879f0 */ /* 0x000fe20008001818 */
[----:B------:R-:W-:Y:S02]  /*cc20*/  IMAD.IADD R10, R21, 0x1, R14 ;  /* 0x00000001150a7824 */ /* 0x000fe400078e020e */
[----:B------:R-:W-:-:S03]  /*cc30*/  IMAD.MOV.U32 R11, RZ, RZ, R7 ;  /* 0x000000ffff0b7224 */ /* 0x000fc600078e0007 */
[----:B------:R-:W-:Y:S02]  /*cc40*/  R2UR UR6, R10 ;  /* 0x000000000a0672ca */ /* 0x000fe400000e0000 */
        /* <DEDUP_REMOVED lines=10> */
[----:B------:R-:W-:Y:S02]  /*ccf0*/  IMAD.IADD R10, R57, 0x1, R14 ;  /* 0x00000001390a7824 */ /* 0x000fe400078e020e */
[----:B------:R-:W-:-:S03]  /*cd00*/  IMAD.MOV.U32 R11, RZ, RZ, R7 ;  /* 0x000000ffff0b7224 */ /* 0x000fc600078e0007 */
[----:B------:R-:W-:Y:S02]  /*cd10*/  R2UR UR6, R10 ;  /* 0x000000000a0672ca */ /* 0x000fe400000e0000 */
        /* <DEDUP_REMOVED lines=64> */
[----:B------:R-:W1:Y:S01]  /*d120*/  S2R R59, SR_TID.X ;  /* 0x00000000003b7919 */ /* 0x000e620000002100 */
        /* <DEDUP_REMOVED lines=9> */
[----:B------:R-:W-:Y:S01]  /*d1c0*/  IMAD.IADD R8, R8, 0x1, R9 ;  /* 0x0000000108087824 */ /* 0x000fe200078e0209 */
[----:B-1----:R-:W-:-:S04]  /*d1d0*/  LOP3.LUT R20, R59, 0x7f, RZ, 0xc0, !PT ;  /* 0x0000007f3b147812 */ /* 0x002fc800078ec0ff */
[----:B------:R-:W-:Y:S02]  /*d1e0*/  LOP3.LUT R11, R8, 0xe06, RZ, 0xc0, !PT ;  /* 0x00000e06080b7812 */ /* 0x000fe400078ec0ff */
[----:B------:R-:W-:Y:S01]  /*d1f0*/  ISETP.NE.AND P0, PT, R20, RZ, PT ;  /* 0x000000ff1400720c */ /* 0x000fe20003f05270 */
[----:B----4-:R-:W-:Y:S02]  /*d200*/  IMAD.MOV.U32 R9, RZ, RZ, R63 ;  /* 0x000000ffff097224 */ /* 0x010fe400078e003f */
[----:B------:R-:W-:Y:S02]  /*d210*/  IMAD.IADD R8, R11, 0x1, R62 ;  /* 0x000000010b087824 */ /* 0x000fe400078e023e */
[----:B------:R-:W-:Y:S02]  /*d220*/  IMAD.IADD R10, R6, 0x1, R11 ;  /* 0x00000001060a7824 */ /* 0x000fe400078e020b */
[----:B------:R-:W-:Y:S01]  /*d230*/  IMAD.MOV.U32 R11, RZ, RZ, R7 ;  /* 0x000000ffff0b7224 */ /* 0x000fe200078e0007 */
[----:B------:R-:W-:-:S02]  /*d240*/  R2UR UR4, R8 ;  /* 0x00000000080472ca */ /* 0x000fc400000e0000 */
[----:B------:R-:W-:Y:S02]  /*d250*/  R2UR UR6, R10 ;  /* 0x000000000a0672ca */ /* 0x000fe400000e0000 */
[----:B------:R-:W-:Y:S02]  /*d260*/  R2UR UR7, R11 ;  /* 0x000000000b0772ca */ /* 0x000fe400000e0000 */
[----:B------:R-:W-:Y:S01]  /*d270*/  R2UR UR5, R9 ;  /* 0x00000000090572ca */ /* 0x000fe200000e0000 */
[----:B------:R-:W-:Y:S02]  /*d280*/  WARPGROUP.DEPBAR.LE gsb0, 0x0 ;  /* 0x00008000000079c5 */ /* 0x000fe40000010000 */
[----:B------:R-:W4:Y:S04]  /*d290*/  LD.E.64 R60, desc[UR46][R152.64+0xb0] ;  /* 0x0000b02e983c7980 */ /* 0x000f28000c101b00 */
[----:B------:R-:W4:Y:S04]  /*d2a0*/  @!P0 LD.E.64 R12, desc[UR46][R152.64+0x30] ;  /* 0x0000302e980c8980 */ /* 0x000f28000c101b00 */
[----:B------:R-:W4:Y:S04]  /*d2b0*/  @!P0 LD.E R20, desc[UR46][R152.64+0x1e8] ;  /* 0x0001e82e98148980 */ /* 0x000f28000c101900 */
[----:B------:R-:W-:Y:S01]  /*d2c0*/  ST.E desc[UR46][R152.64+0x88], R5 ;  /* 0x0000880598007985 */ /* 0x000fe2000c10192e */
[----:B------:R-:W-:-:S06]  /*d2d0*/  WARPGROUP.ARRIVE ;  /* 0x00000000000079c5 */ /* 0x000fcc0000000000 */
[----:B------:R-:W-:Y:S01]  /*d2e0*/  HGMMA.64x64x16.F32.BF16 R24, gdesc[UR4], R24, gsb0 ;  /* 0x00e00000041879f0 */ /* 0x000fe20008001818 */
[----:B------:R-:W-:Y:S02]  /*d2f0*/  VIADD R14, R6, 0xe00 ;  /* 0x00000e00060e7836 */ /* 0x000fe40000000000 */
[----:B------:R-:W-:Y:S02]  /*d300*/  IMAD.MOV.U32 R11, RZ, RZ, R7 ;  /* 0x000000ffff0b7224 */ /* 0x000fe400078e0007 */
[----:B------:R-:W-:-:S03]  /*d310*/  IMAD.IADD R10, R15, 0x1, R14 ;  /* 0x000000010f0a7824 */ /* 0x000fc600078e020e */
[----:B------:R-:W-:Y:S01]  /*d320*/  R2UR UR7, R11 ;  /* 0x000000000b0772ca */ /* 0x000fe200000e0000 */
[----:B------:R-:W-:Y:S01]  /*d330*/  IMAD.MOV.U32 R9, RZ, RZ, R65 ;  /* 0x000000ffff097224 */ /* 0x000fe200078e0041 */
[----:B------:R-:W-:Y:S02]  /*d340*/  IADD3 R8, R15, 0xe00, R64 ;  /* 0x00000e000f087810 */ /* 0x000fe40007ffe040 */
[----:B------:R-:W-:Y:S02]  /*d350*/  R2UR UR6, R10 ;  /* 0x000000000a0672ca */ /* 0x000fe400000e0000 */
[----:B------:R-:W-:Y:S02]  /*d360*/  R2UR UR4, R8 ;  /* 0x00000000080472ca */ /* 0x000fe400000e0000 */
[----:B------:R-:W-:Y:S01]  /*d370*/  R2UR UR5, R9 ;  /* 0x00000000090572ca */ /* 0x000fe200000e0000 */
[----:B------:R-:W-:Y:S02]  /*d380*/  WARPGROUP.DEPBAR.LE gsb0, 0x0 ;  /* 0x00008000000079c5 */ /* 0x000fe40000010000 */
[----:B------:R-:W-:Y:S01]  /*d390*/  ST.E desc[UR46][R152.64+0x88], R5 ;  /* 0x0000880598007985 */ /* 0x000fe2000c10192e */
[----:B------:R-:W-:-:S09]  /*d3a0*/  WARPGROUP.ARRIVE ;  /* 0x00000000000079c5 */ /* 0x000fd20000000000 */
        /* <DEDUP_REMOVED lines=22> */
[----:B------:R-:W-:Y:S01]  /*d510*/  ST.E desc[UR46][R152.64+0x88], R5 ;  /* 0x0000880598007985 */ /* 0x000fe2000c10192e */
[----:B------:R-:W-:-:S09]  /*d520*/  WARPGROUP.ARRIVE ;  /* 0x00000000000079c5 */ /* 0x000fd20000000000 */
[----:B------:R-:W-:Y:S01]  /*d530*/  HGMMA.64x64x16.F32.BF16 R24, gdesc[UR4], R24, gsb0 ;  /* 0x00e00000041879f0 */ /* 0x000fe20008001818 */
[----:B------:R-:W-:Y:S02]  /*d540*/  IMAD.MOV.U32 R8, RZ, RZ, 0x40 ;  /* 0x00000040ff087424 */ /* 0x000fe400078e00ff */
[----:B------:R-:W-:-:S03]  /*d550*/  IMAD.MOV.U32 R9, RZ, RZ, 0x1000 ;  /* 0x00001000ff097424 */ /* 0x000fc600078e00ff */
[----:B------:R-:W-:Y:S02]  /*d560*/  SEL R8, R8, 0x3e, P1 ;  /* 0x0000003e08087807 */ /* 0x000fe40000800000 */
[----:B------:R-:W-:-:S05]  /*d570*/  SEL R9, R9, 0xf80, P1 ;  /* 0x00000f8009097807 */ /* 0x000fca0000800000 */
[----:B------:R-:W-:-:S05]  /*d580*/  IMAD.IADD R8, R8, 0x1, R9 ;  /* 0x0000000108087824 */ /* 0x000fca00078e0209 */
[----:B------:R-:W-:-:S05]  /*d590*/  LOP3.LUT R9, R8, 0x1e06, RZ, 0xc0, !PT ;  /* 0x00001e0608097812 */ /* 0x000fca00078ec0ff */
[----:B------:R-:W-:Y:S02]  /*d5a0*/  IMAD.IADD R8, R6, 0x1, R9 ;  /* 0x0000000106087824 */ /* 0x000fe400078e0209 */
[----:B----4-:R-:W-:Y:S02]  /*d5b0*/  IMAD.IADD R6, R9, 0x1, R60 ;  /* 0x0000000109067824 */ /* 0x010fe400078e023c */
[----:B------:R-:W-:Y:S02]  /*d5c0*/  IMAD.MOV.U32 R9, RZ, RZ, R7 ;  /* 0x000000ffff097224 */ /* 0x000fe400078e0007 */
[----:B------:R-:W-:Y:S01]  /*d5d0*/  IMAD.MOV.U32 R7, RZ, RZ, R61 ;  /* 0x000000ffff077224 */ /* 0x000fe200078e003d */
[----:B------:R-:W-:Y:S02]  /*d5e0*/  R2UR UR6, R8 ;  /* 0x00000000080672ca */ /* 0x000fe400000e0000 */
[----:B------:R-:W-:Y:S02]  /*d5f0*/  R2UR UR7, R9 ;  /* 0x00000000090772ca */ /* 0x000fe400000e0000 */
[----:B------:R-:W-:-:S02]  /*d600*/  R2UR UR4, R6 ;  /* 0x00000000060472ca */ /* 0x000fc400000e0000 */
[----:B------:R-:W-:Y:S01]  /*d610*/  R2UR UR5, R7 ;  /* 0x00000000070572ca */ /* 0x000fe200000e0000 */
[----:B------:R-:W-:Y:S02]  /*d620*/  WARPGROUP.DEPBAR.LE gsb0, 0x0 ;  /* 0x00008000000079c5 */ /* 0x000fe40000010000 */
[----:B------:R-:W-:Y:S01]  /*d630*/  ST.E desc[UR46][R152.64+0x88], R5 ;  /* 0x0000880598007985 */ /* 0x000fe2000c10192e */
[----:B------:R-:W-:-:S09]  /*d640*/  WARPGROUP.ARRIVE ;  /* 0x00000000000079c5 */ /* 0x000fd20000000000 */
[----:B------:R-:W-:Y:S01]  /*d650*/  HGMMA.64x64x16.F32.BF16 R24, gdesc[UR4], R24, gsb0 ;  /* 0x00e00000041879f0 */ /* 0x000fe20008001818 */
[----:B------:R-:W-:-:S05]  /*d660*/  @!P0 MOV R13, R12 ;  /* 0x0000000c000d8202 */ /* 0x000fca0000000f00 */
[----:B------:R-:W-:-:S05]  /*d670*/  @!P0 IMAD R20, R20, 0x8, R13 ;  /* 0x0000000814148824 */ /* 0x000fca00078e020d */
[----:B------:R-:W-:Y:S01]  /*d680*/  @!P0 PRMT R20, RZ, 0x654, R20 ;  /* 0x00000654ff148816 */ /* 0x000fe20000000014 */
[----:B------:R-:W-:Y:S02]  /*d690*/  WARPGROUP.DEPBAR.LE gsb0, 0x0 ;  /* 0x00008000000079c5 */ /* 0x000fe40000010000 */
[----:B------:R0:W-:Y:S01]  /*d6a0*/  ST.E desc[UR46][R152.64+0x88], R5 ;  /* 0x0000880598007985 */ /* 0x0001e2000c10192e */
[----:B------:R1:W-:Y:S03]  /*d6b0*/  @!P0 SYNCS.ARRIVE.TRANS64.RED.A1T0 RZ, [R20+URZ], RZ ;  /* 0x000000ff14ff89a7 */ /* 0x0003e6000810043f */
[----:B------:R-:W2:Y:S04]  /*d6c0*/  LD.E.64 R60, desc[UR46][R152.64+0x120] ;  /* 0x0001202e983c7980 */ /* 0x000ea8000c101b00 */
[----:B------:R-:W3:Y:S04]  /*d6d0*/  LDL R62, [R1+0xec] ;  /* 0x0000ec00013e7983 */ /* 0x000ee80000100800 */
[----:B------:R-:W4:Y:S04]  /*d6e0*/  LDL.64 R6, [R1+0x110] ;  /* 0x0001100001067983 */ /* 0x000f280000100a00 */
[----:B------:R-:W3:Y:S04]  /*d6f0*/  LDL R56, [R1+0x70] ;  /* 0x0000700001387983 */ /* 0x000ee80000100800 */
[----:B------:R-:W3:Y:S04]  /*d700*/  LDL R57, [R1+0x118] ;  /* 0x0001180001397983 */ /* 0x000ee80000100800 */
[----:B------:R-:W3:Y:S04]  /*d710*/  LDL.128 R12, [R1+0x100] ;  /* 0x00010000010c7983 */ /* 0x000ee80000100c00 */
[----:B------:R-:W3:Y:S04]  /*d720*/  LDL.128 R8, [R1+0xf0] ;  /* 0x0000f00001087983 */ /* 0x000ee80000100c00 */
[----:B--2---:R-:W1:Y:S01]  /*d730*/  LD.E R61, desc[UR46][R60.64] ;  /* 0x0000002e3c3d7980 */ /* 0x004e62000c101900 */
[----:B----4-:R-:W-:-:S02]  /*d740*/  ISETP.NE.AND P1, PT, R6, 0x1, PT ;  /* 0x000000010600780c */ /* 0x010fc40003f25270 */
[----:B---3--:R-:W-:Y:S01]  /*d750*/  ISETP.GE.AND P2, PT, R13, 0x1, PT ;  /* 0x000000010d00780c */ /* 0x008fe20003f46270 */
[----:B------:R-:W-:Y:S01]  /*d760*/  BSSY B0, `(.L_x_2048) ;  /* 0x0000079000007945 */ /* 0x000fe20003800000 */
[-C--:B-1----:R-:W-:Y:S01]  /*d770*/  FMUL.FTZ R20, R27, R61.reuse ;  /* 0x0000003d1b147220 */ /* 0x082fe20000410000 */
[----:B------:R-:W-:Y:S01]  /*d780*/  SHF.R.S32.HI R27, RZ, 0x1f, R62 ;  /* 0x0000001fff1b7819 */ /* 0x000fe2000001143e */
[-C--:B------:R-:W-:Y:S01]  /*d790*/  FMUL.FTZ R21, R24, R61.reuse ;  /* 0x0000003d18157220 */ /* 0x080fe20000410000 */
[----:B------:R-:W-:Y:S02]  /*d7a0*/  FMUL.FTZ R29, R29, R61 ;  /* 0x0000003d1d1d7220 */ /* 0x000fe40000410000 */
[----:B------:R-:W-:Y:S02]  /*d7b0*/  LEA.HI R24, R27, R62, RZ, 0x7 ;  /* 0x0000003e1b187211 */ /* 0x000fe400078f38ff */
[----:B------:R1:W2:Y:S02]  /*d7c0*/  MUFU.TANH R63, R29 ;  /* 0x0000001d003f7308 */ /* 0x0002a40000002400 */
[----:B-1----:R-:W-:-:S05]  /*d7d0*/  LOP3.LUT R29, R24, 0xffffff80, RZ, 0xc0, !PT ;  /* 0xffffff80181d7812 */ /* 0x002fca00078ec0ff */
[----:B------:R-:W-:Y:S02]  /*d7e0*/  IMAD.IADD R29, R62, 0x1, -R29 ;  /* 0x000000013e1d7824 */ /* 0x000fe400078e0a1d */
[-C--:B0-----:R-:W-:Y:S01]  /*d7f0*/  FMUL.FTZ R5, R26, R61.reuse ;  /* 0x0000003d1a057220 */ /* 0x081fe20000410000 */
[----:B------:R-:W-:Y:S02]  /*d800*/  FMUL.FTZ R60, R31, R61 ;  /* 0x0000003d1f3c7220 */ /* 0x000fe40000410000 */
[----:B------:R-:W-:Y:S02]  /*d810*/  SHF.R.S32.HI R24, RZ, 0x1f, R29 ;  /* 0x0000001fff187819 */ /* 0x000fe4000001141d */
[----:B------:R-:W-:Y:S02]  /*d820*/  LEA.HI R31, R27, R62, RZ, 0x2 ;  /* 0x0000003e1b1f7211 */ /* 0x000fe400078f10ff */
[----:B------:R-:W-:Y:S01]  /*d830*/  LEA.HI R26, R24, R29, RZ, 0x2 ;  /* 0x0000001d181a7211 */ /* 0x000fe200078f10ff */
[----:B------:R-:W-:Y:S01]  /*d840*/  FMUL.FTZ R59, R30, R61 ;  /* 0x0000003d1e3b7220 */ /* 0x000fe20000410000 */
[----:B------:R-:W-:-:S02]  /*d850*/  LOP3.LUT R31, R31, 0xfffffffc, RZ, 0xc0, !PT ;  /* 0xfffffffc1f1f7812 */ /* 0x000fc400078ec0ff */
[--C-:B------:R-:W-:Y:S02]  /*d860*/  SHF.R.S32.HI R27, RZ, 0x2, R26.reuse ;  /* 0x00000002ff1b7819 */ /* 0x100fe4000001141a */
[----:B------:R-:W-:Y:S01]  /*d870*/  SHF.R.S32.HI R30, RZ, 0x1f, R26 ;  /* 0x0000001fff1e7819 */ /* 0x000fe2000001141a */
[----:B------:R-:W-:Y:S01]  /*d880*/  FMUL.FTZ R32, R32, R61 ;  /* 0x0000003d20207220 */ /* 0x000fe20000410000 */
[----:B------:R-:W-:Y:S02]  /*d890*/  IMAD.IADD R62, R62, 0x1, -R31 ;  /* 0x000000013e3e7824 */ /* 0x000fe400078e0a1f */
[----:B------:R-:W-:Y:S02]  /*d8a0*/  LEA.HI R30, R30, R27, RZ, 0x3 ;  /* 0x0000001b1e1e7211 */ /* 0x000fe400078f18ff */
[----:B------:R-:W-:Y:S01]  /*d8b0*/  LEA.HI R24, R24, R29, RZ, 0x5 ;  /* 0x0000001d18187211 */ /* 0x000fe200078f28ff */
[----:B------:R0:W1:Y:S01]  /*d8c0*/  MUFU.TANH R64, R32 ;  /* 0x0000002000407308 */ /* 0x0000620000002400 */
[----:B------:R-:W-:-:S02]  /*d8d0*/  LOP3.LUT R30, R30, 0xfffffff8, RZ, 0xc0, !PT ;  /* 0xfffffff81e1e7812 */ /* 0x000fc400078ec0ff */
[----:B------:R-:W-:-:S03]  /*d8e0*/  SHF.R.S32.HI R31, RZ, 0x5, R24 ;  /* 0x00000005ff1f7819 */ /* 0x000fc60000011418 */
[----:B------:R-:W-:Y:S01]  /*d8f0*/  IMAD.IADD R30, R27, 0x1, -R30 ;  /* 0x000000011b1e7824 */ /* 0x000fe200078e0a1e */
[----:B0-----:R-:W-:Y:S01]  /*d900*/  LEA.HI R32, R62, R62, RZ, 0x1 ;  /* 0x0000003e3e207211 */ /* 0x001fe200078f08ff */
[----:B------:R-:W-:-:S03]  /*d910*/  IMAD R31, R56, 0x4, R31 ;  /* 0x00000004381f7824 */ /* 0x000fc600078e021f */
[----:B------:R-:W-:Y:S01]  /*d920*/  LOP3.LUT R27, R32, 0x1ffffffe, RZ, 0xc0, !PT ;  /* 0x1ffffffe201b7812 */ /* 0x000fe200078ec0ff */
[----:B------:R-:W-:Y:S01]  /*d930*/  FMUL.FTZ R38, R38, R61 ;  /* 0x0000003d26267220 */ /* 0x000fe20000410000 */
[----:B------:R-:W-:-:S03]  /*d940*/  IMAD.U32 R30, R31, 0x10, R30 ;  /* 0x000000101f1e7824 */ /* 0x000fc600078e001e */
[----:B------:R-:W-:Y:S01]  /*d950*/  IMAD.IADD R27, R62, 0x1, -R27 ;  /* 0x000000013e1b7824 */ /* 0x000fe200078e0a1b */
[----:B------:R0:W3:Y:S01]  /*d960*/  MUFU.TANH R70, R38 ;  /* 0x0000002600467308 */ /* 0x0000e20000002400 */
[----:B------:R-:W-:Y:S02]  /*d970*/  FMUL.FTZ R39, R39, R61 ;  /* 0x0000003d27277220 */ /* 0x000fe40000410000 */
[----:B0-----:R-:W-:-:S04]  /*d980*/  IMAD R38, R27, 0x8, R30 ;  /* 0x000000081b267824 */ /* 0x001fc800078e021e */
[----:B------:R-:W-:Y:S01]  /*d990*/  @P1 IMAD.HI.U32 R6, R38, R7, RZ ;  /* 0x0000000726061227 */ /* 0x000fe200078e00ff */
[----:B------:R0:W4:Y:S04]  /*d9a0*/  MUFU.TANH R71, R39 ;  /* 0x0000002700477308 */ /* 0x0001280000002400 */
[----:B------:R-:W-:Y:S01]  /*d9b0*/  @P1 SHF.R.U32.HI R38, RZ, R57, R6 ;  /* 0x00000039ff261219 */ /* 0x000fe20000011606 */
[-C--:B------:R-:W-:Y:S01]  /*d9c0*/  FMUL.FTZ R35, R35, R61.reuse ;  /* 0x0000003d23237220 */ /* 0x080fe20000410000 */
[----:B------:R-:W-:Y:S01]  /*d9d0*/  LOP3.LUT R26, R26, 0x7ffffffc, RZ, 0xc0, !PT ;  /* 0x7ffffffc1a1a7812 */ /* 0x000fe200078ec0ff */
[-C--:B------:R-:W-:Y:S01]  /*d9e0*/  FMUL.FTZ R37, R37, R61.reuse ;  /* 0x0000003d25257220 */ /* 0x080fe20000410000 */
[----:B0-----:R-:W-:Y:S01]  /*d9f0*/  IMAD.SHL.U32 R39, R0, 0x40, RZ ;  /* 0x0000004000277824 */ /* 0x001fe200078e00ff */
[----:B------:R-:W0:Y:S01]  /*da00*/  SHFL.IDX PT, R27, R38, RZ, 0x1c1f ;  /* 0x001c1fff261b7589 */ /* 0x000e2200000e0000 */
[-C--:B------:R-:W-:Y:S01]  /*da10*/  FMUL.FTZ R41, R41, R61.reuse ;  /* 0x0000003d29297220 */ /* 0x080fe20000410000 */
[----:B------:R-:W0:Y:S01]  /*da20*/  MUFU.TANH R67, R35 ;  /* 0x0000002300437308 */ /* 0x000e220000002400 */
[----:B------:R-:W-:Y:S01]  /*da30*/  IMAD.IADD R6, R29, 0x1, -R26 ;  /* 0x000000011d067824 */ /* 0x000fe200078e0a1a */
[----:B------:R-:W-:Y:S01]  /*da40*/  IADD3 R7, -R39, 0x1, RZ ;  /* 0x0000000127077810 */ /* 0x000fe20007ffe1ff */
[-C--:B------:R-:W-:Y:S01]  /*da50*/  FMUL.FTZ R25, R25, R61.reuse ;  /* 0x0000003d19197220 */ /* 0x080fe20000410000 */
[-C--:B------:R-:W-:Y:S01]  /*da60*/  FMUL.FTZ R28, R28, R61.reuse ;  /* 0x0000003d1c1c7220 */ /* 0x080fe20000410000 */
[-C--:B------:R-:W-:Y:S01]  /*da70*/  FMUL.FTZ R44, R44, R61.reuse ;  /* 0x0000003d2c2c7220 */ /* 0x080fe20000410000 */
[-C--:B------:R-:W-:Y:S01]  /*da80*/  FMUL.FTZ R45, R45, R61.reuse ;  /* 0x0000003d2d2d7220 */ /* 0x080fe20000410000 */
[-C--:B------:R-:W-:Y:S01]  /*da90*/  FMUL.FTZ R48, R48, R61.reuse ;  /* 0x0000003d30307220 */ /* 0x080fe20000410000 */
[----:B------:R2:W0:Y:S01]  /*daa0*/  MUFU.TANH R69, R37 ;  /* 0x0000002500457308 */ /* 0x0004220000002400 */
[-C--:B------:R-:W-:Y:S01]  /*dab0*/  FMUL.FTZ R49, R49, R61.reuse ;  /* 0x0000003d31317220 */ /* 0x080fe20000410000 */
[-C--:B------:R-:W-:Y:S01]  /*dac0*/  FMUL.FTZ R50, R50, R61.reuse ;  /* 0x0000003d32327220 */ /* 0x080fe20000410000 */
[-C--:B------:R-:W-:Y:S01]  /*dad0*/  FMUL.FTZ R51, R51, R61.reuse ;  /* 0x0000003d33337220 */ /* 0x080fe20000410000 */
[-C--:B------:R-:W-:Y:S01]  /*dae0*/  FMUL.FTZ R52, R52, R61.reuse ;  /* 0x0000003d34347220 */ /* 0x080fe20000410000 */
[-C--:B------:R-:W-:Y:S01]  /*daf0*/  FMUL.FTZ R53, R53, R61.reuse ;  /* 0x0000003d35357220 */ /* 0x080fe20000410000 */
[-C--:B------:R-:W-:Y:S01]  /*db00*/  FMUL.FTZ R54, R54, R61.reuse ;  /* 0x0000003d36367220 */ /* 0x080fe20000410000 */
[-C--:B------:R-:W-:Y:S01]  /*db10*/  FMUL.FTZ R55, R55, R61.reuse ;  /* 0x0000003d37377220 */ /* 0x080fe20000410000 */
[----:B------:R1:W0:Y:S01]  /*db20*/  MUFU.TANH R35, R41 ;  /* 0x0000002900237308 */ /* 0x0002220000002400 */
[-C--:B--2---:R-:W-:Y:S01]  /*db30*/  FMUL.FTZ R37, R47, R61.reuse ;  /* 0x0000003d2f257220 */ /* 0x084fe20000410000 */
[-C--:B------:R-:W-:Y:S01]  /*db40*/  FMUL.FTZ R33, R33, R61.reuse ;  /* 0x0000003d21217220 */ /* 0x080fe20000410000 */
[-C--:B------:R-:W-:Y:S01]  /*db50*/  FMUL.FTZ R34, R34, R61.reuse ;  /* 0x0000003d22227220 */ /* 0x080fe20000410000 */
[----:B------:R-:W-:Y:S01]  /*db60*/  FMUL.FTZ R36, R36, R61 ;  /* 0x0000003d24247220 */ /* 0x000fe20000410000 */
[----:B------:R-:W-:-:S02]  /*db70*/  IMAD R7, R6, -0x2, R7 ;  /* 0xfffffffe06077824 */ /* 0x000fc400078e0207 */
[----:B-1----:R-:W-:Y:S01]  /*db80*/  FMUL.FTZ R41, R46, R61 ;  /* 0x0000003d2e297220 */ /* 0x002fe20000410000 */
[----:B------:R-:W1:Y:S02]  /*db90*/  MUFU.TANH R21, R21 ;  /* 0x0000001500157308 */ /* 0x000e640000002400 */
[----:B------:R-:W-:Y:S01]  /*dba0*/  IADD3 R24, -R8, R7, R9 ;  /* 0x0000000708187210 */ /* 0x000fe20007ffe109 */
[-C--:B------:R-:W-:Y:S01]  /*dbb0*/  FMUL.FTZ R42, R42, R61.reuse ;  /* 0x0000003d2a2a7220 */ /* 0x080fe20000410000 */
[----:B------:R-:W-:Y:S01]  /*dbc0*/  FMUL.FTZ R43, R43, R61 ;  /* 0x0000003d2b2b7220 */ /* 0x000fe20000410000 */
[----:B------:R-:W-:-:S03]  /*dbd0*/  LOP3.LUT R7, RZ, R10, RZ, 0x33, !PT ;  /* 0x0000000aff077212 */ /* 0x000fc600078e33ff */
[----:B------:R-:W2:Y:S01]  /*dbe0*/  MUFU.TANH R25, R25 ;  /* 0x0000001900197308 */ /* 0x000ea20000002400 */
[----:B------:R-:W-:-:S07]  /*dbf0*/  FMUL.FTZ R40, R40, R61 ;  /* 0x0000003d28287220 */ /* 0x000fce0000410000 */
        /* <DEDUP_REMOVED lines=20> */
[----:B------:R-:W-:-:S07]  /*dd40*/  IMAD.IADD R46, R12, 0x1, -R39 ;  /* 0x000000010c2e7824 */ /* 0x000fce00078e0a27 */
[----:B------:R3:W0:Y:S08]  /*dd50*/  MUFU.TANH R73, R42 ;  /* 0x0000002a00497308 */ /* 0x0006300000002400 */
[----:B------:R4:W1:Y:S01]  /*dd60*/  MUFU.TANH R74, R43 ;  /* 0x0000002b004a7308 */ /* 0x0008620000002400 */
[C---:B---3--:R-:W-:Y:S02]  /*dd70*/  IMAD.IADD R42, R24.reuse, 0x1, R11 ;  /* 0x00000001182a7824 */ /* 0x048fe400078e020b */
[----:B----4-:R-:W-:-:S05]  /*dd80*/  IMAD.IADD R43, R24, 0x1, R7 ;  /* 0x00000001182b7824 */ /* 0x010fca00078e0207 */
[----:B------:R3:W4:Y:S01]  /*dd90*/  MUFU.TANH R72, R40 ;  /* 0x0000002800487308 */ /* 0x0007220000002400 */
[--C-:B0-----:R-:W-:Y:S02]  /*dda0*/  IMAD.IADD R7, R43, 0x1, R27.reuse ;  /* 0x000000012b077824 */ /* 0x101fe400078e021b */
[----:B---3--:R-:W-:Y:S01]  /*ddb0*/  IMAD.IADD R40, R42, 0x1, R27 ;  /* 0x000000012a287824 */ /* 0x008fe200078e021b */
[----:B-12---:R-:W-:Y:S06]  /*ddc0*/  @!P2 BRA `(.L_x_2049) ;  /* 0x000000000048a947 */ /* 0x006fec0003800000 */
[----:B------:R-:W-:Y:S01]  /*ddd0*/  IADD3 R10, -R8, R9, R27 ;  /* 0x00000009080a7210 */ /* 0x000fe20007ffe11b */
[----:B------:R-:W-:Y:S03]  /*dde0*/  BSSY B1, `(.L_x_2050) ;  /* 0x000000c000017945 */ /* 0x000fe60003800000 */
[----:B------:R-:W-:-:S13]  /*ddf0*/  ISETP.GT.AND P1, PT, R10, -0x1, PT ;  /* 0xffffffff0a00780c */ /* 0x000fda0003f24270 */
[----:B------:R-:W-:Y:S05]  /*de00*/  @P1 BRA `(.L_x_2051) ;  /* 0x0000000000181947 */ /* 0x000fea0003800000 */
[----:B------:R-:W-:Y:S02]  /*de10*/  ISETP.NE.AND P1, PT, R13, 0x1, PT ;  /* 0x000000010d00780c */ /* 0x000fe40003f25270 */
[----:B------:R-:W-:-:S11]  /*de20*/  LOP3.LUT R11, RZ, R10, RZ, 0x33, !PT ;  /* 0x0000000aff0b7212 */ /* 0x000fd600078e33ff */
[----:B------:R-:W-:-:S05]  /*de30*/  @P1 IMAD.HI.U32 R10, R11, R14, RZ ;  /* 0x0000000e0b0a1227 */ /* 0x000fca00078e00ff */
[----:B------:R-:W-:-:S04]  /*de40*/  @P1 SHF.R.U32.HI R11, RZ, R15, R10 ;  /* 0x0000000fff0b1219 */ /* 0x000fc8000001160a */
[----:B------:R-:W-:Y:S01]  /*de50*/  LOP3.LUT R10, RZ, R11, RZ, 0x33, !PT ;  /* 0x0000000bff0a7212 */ /* 0x000fe200078e33ff */
[----:B------:R-:W-:Y:S06]  /*de60*/  BRA `(.L_x_2052) ;  /* 0x00000000000c7947 */ /* 0x000fec0003800000 */
.L_x_2051:
[----:B------:R-:W-:-:S13]  /*de70*/  ISETP.NE.AND P1, PT, R13, 0x1, PT ;  /* 0x000000010d00780c */ /* 0x000fda0003f25270 */
[----:B------:R-:W-:-:S05]  /*de80*/  @P1 IMAD.HI.U32 R12, R10, R14, RZ ;  /* 0x0000000e0a0c1227 */ /* 0x000fca00078e00ff */
[----:B------:R-:W-:-:S07]  /*de90*/  @P1 SHF.R.U32.HI R10, RZ, R15, R12 ;  /* 0x0000000fff0a1219 */ /* 0x000fce000001160c */
.L_x_2052:
[----:B------:R-:W-:Y:S05]  /*dea0*/  BSYNC B1 ;  /* 0x0000000000017941 */ /* 0x000fea0003800000 */
.L_x_2050:
[----:B------:R-:W-:-:S04]  /*deb0*/  IMAD R11, R10, R13, -R39 ;  /* 0x0000000d0a0b7224 */ /* 0x000fc800078e0a27 */
[----:B------:R-:W-:-:S05]  /*dec0*/  IMAD R10, R6, -0x2, R11 ;  /* 0xfffffffe060a7824 */ /* 0x000fca00078e020b */
[----:B------:R-:W-:Y:S02]  /*ded0*/  VIMNMX R7, R7, R10, !PT ;  /* 0x0000000a07077248 */ /* 0x000fe40007fe0100 */
[----:B------:R-:W-:-:S07]  /*dee0*/  VIADDMNMX R40, R10, R13, R40, PT ;  /* 0x0000000d0a287246 */ /* 0x000fce0003800128 */
.L_x_2049:
[----:B------:R-:W-:Y:S05]  /*def0*/  BSYNC B0 ;  /* 0x0000000000007941 */ /* 0x000fea0003800000 */
.L_x_2048:
[C---:B------:R-:W-:Y:S01]  /*df00*/  ISETP.GE.AND P1, PT, R46.reuse, 0x2, PT ;  /* 0x000000022e00780c */ /* 0x040fe20003f26270 */
[----:B------:R-:W0:Y:S01]  /*df10*/  SHFL.IDX PT, R38, R38, 0x1, 0x1c1f ;  /* 0x003c1f0026267f89 */ /* 0x000e2200000e0000 */
[C---:B------:R-:W-:Y:S01]  /*df20*/  ISETP.GE.AND P3, PT, R46.reuse, 0xa, PT ;  /* 0x0000000a2e00780c */ /* 0x040fe20003f66270 */
[----:B------:R-:W-:Y:S01]  /*df30*/  BSSY B0, `(.L_x_2053) ;  /* 0x0000060000007945 */ /* 0x000fe20003800000 */
[----:B------:R-:W-:Y:S02]  /*df40*/  P2R R47, PR, RZ, 0x2 ;  /* 0x00000002ff2f7803 */ /* 0x000fe40000000000 */
[----:B------:R-:W-:Y:S02]  /*df50*/  ISETP.GT.AND P1, PT, R7, 0x1, !P1 ;  /* 0x000000010700780c */ /* 0x000fe40004f24270 */
[----:B------:R-:W-:Y:S02]  /*df60*/  ISETP.GE.AND P2, PT, R46, 0x9, PT ;  /* 0x000000092e00780c */ /* 0x000fe40003f46270 */
[----:B------:R-:W-:-:S02]  /*df70*/  ISETP.LT.OR P1, PT, R40, 0x2, P1 ;  /* 0x000000022800780c */ /* 0x000fc40000f21670 */
[----:B------:R-:W-:Y:S02]  /*df80*/  P2R R56, PR, RZ, 0x4 ;  /* 0x00000004ff387803 */ /* 0x000fe40000000000 */
[----:B------:R-:W-:Y:S02]  /*df90*/  FSEL R36, R25, -INF , !P1 ;  /* 0xff80000019247808 */ /* 0x000fe40004800000 */
[C---:B------:R-:W-:Y:S02]  /*dfa0*/  ISETP.GT.AND P1, PT, R7.reuse, 0x9, !P3 ;  /* 0x000000090700780c */ /* 0x040fe40005f24270 */
[----:B------:R-:W-:Y:S02]  /*dfb0*/  P2R R61, PR, RZ, 0x8 ;  /* 0x00000008ff3d7803 */ /* 0x000fe40000000000 */
[----:B------:R-:W-:Y:S02]  /*dfc0*/  ISETP.LT.OR P1, PT, R40, 0xa, P1 ;  /* 0x0000000a2800780c */ /* 0x000fe40000f21670 */
[----:B------:R-:W-:-:S02]  /*dfd0*/  ISETP.GT.AND P2, PT, R7, 0x8, !P2 ;  /* 0x000000080700780c */ /* 0x000fc40005744270 */
[----:B------:R-:W-:Y:S01]  /*dfe0*/  ISETP.GE.AND P3, PT, R46, 0x11, PT ;  /* 0x000000112e00780c */ /* 0x000fe20003f66270 */
[----:B0-----:R-:W-:Y:S01]  /*dff0*/  IMAD.IADD R43, R43, 0x1, R38 ;  /* 0x000000012b2b7824 */ /* 0x001fe200078e0226 */
[----:B------:R-:W-:Y:S02]  /*e000*/  FSEL R33, R63, -INF , !P1 ;  /* 0xff8000003f217808 */ /* 0x000fe40004800000 */
[----:B------:R-:W-:Y:S02]  /*e010*/  ISETP.LT.OR P2, PT, R40, 0x9, P2 ;  /* 0x000000092800780c */ /* 0x000fe40001741670 */
[----:B------:R-:W-:Y:S02]  /*e020*/  ISETP.GT.AND P1, PT, R7, 0x10, !P3 ;  /* 0x000000100700780c */ /* 0x000fe40005f24270 */
[----:B------:R-:W-:Y:S02]  /*e030*/  FSEL R34, R28, -INF , !P2 ;  /* 0xff8000001c227808 */ /* 0x000fe40005000000 */
[----:B------:R-:W-:-:S02]  /*e040*/  ISETP.LT.OR P1, PT, R40, 0x11, P1 ;  /* 0x000000112800780c */ /* 0x000fc40000f21670 */
[----:B------:R-:W-:Y:S02]  /*e050*/  ISETP.GE.AND P2, PT, R46, 0x12, PT ;  /* 0x000000122e00780c */ /* 0x000fe40003f46270 */
[----:B------:R-:W-:Y:S02]  /*e060*/  FSEL R32, R64, -INF , !P1 ;  /* 0xff80000040207808 */ /* 0x000fe40004800000 */
[----:B------:R-:W-:Y:S02]  /*e070*/  ISETP.GT.AND P1, PT, R7, 0x11, !P2 ;  /* 0x000000110700780c */ /* 0x000fe40005724270 */
[----:B------:R-:W-:Y:S02]  /*e080*/  P2R R63, PR, RZ, 0x4 ;  /* 0x00000004ff3f7803 */ /* 0x000fe40000000000 */
[----:B------:R-:W-:Y:S02]  /*e090*/  ISETP.LT.OR P1, PT, R40, 0x12, P1 ;  /* 0x000000122800780c */ /* 0x000fe40000f21670 */
[----:B------:R-:W-:-:S02]  /*e0a0*/  ISETP.GE.AND P2, PT, R46, 0x19, PT ;  /* 0x000000192e00780c */ /* 0x000fc40003f46270 */
[----:B------:R-:W-:Y:S02]  /*e0b0*/  FSEL R31, R65, -INF , !P1 ;  /* 0xff800000411f7808 */ /* 0x000fe40004800000 */
[----:B------:R-:W-:Y:S02]  /*e0c0*/  ISETP.GT.AND P1, PT, R7, 0x18, !P2 ;  /* 0x000000180700780c */ /* 0x000fe40005724270 */
[----:B------:R-:W-:Y:S02]  /*e0d0*/  P2R R64, PR, RZ, 0x4 ;  /* 0x00000004ff407803 */ /* 0x000fe40000000000 */
[----:B------:R-:W-:Y:S02]  /*e0e0*/  ISETP.LT.OR P1, PT, R40, 0x19, P1 ;  /* 0x000000192800780c */ /* 0x000fe40000f21670 */
[----:B------:R-:W-:Y:S02]  /*e0f0*/  ISETP.GE.AND P2, PT, R46, 0x1a, PT ;  /* 0x0000001a2e00780c */ /* 0x000fe40003f46270 */
[----:B------:R-:W-:-:S02]  /*e100*/  FSEL R30, R68, -INF , !P1 ;  /* 0xff800000441e7808 */ /* 0x000fc40004800000 */
[----:B------:R-:W-:Y:S02]  /*e110*/  ISETP.GT.AND P1, PT, R7, 0x19, !P2 ;  /* 0x000000190700780c */ /* 0x000fe40005724270 */
[----:B------:R-:W-:Y:S02]  /*e120*/  P2R R65, PR, RZ, 0x4 ;  /* 0x00000004ff417803 */ /* 0x000fe40000000000 */
[----:B------:R-:W-:Y:S02]  /*e130*/  ISETP.LT.OR P1, PT, R40, 0x1a, P1 ;  /* 0x0000001a2800780c */ /* 0x000fe40000f21670 */
[----:B------:R-:W-:Y:S02]  /*e140*/  ISETP.GE.AND P2, PT, R46, 0x21, PT ;  /* 0x000000212e00780c */ /* 0x000fe40003f46270 */
[----:B------:R-:W-:Y:S02]  /*e150*/  FSEL R29, R69, -INF , !P1 ;  /* 0xff800000451d7808 */ /* 0x000fe40004800000 */
[----:B------:R-:W-:-:S02]  /*e160*/  ISETP.GT.AND P1, PT, R7, 0x20, !P2 ;  /* 0x000000200700780c */ /* 0x000fc40005724270 */
[----:B------:R-:W-:Y:S02]  /*e170*/  P2R R68, PR, RZ, 0x4 ;  /* 0x00000004ff447803 */ /* 0x000fe40000000000 */
[----:B------:R-:W-:Y:S02]  /*e180*/  ISETP.LT.OR P1, PT, R40, 0x21, P1 ;  /* 0x000000212800780c */ /* 0x000fe40000f21670 */
[----:B------:R-:W-:Y:S02]  /*e190*/  ISETP.GE.AND P2, PT, R46, 0x22, PT ;  /* 0x000000222e00780c */ /* 0x000fe40003f46270 */
[----:B----4-:R-:W-:Y:S02]  /*e1a0*/  FSEL R28, R72, -INF , !P1 ;  /* 0xff800000481c7808 */ /* 0x010fe40004800000 */
[----:B------:R-:W-:Y:S02]  /*e1b0*/  ISETP.GT.AND P1, PT, R7, 0x21, !P2 ;  /* 0x000000210700780c */ /* 0x000fe40005724270 */
[----:B------:R-:W-:-:S02]  /*e1c0*/  P2R R69, PR, RZ, 0x4 ;  /* 0x00000004ff457803 */ /* 0x000fc40000000000 */
[----:B------:R-:W-:Y:S02]  /*e1d0*/  ISETP.LT.OR P1, PT, R40, 0x22, P1 ;  /* 0x000000222800780c */ /* 0x000fe40000f21670 */
[----:B------:R-:W-:Y:S02]  /*e1e0*/  ISETP.GE.AND P2, PT, R46, 0x29, PT ;  /* 0x000000292e00780c */ /* 0x000fe40003f46270 */
[----:B------:R-:W-:Y:S02]  /*e1f0*/  FSEL R27, R35, -INF , !P1 ;  /* 0xff800000231b7808 */ /* 0x000fe40004800000 */
[----:B------:R-:W-:Y:S02]  /*e200*/  ISETP.GT.AND P1, PT, R7, 0x28, !P2 ;  /* 0x000000280700780c */ /* 0x000fe40005724270 */
[----:B------:R-:W-:Y:S02]  /*e210*/  P2R R72, PR, RZ, 0x4 ;  /* 0x00000004ff487803 */ /* 0x000fe40000000000 */
[----:B------:R-:W-:-:S02]  /*e220*/  ISETP.LT.OR P1, PT, R40, 0x29, P1 ;  /* 0x000000292800780c */ /* 0x000fc40000f21670 */
[----:B------:R-:W-:Y:S02]  /*e230*/  P2R R62, PR, RZ, 0x8 ;  /* 0x00000008ff3e7803 */ /* 0x000fe40000000000 */
[----:B------:R-:W-:Y:S01]  /*e240*/  FSEL R26, R44, -INF , !P1 ;  /* 0xff8000002c1a7808 */ /* 0x000fe20004800000 */
[----:B------:R-:W-:Y:S01]  /*e250*/  IMAD.IADD R44, R42, 0x1, R38 ;  /* 0x000000012a2c7824 */ /* 0x000fe200078e0226 */
[----:B------:R-:W-:-:S04]  /*e260*/  ISETP.GE.AND P1, PT, R46, 0x2a, PT ;  /* 0x0000002a2e00780c */ /* 0x000fc80003f26270 */
[----:B------:R-:W-:-:S04]  /*e270*/  ISETP.GT.AND P2, PT, R7, 0x29, !P1 ;  /* 0x000000290700780c */ /* 0x000fc80004f44270 */
[----:B------:R-:W-:-:S04]  /*e280*/  ISETP.LT.OR P2, PT, R40, 0x2a, P2 ;  /* 0x0000002a2800780c */ /* 0x000fc80001741670 */
[----:B------:R-:W-:Y:S02]  /*e290*/  FSEL R25, R45, -INF , !P2 ;  /* 0xff8000002d197808 */ /* 0x000fe40005000000 */
        /* <DEDUP_REMOVED lines=13> */
[----:B------:R-:W-:-:S04]  /*e370*/  ISETP.GT.AND P6, PT, R7, RZ, !P5 ;  /* 0x000000ff0700720c */ /* 0x000fc80006fc4270 */
[----:B------:R-:W-:-:S04]  /*e380*/  ISETP.LT.OR P6, PT, R40, 0x1, P6 ;  /* 0x000000012800780c */ /* 0x000fc800037c1670 */
[----:B------:R-:W-:Y:S02]  /*e390*/  FSEL R57, R21, -INF , !P6 ;  /* 0xff80000015397808 */ /* 0x000fe40007000000 */
[----:B------:R-:W-:-:S04]  /*e3a0*/  ISETP.GE.AND P6, PT, R46, 0x3a, PT ;  /* 0x0000003a2e00780c */ /* 0x000fc80003fc6270 */
[----:B------:R-:W-:Y:S02]  /*e3b0*/  P2R R45, PR, RZ, 0x40 ;  /* 0x00000040ff2d7803 */ /* 0x000fe40000000000 */
[----:B------:R-:W-:-:S04]  /*e3c0*/  ISETP.GT.AND P6, PT, R7, 0x39, !P6 ;  /* 0x000000390700780c */ /* 0x000fc800077c4270 */
[----:B------:R-:W-:-:S04]  /*e3d0*/  ISETP.LT.OR P6, PT, R40, 0x3a, P6 ;  /* 0x0000003a2800780c */ /* 0x000fc800037c1670 */
[----:B------:R-:W-:Y:S02]  /*e3e0*/  FSEL R11, R53, -INF , !P6 ;  /* 0xff800000350b7808 */ /* 0x000fe40007000000 */
[----:B------:R-:W-:-:S13]  /*e3f0*/  ISETP.GE.AND P6, PT, R13, 0x1, PT ;  /* 0x000000010d00780c */ /* 0x000fda0003fc6270 */
[----:B------:R-:W-:Y:S05]  /*e400*/  @!P6 BRA `(.L_x_2054) ;  /* 0x000000000048e947 */ /* 0x000fea0003800000 */
        /* <DEDUP_REMOVED lines=10> */
.L_x_2056:
[----:B------:R-:W-:-:S13]  /*e4b0*/  ISETP.NE.AND P6, PT, R13, 0x1, PT ;  /* 0x000000010d00780c */ /* 0x000fda0003fc5270 */
[----:B------:R-:W-:-:S05]  /*e4c0*/  @P6 IMAD.HI.U32 R14, R8, R14, RZ ;  /* 0x0000000e080e6227 */ /* 0x000fca00078e00ff */
[----:B------:R-:W-:-:S07]  /*e4d0*/  @P6 SHF.R.U32.HI R8, RZ, R15, R14 ;  /* 0x0000000fff086219 */ /* 0x000fce000001160e */
.L_x_2057:
[----:B------:R-:W-:Y:S05]  /*e4e0*/  BSYNC B1 ;  /* 0x0000000000017941 */ /* 0x000fea0003800000 */
.L_x_2055:
[----:B------:R-:W-:-:S04]  /*e4f0*/  IMAD R7, R8, R13, -R39 ;  /* 0x0000000d08077224 */ /* 0x000fc800078e0a27 */
[----:B------:R-:W-:-:S05]  /*e500*/  IMAD R6, R6, -0x2, R7 ;  /* 0xfffffffe06067824 */ /* 0x000fca00078e0207 */
[----:B------:R-:W-:Y:S02]  /*e510*/  VIADDMNMX R44, R6, R13, R44, PT ;  /* 0x0000000d062c7246 */ /* 0x000fe4000380012c */
[----:B------:R-:W-:-:S07]  /*e520*/  VIMNMX R43, R43, R6, !PT ;  /* 0x000000062b2b7248 */ /* 0x000fce0007fe0100 */
.L_x_2054:
[----:B------:R-:W-:Y:S05]  /*e530*/  BSYNC B0 ;  /* 0x0000000000007941 */ /* 0x000fea0003800000 */
.L_x_2053:
[----:B------:R-:W2:Y:S01]  /*e540*/  LD.E.64 R6, desc[UR46][R152.64+0x410] ;  /* 0x0004102e98067980 */ /* 0x000ea2000c101b00 */
[----:B------:R-:W-:Y:S02]  /*e550*/  ISETP.GT.AND P5, PT, R43, RZ, !P5 ;  /* 0x000000ff2b00720c */ /* 0x000fe40006fa4270 */
[----:B------:R-:W-:Y:S02]  /*e560*/  ISETP.NE.AND P6, PT, R69, RZ, PT ;  /* 0x000000ff4500720c */ /* 0x000fe40003fc5270 */
[----:B------:R-:W-:-:S04]  /*e570*/  ISETP.LT.OR P5, PT, R44, 0x1, P5 ;  /* 0x000000012c00780c */ /* 0x000fc80002fa1670 */
[----:B------:R-:W-:Y:S02]  /*e580*/  FSEL R42, R5, -INF , !P5 ;  /* 0xff800000052a7808 */ /* 0x000fe40006800000 */
[----:B------:R-:W-:-:S04]  /*e590*/  ISETP.NE.AND P5, PT, R47, RZ, PT ;  /* 0x000000ff2f00720c */ /* 0x000fc80003fa5270 */
[----:B------:R-:W-:-:S04]  /*e5a0*/  ISETP.GT.AND P5, PT, R43, 0x1, !P5 ;  /* 0x000000012b00780c */ /* 0x000fc80006fa4270 */
        /* <DEDUP_REMOVED lines=30> */
[----:B------:R-:W-:Y:S02]  /*e790*/  ISETP.GT.AND P5, PT, R43, 0x21, !P6 ;  /* 0x000000212b00780c */ /* 0x000fe400077a4270 */
[----:B------:R-:W-:Y:S02]  /*e7a0*/  ISETP.NE.AND P6, PT, R45, RZ, PT ;  /* 0x000000ff2d00720c */ /* 0x000fe40003fc5270 */
[----:B------:R-:W-:-:S04]  /*e7b0*/  ISETP.LT.OR P5, PT, R44, 0x22, P5 ;  /* 0x000000222c00780c */ /* 0x000fc80002fa1670 */
[----:B------:R-:W-:Y:S02]  /*e7c0*/  FSEL R13, R74, -INF , !P5 ;  /* 0xff8000004a0d7808 */ /* 0x000fe40006800000 */
[----:B------:R-:W-:-:S04]  /*e7d0*/  ISETP.NE.AND P5, PT, R72, RZ, PT ;  /* 0x000000ff4800720c */ /* 0x000fc80003fa5270 */
[C---:B------:R-:W-:Y:S02]  /*e7e0*/  ISETP.GT.AND P5, PT, R43.reuse, 0x28, !P5 ;  /* 0x000000282b00780c */ /* 0x040fe40006fa4270 */
[C---:B------:R-:W-:Y:S02]  /*e7f0*/  ISETP.GT.AND P1, PT, R43.reuse, 0x29, !P1 ;  /* 0x000000292b00780c */ /* 0x040fe40004f24270 */
[C---:B------:R-:W-:Y:S02]  /*e800*/  ISETP.LT.OR P5, PT, R44.reuse, 0x29, P5 ;  /* 0x000000292c00780c */ /* 0x040fe40002fa1670 */
[----:B------:R-:W-:Y:S02]  /*e810*/  ISETP.GT.AND P2, PT, R43, 0x30, !P2 ;  /* 0x000000302b00780c */ /* 0x000fe40005744270 */
[----:B------:R-:W-:Y:S02]  /*e820*/  ISETP.LT.OR P1, PT, R44, 0x2a, P1 ;  /* 0x0000002a2c00780c */ /* 0x000fe40000f21670 */
[----:B------:R-:W-:-:S02]  /*e830*/  FSEL R53, R41, -INF , !P5 ;  /* 0xff80000029357808 */ /* 0x000fc40006800000 */
[----:B------:R-:W-:Y:S02]  /*e840*/  ISETP.GT.AND P3, PT, R43, 0x31, !P3 ;  /* 0x000000312b00780c */ /* 0x000fe40005f64270 */
[C---:B------:R-:W-:Y:S02]  /*e850*/  ISETP.LT.OR P2, PT, R44.reuse, 0x31, P2 ;  /* 0x000000312c00780c */ /* 0x040fe40001741670 */
[----:B------:R-:W-:Y:S02]  /*e860*/  FSEL R59, R37, -INF , !P1 ;  /* 0xff800000253b7808 */ /* 0x000fe40004800000 */
[----:B------:R-:W-:Y:S02]  /*e870*/  ISETP.GT.AND P4, PT, R43, 0x38, !P4 ;  /* 0x000000382b00780c */ /* 0x000fe40006784270 */
[----:B------:R-:W-:Y:S02]  /*e880*/  ISETP.LT.OR P3, PT, R44, 0x32, P3 ;  /* 0x000000322c00780c */ /* 0x000fe40001f61670 */
[----:B------:R-:W-:-:S02]  /*e890*/  FSEL R61, R50, -INF , !P2 ;  /* 0xff800000323d7808 */ /* 0x000fc40005000000 */
[----:B------:R-:W-:Y:S02]  /*e8a0*/  ISETP.GT.AND P1, PT, R43, 0x39, !P6 ;  /* 0x000000392b00780c */ /* 0x000fe40007724270 */
[C---:B------:R-:W-:Y:S02]  /*e8b0*/  ISETP.LT.OR P4, PT, R44.reuse, 0x39, P4 ;  /* 0x000000392c00780c */ /* 0x040fe40002781670 */
[----:B------:R-:W-:Y:S02]  /*e8c0*/  FSEL R63, R51, -INF , !P3 ;  /* 0xff800000333f7808 */ /* 0x000fe40005800000 */
[----:B------:R-:W-:Y:S02]  /*e8d0*/  ISETP.LT.OR P1, PT, R44, 0x3a, P1 ;  /* 0x0000003a2c00780c */ /* 0x000fe40000f21670 */
[----:B------:R-:W-:Y:S02]  /*e8e0*/  FSEL R65, R54, -INF , !P4 ;  /* 0xff80000036417808 */ /* 0x000fe40006000000 */
[----:B------:R-:W-:-:S02]  /*e8f0*/  FSEL R37, R55, -INF , !P1 ;  /* 0xff80000037257808 */ /* 0x000fc40004800000 */
[----:B--2---:R-:W-:-:S04]  /*e900*/  FMNMX.FTZ R5, R57, R6, !PT ;  /* 0x0000000639057209 */ /* 0x004fc80007810000 */
[----:B------:R-:W-:-:S04]  /*e910*/  FMNMX.FTZ R5, R36, R5, !PT ;  /* 0x0000000524057209 */ /* 0x000fc80007810000 */
        /* <DEDUP_REMOVED lines=11> */
[----:B------:R-:W-:Y:S02]  /*e9d0*/  FMNMX.FTZ R9, R12, R5, !PT ;  /* 0x000000050c097209 */ /* 0x000fe40007810000 */
[----:B------:R-:W-:Y:S02]  /*e9e0*/  FMNMX.FTZ R5, R42, R7, !PT ;  /* 0x000000072a057209 */ /* 0x000fe40007810000 */
[----:B------:R-:W-:Y:S02]  /*e9f0*/  FMNMX.FTZ R46, R10, R9, !PT ;  /* 0x000000090a2e7209 */ /* 0x000fe40007810000 */
[----:B------:R-:W-:Y:S02]  /*ea00*/  FMNMX.FTZ R8, R40, R5, !PT ;  /* 0x0000000528087209 */ /* 0x000fe40007810000 */
[----:B------:R-:W-:Y:S02]  /*ea10*/  FMNMX.FTZ R45, R11, R46, !PT ;  /* 0x0000002e0b2d7209 */ /* 0x000fe40007810000 */
[----:B------:R-:W-:-:S03]  /*ea20*/  FMNMX.FTZ R5, R39, R8, !PT ;  /* 0x0000000827057209 */ /* 0x000fc60007810000 */
[----:B------:R-:W0:Y:S01]  /*ea30*/  SHFL.BFLY PT, R46, R45, 0x2, 0x1f ;  /* 0x0c401f002d2e7f89 */ /* 0x000e2200000e0000 */
[----:B------:R-:W-:-:S04]  /*ea40*/  FMNMX.FTZ R8, R38, R5, !PT ;  /* 0x0000000526087209 */ /* 0x000fc80007810000 */
[----:B------:R-:W-:-:S04]  /*ea50*/  FMNMX.FTZ R8, R35, R8, !PT ;  /* 0x0000000823087209 */ /* 0x000fc80007810000 */
[----:B------:R-:W-:-:S04]  /*ea60*/  FMNMX.FTZ R5, R21, R8, !PT ;  /* 0x0000000815057209 */ /* 0x000fc80007810000 */
[----:B------:R-:W-:-:S04]  /*ea70*/  FMNMX.FTZ R8, R20, R5, !PT ;  /* 0x0000000514087209 */ /* 0x000fc80007810000 */
[----:B------:R-:W-:-:S04]  /*ea80*/  FMNMX.FTZ R5, R15, R8, !PT ;  /* 0x000000080f057209 */ /* 0x000fc80007810000 */
[----:B------:R-:W-:Y:S02]  /*ea90*/  FMNMX.FTZ R8, R14, R5, !PT ;  /* 0x000000050e087209 */ /* 0x000fe40007810000 */
[----:B0-----:R-:W-:Y:S02]  /*eaa0*/  FMNMX.FTZ R46, R45, R46, !PT ;  /* 0x0000002e2d2e7209 */ /* 0x001fe40007810000 */
[----:B------:R-:W-:-:S03]  /*eab0*/  FMNMX.FTZ R8, R13, R8, !PT ;  /* 0x000000080d087209 */ /* 0x000fc60007810000 */
[----:B------:R-:W0:Y:S01]  /*eac0*/  SHFL.BFLY PT, R41, R46, 0x1, 0x1f ;  /* 0x0c201f002e297f89 */ /* 0x000e2200000e0000 */
[----:B------:R-:W-:-:S04]  /*ead0*/  FMNMX.FTZ R8, R53, R8, !PT ;  /* 0x0000000835087209 */ /* 0x000fc80007810000 */
[----:B------:R-:W-:-:S04]  /*eae0*/  FMNMX.FTZ R8, R59, R8, !PT ;  /* 0x000000083b087209 */ /* 0x000fc80007810000 */
[----:B------:R-:W-:-:S04]  /*eaf0*/  FMNMX.FTZ R8, R61, R8, !PT ;  /* 0x000000083d087209 */ /* 0x000fc80007810000 */
[----:B------:R-:W-:Y:S02]  /*eb00*/  FMNMX.FTZ R8, R63, R8, !PT ;  /* 0x000000083f087209 */ /* 0x000fe40007810000 */
[----:B------:R-:W-:Y:S02]  /*eb10*/  IADD3 R9, P2, R2, 0x410, RZ ;  /* 0x0000041002097810 */ /* 0x000fe40007f5e0ff */
[----:B------:R-:W-:Y:S02]  /*eb20*/  FMNMX.FTZ R44, R65, R8, !PT ;  /* 0x00000008412c7209 */ /* 0x000fe40007810000 */
[----:B------:R-:W-:Y:S01]  /*eb30*/  LOP3.LUT R8, R9, 0x4, RZ, 0xfc, !PT ;  /* 0x0000000409087812 */ /* 0x000fe200078efcff */
[----:B------:R-:W-:Y:S01]  /*eb40*/  IMAD.X R9, RZ, RZ, R16, P2 ;  /* 0x000000ffff097224 */ /* 0x000fe200010e0610 */
[----:B------:R-:W-:Y:S02]  /*eb50*/  FMNMX.FTZ R5, R37, R44, !PT ;  /* 0x0000002c25057209 */ /* 0x000fe40007810000 */
[----:B0-----:R-:W-:Y:S01]  /*eb60*/  FMNMX.FTZ R41, R46, R41, !PT ;  /* 0x000000292e297209 */ /* 0x001fe20007810000 */
[----:B------:R-:W-:Y:S04]  /*eb70*/  ST.E desc[UR46][R152.64+0x410], R45 ;  /* 0x0004102d98007985 */ /* 0x000fe8000c10192e */
[----:B------:R-:W-:Y:S04]  /*eb80*/  ST.E desc[UR46][R8.64], R5 ;  /* 0x0000000508007985 */ /* 0x000fe8000c10192e */
[----:B------:R-:W-:Y:S04]  /*eb90*/  ST.E desc[UR46][R152.64+0x410], R41 ;  /* 0x0004102998007985 */ /* 0x000fe8000c10192e */
[----:B------:R-:W2:Y:S04]  /*eba0*/  LD.E R43, desc[UR46][R8.64] ;  /* 0x0000002e082b7980 */ /* 0x000ea8000c101900 */
[----:B--2---:R-:W0:Y:S02]  /*ebb0*/  SHFL.BFLY PT, R44, R43, 0x2, 0x1f ;  /* 0x0c401f002b2c7f89 */ /* 0x004e2400000e0000 */
[----:B0-----:R-:W-:-:S05]  /*ebc0*/  FMNMX.FTZ R46, R43, R44, !PT ;  /* 0x0000002c2b2e7209 */ /* 0x001fca0007810000 */
[----:B------:R-:W0:Y:S02]  /*ebd0*/  SHFL.BFLY PT, R47, R46, 0x1, 0x1f ;  /* 0x0c201f002e2f7f89 */ /* 0x000e2400000e0000 */
[----:B0-----:R-:W-:-:S05]  /*ebe0*/  FMNMX.FTZ R47, R46, R47, !PT ;  /* 0x0000002f2e2f7209 */ /* 0x001fca0007810000 */
[----:B------:R0:W-:Y:S04]  /*ebf0*/  ST.E desc[UR46][R8.64], R47 ;  /* 0x0000002f08007985 */ /* 0x0001e8000c10192e */
[----:B------:R-:W2:Y:S04]  /*ec00*/  LD.E R48, desc[UR46][R152.64+0x410] ;  /* 0x0004102e98307980 */ /* 0x000ea8000c101900 */
[----:B------:R-:W3:Y:S04]  /*ec10*/  LD.E R49, desc[UR46][R152.64+0x430] ;  /* 0x0004302e98317980 */ /* 0x000ee8000c101900 */
[----:B------:R-:W4:Y:S04]  /*ec20*/  LD.E R52, desc[UR46][R152.64+0x424] ;  /* 0x0004242e98347980 */ /* 0x000f28000c101900 */
[----:B------:R-:W5:Y:S04]  /*ec30*/  LD.E R51, desc[UR46][R152.64+0x420] ;  /* 0x0004202e98337980 */ /* 0x000f68000c101900 */
[----:B------:R-:W5:Y:S01]  /*ec40*/  LD.E.64 R44, desc[UR46][R152.64+0xd8] ;  /* 0x0000d82e982c7980 */ /* 0x000f62000c101b00 */
[----:B------:R-:W-:-:S04]  /*ec50*/  FSETP.NEU.FTZ.AND P1, PT, R47, -INF , PT ;  /* 0xff8000002f00780b */ /* 0x000fc80003f3d000 */
[----:B------:R-:W-:-:S05]  /*ec60*/  FSEL R50, R47, RZ, P1 ;  /* 0x000000ff2f327208 */ /* 0x000fca0000800000 */
[----:B------:R-:W-:Y:S01]  /*ec70*/  FADD.FTZ R50, R7, -R50 ;  /* 0x8000003207327221 */ /* 0x000fe20000010000 */
[----:B--2---:R-:W-:-:S04]  /*ec80*/  FSETP.NEU.FTZ.AND P1, PT, R48, -INF , PT ;  /* 0xff8000003000780b */ /* 0x004fc80003f3d000 */
[----:B------:R-:W-:-:S05]  /*ec90*/  FSEL R5, R48, RZ, P1 ;  /* 0x000000ff30057208 */ /* 0x000fca0000800000 */
[----:B------:R-:W-:Y:S01]  /*eca0*/  FADD.FTZ R6, R6, -R5 ;  /* 0x8000000506067221 */ /* 0x000fe20000010000 */
[----:B---3--:R-:W-:-:S03]  /*ecb0*/  FMUL.FTZ R50, R49, R50 ;  /* 0x0000003231327220 */ /* 0x008fc60000410000 */
[----:B------:R-:W-:Y:S01]  /*ecc0*/  FMUL.FTZ R6, R6, R49 ;  /* 0x0000003106067220 */ /* 0x000fe20000410000 */
[----:B------:R-:W4:Y:S08]  /*ecd0*/  MUFU.EX2 R5, R50 ;  /* 0x0000003200057308 */ /* 0x000f300000000800 */
[----:B------:R-:W5:Y:S01]  /*ece0*/  MUFU.EX2 R6, R6 ;  /* 0x0000000600067308 */ /* 0x000f620000000800 */
[----:B----4-:R-:W-:Y:S01]  /*ecf0*/  FMUL.FTZ R7, R5, R52 ;  /* 0x0000003405077220 */ /* 0x010fe20000410000 */
[----:B-----5:R-:W-:-:S04]  /*ed00*/  FMUL.FTZ R51, R6, R51 ;  /* 0x0000003306337220 */ /* 0x020fc80000410000 */
[----:B------:R0:W-:Y:S04]  /*ed10*/  ST.E desc[UR46][R152.64+0x424], R7 ;  /* 0x0004240798007985 */ /* 0x0001e8000c10192e */
[----:B------:R0:W-:Y:S04]  /*ed20*/  ST.E desc[UR46][R152.64+0x420], R51 ;  /* 0x0004203398007985 */ /* 0x0001e8000c10192e */
[----:B------:R-:W2:Y:S01]  /*ed30*/  LD.E R41, desc[UR46][R44.64+0x4] ;  /* 0x0000042e2c297980 */ /* 0x000ea2000c101900 */
[----:B------:R-:W-:Y:S01]  /*ed40*/  BSSY B0, `(.L_x_2058) ;  /* 0x000000c000007945 */ /* 0x000fe20003800000 */
[----:B--2---:R-:W-:-:S13]  /*ed50*/  ISETP.NE.AND P1, PT, R41, RZ, PT ;  /* 0x000000ff2900720c */ /* 0x004fda0003f25270 */
[----:B0-----:R-:W-:Y:S05]  /*ed60*/  @P1 BRA `(.L_x_2059) ;  /* 0x0000000000241947 */ /* 0x001fea0003800000 */
[----:B------:R-:W2:Y:S04]  /*ed70*/  LD.E.64 R46, desc[UR46][R152.64+0xe0] ;  /* 0x0000e02e982e7980 */ /* 0x000ea8000c101b00 */
[----:B------:R-:W3:Y:S04]  /*ed80*/  LD.E R45, desc[UR46][R44.64] ;  /* 0x0000002e2c2d7980 */ /* 0x000ee8000c101900 */
[----:B--2---:R-:W2:Y:S01]  /*ed90*/  LD.E.64 R46, desc[UR46][R46.64] ;  /* 0x0000002e2e2e7980 */ /* 0x004ea2000c101b00 */
[----:B---3--:R-:W-:-:S04]  /*eda0*/  IMAD R49, R58, 0x40, R45 ;  /* 0x000000403a317824 */ /* 0x008fc800078e022d */
[----:B--2---:R-:W-:-:S05]  /*edb0*/  IMAD.WIDE R48, R49, 0x4, R46 ;  /* 0x0000000431307825 */ /* 0x004fca00078e022e */
[----:B------:R0:W-:Y:S04]  /*edc0*/  ST.E desc[UR46][R48.64], R6 ;  /* 0x0000000630007985 */ /* 0x0001e8000c10192e */
[----:B------:R-:W2:Y:S04]  /*edd0*/  LD.E.64 R44, desc[UR46][R152.64+0xd8] ;  /* 0x0000d82e982c7980 */ /* 0x000ea8000c101b00 */
[----:B--2---:R-:W2:Y:S02]  /*ede0*/  LD.E R7, desc[UR46][R44.64+0x4] ;  /* 0x0000042e2c077980 */ /* 0x004ea4000c101900 */
[----:B0-2---:R-:W-:-:S13]  /*edf0*/  ISETP.NE.AND P1, PT, R7, RZ, PT ;  /* 0x000000ff0700720c */ /* 0x005fda0003f25270 */
.L_x_2059:
[----:B------:R-:W-:Y:S05]  /*ee00*/  BSYNC B0 ;  /* 0x0000000000007941 */ /* 0x000fea0003800000 */
.L_x_2058:
[----:B------:R-:W2:Y:S04]  /*ee10*/  @!P1 LD.E.64 R46, desc[UR46][R152.64+0xe0] ;  /* 0x0000e02e982e9980 */ /* 0x000ea8000c101b00 */
[----:B------:R-:W3:Y:S04]  /*ee20*/  @!P1 LD.E R45, desc[UR46][R44.64] ;  /* 0x0000002e2c2d9980 */ /* 0x000ee8000c101900 */
[----:B--2---:R-:W2:Y:S01]  /*ee30*/  @!P1 LD.E.64 R46, desc[UR46][R46.64] ;  /* 0x0000002e2e2e9980 */ /* 0x004ea2000c101b00 */
[----:B---3--:R-:W-:-:S04]  /*ee40*/  @!P1 IMAD R58, R58, 0x40, R45 ;  /* 0x000000403a3a9824 */ /* 0x008fc800078e022d */
[----:B------:R-:W-:-:S04]  /*ee50*/  @!P1 VIADD R49, R58, 0x8 ;  /* 0x000000083a319836 */ /* 0x000fc80000000000 */
[----:B--2---:R-:W-:-:S05]  /*ee60*/  @!P1 IMAD.WIDE R48, R49, 0x4, R46 ;  /* 0x0000000431309825 */ /* 0x004fca00078e022e */
[----:B------:R0:W-:Y:S04]  /*ee70*/  @!P1 ST.E desc[UR46][R48.64], R5 ;  /* 0x0000000530009985 */ /* 0x0001e8000c10192e */
[----:B------:R-:W2:Y:S04]  /*ee80*/  LD.E R7, desc[UR46][R152.64+0x410] ;  /* 0x0004102e98077980 */ /* 0x000ea8000c101900 */
[----:B------:R-:W3:Y:S04]  /*ee90*/  LD.E R41, desc[UR46][R152.64+0x430] ;  /* 0x0004302e98297980 */ /* 0x000ee8000c101900 */
[----:B------:R-:W4:Y:S04]  /*eea0*/  LD.E R8, desc[UR46][R8.64] ;  /* 0x0000002e08087980 */ /* 0x000f28000c101900 */
[----:B------:R-:W5:Y:S04]  /*eeb0*/  LD.E R50, desc[UR46][R152.64+0x420] ;  /* 0x0004202e98327980 */ /* 0x000f68000c101900 */
[----:B------:R-:W5:Y:S01]  /*eec0*/  LD.E R51, desc[UR46][R152.64+0x424] ;  /* 0x0004242e98337980 */ /* 0x000f62000c101900 */
[C---:B--2---:R-:W-:Y:S01]  /*eed0*/  FSETP.NEU.FTZ.AND P1, PT, R7.reuse, -INF , PT ;  /* 0xff8000000700780b */ /* 0x044fe20003f3d000 */
[----:B---3--:R-:W-:Y:S01]  /*eee0*/  FMUL.FTZ R18, R7, R41 ;  /* 0x0000002907127220 */ /* 0x008fe20000410000 */
[----:B----4-:R-:W-:-:S04]  /*eef0*/  FMUL.FTZ R9, R41, R8 ;  /* 0x0000000829097220 */ /* 0x010fc80000410000 */
[----:B------:R-:W-:Y:S02]  /*ef00*/  FSEL R18, R18, RZ, P1 ;  /* 0x000000ff12127208 */ /* 0x000fe40000800000 */
[----:B------:R-:W-:-:S03]  /*ef10*/  FSETP.NEU.FTZ.AND P1, PT, R8, -INF , PT ;  /* 0xff8000000800780b */ /* 0x000fc60003f3d000 */
[-CC-:B------:R-:W-:Y:S01]  /*ef20*/  FFMA.FTZ R7, R57, R41.reuse, -R18.reuse ;  /* 0x0000002939077223 */ /* 0x180fe20000010812 */
[----:B------:R-:W-:Y:S01]  /*ef30*/  FSEL R8, R9, RZ, P1 ;  /* 0x000000ff09087208 */ /* 0x000fe20000800000 */
[-CC-:B------:R-:W-:Y:S01]  /*ef40*/  FFMA.FTZ R36, R36, R41.reuse, -R18.reuse ;  /* 0x0000002924247223 */ /* 0x180fe20000010812 */
[-CC-:B------:R-:W-:Y:S01]  /*ef50*/  FFMA.FTZ R34, R34, R41.reuse, -R18.reuse ;  /* 0x0000002922227223 */ /* 0x180fe20000010812 */
[-CC-:B------:R-:W-:Y:S01]  /*ef60*/  FFMA.FTZ R33, R33, R41.reuse, -R18.reuse ;  /* 0x0000002921217223 */ /* 0x180fe20000010812 */
[-C--:B------:R-:W-:Y:S01]  /*ef70*/  FFMA.FTZ R32, R32, R41.reuse, -R18 ;  /* 0x0000002920207223 */ /* 0x080fe20000010812 */
[-CC-:B------:R-:W-:Y:S01]  /*ef80*/  FFMA.FTZ R42, R42, R41.reuse, -R8.reuse ;  /* 0x000000292a2a7223 */ /* 0x180fe20000010808 */
[----:B------:R-:W5:Y:S01]  /*ef90*/  MUFU.EX2 R7, R7 ;  /* 0x0000000700077308 */ /* 0x000f620000000800 */
[-CC-:B------:R-:W-:Y:S01]  /*efa0*/  FFMA.FTZ R40, R40, R41.reuse, -R8.reuse ;  /* 0x0000002928287223 */ /* 0x180fe20000010808 */
[-CC-:B------:R-:W-:Y:S01]  /*efb0*/  FFMA.FTZ R39, R39, R41.reuse, -R8.reuse ;  /* 0x0000002927277223 */ /* 0x180fe20000010808 */
[-CC-:B------:R-:W-:Y:S01]  /*efc0*/  FFMA.FTZ R38, R38, R41.reuse, -R8.reuse ;  /* 0x0000002926267223 */ /* 0x180fe20000010808 */
[-C--:B------:R-:W-:Y:S01]  /*efd0*/  FFMA.FTZ R35, R35, R41.reuse, -R8 ;  /* 0x0000002923237223 */ /* 0x080fe20000010808 */
[-CC-:B------:R-:W-:Y:S01]  /*efe0*/  FFMA.FTZ R11, R11, R41.reuse, -R18.reuse ;  /* 0x000000290b0b7223 */ /* 0x180fe20000010812 */
[-CC-:B------:R-:W-:Y:S01]  /*eff0*/  FFMA.FTZ R10, R10, R41.reuse, -R18.reuse ;  /* 0x000000290a0a7223 */ /* 0x180fe20000010812 */
[-CC-:B------:R-:W-:Y:S01]  /*f000*/  FFMA.FTZ R31, R31, R41.reuse, -R18.reuse ;  /* 0x000000291f1f7223 */ /* 0x180fe20000010812 */
[----:B------:R-:W-:Y:S01]  /*f010*/  MUFU.EX2 R42, R42 ;  /* 0x0000002a002a7308 */ /* 0x000fe20000000800 */
[-C--:B------:R-:W-:Y:S01]  /*f020*/  FFMA.FTZ R12, R12, R41.reuse, -R18 ;  /* 0x000000290c0c7223 */ /* 0x080fe20000010812 */
[-C--:B------:R-:W-:Y:S01]  /*f030*/  FFMA.FTZ R21, R21, R41.reuse, -R8 ;  /* 0x0000002915157223 */ /* 0x080fe20000010808 */
[-C--:B------:R-:W-:Y:S01]  /*f040*/  FFMA.FTZ R30, R30, R41.reuse, -R18 ;  /* 0x000000291e1e7223 */ /* 0x080fe20000010812 */
[-C--:B------:R-:W-:Y:S01]  /*f050*/  FFMA.FTZ R20, R20, R41.reuse, -R8 ;  /* 0x0000002914147223 */ /* 0x080fe20000010808 */
[-CC-:B------:R-:W-:Y:S01]  /*f060*/  FFMA.FTZ R29, R29, R41.reuse, -R18.reuse ;  /* 0x000000291d1d7223 */ /* 0x180fe20000010812 */
[-CC-:B------:R-:W-:Y:S01]  /*f070*/  FFMA.FTZ R28, R28, R41.reuse, -R18.reuse ;  /* 0x000000291c1c7223 */ /* 0x180fe20000010812 */
[-CC-:B------:R-:W-:Y:S01]  /*f080*/  FFMA.FTZ R27, R27, R41.reuse, -R18.reuse ;  /* 0x000000291b1b7223 */ /* 0x180fe20000010812 */
[----:B------:R-:W1:Y:S01]  /*f090*/  MUFU.EX2 R36, R36 ;  /* 0x0000002400247308 */ /* 0x000e620000000800 */
[-CC-:B------:R-:W-:Y:S01]  /*f0a0*/  FFMA.FTZ R26, R26, R41.reuse, -R18.reuse ;  /* 0x000000291a1a7223 */ /* 0x180fe20000010812 */
[-CC-:B------:R-:W-:Y:S01]  /*f0b0*/  FFMA.FTZ R25, R25, R41.reuse, -R18.reuse ;  /* 0x0000002919197223 */ /* 0x180fe20000010812 */
[-C--:B------:R-:W-:Y:S01]  /*f0c0*/  FFMA.FTZ R24, R24, R41.reuse, -R18 ;  /* 0x0000002918187223 */ /* 0x080fe20000010812 */
[-CC-:B------:R-:W-:Y:S01]  /*f0d0*/  FFMA.FTZ R15, R15, R41.reuse, -R8.reuse ;  /* 0x000000290f0f7223 */ /* 0x180fe20000010808 */
[-CC-:B------:R-:W-:Y:S01]  /*f0e0*/  FFMA.FTZ R14, R14, R41.reuse, -R8.reuse ;  /* 0x000000290e0e7223 */ /* 0x180fe20000010808 */
[-CC-:B------:R-:W-:Y:S01]  /*f0f0*/  FFMA.FTZ R9, R53, R41.reuse, -R8.reuse ;  /* 0x0000002935097223 */ /* 0x180fe20000010808 */
[----:B------:R-:W-:Y:S01]  /*f100*/  FFMA.FTZ R13, R13, R41, -R8 ;  /* 0x000000290d0d7223 */ /* 0x000fe20000010808 */
[----:B------:R-:W-:Y:S08]  /*f110*/  MUFU.EX2 R169, R40 ;  /* 0x0000002800a97308 */ /* 0x000ff00000000800 */
[----:B------:R-:W2:Y:S08]  /*f120*/  MUFU.EX2 R34, R34 ;  /* 0x0000002200227308 */ /* 0x000eb00000000800 */
[----:B------:R-:W3:Y:S08]  /*f130*/  MUFU.EX2 R39, R39 ;  /* 0x0000002700277308 */ /* 0x000ef00000000800 */
[----:B------:R-:W4:Y:S08]  /*f140*/  MUFU.EX2 R33, R33 ;  /* 0x0000002100217308 */ /* 0x000f300000000800 */
[----:B------:R-:W0:Y:S08]  /*f150*/  MUFU.EX2 R38, R38 ;  /* 0x0000002600267308 */ /* 0x000e300000000800 */
[----:B------:R5:W-:Y:S08]  /*f160*/  MUFU.EX2 R45, R11 ;  /* 0x0000000b002d7308 */ /* 0x000bf00000000800 */
[----:B------:R-:W0:Y:S01]  /*f170*/  MUFU.EX2 R32, R32 ;  /* 0x0000002000207308 */ /* 0x000e220000000800 */
[----:B-----5:R-:W-:-:S04]  /*f180*/  FADD.FTZ R11, R7, R50 ;  /* 0x00000032070b7221 */ /* 0x020fc80000010000 */
[----:B-1----:R-:W-:-:S03]  /*f190*/  FADD.FTZ R11, R36, R11 ;  /* 0x0000000b240b7221 */ /* 0x002fc60000010000 */
[----:B------:R1:W-:Y:S01]  /*f1a0*/  MUFU.EX2 R182, R10 ;  /* 0x0000000a00b67308 */ /* 0x0003e20000000800 */
[----:B--2---:R-:W-:-:S07]  /*f1b0*/  FADD.FTZ R40, R34, R11 ;  /* 0x0000000b22287221 */ /* 0x004fce0000010000 */
[----:B------:R-:W-:Y:S01]  /*f1c0*/  MUFU.EX2 R35, R35 ;  /* 0x0000002300237308 */ /* 0x000fe20000000800 */
[----:B-1----:R-:W-:-:S04]  /*f1d0*/  FADD.FTZ R10, R42, R51 ;  /* 0x000000332a0a7221 */ /* 0x002fc80000010000 */
[----:B------:R-:W-:Y:S01]  /*f1e0*/  FADD.FTZ R18, R169, R10 ;  /* 0x0000000aa9127221 */ /* 0x000fe20000010000 */
[----:B------:R-:W-:Y:S02]  /*f1f0*/  FFMA.FTZ R10, R59, R41, -R8 ;  /* 0x000000293b0a7223 */ /* 0x000fe40000010808 */
[----:B------:R-:W-:Y:S01]  /*f200*/  MUFU.EX2 R43, R12 ;  /* 0x0000000c002b7308 */ /* 0x000fe20000000800 */
[----:B---3--:R-:W-:-:S07]  /*f210*/  FADD.FTZ R11, R39, R18 ;  /* 0x00000012270b7221 */ /* 0x008fce0000010000 */
[----:B------:R-:W1:Y:S08]  /*f220*/  MUFU.EX2 R31, R31 ;  /* 0x0000001f001f7308 */ /* 0x000e700000000800 */
[----:B------:R4:W-:Y:S08]  /*f230*/  MUFU.EX2 R12, R21 ;  /* 0x00000015000c7308 */ /* 0x0009f00000000800 */
[----:B------:R-:W2:Y:S01]  /*f240*/  MUFU.EX2 R30, R30 ;  /* 0x0000001e001e7308 */ /* 0x000ea20000000800 */
[----:B----4-:R-:W-:Y:S01]  /*f250*/  FADD.FTZ R21, R33, R40 ;  /* 0x0000002821157221 */ /* 0x010fe20000010000 */
[----:B0-----:R-:W-:Y:S01]  /*f260*/  FADD.FTZ R40, R38, R11 ;  /* 0x0000000b26287221 */ /* 0x001fe20000010000 */
[----:B------:R-:W-:-:S02]  /*f270*/  FFMA.FTZ R11, R61, R41, -R8 ;  /* 0x000000293d0b7223 */ /* 0x000fc40000010808 */
[----:B------:R-:W-:-:S03]  /*f280*/  FADD.FTZ R44, R32, R21 ;  /* 0x00000015202c7221 */ /* 0x000fc60000010000 */
[----:B------:R-:W-:Y:S01]  /*f290*/  MUFU.EX2 R20, R20 ;  /* 0x0000001400147308 */ /* 0x000fe20000000800 */
[----:B-1----:R-:W-:-:S07]  /*f2a0*/  FADD.FTZ R21, R31, R44 ;  /* 0x0000002c1f157221 */ /* 0x002fce0000010000 */
[----:B------:R-:W0:Y:S01]  /*f2b0*/  MUFU.EX2 R29, R29 ;  /* 0x0000001d001d7308 */ /* 0x000e220000000800 */
[----:B--2---:R-:W-:-:S07]  /*f2c0*/  FADD.FTZ R44, R30, R21 ;  /* 0x000000151e2c7221 */ /* 0x004fce0000010000 */
[----:B------:R-:W-:Y:S08]  /*f2d0*/  MUFU.EX2 R15, R15 ;  /* 0x0000000f000f7308 */ /* 0x000ff00000000800 */
[----:B------:R-:W1:Y:S01]  /*f2e0*/  MUFU.EX2 R28, R28 ;  /* 0x0000001c001c7308 */ /* 0x000e620000000800 */
[----:B0-----:R-:W-:-:S07]  /*f2f0*/  FADD.FTZ R21, R29, R44 ;  /* 0x0000002c1d157221 */ /* 0x001fce0000010000 */
[----:B------:R-:W0:Y:S08]  /*f300*/  MUFU.EX2 R14, R14 ;  /* 0x0000000e000e7308 */ /* 0x000e300000000800 */
[----:B------:R2:W-:Y:S01]  /*f310*/  MUFU.EX2 R179, R9 ;  /* 0x0000000900b37308 */ /* 0x0005e20000000800 */
[----:B-1----:R-:W-:-:S07]  /*f320*/  FADD.FTZ R44, R28, R21 ;  /* 0x000000151c2c7221 */ /* 0x002fce0000010000 */
[----:B------:R-:W-:Y:S01]  /*f330*/  MUFU.EX2 R27, R27 ;  /* 0x0000001b001b7308 */ /* 0x000fe20000000800 */
[----:B--2---:R-:W-:-:S04]  /*f340*/  FADD.FTZ R9, R35, R40 ;  /* 0x0000002823097221 */ /* 0x004fc80000010000 */
[----:B------:R-:W-:Y:S01]  /*f350*/  FADD.FTZ R47, R12, R9 ;  /* 0x000000090c2f7221 */ /* 0x000fe20000010000 */
[----:B------:R-:W-:Y:S02]  /*f360*/  FFMA.FTZ R9, R63, R41, -R8 ;  /* 0x000000293f097223 */ /* 0x000fe40000010808 */
[----:B------:R-:W1:Y:S08]  /*f370*/  MUFU.EX2 R13, R13 ;  /* 0x0000000d000d7308 */ /* 0x000e700000000800 */
[----:B------:R-:W2:Y:S08]  /*f380*/  MUFU.EX2 R26, R26 ;  /* 0x0000001a001a7308 */ /* 0x000eb00000000800 */
[----:B------:R3:W-:Y:S08]  /*f390*/  MUFU.EX2 R18, R10 ;  /* 0x0000000a00127308 */ /* 0x0007f00000000800 */
[----:B------:R-:W4:Y:S01]  /*f3a0*/  MUFU.EX2 R25, R25 ;  /* 0x0000001900197308 */ /* 0x000f220000000800 */
[----:B---3--:R-:W-:-:S04]  /*f3b0*/  FADD.FTZ R10, R20, R47 ;  /* 0x0000002f140a7221 */ /* 0x008fc80000010000 */
[----:B------:R-:W-:Y:S01]  /*f3c0*/  FADD.FTZ R47, R15, R10 ;  /* 0x0000000a0f2f7221 */ /* 0x000fe20000010000 */
[-CC-:B------:R-:W-:Y:S01]  /*f3d0*/  FFMA.FTZ R10, R65, R41.reuse, -R8.reuse ;  /* 0x00000029410a7223 */ /* 0x180fe20000010808 */
[----:B------:R-:W-:Y:S01]  /*f3e0*/  FFMA.FTZ R8, R37, R41, -R8 ;  /* 0x0000002925087223 */ /* 0x000fe20000010808 */
[----:B------:R-:W3:Y:S01]  /*f3f0*/  MUFU.EX2 R24, R24 ;  /* 0x0000001800187308 */ /* 0x000ee20000000800 */
[----:B0-----:R-:W-:-:S04]  /*f400*/  FADD.FTZ R46, R14, R47 ;  /* 0x0000002f0e2e7221 */ /* 0x001fc80000010000 */
[----:B-1----:R-:W-:-:S03]  /*f410*/  FADD.FTZ R46, R13, R46 ;  /* 0x0000002e0d2e7221 */ /* 0x002fc60000010000 */
[----:B------:R0:W1:Y:S08]  /*f420*/  MUFU.EX2 R181, R11 ;  /* 0x0000000b00b57308 */ /* 0x0000700000000800 */
[----:B------:R5:W1:Y:S01]  /*f430*/  MUFU.EX2 R40, R9 ;  /* 0x0000000900287308 */ /* 0x000a620000000800 */
[----:B0-----:R-:W-:-:S04]  /*f440*/  FADD.FTZ R11, R27, R44 ;  /* 0x0000002c1b0b7221 */ /* 0x001fc80000010000 */
[----:B--2---:R-:W-:-:S03]  /*f450*/  FADD.FTZ R48, R26, R11 ;  /* 0x0000000b1a307221 */ /* 0x004fc60000010000 */
[----:B------:R0:W2:Y:S01]  /*f460*/  MUFU.EX2 R183, R10 ;  /* 0x0000000a00b77308 */ /* 0x0000a20000000800 */
[----:B-----5:R-:W-:Y:S01]  /*f470*/  FADD.FTZ R9, R179, R46 ;  /* 0x0000002eb3097221 */ /* 0x020fe20000010000 */
[----:B----4-:R-:W-:-:S03]  /*f480*/  FADD.FTZ R11, R25, R48 ;  /* 0x00000030190b7221 */ /* 0x010fc60000010000 */
[----:B------:R-:W-:Y:S01]  /*f490*/  FADD.FTZ R46, R18, R9 ;  /* 0x00000009122e7221 */ /* 0x000fe20000010000 */
[----:B---3--:R-:W-:Y:S02]  /*f4a0*/  FADD.FTZ R48, R24, R11 ;  /* 0x0000000b18307221 */ /* 0x008fe40000010000 */
[----:B------:R-:W3:Y:S01]  /*f4b0*/  MUFU.EX2 R44, R8 ;  /* 0x00000008002c7308 */ /* 0x000ee20000000800 */
[----:B-1----:R-:W-:Y:S01]  /*f4c0*/  FADD.FTZ R9, R181, R46 ;  /* 0x0000002eb5097221 */ /* 0x002fe20000010000 */
[----:B------:R-:W-:-:S03]  /*f4d0*/  FADD.FTZ R11, R43, R48 ;  /* 0x000000302b0b7221 */ /* 0x000fc60000010000 */
[----:B0-----:R-:W-:Y:S01]  /*f4e0*/  FADD.FTZ R10, R40, R9 ;  /* 0x00000009280a7221 */ /* 0x001fe20000010000 */
[----:B------:R-:W-:-:S03]  /*f4f0*/  FADD.FTZ R46, R182, R11 ;  /* 0x0000000bb62e7221 */ /* 0x000fc60000010000 */
[----:B--2---:R-:W-:Y:S01]  /*f500*/  FADD.FTZ R9, R183, R10 ;  /* 0x0000000ab7097221 */ /* 0x004fe20000010000 */
[----:B------:R-:W-:-:S05]  /*f510*/  FADD.FTZ R21, R45, R46 ;  /* 0x0000002e2d157221 */ /* 0x000fca0000010000 */
[----:B------:R-:W-:Y:S01]  /*f520*/  ST.E desc[UR46][R152.64+0x420], R21 ;  /* 0x0004201598007985 */ /* 0x000fe2000c10192e */
[----:B---3--:R-:W-:-:S05]  /*f530*/  FADD.FTZ R37, R44, R9 ;  /* 0x000000092c257221 */ /* 0x008fca0000010000 */
[----:B------:R-:W-:Y:S01]  /*f540*/  ST.E desc[UR46][R152.64+0x424], R37 ;  /* 0x0004242598007985 */ /* 0x000fe2000c10192e */
[----:B------:R-:W-:Y:S06]  /*f550*/  BAR.SYNC.DEFER_BLOCKING 0xf, 0x100 ;  /* 0x03c4000000007b1d */ /* 0x000fec0000010000 */
[----:B------:R-:W2:Y:S04]  /*f560*/  LD.E.64 R8, desc[UR46][R152.64+0x138] ;  /* 0x0001382e98087980 */ /* 0x000ea8000c101b00 */
[----:B--2---:R-:W2:Y:S04]  /*f570*/  LD.E.64 R10, desc[UR46][R8.64+0x8] ;  /* 0x0000082e080a7980 */ /* 0x004ea8000c101b00 */
[----:B------:R-:W3:Y:S01]  /*f580*/  LD.E.64 R46, desc[UR46][R8.64] ;  /* 0x0000002e082e7980 */ /* 0x000ee2000c101b00 */
        /* <DEDUP_REMOVED lines=16> */
[----:B--2---:R-:W-:-:S05]  /*f690*/  MOV R10, R10 ;  /* 0x0000000a000a7202 */ /* 0x004fca0000000f00 */
[--C-:B---3--:R-:W-:Y:S01]  /*f6a0*/  IMAD R47, R47, 0x2, R10.reuse ;  /* 0x000000022f2f7824 */ /* 0x108fe200078e020a */
[----:B------:R-:W-:Y:S01]  /*f6b0*/  STSM.16.M88.4 [R10], R168 ;  /* 0x000000a80a007844 */ /* 0x000fe20000000200 */
[C---:B------:R-:W-:Y:S02]  /*f6c0*/  IMAD R7, R46.reuse, 0x2, R10 ;  /* 0x000000022e077824 */ /* 0x040fe400078e020a */
[----:B------:R-:W-:-:S03]  /*f6d0*/  IMAD R46, R46, 0x2, R47 ;  /* 0x000000022e2e7824 */ /* 0x000fc600078e022f */
[----:B------:R0:W-:Y:S04]  /*f6e0*/  STSM.16.M88.4 [R7], R172 ;  /* 0x000000ac07007844 */ /* 0x0001e80000000200 */
[----:B------:R-:W-:Y:S04]  /*f6f0*/  STSM.16.M88.4 [R47], R176 ;  /* 0x000000b02f007844 */ /* 0x000fe80000000200 */
[----:B------:R-:W-:Y:S04]  /*f700*/  STSM.16.M88.4 [R46], R180 ;  /* 0x000000b42e007844 */ /* 0x000fe80000000200 */
[----:B------:R-:W2:Y:S01]  /*f710*/  LD.E R9, desc[UR46][R152.64+0x200] ;  /* 0x0002002e98097980 */ /* 0x000ea2000c101900 */
[----:B------:R-:W-:Y:S01]  /*f720*/  LOP3.LUT R18, R17, 0x4, RZ, 0xfc, !PT ;  /* 0x0000000411127812 */ /* 0x000fe200078efcff */
[----:B--2---:R-:W-:-:S05]  /*f730*/  FMUL.FTZ R9, R6, R9 ;  /* 0x0000000906097220 */ /* 0x004fca0000410000 */
[----:B------:R1:W-:Y:S04]  /*f740*/  ST.E desc[UR46][R152.64+0x200], R9 ;  /* 0x0002000998007985 */ /* 0x0003e8000c10192e */
[----:B------:R-:W2:Y:S02]  /*f750*/  LD.E R11, desc[UR46][R18.64] ;  /* 0x0000002e120b7980 */ /* 0x000ea4000c101900 */
[----:B--2---:R-:W-:-:S05]  /*f760*/  FMUL.FTZ R11, R6, R11 ;  /* 0x0000000b060b7220 */ /* 0x004fca0000410000 */
[----:B------:R2:W-:Y:S04]  /*f770*/  ST.E desc[UR46][R18.64], R11 ;  /* 0x0000000b12007985 */ /* 0x0005e8000c10192e */
[----:B0-----:R-:W3:Y:S04]  /*f780*/  LD.E R7, desc[UR46][R152.64+0x210] ;  /* 0x0002102e98077980 */ /* 0x001ee8000c101900 */
[----:B------:R-:W4:Y:S04]  /*f790*/  LD.E R135, desc[UR46][R152.64+0x3f4] ;  /* 0x0003f42e98877980 */ /* 0x000f28000c101900 */
[----:B------:R-:W5:Y:S04]  /*f7a0*/  LD.E R13, desc[UR46][R152.64+0x214] ;  /* 0x0002142e980d7980 */ /* 0x000f68000c101900 */
[----:B------:R-:W5:Y:S04]  /*f7b0*/  LD.E R15, desc[UR46][R152.64+0x220] ;  /* 0x0002202e980f7980 */ /* 0x000f68000c101900 */
[----:B------:R-:W5:Y:S04]  /*f7c0*/  LD.E R21, desc[UR46][R152.64+0x224] ;  /* 0x0002242e98157980 */ /* 0x000f68000c101900 */
[----:B------:R-:W5:Y:S04]  /*f7d0*/  LD.E R25, desc[UR46][R152.64+0x230] ;  /* 0x0002302e98197980 */ /* 0x000f68000c101900 */
[----:B------:R-:W5:Y:S04]  /*f7e0*/  LD.E R27, desc[UR46][R152.64+0x234] ;  /* 0x0002342e981b7980 */ /* 0x000f68000c101900 */
[----:B-1----:R-:W5:Y:S04]  /*f7f0*/  LD.E R9, desc[UR46][R152.64+0x240] ;  /* 0x0002402e98097980 */ /* 0x002f68000c101900 */
[----:B------:R-:W5:Y:S04]  /*f800*/  LD.E R29, desc[UR46][R152.64+0x244] ;  /* 0x0002442e981d7980 */ /* 0x000f68000c101900 */
[----:B------:R-:W5:Y:S04]  /*f810*/  LD.E R31, desc[UR46][R152.64+0x250] ;  /* 0x0002502e981f7980 */ /* 0x000f68000c101900 */
[----:B--2---:R-:W2:Y:S04]  /*f820*/  LD.E R11, desc[UR46][R152.64+0x254] ;  /* 0x0002542e980b7980 */ /* 0x004ea8000c101900 */
[----:B------:R-:W2:Y:S04]  /*f830*/  LD.E R33, desc[UR46][R152.64+0x260] ;  /* 0x0002602e98217980 */ /* 0x000ea8000c101900 */
        /* <DEDUP_REMOVED lines=49> */
[----:B------:R-:W2:Y:S01]  /*fb50*/  LD.E R133, desc[UR46][R152.64+0x3f0] ;  /* 0x0003f02e98857980 */ /* 0x000ea2000c101900 */
[C---:B---3--:R-:W-:Y:S01]  /*fb60*/  FMUL.FTZ R7, R6.reuse, R7 ;  /* 0x0000000706077220 */ /* 0x048fe20000410000 */
[----:B----4-:R-:W-:-:S04]  /*fb70*/  FMUL.FTZ R135, R6, R135 ;  /* 0x0000008706877220 */ /* 0x010fc80000410000 */
[----:B------:R0:W-:Y:S01]  /*fb80*/  ST.E desc[UR46][R152.64+0x210], R7 ;  /* 0x0002100798007985 */ /* 0x0001e2000c10192e */
[C---:B-----5:R-:W-:Y:S01]  /*fb90*/  FMUL.FTZ R13, R6.reuse, R13 ;  /* 0x0000000d060d7220 */ /* 0x060fe20000410000 */
[C---:B------:R-:W-:Y:S01]  /*fba0*/  FMUL.FTZ R15, R6.reuse, R15 ;  /* 0x0000000f060f7220 */ /* 0x040fe20000410000 */
[C---:B------:R-:W-:Y:S01]  /*fbb0*/  FMUL.FTZ R21, R6.reuse, R21 ;  /* 0x0000001506157220 */ /* 0x040fe20000410000 */
[--C-:B0-----:R-:W-:Y:S02]  /*fbc0*/  IMAD.MOV.U32 R7, RZ, RZ, R19.reuse ;  /* 0x000000ffff077224 */ /* 0x101fe400078e0013 */
[C---:B------:R-:W-:Y:S01]  /*fbd0*/  FMUL.FTZ R25, R6.reuse, R25 ;  /* 0x0000001906197220 */ /* 0x040fe20000410000 */
[C---:B------:R-:W-:Y:S01]  /*fbe0*/  FMUL.FTZ R27, R6.reuse, R27 ;  /* 0x0000001b061b7220 */ /* 0x040fe20000410000 */
[C---:B------:R-:W-:Y:S01]  /*fbf0*/  FMUL.FTZ R9, R6.reuse, R9 ;  /* 0x0000000906097220 */ /* 0x040fe20000410000 */
[C---:B------:R-:W-:Y:S01]  /*fc00*/  FMUL.FTZ R29, R6.reuse, R29 ;  /* 0x0000001d061d7220 */ /* 0x040fe20000410000 */
[C---:B------:R-:W-:Y:S01]  /*fc10*/  FMUL.FTZ R31, R6.reuse, R31 ;  /* 0x0000001f061f7220 */ /* 0x040fe20000410000 */
[C---:B--2---:R-:W-:Y:S01]  /*fc20*/  FMUL.FTZ R11, R6.reuse, R11 ;  /* 0x0000000b060b7220 */ /* 0x044fe20000410000 */
        /* <DEDUP_REMOVED lines=51> */
[C---:B------:R-:W-:Y:S01]  /*ff60*/  LOP3.LUT R6, R17.reuse, 0x8, RZ, 0xfc, !PT ;  /* 0x0000000811067812 */ /* 0x040fe200078efcff */
[----:B------:R-:W-:Y:S04]  /*ff70*/  ST.E desc[UR46][R152.64+0x3f4], R135 ;  /* 0x0003f48798007985 */ /* 0x000fe8000c10192e */
[----:B------:R-:W-:Y:S04]  /*ff80*/  ST.E desc[UR46][R152.64+0x214], R13 ;  /* 0x0002140d98007985 */ /* 0x000fe8000c10192e */
[----:B------:R-:W-:Y:S04]  /*ff90*/  ST.E desc[UR46][R152.64+0x220], R15 ;  /* 0x0002200f98007985 */ /* 0x000fe8000c10192e */
[----:B------:R-:W-:Y:S04]  /*ffa0*/  ST.E desc[UR46][R152.64+0x224], R21 ;  /* 0x0002241598007985 */ /* 0x000fe8000c10192e */
[----:B------:R-:W-:Y:S04]  /*ffb0*/  ST.E desc[UR46][R152.64+0x230], R25 ;  /* 0x0002301998007985 */ /* 0x000fe8000c10192e */
[----:B------:R-:W-:Y:S04]  /*ffc0*/  ST.E desc[UR46][R152.64+0x234], R27 ;  /* 0x0002341b98007985 */ /* 0x000fe8000c10192e */
[----:B------:R0:W-:Y:S04]  /*ffd0*/  ST.E desc[UR46][R152.64+0x240], R9 ;  /* 0x0002400998007985 */ /* 0x0001e8000c10192e */
[----:B------:R-:W-:Y:S04]  /*ffe0*/  ST.E desc[UR46][R152.64+0x244], R29 ;  /* 0x0002441d98007985 */ /* 0x000fe8000c10192e */
[----:B------:R-:W-:Y:S04]  /*fff0*/  ST.E desc[UR46][R152.64+0x250], R31 ;  /* 0x0002501f98007985 */ /* 0x000fe8000c10192e */
[----:B------:R1:W-:Y:S04]  /*10000*/  ST.E desc[UR46][R152.64+0x254], R11 ;  /* 0x0002540b98007985 */ /* 0x0003e8000c10192e */
[----:B------:R-:W-:Y:S04]  /*10010*/  ST.E desc[UR46][R152.64+0x260], R33 ;  /* 0x0002602198007985 */ /* 0x000fe8000c10192e */
[----:B------:R-:W-:Y:S04]  /*10020*/  ST.E desc[UR46][R152.64+0x264], R35 ;  /* 0x0002642398007985 */ /* 0x000fe8000c10192e */
[----:B------:R-:W-:Y:S04]  /*10030*/  ST.E desc[UR46][R152.64+0x270], R37 ;  /* 0x0002702598007985 */ /* 0x000fe8000c10192e */
[----:B------:R2:W-:Y:S04]  /*10040*/  ST.E desc[UR46][R152.64+0x274], R39 ;  /* 0x0002742798007985 */ /* 0x0005e8000c10192e */
[----:B------:R-:W-:Y:S04]  /*10050*/  ST.E desc[UR46][R152.64+0x280], R41 ;  /* 0x0002802998007985 */ /* 0x000fe8000c10192e */
        /* <DEDUP_REMOVED lines=46> */
[----:B------:R-:W1:Y:S01]  /*10340*/  LD.E R10, desc[UR46][R6.64] ;  /* 0x0000002e060a7980 */ /* 0x000e62000c101900 */
[----:B------:R-:W-:Y:S01]  /*10350*/  LOP3.LUT R8, R17, 0xc, RZ, 0xfc, !PT ;  /* 0x0000000c11087812 */ /* 0x000fe200078efcff */
[----:B0-----:R-:W-:-:S02]  /*10360*/  IMAD.MOV.U32 R9, RZ, RZ, R19 ;  /* 0x000000ffff097224 */ /* 0x001fc400078e0013 */
[----:B-1----:R-:W-:-:S05]  /*10370*/  FMUL.FTZ R11, R5, R10 ;  /* 0x0000000a050b7220 */ /* 0x002fca0000410000 */
[----:B------:R0:W-:Y:S04]  /*10380*/  ST.E desc[UR46][R6.64], R11 ;  /* 0x0000000b06007985 */ /* 0x0001e8000c10192e */
[----:B------:R-:W3:Y:S02]  /*10390*/  LD.E R10, desc[UR46][R8.64] ;  /* 0x0000002e080a7980 */ /* 0x000ee4000c101900 */
[----:B---3--:R-:W-:-:S05]  /*103a0*/  FMUL.FTZ R13, R5, R10 ;  /* 0x0000000a050d7220 */ /* 0x008fca0000410000 */
[----:B------:R1:W-:Y:S04]  /*103b0*/  ST.E desc[UR46][R8.64], R13 ;  /* 0x0000000d08007985 */ /* 0x0003e8000c10192e */
[----:B------:R-:W3:Y:S04]  /*103c0*/  LD.E R138, desc[UR46][R152.64+0x3fc] ;  /* 0x0003fc2e988a7980 */ /* 0x000ee8000c101900 */
[----:B------:R-:W0:Y:S04]  /*103d0*/  LD.E R10, desc[UR46][R152.64+0x218] ;  /* 0x0002182e980a7980 */ /* 0x000e28000c101900 */
[----:B------:R-:W1:Y:S04]  /*103e0*/  LD.E R12, desc[UR46][R152.64+0x21c] ;  /* 0x00021c2e980c7980 */ /* 0x000e68000c101900 */
[----:B------:R-:W4:Y:S04]  /*103f0*/  LD.E R14, desc[UR46][R152.64+0x228] ;  /* 0x0002282e980e7980 */ /* 0x000f28000c101900 */
[----:B------:R-:W5:Y:S04]  /*10400*/  LD.E R20, desc[UR46][R152.64+0x22c] ;  /* 0x00022c2e98147980 */ /* 0x000f68000c101900 */
        /* <DEDUP_REMOVED lines=57> */
[----:B--2---:R-:W2:Y:S01]  /*107a0*/  LD.E R39, desc[UR46][R152.64+0x200] ;  /* 0x0002002e98277980 */ /* 0x004ea2000c101900 */
[C---:B---3--:R-:W-:Y:S01]  /*107b0*/  FMUL.FTZ R29, R5.reuse, R138 ;  /* 0x0000008a051d7220 */ /* 0x048fe20000410000 */
[----:B0-----:R-:W-:-:S04]  /*107c0*/  FMUL.FTZ R11, R5, R10 ;  /* 0x0000000a050b7220 */ /* 0x001fc80000410000 */
[----:B------:R0:W-:Y:S01]  /*107d0*/  ST.E desc[UR46][R152.64+0x3fc], R29 ;  /* 0x0003fc1d98007985 */ /* 0x0001e2000c10192e */
[C---:B-1----:R-:W-:Y:S01]  /*107e0*/  FMUL.FTZ R13, R5.reuse, R12 ;  /* 0x0000000c050d7220 */ /* 0x042fe20000410000 */
[C---:B----4-:R-:W-:Y:S01]  /*107f0*/  FMUL.FTZ R15, R5.reuse, R14 ;  /* 0x0000000e050f7220 */ /* 0x050fe20000410000 */
[C---:B-----5:R-:W-:Y:S01]  /*10800*/  FMUL.FTZ R21, R5.reuse, R20 ;  /* 0x0000001405157220 */ /* 0x060fe20000410000 */
[C---:B------:R-:W-:Y:S01]  /*10810*/  FMUL.FTZ R25, R5.reuse, R24 ;  /* 0x0000001805197220 */ /* 0x040fe20000410000 */
[C---:B------:R-:W-:Y:S01]  /*10820*/  FMUL.FTZ R27, R5.reuse, R26 ;  /* 0x0000001a051b7220 */ /* 0x040fe20000410000 */
[C---:B0-----:R-:W-:Y:S01]  /*10830*/  FMUL.FTZ R29, R5.reuse, R30 ;  /* 0x0000001e051d7220 */ /* 0x041fe20000410000 */
[C---:B------:R-:W-:Y:S01]  /*10840*/  FMUL.FTZ R31, R5.reuse, R32 ;  /* 0x00000020051f7220 */ /* 0x040fe20000410000 */
[C---:B------:R-:W-:Y:S01]  /*10850*/  FMUL.FTZ R33, R5.reuse, R34 ;  /* 0x0000002205217220 */ /* 0x040fe20000410000 */
[C---:B------:R-:W-:Y:S01]  /*10860*/  FMUL.FTZ R35, R5.reuse, R36 ;  /* 0x0000002405237220 */ /* 0x040fe20000410000 */
[----:B------:R0:W-:Y:S04]  /*10870*/  ST.E desc[UR46][R152.64+0x218], R11 ;  /* 0x0002180b98007985 */ /* 0x0001e8000c10192e */
[----:B------:R1:W-:Y:S04]  /*10880*/  ST.E desc[UR46][R152.64+0x21c], R13 ;  /* 0x00021c0d98007985 */ /* 0x0003e8000c10192e */
[----:B------:R3:W-:Y:S04]  /*10890*/  ST.E desc[UR46][R152.64+0x228], R15 ;  /* 0x0002280f98007985 */ /* 0x0007e8000c10192e */
[----:B------:R4:W-:Y:S01]  /*108a0*/  ST.E desc[UR46][R152.64+0x22c], R21 ;  /* 0x00022c1598007985 */ /* 0x0009e2000c10192e */
[----:B0-----:R-:W-:-:S03]  /*108b0*/  FMUL.FTZ R11, R5, R28 ;  /* 0x0000001c050b7220 */ /* 0x001fc60000410000 */
[----:B------:R0:W-:Y:S01]  /*108c0*/  ST.E desc[UR46][R152.64+0x238], R25 ;  /* 0x0002381998007985 */ /* 0x0001e2000c10192e */
[----:B-1----:R-:W-:-:S03]  /*108d0*/  FMUL.FTZ R13, R5, R38 ;  /* 0x00000026050d7220 */ /* 0x002fc60000410000 */
[----:B------:R1:W-:Y:S01]  /*108e0*/  ST.E desc[UR46][R152.64+0x23c], R27 ;  /* 0x00023c1b98007985 */ /* 0x0003e2000c10192e */
[----:B---3--:R-:W-:-:S03]  /*108f0*/  FMUL.FTZ R15, R5, R40 ;  /* 0x00000028050f7220 */ /* 0x008fc60000410000 */
[----:B------:R3:W-:Y:S01]  /*10900*/  ST.E desc[UR46][R152.64+0x24c], R29 ;  /* 0x00024c1d98007985 */ /* 0x0007e2000c10192e */
[----:B----4-:R-:W-:-:S03]  /*10910*/  FMUL.FTZ R21, R5, R42 ;  /* 0x0000002a05157220 */ /* 0x010fc60000410000 */
[----:B------:R4:W-:Y:S01]  /*10920*/  ST.E desc[UR46][R152.64+0x258], R31 ;  /* 0x0002581f98007985 */ /* 0x0009e2000c10192e */
[----:B0-----:R-:W-:-:S03]  /*10930*/  FMUL.FTZ R25, R5, R44 ;  /* 0x0000002c05197220 */ /* 0x001fc60000410000 */
[----:B------:R0:W-:Y:S01]  /*10940*/  ST.E desc[UR46][R152.64+0x25c], R33 ;  /* 0x00025c2198007985 */ /* 0x0001e2000c10192e */
[----:B-1----:R-:W-:-:S03]  /*10950*/  FMUL.FTZ R27, R5, R46 ;  /* 0x0000002e051b7220 */ /* 0x002fc60000410000 */
[----:B------:R1:W-:Y:S01]  /*10960*/  ST.E desc[UR46][R152.64+0x268], R35 ;  /* 0x0002682398007985 */ /* 0x0003e2000c10192e */
[C---:B---3--:R-:W-:Y:S01]  /*10970*/  FMUL.FTZ R29, R5.reuse, R50 ;  /* 0x00000032051d7220 */ /* 0x048fe20000410000 */
[C---:B----4-:R-:W-:Y:S01]  /*10980*/  FMUL.FTZ R31, R5.reuse, R52 ;  /* 0x00000034051f7220 */ /* 0x050fe20000410000 */
[C---:B0-----:R-:W-:Y:S01]  /*10990*/  FMUL.FTZ R33, R5.reuse, R54 ;  /* 0x0000003605217220 */ /* 0x041fe20000410000 */
[C---:B-1----:R-:W-:Y:S01]  /*109a0*/  FMUL.FTZ R35, R5.reuse, R56 ;  /* 0x0000003805237220 */ /* 0x042fe20000410000 */
        /* <DEDUP_REMOVED lines=61> */
[----:B------:R1:W-:Y:S01]  /*10d80*/  ST.E desc[UR46][R152.64+0x35c], R13 ;  /* 0x00035c0d98007985 */ /* 0x0003e2000c10192e */
[----:B------:R-:W-:-:S03]  /*10d90*/  FMUL.FTZ R37, R5, R136 ;  /* 0x0000008805257220 */ /* 0x000fc60000410000 */
        /* <DEDUP_REMOVED lines=17> */
[----:B-1----:R-:W-:Y:S01]  /*10eb0*/  FMUL.FTZ R35, R5, R134 ;  /* 0x0000008605237220 */ /* 0x002fe20000410000 */
[----:B------:R-:W-:Y:S04]  /*10ec0*/  ST.E desc[UR46][R152.64+0x388], R11 ;  /* 0x0003880b98007985 */ /* 0x000fe8000c10192e */
[----:B------:R0:W-:Y:S04]  /*10ed0*/  ST.E desc[UR46][R152.64+0x3ac], R13 ;  /* 0x0003ac0d98007985 */ /* 0x0001e8000c10192e */
        /* <DEDUP_REMOVED lines=8> */
[----:B------:R-:W-:Y:S04]  /*10f60*/  ST.E desc[UR46][R152.64+0x3f8], R37 ;  /* 0x0003f82598007985 */ /* 0x000fe8000c10192e */
[----:B--2---:R-:W-:Y:S04]  /*10f70*/  ST.E desc[UR46][R152.64+0x200], R39 ;  /* 0x0002002798007985 */ /* 0x004fe8000c10192e */
[----:B0-----:R-:W2:Y:S04]  /*10f80*/  LD.E R13, desc[UR46][R18.64] ;  /* 0x0000002e120d7980 */ /* 0x001ea8000c101900 */
[----:B------:R-:W5:Y:S04]  /*10f90*/  LD.E R5, desc[UR46][R152.64+0x1e8] ;  /* 0x0001e82e98057980 */ /* 0x000f68000c101900 */
[----:B------:R-:W5:Y:S04]  /*10fa0*/  LD.E.64 R10, desc[UR46][R152.64+0xa8] ;  /* 0x0000a82e980a7980 */ /* 0x000f68000c101b00 */
[----:B--2---:R0:W-:Y:S04]  /*10fb0*/  ST.E desc[UR46][R18.64], R13 ;  /* 0x0000000d12007985 */ /* 0x0041e8000c10192e */
[----:B-1----:R-:W2:Y:S04]  /*10fc0*/  LD.E R15, desc[UR46][R6.64] ;  /* 0x0000002e060f7980 */ /* 0x002ea8000c101900 */
[----:B--2---:R1:W-:Y:S04]  /*10fd0*/  ST.E desc[UR46][R6.64], R15 ;  /* 0x0000000f06007985 */ /* 0x0043e8000c10192e */
[----:B---3--:R-:W2:Y:S04]  /*10fe0*/  LD.E R21, desc[UR46][R8.64] ;  /* 0x0000002e08157980 */ /* 0x008ea8000c101900 */
[----:B--2---:R2:W-:Y:S04]  /*10ff0*/  ST.E desc[UR46][R8.64], R21 ;  /* 0x0000001508007985 */ /* 0x0045e8000c10192e */
[----:B----4-:R-:W3:Y:S04]  /*11000*/  LD.E R25, desc[UR46][R152.64+0x210] ;  /* 0x0002102e98197980 */ /* 0x010ee8000c101900 */
[----:B-----5:R-:W4:Y:S04]  /*11010*/  LD.E R27, desc[UR46][R152.64+0x214] ;  /* 0x0002142e981b7980 */ /* 0x020f28000c101900 */
[----:B------:R-:W5:Y:S04]  /*11020*/  LD.E R29, desc[UR46][R152.64+0x218] ;  /* 0x0002182e981d7980 */ /* 0x000f68000c101900 */
[----:B------:R-:W5:Y:S04]  /*11030*/  LD.E R31, desc[UR46][R152.64+0x21c] ;  /* 0x00021c2e981f7980 */ /* 0x000f68000c101900 */
[----:B------:R-:W5:Y:S04]  /*11040*/  LD.E R33, desc[UR46][R152.64+0x220] ;  /* 0x0002202e98217980 */ /* 0x000f68000c101900 */
[----:B------:R-:W5:Y:S04]  /*11050*/  LD.E R35, desc[UR46][R152.64+0x224] ;  /* 0x0002242e98237980 */ /* 0x000f68000c101900 */
[----:B0-----:R-:W5:Y:S04]  /*11060*/  LD.E R13, desc[UR46][R152.64+0x228] ;  /* 0x0002282e980d7980 */ /* 0x001f68000c101900 */
[----:B------:R-:W5:Y:S04]  /*11070*/  LD.E R37, desc[UR46][R152.64+0x22c] ;  /* 0x00022c2e98257980 */ /* 0x000f68000c101900 */
[----:B-1----:R-:W5:Y:S04]  /*11080*/  LD.E R15, desc[UR46][R152.64+0x230] ;  /* 0x0002302e980f7980 */ /* 0x002f68000c101900 */
        /* <DEDUP_REMOVED lines=115> */
[----:B---3--:R-:W-:Y:S04]  /*117c0*/  ST.E desc[UR46][R152.64+0x210], R25 ;  /* 0x0002101998007985 */ /* 0x008fe8000c10192e */
[----:B----4-:R-:W-:Y:S04]  /*117d0*/  ST.E desc[UR46][R152.64+0x214], R27 ;  /* 0x0002141b98007985 */ /* 0x010fe8000c10192e */
[----:B-----5:R-:W-:Y:S04]  /*117e0*/  ST.E desc[UR46][R152.64+0x218], R29 ;  /* 0x0002181d98007985 */ /* 0x020fe8000c10192e */
[----:B------:R-:W-:Y:S04]  /*117f0*/  ST.E desc[UR46][R152.64+0x21c], R31 ;  /* 0x00021c1f98007985 */ /* 0x000fe8000c10192e */
[----:B------:R-:W-:Y:S04]  /*11800*/  ST.E desc[UR46][R152.64+0x220], R33 ;  /* 0x0002202198007985 */ /* 0x000fe8000c10192e */
[----:B------:R-:W-:Y:S04]  /*11810*/  ST.E desc[UR46][R152.64+0x224], R35 ;  /* 0x0002242398007985 */ /* 0x000fe8000c10192e */
[----:B------:R-:W-:Y:S04]  /*11820*/  ST.E desc[UR46][R152.64+0x228], R13 ;  /* 0x0002280d98007985 */ /* 0x000fe8000c10192e */
[----:B------:R-:W-:Y:S04]  /*11830*/  ST.E desc[UR46][R152.64+0x22c], R37 ;  /* 0x00022c2598007985 */ /* 0x000fe8000c10192e */
[----:B------:R-:W-:Y:S04]  /*11840*/  ST.E desc[UR46][R152.64+0x230], R15 ;  /* 0x0002300f98007985 */ /* 0x000fe8000c10192e */
[----:B------:R-:W-:Y:S04]  /*11850*/  ST.E desc[UR46][R152.64+0x234], R39 ;  /* 0x0002342798007985 */ /* 0x000fe8000c10192e */
[----:B--2---:R-:W-:Y:S04]  /*11860*/  ST.E desc[UR46][R152.64+0x238], R21 ;  /* 0x0002381598007985 */ /* 0x004fe8000c10192e */
        /* <DEDUP_REMOVED lines=113> */
[----:B0-----:R-:W5:Y:S04]  /*11f80*/  LD.E R24, desc[UR46][R152.64+0x200] ;  /* 0x0002002e98187980 */ /* 0x001f68000c101900 */
[----:B-1----:R-:W5:Y:S04]  /*11f90*/  LD.E R28, desc[UR46][R152.64+0x210] ;  /* 0x0002102e981c7980 */ /* 0x002f68000c101900 */
[----:B------:R-:W5:Y:S04]  /*11fa0*/  LD.E R29, desc[UR46][R152.64+0x214] ;  /* 0x0002142e981d7980 */ /* 0x000f68000c101900 */
[----:B--2---:R-:W2:Y:S04]  /*11fb0*/  LD.E R30, desc[UR46][R152.64+0x218] ;  /* 0x0002182e981e7980 */ /* 0x004ea8000c101900 */
[----:B------:R-:W2:Y:S04]  /*11fc0*/  LD.E R31, desc[UR46][R152.64+0x21c] ;  /* 0x00021c2e981f7980 */ /* 0x000ea8000c101900 */
[----:B---3--:R-:W2:Y:S04]  /*11fd0*/  LD.E R32, desc[UR46][R152.64+0x220] ;  /* 0x0002202e98207980 */ /* 0x008ea8000c101900 */
[----:B------:R-:W2:Y:S04]  /*11fe0*/  LD.E R33, desc[UR46][R152.64+0x224] ;  /* 0x0002242e98217980 */ /* 0x000ea8000c101900 */
[----:B----4-:R-:W2:Y:S04]  /*11ff0*/  LD.E R34, desc[UR46][R152.64+0x228] ;  /* 0x0002282e98227980 */ /* 0x010ea8000c101900 */
[----:B------:R-:W2:Y:S04]  /*12000*/  LD.E R35, desc[UR46][R152.64+0x22c] ;  /* 0x00022c2e98237980 */ /* 0x000ea8000c101900 */
[----:B-----5:R-:W2:Y:S04]  /*12010*/  LD.E R36, desc[UR46][R152.64+0x230] ;  /* 0x0002302e98247980 */ /* 0x020ea8000c101900 */
        /* <DEDUP_REMOVED lines=118> */
[----:B------:R-:W-:Y:S01]  /*12780*/  IMAD R10, R5, 0x1000, R10 ;  /* 0x00001000050a7824 */ /* 0x000fe200078e020a */
[----:B------:R-:W-:-:S04]  /*12790*/  R2UR UR7, R11 ;  /* 0x000000000b0772ca */ /* 0x000fc800000e0000 */
[C---:B------:R-:W-:Y:S01]  /*127a0*/  R2UR UR6, R10.reuse ;  /* 0x000000000a0672ca */ /* 0x040fe200000e0000 */
[----:B------:R-:W-:Y:S02]  /*127b0*/  VIADD R12, R10, 0x80 ;  /* 0x000000800a0c7836 */ /* 0x000fe40000000000 */
[----:B------:R-:W-:Y:S01]  /*127c0*/  IMAD.MOV.U32 R13, RZ, RZ, R11 ;  /* 0x000000ffff0d7224 */ /* 0x000fe200078e000b */
[----:B--2---:R-:W-:-:S09]  /*127d0*/  WARPGROUP.ARRIVE ;  /* 0x00000000000079c5 */ /* 0x004fd20000000000 */
[----:B------:R-:W-:Y:S01]  /*127e0*/  HGMMA.64x256x16.F32.BF16 R24, R168, gdesc[UR4].tnspB, R24, gsb0 ;  /* 0x43e00004a8187df0 */ /* 0x000fe20008001818 */
[----:B------:R-:W-:Y:S02]  /*127f0*/  R2UR UR6, R12 ;  /* 0x000000000c0672ca */ /* 0x000fe400000e0000 */
[----:B------:R-:W-:Y:S01]  /*12800*/  R2UR UR7, R13 ;  /* 0x000000000d0772ca */ /* 0x000fe200000e0000 */
[----:B------:R-:W-:Y:S02]  /*12810*/  VIADD R12, R10, 0x100 ;  /* 0x000001000a0c7836 */ /* 0x000fe40000000000 */
[----:B------:R-:W-:Y:S01]  /*12820*/  IMAD.MOV.U32 R13, RZ, RZ, R11 ;  /* 0x000000ffff0d7224 */ /* 0x000fe200078e000b */
[----:B------:R-:W-:Y:S02]  /*12830*/  WARPGROUP.DEPBAR.LE gsb0, 0x0 ;  /* 0x00008000000079c5 */ /* 0x000fe40000010000 */
        /* <DEDUP_REMOVED lines=127> */
[----:B------:R0:W-:Y:S02]  /*13030*/  ST.E desc[UR46][R152.64+0x3fc], R151 ;  /* 0x0003fc9798007985 */ /* 0x0001e4000c10192e */
[----:B0-----:R-:W-:-:S06]  /*13040*/  WARPGROUP.ARRIVE ;  /* 0x00000000000079c5 */ /* 0x001fcc0000000000 */
[----:B------:R-:W-:Y:S01]  /*13050*/  HGMMA.64x256x16.F32.BF16 R24, R172, gdesc[UR4].tnspB, R24, gsb0 ;  /* 0x43e00004ac187df0 */ /* 0x000fe20008001818 */
[----:B------:R-:W-:Y:S02]  /*13060*/  R2UR UR6, R12 ;  /* 0x000000000c0672ca */ /* 0x000fe400000e0000 */
[----:B------:R-:W-:Y:S01]  /*13070*/  R2UR UR7, R13 ;  /* 0x000000000d0772ca */ /* 0x000fe200000e0000 */
[----:B------:R-:W-:Y:S01]  /*13080*/  VIADD R10, R10, 0x180 ;  /* 0x000001800a0a7836 */ /* 0x000fe20000000000 */
        /* <DEDUP_REMOVED lines=263> */
[----:B------:R-:W-:Y:S03]  /*14100*/  HGMMA.64x256x16.F32.BF16 R24, R180, gdesc[UR4].tnspB, R24, gsb0 ;  /* 0x43e00004b4187df0 */ /* 0x000fe60008001818 */
[----:B------:R-:W-:Y:S02]  /*14110*/  WARPGROUP.DEPBAR.LE gsb0, 0x0 ;  /* 0x00008000000079c5 */ /* 0x000fe40000010000 */
[----:B------:R-:W-:Y:S04]  /*14120*/  ST.E desc[UR46][R152.64+0x200], R24 ;  /* 0x0002001898007985 */ /* 0x000fe8000c10192e */
[----:B------:R0:W-:Y:S04]  /*14130*/  ST.E desc[UR46][R18.64], R25 ;  /* 0x0000001912007985 */ /* 0x0001e8000c10192e */
[----:B------:R-:W-:Y:S04]  /*14140*/  ST.E desc[UR46][R6.64], R26 ;  /* 0x0000001a06007985 */ /* 0x000fe8000c10192e */
[----:B------:R1:W-:Y:S04]  /*14150*/  ST.E desc[UR46][R8.64], R27 ;  /* 0x0000001b08007985 */ /* 0x0003e8000c10192e */
[----:B------:R-:W2:Y:S04]  /*14160*/  LD.E R5, desc[UR46][R152.64+0x200] ;  /* 0x0002002e98057980 */ /* 0x000ea8000c101900 */
        /* <DEDUP_REMOVED lines=124> */
[----:B--2---:R2:W-:Y:S04]  /*14930*/  ST.E desc[UR46][R152.64+0x200], R5 ;  /* 0x0002000598007985 */ /* 0x0045e8000c10192e */
[----:B------:R-:W4:Y:S04]  /*14940*/  LD.E R11, desc[UR46][R18.64] ;  /* 0x0000002e120b7980 */ /* 0x000f28000c101900 */
[----:B----4-:R4:W-:Y:S04]  /*14950*/  ST.E desc[UR46][R18.64], R11 ;  /* 0x0000000b12007985 */ /* 0x0109e8000c10192e */
[----:B------:R-:W5:Y:S04]  /*14960*/  LD.E R13, desc[UR46][R6.64] ;  /* 0x0000002e060d7980 */ /* 0x000f68000c101900 */
[----:B-----5:R5:W-:Y:S04]  /*14970*/  ST.E desc[UR46][R6.64], R13 ;  /* 0x0000000d06007985 */ /* 0x020be8000c10192e */
[----:B------:R-:W3:Y:S04]  /*14980*/  LD.E R15, desc[UR46][R8.64] ;  /* 0x0000002e080f7980 */ /* 0x000ee8000c101900 */
[----:B---3--:R3:W-:Y:S04]  /*14990*/  ST.E desc[UR46][R8.64], R15 ;  /* 0x0000000f08007985 */ /* 0x0087e8000c10192e */
[----:B------:R-:W3:Y:S04]  /*149a0*/  LD.E R21, desc[UR46][R152.64+0x210] ;  /* 0x0002102e98157980 */ /* 0x000ee8000c101900 */
[----:B0-----:R-:W3:Y:S04]  /*149b0*/  LD.E R25, desc[UR46][R152.64+0x214] ;  /* 0x0002142e98197980 */ /* 0x001ee8000c101900 */
[----:B-1----:R-:W3:Y:S04]  /*149c0*/  LD.E R27, desc[UR46][R152.64+0x218] ;  /* 0x0002182e981b7980 */ /* 0x002ee8000c101900 */
[----:B------:R-:W3:Y:S04]  /*149d0*/  LD.E R29, desc[UR46][R152.64+0x21c] ;  /* 0x00021c2e981d7980 */ /* 0x000ee8000c101900 */
[----:B--2---:R-:W2:Y:S04]  /*149e0*/  LD.E R5, desc[UR46][R152.64+0x220] ;  /* 0x0002202e98057980 */ /* 0x004ea8000c101900 */
[----:B------:R-:W2:Y:S04]  /*149f0*/  LD.E R31, desc[UR46][R152.64+0x224] ;  /* 0x0002242e981f7980 */ /* 0x000ea8000c101900 */
[----:B----4-:R-:W4:Y:S04]  /*14a00*/  LD.E R11, desc[UR46][R152.64+0x228] ;  /* 0x0002282e980b7980 */ /* 0x010f28000c101900 */
[----:B------:R-:W4:Y:S04]  /*14a10*/  LD.E R33, desc[UR46][R152.64+0x22c] ;  /* 0x00022c2e98217980 */ /* 0x000f28000c101900 */
[----:B-----5:R-:W5:Y:S04]  /*14a20*/  LD.E R7, desc[UR46][R152.64+0x230] ;  /* 0x0002302e98077980 */ /* 0x020f68000c101900 */
[----:B------:R-:W5:Y:S04]  /*14a30*/  LD.E R13, desc[UR46][R152.64+0x234] ;  /* 0x0002342e980d7980 */ /* 0x000f68000c101900 */
[----:B---3--:R-:W3:Y:S04]  /*14a40*/  LD.E R9, desc[UR46][R152.64+0x238] ;  /* 0x0002382e98097980 */ /* 0x008ee8000c101900 */
[----:B------:R-:W3:Y:S04]  /*14a50*/  LD.E R15, desc[UR46][R152.64+0x23c] ;  /* 0x00023c2e980f7980 */ /* 0x000ee8000c101900 */
        /* <DEDUP_REMOVED lines=112> */
[----:B------:R0:W-:Y:S04]  /*15160*/  ST.E desc[UR46][R152.64+0x210], R21 ;  /* 0x0002101598007985 */ /* 0x0001e8000c10192e */
[----:B------:R0:W-:Y:S04]  /*15170*/  ST.E desc[UR46][R152.64+0x214], R25 ;  /* 0x0002141998007985 */ /* 0x0001e8000c10192e */
[----:B------:R0:W-:Y:S04]  /*15180*/  ST.E desc[UR46][R152.64+0x218], R27 ;  /* 0x0002181b98007985 */ /* 0x0001e8000c10192e */
[----:B------:R0:W-:Y:S04]  /*15190*/  ST.E desc[UR46][R152.64+0x21c], R29 ;  /* 0x00021c1d98007985 */ /* 0x0001e8000c10192e */
[----:B--2---:R0:W-:Y:S04]  /*151a0*/  ST.E desc[UR46][R152.64+0x220], R5 ;  /* 0x0002200598007985 */ /* 0x0041e8000c10192e */
[----:B------:R0:W-:Y:S04]  /*151b0*/  ST.E desc[UR46][R152.64+0x224], R31 ;  /* 0x0002241f98007985 */ /* 0x0001e8000c10192e */
[----:B----4-:R0:W-:Y:S04]  /*151c0*/  ST.E desc[UR46][R152.64+0x228], R11 ;  /* 0x0002280b98007985 */ /* 0x0101e8000c10192e */
[----:B------:R0:W-:Y:S04]  /*151d0*/  ST.E desc[UR46][R152.64+0x22c], R33 ;  /* 0x00022c2198007985 */ /* 0x0001e8000c10192e */
[----:B-----5:R0:W-:Y:S04]  /*151e0*/  ST.E desc[UR46][R152.64+0x230], R7 ;  /* 0x0002300798007985 */ /* 0x0201e8000c10192e */
[----:B------:R0:W-:Y:S04]  /*151f0*/  ST.E desc[UR46][R152.64+0x234], R13 ;  /* 0x0002340d98007985 */ /* 0x0001e8000c10192e */
[----:B---3--:R0:W-:Y:S04]  /*15200*/  ST.E desc[UR46][R152.64+0x238], R9 ;  /* 0x0002380998007985 */ /* 0x0081e8000c10192e */
        /* <DEDUP_REMOVED lines=112> */
[----:B------:R0:W-:Y:S01]  /*15910*/  ST.E desc[UR46][R152.64+0x3fc], R80 ;  /* 0x0003fc5098007985 */ /* 0x0001e2000c10192e */
[----:B------:R-:W-:Y:S01]  /*15920*/  @!PT LDS RZ, [RZ] ;  /* 0x00000000fffff984 */ /* 0x000fe20000000800 */
[----:B------:R-:W-:Y:S01]  /*15930*/  @!PT LDS RZ, [RZ] ;  /* 0x00000000fffff984 */ /* 0x000fe20000000800 */
[----:B------:R-:W-:Y:S01]  /*15940*/  @!PT LDS RZ, [RZ] ;  /* 0x00000000fffff984 */ /* 0x000fe20000000800 */
[----:B------:R-:W-:Y:S01]  /*15950*/  @!PT LDS RZ, [RZ] ;  /* 0x00000000fffff984 */ /* 0x000fe20000000800 */
[----:B------:R1:W-:Y:S06]  /*15960*/  MEMBAR.ALL.CTA ;  /* 0x0000000000007992 */ /* 0x0003ec0000008000 */
[----:B-1----:R-:W1:Y:S01]  /*15970*/  FENCE.VIEW.ASYNC.S ;  /* 0x00000000000073c6 */ /* 0x002e620000000000 */
[----:B------:R-:W-:Y:S01]  /*15980*/  BSSY B0, `(.L_x_2060) ;  /* 0x000000a000007945 */ /* 0x000fe20003800000 */
[----:B-1----:R-:W-:Y:S01]  /*15990*/  NOP ;  /* 0x0000000000007918 */ /* 0x002fe20000000000 */
[----:B------:R-:W-:Y:S06]  /*159a0*/  BAR.ARV 0xe, 0x100 ;  /* 0x0384000000007b1d */ /* 0x000fec0000002000 */
[----:B------:R-:W-:Y:S05]  /*159b0*/  @P0 BRA `(.L_x_2061) ;  /* 0x0000000000180947 */ /* 0x000fea0003800000 */
[----:B0-----:R-:W2:Y:S04]  /*159c0*/  LD.E.64 R6, desc[UR46][R152.64+0x68] ;  /* 0x0000682e98067980 */ /* 0x001ea8000c101b00 */
[----:B------:R-:W3:Y:S01]  /*159d0*/  LD.E R5, desc[UR46][R152.64+0x1e8] ;  /* 0x0001e82e98057980 */ /* 0x000ee2000c101900 */
[----:B--2---:R-:W-:-:S05]  /*159e0*/  MOV R6, R6 ;  /* 0x0000000600067202 */ /* 0x004fca0000000f00 */
[----:B---3--:R-:W-:-:S05]  /*159f0*/  IMAD R5, R5, 0x8, R6 ;  /* 0x0000000805057824 */ /* 0x008fca00078e0206 */
[----:B------:R-:W-:-:S04]  /*15a00*/  PRMT R5, RZ, 0x654, R5 ;  /* 0x00000654ff057816 */ /* 0x000fc80000000005 */
[----:B------:R1:W-:Y:S03]  /*15a10*/  SYNCS.ARRIVE.TRANS64.RED.A1T0 RZ, [R5+URZ], RZ ;  /* 0x000000ff05ff79a7 */ /* 0x0003e6000810043f */
.L_x_2061:
[----:B------:R-:W-:Y:S05]  /*15a20*/  BSYNC B0 ;  /* 0x0000000000007941 */ /* 0x000fea0003800000 */
.L_x_2060:
[C---:B------:R-:W-:Y:S01]  /*15a30*/  ISETP.GT.AND P0, PT, R0.reuse, R4, PT ;  /* 0x000000040000720c */ /* 0x040fe20003f04270 */
[----:B------:R-:W-:-:S12]  /*15a40*/  VIADD R0, R0, 0xffffffff ;  /* 0xffffffff00007836 */ /* 0x000fd80000000000 */
[----:B------:R-:W-:Y:S05]  /*15a50*/  @P0 BRA `(.L_x_2062) ;  /* 0xffffff5400d00947 */ /* 0x000fea000383ffff */
[----:B01----:R-:W2:Y:S02]  /*15a60*/  LDL R5, [R1+0x70] ;  /* 0x0000700001057983 */ /* 0x003ea40000100800 */
[----:B--2---:R-:W-:-:S07]  /*15a70*/  IMAD.SHL.U32 R5, R5, 0x40, RZ ;  /* 0x0000004005057824 */ /* 0x004fce00078e00ff */
.L_x_2033:
[----:B------:R-:W0:Y:S01]  /*15a80*/  LDC R4, c[0x0][0x448] ;  /* 0x00011200ff047b82 */ /* 0x000e220000000800 */
[----:B------:R-:W-:Y:S01]  /*15a90*/  VIADD R5, R5, 0x3f ;  /* 0x0000003f05057836 */ /* 0x000fe20000000000 */
[----:B------:R-:W-:-:S06]  /*15aa0*/  ULDC UR4, c[0x0][0xad4] ;  /* 0x0002b50000047ab9 */ /* 0x000fcc0000000800 */
[----:B------:R-:W1:Y:S01]  /*15ab0*/  LDC R8, c[0x0][0xadc] ;  /* 0x0002b700ff087b82 */ /* 0x000e620000000800 */
[----:B0-----:R-:W-:-:S13]  /*15ac0*/  ISETP.NE.AND P0, PT, R4, 0x1, PT ;  /* 0x000000010400780c */ /* 0x001fda0003f05270 */
[----:B------:R-:W0:Y:S08]  /*15ad0*/  @P0 LDC R4, c[0x0][0x44c] ;  /* 0x00011300ff040b82 */ /* 0x000e300000000800 */
[----:B------:R-:W2:Y:S01]  /*15ae0*/  @P0 LDC R7, c[0x0][0x450] ;  /* 0x00011400ff070b82 */ /* 0x000ea20000000800 */
[----:B0-----:R-:W-:-:S05]  /*15af0*/  @P0 IMAD.HI.U32 R4, R5, R4, RZ ;  /* 0x0000000405040227 */ /* 0x001fca00078e00ff */
[----:B--2---:R-:W-:Y:S02]  /*15b00*/  @P0 SHF.R.U32.HI R5, RZ, R7, R4 ;  /* 0x00000007ff050219 */ /* 0x004fe40000011604 */
[----:B-1----:R-:W-:-:S03]  /*15b10*/  ISETP.GE.AND P0, PT, R8, 0x1, PT ;  /* 0x000000010800780c */ /* 0x002fc60003f06270 */
[----:B------:R-:W-:-:S04]  /*15b20*/  VIADD R5, R5, UR44 ;  /* 0x0000002c05057c36 */ /* 0x000fc80008000000 */
[----:B------:R-:W-:-:S06]  /*15b30*/  VIADD R4, R5, -UR4 ;  /* 0x8000000405047c36 */ /* 0x000fcc0008000000 */
[----:B------:R-:W-:Y:S05]  /*15b40*/  @!P0 BRA `(.L_x_2063) ;  /* 0x0000000000448947 */ /* 0x000fea0003800000 */
[----:B------:R-:W-:Y:S01]  /*15b50*/  ISETP.GT.AND P0, PT, R5, -0x1, PT ;  /* 0xffffffff0500780c */ /* 0x000fe20003f04270 */
[----:B------:R-:W-:-:S12]  /*15b60*/  BSSY B0, `(.L_x_2064) ;  /* 0x000000d000007945 */ /* 0x000fd80003800000 */
        /* <DEDUP_REMOVED lines=8> */
.L_x_2065:
[----:B------:R-:W-:-:S13]  /*15bf0*/  ISETP.NE.AND P0, PT, R8, 0x1, PT ;  /* 0x000000010800780c */ /* 0x000fda0003f05270 */
[----:B------:R-:W0:Y:S02]  /*15c00*/  @P0 LDC.64 R6, c[0x0][0xae0] ;  /* 0x0002b800ff060b82 */ /* 0x000e240000000a00 */
[----:B0-----:R-:W-:-:S05]  /*15c10*/  @P0 IMAD.HI.U32 R6, R5, R6, RZ ;  /* 0x0000000605060227 */ /* 0x001fca00078e00ff */
[----:B------:R-:W-:-:S07]  /*15c20*/  @P0 SHF.R.U32.HI R5, RZ, R7, R6 ;  /* 0x00000007ff050219 */ /* 0x000fce0000011606 */
.L_x_2066:
[----:B------:R-:W-:Y:S05]  /*15c30*/  BSYNC B0 ;  /* 0x0000000000007941 */ /* 0x000fea0003800000 */
.L_x_2064:
[----:B------:R-:W-:-:S05]  /*15c40*/  IMAD R5, R5, R8, RZ ;  /* 0x0000000805057224 */ /* 0x000fca00078e02ff */
[----:B------:R-:W-:-:S07]  /*15c50*/  VIMNMX R4, R4, R5, !PT ;  /* 0x0000000504047248 */ /* 0x000fce0007fe0100 */
.L_x_2063:
[----:B------:R-:W-:-:S05]  /*15c60*/  VIADD R4, R4, 0x3f ;  /* 0x0000003f04047836 */ /* 0x000fca0000000000 */
[----:B------:R-:W-:-:S04]  /*15c70*/  SHF.R.S32.HI R5, RZ, 0x1f, R4 ;  /* 0x0000001fff057819 */ /* 0x000fc80000011404 */
[----:B------:R-:W-:-:S04]  /*15c80*/  LEA.HI R5, R5, R4, RZ, 0x6 ;  /* 0x0000000405057211 */ /* 0x000fc800078f30ff */
[----:B------:R-:W-:-:S04]  /*15c90*/  SHF.R.S32.HI R4, RZ, 0x6, R5 ;  /* 0x00000006ff047819 */ /* 0x000fc80000011405 */
[----:B------:R-:W-:-:S04]  /*15ca0*/  VIMNMX R4, R4, UR49, !PT ;  /* 0x0000003104047c48 */ /* 0x000fc8000ffe0100 */
[----:B------:R-:W-:-:S13]  /*15cb0*/  ISETP.GE.AND P0, PT, R0, R4, PT ;  /* 0x000000040000720c */ /* 0x000fda0003f06270 */
[----:B------:R-:W-:Y:S05]  /*15cc0*/  @!P0 BRA `(.L_x_2067) ;  /* 0x00000098009c8947 */ /* 0x000fea0003800000 */
.L_x_2086:
[----:B01----:R-:W2:Y:S04]  /*15cd0*/  LD.E R5, desc[UR46][R152.64+0x1e8] ;  /* 0x0001e82e98057980 */ /* 0x003ea8000c101900 */
[----:B------:R-:W3:Y:S04]  /*15ce0*/  LD.E R6, desc[UR46][R152.64+0x1f0] ;  /* 0x0001f02e98067980 */ /* 0x000ee8000c101900 */
        /* <DEDUP_REMOVED lines=11> */
[----:B------:R-:W-:Y:S01]  /*15da0*/  IMAD.MOV.U32 R13, RZ, RZ, R0 ;  /* 0x000000ffff0d7224 */ /* 0x000fe200078e0000 */
[----:B------:R-:W-:Y:S05]  /*15db0*/  YIELD ;  /* 0x0000000000007946 */ /* 0x000fea0003800000 */
[----:B------:R-:W-:Y:S01]  /*15dc0*/  BSSY B0, `(.L_x_2068) ;  /* 0x0000008000007945 */ /* 0x000fe20003800000 */
[----:B------:R-:W-:Y:S01]  /*15dd0*/  VIADD R0, R0, 0xffffffff ;  /* 0xffffffff00007836 */ /* 0x000fe20000000000 */
[----:B------:R-:W-:Y:S01]  /*15de0*/  ISETP.GT.AND P0, PT, R13, R4, PT ;  /* 0x000000040d00720c */ /* 0x000fe20003f04270 */
[----:B-1----:R-:W-:Y:S01]  /*15df0*/  @!P1 IMAD.MOV.U32 R9, RZ, RZ, RZ ;  /* 0x000000ffff099224 */ /* 0x002fe200078e00ff */
[----:B--2---:R-:W-:-:S05]  /*15e00*/  @!P1 LOP3.LUT R11, R8, 0x1, RZ, 0x3c, !PT ;  /* 0x00000001080b9812 */ /* 0x004fca00078e3cff */
[----:B------:R0:W-:Y:S01]  /*15e10*/  @!P1 ST.E desc[UR46][R152.64+0x1ec], R11 ;  /* 0x0001ec0b98009985 */ /* 0x0001e2000c10192e */
[----:B------:R-:W-:Y:S05]  /*15e20*/  @!P2 BRA `(.L_x_2069) ;  /* 0x000000000004a947 */ /* 0x000fea0003800000 */
[----:B------:R-:W-:Y:S01]  /*15e30*/  BPT.TRAP 0x1 ;  /* 0x000000040000795c */ /* 0x000fe20000300000 */
.L_x_2069:
[----:B------:R-:W-:Y:S05]  /*15e40*/  BSYNC B0 ;  /* 0x0000000000007941 */ /* 0x000fea0003800000 */
.L_x_2068:
[----:B0-----:R-:W2:Y:S01]  /*15e50*/  LD.E.64 R6, desc[UR46][R152.64+0x8] ;  /* 0x0000082e98067980 */ /* 0x001ea2000c101b00 */
[----:B-----5:R-:W-:Y:S02]  /*15e60*/  SHF.L.U32 R12, R11, 0x1f, RZ ;  /* 0x0000001f0b0c7819 */ /* 0x020fe400000006ff */
[----:B--2---:R-:W-:-:S05]  /*15e70*/  MOV R6, R6 ;  /* 0x0000000600067202 */ /* 0x004fca0000000f00 */
[----:B------:R-:W-:-:S04]  /*15e80*/  IMAD R9, R9, 0x8, R6 ;  /* 0x0000000809097824 */ /* 0x000fc800078e0206 */
[----:B------:R0:W1:Y:S01]  /*15e90*/  SYNCS.PHASECHK.TRANS64.TRYWAIT P1, [R9+URZ], R12 ;  /* 0x0000000c090075a7 */ /* 0x000062000802017f */
[----:B------:R-:W2:Y:S04]  /*15ea0*/  LD.E R6, desc[UR46][R152.64+0x1c] ;  /* 0x00001c2e98067980 */ /* 0x000ea8000c101900 */
[----:B------:R0:W5:Y:S04]  /*15eb0*/  LD.E R8, desc[UR46][R152.64+0x1e8] ;  /* 0x0001e82e98087980 */ /* 0x000168000c101900 */
[----:B------:R0:W5:Y:S01]  /*15ec0*/  LD.E R10, desc[UR46][R152.64+0x1ec] ;  /* 0x0001ec2e980a7980 */ /* 0x000162000c101900 */
[----:B------:R-:W-:Y:S01]  /*15ed0*/  BSSY B0, `(.L_x_2070) ;  /* 0x0000005000007945 */ /* 0x000fe20003800000 */
[----:B--2---:R-:W-:-:S04]  /*15ee0*/  LOP3.LUT R6, R6, 0x1, RZ, 0xfc, !PT ;  /* 0x0000000106067812 */ /* 0x004fc800078efcff */
[----:B------:R-:W-:-:S13]  /*15ef0*/  ISETP.NE.AND P2, PT, R6, 0x3, PT ;  /* 0x000000030600780c */ /* 0x000fda0003f45270 */
[----:B01----:R-:W-:Y:S05]  /*15f00*/  @!P2 BRA `(.L_x_2071) ;  /* 0x000000000004a947 */ /* 0x003fea0003800000 */
[----:B------:R-:W-:Y:S01]  /*15f10*/  BPT.TRAP 0x1 ;  /* 0x000000040000795c */ /* 0x000fe20000300000 */
.L_x_2071:
[----:B------:R-:W-:Y:S05]  /*15f20*/  BSYNC B0 ;  /* 0x0000000000007941 */ /* 0x000fea0003800000 */
.L_x_2070:
        /* <DEDUP_REMOVED lines=8> */
.L_x_2073:
[----:B------:R-:W-:Y:S05]  /*15fb0*/  BSYNC B0 ;  /* 0x0000000000007941 */ /* 0x000fea0003800000 */
.L_x_2072:
[----:B0-----:R-:W2:Y:S04]  /*15fc0*/  LD.E R9, desc[UR46][R152.64+0x1e8] ;  /* 0x0001e82e98097980 */ /* 0x001ea8000c101900 */
[----:B------:R-:W2:Y:S01]  /*15fd0*/  LD.E.64 R6, desc[UR46][R152.64+0xa0] ;  /* 0x0000a02e98067980 */ /* 0x000ea2000c101b00 */
[----:B------:R-:W-:Y:S05]  /*15fe0*/  WARPSYNC.ALL ;  /* 0x0000000000007948 */ /* 0x000fea0003800000 */
[----:B------:R-:W3:Y:S04]  /*15ff0*/  LD.E.64 R20, desc[UR46][R152.64+0x98] ;  /* 0x0000982e98147980 */ /* 0x000ee8000c101b00 */
[----:B-----5:R-:W4:Y:S04]  /*16000*/  LD.E.64 R10, desc[UR46][R152.64+0x98] ;  /* 0x0000982e980a7980 */ /* 0x020f28000c101b00 */
[----:B------:R-:W4:Y:S04]  /*16010*/  LD.E.64 R12, desc[UR46][R152.64+0x98] ;  /* 0x0000982e980c7980 */ /* 0x000f28000c101b00 */
[----:B------:R-:W4:Y:S01]  /*16020*/  LD.E.64 R14, desc[UR46][R152.64+0x98] ;  /* 0x0000982e980e7980 */ /* 0x000f22000c101b00 */
[----:B--2---:R-:W-:Y:S01]  /*16030*/  IMAD R6, R9, 0x200, R6 ;  /* 0x0000020009067824 */ /* 0x004fe200078e0206 */
[----:B------:R-:W-:-:S02]  /*16040*/  R2UR UR7, R7 ;  /* 0x00000000070772ca */ /* 0x000fc400000e0000 */
[----:B------:R-:W2:Y:S02]  /*16050*/  LD.E R56, desc[UR46][R152.64+0x54] ;  /* 0x0000542e98387980 */ /* 0x000ea4000c101900 */
[----:B------:R-:W-:Y:S02]  /*16060*/  R2UR UR6, R6 ;  /* 0x00000000060672ca */ /* 0x000fe400000e0000 */
[----:B------:R0:W-:Y:S01]  /*16070*/  ST.E desc[UR46][R152.64+0x80], RZ ;  /* 0x000080ff98007985 */ /* 0x0001e2000c10192e */
[----:B------:R-:W-:Y:S01]  /*16080*/  WARPGROUP.ARRIVE ;  /* 0x00000000000079c5 */ /* 0x000fe20000000000 */
[----:B---3--:R-:W-:Y:S02]  /*16090*/  R2UR UR4, R20 ;  /* 0x00000000140472ca */ /* 0x008fe400000e0000 */
[----:B------:R-:W-:-:S13]  /*160a0*/  R2UR UR5, R21 ;  /* 0x00000000150572ca */ /* 0x000fda00000e0000 */
[----:B------:R-:W-:Y:S01]  /*160b0*/  HGMMA.64x64x16.F32.BF16 R24, gdesc[UR4], RZ, !UPT, gsb0 ;  /* 0x00e00000041879f0 */ /* 0x000fe2000c0018ff */
[----:B----4-:R-:W-:Y:S02]  /*160c0*/  VIADD R8, R10, 0x2 ;  /* 0x000000020a087836 */ /* 0x010fe40000000000 */
[----:B------:R-:W-:Y:S02]  /*160d0*/  IMAD.MOV.U32 R9, RZ, RZ, R11 ;  /* 0x000000ffff097224 */ /* 0x000fe400078e000b */
[----:B------:R-:W-:Y:S02]  /*160e0*/  VIADD R10, R6, 0x2 ;  /* 0x00000002060a7836 */ /* 0x000fe40000000000 */
[----:B------:R-:W-:Y:S01]  /*160f0*/  IMAD.MOV.U32 R11, RZ, RZ, R7 ;  /* 0x000000ffff0b7224 */ /* 0x000fe200078e0007 */
[----:B------:R-:W-:Y:S02]  /*16100*/  R2UR UR4, R8 ;  /* 0x00000000080472ca */ /* 0x000fe400000e0000 */
[----:B------:R-:W-:-:S02]  /*16110*/  R2UR UR6, R10 ;  /* 0x000000000a0672ca */ /* 0x000fc400000e0000 */
[----:B------:R-:W-:Y:S02]  /*16120*/  R2UR UR7, R11 ;  /* 0x000000000b0772ca */ /* 0x000fe400000e0000 */
[----:B------:R-:W-:Y:S01]  /*16130*/  R2UR UR5, R9 ;  /* 0x00000000090572ca */ /* 0x000fe200000e0000 */
[----:B------:R-:W-:Y:S01]  /*16140*/  IMAD.MOV.U32 R9, RZ, RZ, 0x1 ;  /* 0x00000001ff097424 */ /* 0x000fe200078e00ff */
[----:B------:R-:W-:Y:S02]  /*16150*/  WARPGROUP.DEPBAR.LE gsb0, 0x0 ;  /* 0x00008000000079c5 */ /* 0x000fe40000010000 */
[----:B------:R0:W5:Y:S04]  /*16160*/  LD.E R20, desc[UR46][R152.64+0x1e8] ;  /* 0x0001e82e98147980 */ /* 0x000168000c101900 */
[----:B------:R0:W5:Y:S04]  /*16170*/  LD.E R21, desc[UR46][R152.64+0x1ec] ;  /* 0x0001ec2e98157980 */ /* 0x000168000c101900 */
[----:B------:R0:W-:Y:S01]  /*16180*/  ST.E desc[UR46][R152.64+0x80], R9 ;  /* 0x0000800998007985 */ /* 0x0001e2000c10192e */
[----:B------:R-:W-:-:S06]  /*16190*/  WARPGROUP.ARRIVE ;  /* 0x00000000000079c5 */ /* 0x000fcc0000000000 */
[----:B------:R-:W-:Y:S01]  /*161a0*/  HGMMA.64x64x16.F32.BF16 R24, gdesc[UR4], R24, gsb0 ;  /* 0x00e00000041879f0 */ /* 0x000fe20008001818 */
[----:B------:R-:W-:Y:S02]  /*161b0*/  VIADD R10, R12, 0x4 ;  /* 0x000000040c0a7836 */ /* 0x000fe40000000000 */
[----:B------:R-:W-:Y:S02]  /*161c0*/  IMAD.MOV.U32 R11, RZ, RZ, R13 ;  /* 0x000000ffff0b7224 */ /* 0x000fe400078e000d */
[----:B------:R-:W-:Y:S02]  /*161d0*/  VIADD R12, R6, 0x4 ;  /* 0x00000004060c7836 */ /* 0x000fe40000000000 */
        /* <DEDUP_REMOVED lines=28> */
.L_x_2076:
[----:B------:R-:W-:Y:S05]  /*163a0*/  BSYNC B0 ;  /* 0x0000000000007941 */ /* 0x000fea0003800000 */
.L_x_2075:
        /* <DEDUP_REMOVED lines=13> */
.L_x_2078:
[----:B------:R-:W-:Y:S05]  /*16480*/  BSYNC B0 ;  /* 0x0000000000007941 */ /* 0x000fea0003800000 */
.L_x_2077:
        /* <DEDUP_REMOVED lines=8> */
.L_x_2080:
[----:B------:R-:W-:Y:S05]  /*16510*/  BSYNC B0 ;  /* 0x0000000000007941 */ /* 0x000fea0003800000 */
.L_x_2079:
[----:B------:R-:W2:Y:S01]  /*16520*/  S2R R6, SR_TID.X ;  /* 0x0000000000067919 */ /* 0x000ea20000002100 */
[----:B------:R-:W3:Y:S01]  /*16530*/  LD.E R13, desc[UR46][R152.64+0x1e8] ;  /* 0x0001e82e980d7980 */ /* 0x000ee2000c101900 */
[----:B--2--5:R-:W-:-:S03]  /*16540*/  LOP3.LUT R10, R6, 0x7f, RZ, 0xc0, !PT ;  /* 0x0000007f060a7812 */ /* 0x024fc600078ec0ff */
[----:B------:R-:W3:Y:S01]  /*16550*/  LD.E.64 R6, desc[UR46][R152.64+0xb8] ;  /* 0x0000b82e98067980 */ /* 0x000ee2000c101b00 */
[----:B------:R-:W-:Y:S05]  /*16560*/  WARPSYNC.ALL ;  /* 0x0000000000007948 */ /* 0x000fea0003800000 */
[----:B------:R-:W-:Y:S01]  /*16570*/  ISETP.NE.AND P2, PT, R10, RZ, PT ;  /* 0x000000ff0a00720c */ /* 0x000fe20003f45270 */
[----:B-1----:R-:W2:Y:S04]  /*16580*/  LD.E R8, desc[UR46][R152.64+0x88] ;  /* 0x0000882e98087980 */ /* 0x002ea8000c101900 */
[----:B------:R-:W4:Y:S04]  /*16590*/  LD.E.64 R10, desc[UR46][R152.64+0xb0] ;  /* 0x0000b02e980a7980 */ /* 0x000f28000c101b00 */
[----:B------:R-:W4:Y:S04]  /*165a0*/  LD.E.64 R14, desc[UR46][R152.64+0xb0] ;  /* 0x0000b02e980e7980 */ /* 0x000f28000c101b00 */
[----:B------:R-:W4:Y:S04]  /*165b0*/  LD.E.64 R20, desc[UR46][R152.64+0xb0] ;  /* 0x0000b02e98147980 */ /* 0x000f28000c101b00 */
[----:B------:R-:W4:Y:S01]  /*165c0*/  LD.E.64 R56, desc[UR46][R152.64+0xb0] ;  /* 0x0000b02e98387980 */ /* 0x000f22000c101b00 */
[----:B---3--:R-:W-:Y:S01]  /*165d0*/  IMAD R6, R13, 0x1000, R6 ;  /* 0x000010000d067824 */ /* 0x008fe200078e0206 */
[----:B------:R-:W-:-:S02]  /*165e0*/  R2UR UR7, R7 ;  /* 0x00000000070772ca */ /* 0x000fc400000e0000 */
[----:B------:R-:W3:Y:S02]  /*165f0*/  LD.E.64 R58, desc[UR46][R152.64+0xb0] ;  /* 0x0000b02e983a7980 */ /* 0x000ee4000c101b00 */
[C---:B------:R-:W-:Y:S01]  /*16600*/  R2UR UR6, R6.reuse ;  /* 0x00000000060672ca */ /* 0x040fe200000e0000 */
[----:B------:R-:W-:Y:S01]  /*16610*/  WARPGROUP.ARRIVE ;  /* 0x00000000000079c5 */ /* 0x000fe20000000000 */
[----:B------:R-:W-:Y:S02]  /*16620*/  VIADD R12, R6, 0x2 ;  /* 0x00000002060c7836 */ /* 0x000fe40000000000 */
[----:B------:R-:W-:Y:S01]  /*16630*/  IMAD.MOV.U32 R13, RZ, RZ, R7 ;  /* 0x000000ffff0d7224 */ /* 0x000fe200078e0007 */
[----:B--2---:R-:W-:Y:S02]  /*16640*/  ISETP.NE.U32.AND P1, PT, R8, RZ, PT ;  /* 0x000000ff0800720c */ /* 0x004fe40003f25070 */
[----:B----4-:R-:W-:Y:S02]  /*16650*/  R2UR UR4, R10 ;  /* 0x000000000a0472ca */ /* 0x010fe400000e0000 */
[----:B------:R-:W-:-:S09]  /*16660*/  R2UR UR5, R11 ;  /* 0x000000000b0572ca */ /* 0x000fd200000e0000 */
[----:B------:R-:W-:-:S05]  /*16670*/  VOTEU.ANY UP0, P1 ;  /* 0x00000000003f7886 */ /* 0x000fca0000800100 */
[----:B------:R-:W-:Y:S01]  /*16680*/  HGMMA.64x64x16.F32.BF16 R24, gdesc[UR4], R24, UP0, gsb0 ;  /* 0x00e00000041879f0 */ /* 0x000fe2000b801818 */
[----:B------:R-:W-:Y:S02]  /*16690*/  VIADD R10, R14, 0x2 ;  /* 0x000000020e0a7836 */ /* 0x000fe40000000000 */
[----:B------:R-:W-:Y:S01]  /*166a0*/  IMAD.MOV.U32 R11, RZ, RZ, R15 ;  /* 0x000000ffff0b7224 */ /* 0x000fe200078e000f */
[----:B------:R-:W-:Y:S02]  /*166b0*/  R2UR UR6, R12 ;  /* 0x000000000c0672ca */ /* 0x000fe400000e0000 */
[----:B------:R-:W-:Y:S02]  /*166c0*/  R2UR UR7, R13 ;  /* 0x000000000d0772ca */ /* 0x000fe400000e0000 */
[----:B------:R-:W-:Y:S02]  /*166d0*/  R2UR UR4, R10 ;  /* 0x000000000a0472ca */ /* 0x000fe400000e0000 */
[----:B------:R-:W-:Y:S01]  /*166e0*/  R2UR UR5, R11 ;  /* 0x000000000b0572ca */ /* 0x000fe200000e0000 */
[----:B------:R-:W-:-:S02]  /*166f0*/  WARPGROUP.DEPBAR.LE gsb0, 0x0 ;  /* 0x00008000000079c5 */ /* 0x000fc40000010000 */
        /* <DEDUP_REMOVED lines=30> */
[----:B---3--:R-:W-:Y:S02]  /*168e0*/  VIADD R10, R58, 0x200 ;  /* 0x000002003a0a7836 */ /* 0x008fe40000000000 */
        /* <DEDUP_REMOVED lines=158> */
[----:B------:R-:W-:Y:S01]  /*172d0*/  IMAD.MOV.U32 R13, RZ, RZ, R7 ;  /* 0x000000ffff0d7224 */ /* 0x000fe200078e0007 */
[----:B------:R-:W-:Y:S02]  /*172e0*/  UMOV UR4, 0x1 ;  /* 0x0000000100047882 */ /* 0x000fe40000000000 */
[----:B------:R-:W-:Y:S02]  /*172f0*/  UISETP.NE.U32.AND UP0, UPT, UR4, URZ, UPT ;  /* 0x0000003f0400728c */ /* 0x000fe4000bf05070 */
[----:B------:R-:W-:Y:S02]  /*17300*/  R2UR UR11, R13 ;  /* 0x000000000d0b72ca */ /* 0x000fe400000e0000 */
[----:B-1----:R-:W-:Y:S01]  /*17310*/  ISETP.GT.AND P1, PT, R8, 0x7f, PT ;  /* 0x0000007f0800780c */ /* 0x002fe20003f24270 */
[----:B------:R-:W-:-:S03]  /*17320*/  VIADD R8, R6, 0x800 ;  /* 0x0000080006087836 */ /* 0x000fc60000000000 */
[----:B------:R-:W-:Y:S01]  /*17330*/  SEL R21, RZ, 0x2, !P1 ;  /* 0x00000002ff157807 */ /* 0x000fe20004800000 */
[----:B---3--:R-:W-:-:S03]  /*17340*/  IMAD.MOV.U32 R11, RZ, RZ, R15 ;  /* 0x000000ffff0b7224 */ /* 0x008fc600078e000f */
[----:B------:R-:W-:Y:S01]  /*17350*/  IADD3 R10, R14, 0x800, R21 ;  /* 0x000008000e0a7810 */ /* 0x000fe20007ffe015 */
[----:B------:R-:W-:Y:S01]  /*17360*/  IMAD.IADD R12, R21, 0x1, R8 ;  /* 0x00000001150c7824 */ /* 0x000fe200078e0208 */
[----:B------:R-:W-:Y:S02]  /*17370*/  R2UR UR9, R11 ;  /* 0x000000000b0972ca */ /* 0x000fe400000e0000 */
[----:B------:R-:W-:Y:S02]  /*17380*/  R2UR UR8, R10 ;  /* 0x000000000a0872ca */ /* 0x000fe400000e0000 */
[----:B------:R-:W-:Y:S01]  /*17390*/  R2UR UR10, R12 ;  /* 0x000000000c0a72ca */ /* 0x000fe200000e0000 */
[----:B------:R-:W-:Y:S02]  /*173a0*/  WARPGROUP.DEPBAR.LE gsb0, 0x0 ;  /* 0x00008000000079c5 */ /* 0x000fe40000010000 */
[----:B------:R-:W3:Y:S04]  /*173b0*/  LD.E.64 R14, desc[UR46][R152.64+0xb0] ;  /* 0x0000b02e980e7980 */ /* 0x000ee8000c101b00 */
        /* <DEDUP_REMOVED lines=23> */
[----:B----4-:R-:W-:Y:S01]  /*17530*/  IMAD.MOV.U32 R11, RZ, RZ, R65 ;  /* 0x000000ffff0b7224 */ /* 0x010fe200078e0041 */
        /* <DEDUP_REMOVED lines=14> */
[----:B------:R-:W-:-:S04]  /*17620*/  IMAD.MOV.U32 R11, RZ, RZ, R67 ;  /* 0x000000ffff0b7224 */ /* 0x000fc800078e0043 */
        /* <DEDUP_REMOVED lines=136> */
[----:B---3--:R-:W-:Y:S01]  /*17eb0*/  IMAD.MOV.U32 R11, RZ, RZ, R65 ;  /* 0x000000ffff0b7224 */ /* 0x008fe200078e0041 */
        /* <DEDUP_REMOVED lines=39> */
[----:B------:R-:W-:Y:S02]  /*18130*/  IMAD.IADD R6, R11, 0x1, R60 ;  /* 0x000000010b067824 */ /* 0x000fe400078e023c */
        /* <DEDUP_REMOVED lines=17> */
[----:B------:R-:W3:Y:S04]  /*18250*/  LD.E.64 R6, desc[UR46][R152.64+0x410] ;  /* 0x0004102e98067980 */ /* 0x000ee8000c101b00 */
[----:B--2---:R-:W2:Y:S02]  /*18260*/  LD.E R21, desc[UR46][R10.64] ;  /* 0x0000002e0a157980 */ /* 0x004ea4000c101900 */
[-C--:B--2---:R-:W-:Y:S01]  /*18270*/  FMUL.FTZ R57, R24, R21.reuse ;  /* 0x0000001518397220 */ /* 0x084fe20000410000 */
[-C--:B------:R-:W-:Y:S01]  /*18280*/  FMUL.FTZ R25, R25, R21.reuse ;  /* 0x0000001519197220 */ /* 0x080fe20000410000 */
[----:B------:R-:W-:-:S04]  /*18290*/  FMUL.FTZ R56, R28, R21 ;  /* 0x000000151c387220 */ /* 0x000fc80000410000 */
[----:B------:R-:W3:Y:S01]  /*182a0*/  MUFU.TANH R57, R57 ;  /* 0x0000003900397308 */ /* 0x000ee20000002400 */
[-C--:B------:R-:W-:Y:S01]  /*182b0*/  FMUL.FTZ R28, R29, R21.reuse ;  /* 0x000000151d1c7220 */ /* 0x080fe20000410000 */
[----:B------:R-:W-:-:S06]  /*182c0*/  FMUL.FTZ R11, R31, R21 ;  /* 0x000000151f0b7220 */ /* 0x000fcc0000410000 */
[----:B------:R-:W2:Y:S01]  /*182d0*/  MUFU.TANH R25, R25 ;  /* 0x0000001900197308 */ /* 0x000ea20000002400 */
[-C--:B------:R-:W-:Y:S01]  /*182e0*/  FMUL.FTZ R31, R32, R21.reuse ;  /* 0x00000015201f7220 */ /* 0x080fe20000410000 */
[----:B------:R-:W-:-:S06]  /*182f0*/  FMUL.FTZ R32, R33, R21 ;  /* 0x0000001521207220 */ /* 0x000fcc0000410000 */
[----:B------:R-:W4:Y:S01]  /*18300*/  MUFU.TANH R56, R56 ;  /* 0x0000003800387308 */ /* 0x000f220000002400 */
[----:B---3--:R-:W-:-:S07]  /*18310*/  FMNMX.FTZ R24, R57, R6, !PT ;  /* 0x0000000639187209 */ /* 0x008fce0007810000 */
[----:B------:R-:W3:Y:S01]  /*18320*/  MUFU.TANH R28, R28 ;  /* 0x0000001c001c7308 */ /* 0x000ee20000002400 */
[-C--:B0-----:R-:W-:Y:S01]  /*18330*/  FMUL.FTZ R9, R27, R21.reuse ;  /* 0x000000151b097220 */ /* 0x081fe20000410000 */
[----:B------:R-:W-:Y:S01]  /*18340*/  FMUL.FTZ R36, R36, R21 ;  /* 0x0000001524247220 */ /* 0x000fe20000410000 */
[----:B--2---:R-:W-:-:S05]  /*18350*/  FMNMX.FTZ R27, R25, R24, !PT ;  /* 0x00000018191b7209 */ /* 0x004fca0007810000 */
[----:B------:R-:W0:Y:S01]  /*18360*/  MUFU.TANH R31, R31 ;  /* 0x0000001f001f7308 */ /* 0x000e220000002400 */
[----:B------:R-:W-:Y:S01]  /*18370*/  FMUL.FTZ R37, R37, R21 ;  /* 0x0000001525257220 */ /* 0x000fe20000410000 */
[----:B----4-:R-:W-:-:S06]  /*18380*/  FMNMX.FTZ R27, R56, R27, !PT ;  /* 0x0000001b381b7209 */ /* 0x010fcc0007810000 */
[----:B------:R-:W2:Y:S01]  /*18390*/  MUFU.TANH R32, R32 ;  /* 0x0000002000207308 */ /* 0x000ea20000002400 */
[----:B------:R-:W-:Y:S01]  /*183a0*/  FMUL.FTZ R40, R40, R21 ;  /* 0x0000001528287220 */ /* 0x000fe20000410000 */
[----:B---3--:R-:W-:-:S06]  /*183b0*/  FMNMX.FTZ R24, R28, R27, !PT ;  /* 0x0000001b1c187209 */ /* 0x008fcc0007810000 */
[----:B------:R-:W3:Y:S01]  /*183c0*/  MUFU.TANH R58, R36 ;  /* 0x00000024003a7308 */ /* 0x000ee20000002400 */
[----:B------:R-:W-:Y:S01]  /*183d0*/  FMUL.FTZ R41, R41, R21 ;  /* 0x0000001529297220 */ /* 0x000fe20000410000 */
[----:B0-----:R-:W-:-:S06]  /*183e0*/  FMNMX.FTZ R27, R31, R24, !PT ;  /* 0x000000181f1b7209 */ /* 0x001fcc0007810000 */
[----:B------:R-:W0:Y:S01]  /*183f0*/  MUFU.TANH R60, R37 ;  /* 0x00000025003c7308 */ /* 0x000e220000002400 */
[----:B------:R-:W-:Y:S01]  /*18400*/  FMUL.FTZ R44, R44, R21 ;  /* 0x000000152c2c7220 */ /* 0x000fe20000410000 */
[----:B--2---:R-:W-:-:S06]  /*18410*/  FMNMX.FTZ R27, R32, R27, !PT ;  /* 0x0000001b201b7209 */ /* 0x004fcc0007810000 */
        /* <DEDUP_REMOVED lines=10> */
[-C--:B------:R-:W-:Y:S01]  /*184c0*/  FMUL.FTZ R8, R26, R21.reuse ;  /* 0x000000151a087220 */ /* 0x080fe20000410000 */
[----:B------:R-:W-:Y:S01]  /*184d0*/  FMUL.FTZ R52, R52, R21 ;  /* 0x0000001534347220 */ /* 0x000fe20000410000 */
[----:B---3--:R-:W-:-:S05]  /*184e0*/  FMNMX.FTZ R27, R64, R27, !PT ;  /* 0x0000001b401b7209 */ /* 0x008fca0007810000 */
[----:B------:R-:W3:Y:S01]  /*184f0*/  MUFU.TANH R70, R48 ;  /* 0x0000003000467308 */ /* 0x000ee20000002400 */
[----:B------:R-:W-:Y:S01]  /*18500*/  FMUL.FTZ R53, R53, R21 ;  /* 0x0000001535357220 */ /* 0x000fe20000410000 */
[----:B0-----:R-:W-:-:S06]  /*18510*/  FMNMX.FTZ R27, R66, R27, !PT ;  /* 0x0000001b421b7209 */ /* 0x001fcc0007810000 */
[----:B------:R-:W0:Y:S01]  /*18520*/  MUFU.TANH R72, R49 ;  /* 0x0000003100487308 */ /* 0x000e220000002400 */
[----:B------:R-:W-:Y:S01]  /*18530*/  FMUL.FTZ R10, R30, R21 ;  /* 0x000000151e0a7220 */ /* 0x000fe20000410000 */
[----:B--2---:R-:W-:-:S06]  /*18540*/  FMNMX.FTZ R27, R68, R27, !PT ;  /* 0x0000001b441b7209 */ /* 0x004fcc0007810000 */
[----:B------:R-:W2:Y:S08]  /*18550*/  MUFU.TANH R74, R52 ;  /* 0x00000034004a7308 */ /* 0x000eb00000002400 */
[----:B------:R-:W4:Y:S01]  /*18560*/  MUFU.TANH R8, R8 ;  /* 0x0000000800087308 */ /* 0x000f220000002400 */
[----:B---3--:R-:W-:-:S07]  /*18570*/  FMNMX.FTZ R27, R70, R27, !PT ;  /* 0x0000001b461b7209 */ /* 0x008fce0007810000 */
[----:B------:R-:W3:Y:S01]  /*18580*/  MUFU.TANH R76, R53 ;  /* 0x00000035004c7308 */ /* 0x000ee20000002400 */
[----:B------:R-:W-:-:S07]  /*18590*/  FMUL.FTZ R12, R34, R21 ;  /* 0x00000015220c7220 */ /* 0x000fce0000410000 */
[----:B------:R-:W1:Y:S01]  /*185a0*/  MUFU.TANH R9, R9 ;  /* 0x0000000900097308 */ /* 0x000e620000002400 */
[----:B0-----:R-:W-:Y:S01]  /*185b0*/  FMNMX.FTZ R27, R72, R27, !PT ;  /* 0x0000001b481b7209 */ /* 0x001fe20007810000 */
[----:B------:R-:W-:-:S06]  /*185c0*/  FMUL.FTZ R13, R35, R21 ;  /* 0x00000015230d7220 */ /* 0x000fcc0000410000 */
[----:B------:R-:W0:Y:S01]  /*185d0*/  MUFU.TANH R10, R10 ;  /* 0x0000000a000a7308 */ /* 0x000e220000002400 */
[----:B--2---:R-:W-:Y:S01]  /*185e0*/  FMNMX.FTZ R26, R74, R27, !PT ;  /* 0x0000001b4a1a7209 */ /* 0x004fe20007810000 */
[----:B------:R-:W-:Y:S01]  /*185f0*/  FMUL.FTZ R14, R38, R21 ;  /* 0x00000015260e7220 */ /* 0x000fe20000410000 */
[----:B----4-:R-:W-:-:S05]  /*18600*/  FMNMX.FTZ R24, R8, R7, !PT ;  /* 0x0000000708187209 */ /* 0x010fca0007810000 */
[----:B------:R-:W2:Y:S01]  /*18610*/  MUFU.TANH R11, R11 ;  /* 0x0000000b000b7308 */ /* 0x000ea20000002400 */
[----:B---3--:R-:W-:Y:S01]  /*18620*/  FMNMX.FTZ R35, R76, R26, !PT ;  /* 0x0000001a4c237209 */ /* 0x008fe20007810000 */
[----:B------:R-:W-:Y:S01]  /*18630*/  FMUL.FTZ R15, R39, R21 ;  /* 0x00000015270f7220 */ /* 0x000fe20000410000 */
[----:B-1----:R-:W-:-:S05]  /*18640*/  FMNMX.FTZ R27, R9, R24, !PT ;  /* 0x00000018091b7209 */ /* 0x002fca0007810000 */
[----:B------:R-:W1:Y:S01]  /*18650*/  MUFU.TANH R12, R12 ;  /* 0x0000000c000c7308 */ /* 0x000e620000002400 */
[----:B0-----:R-:W-:Y:S01]  /*18660*/  FMNMX.FTZ R24, R10, R27, !PT ;  /* 0x0000001b0a187209 */ /* 0x001fe20007810000 */
[----:B------:R-:W0:Y:S06]  /*18670*/  SHFL.BFLY PT, R26, R35, 0x2, 0x1f ;  /* 0x0c401f00231a7f89 */ /* 0x000e2c00000e0000 */
[----:B------:R-:W3:Y:S01]  /*18680*/  MUFU.TANH R13, R13 ;  /* 0x0000000d000d7308 */ /* 0x000ee20000002400 */
[----:B------:R-:W-:Y:S01]  /*18690*/  FMUL.FTZ R20, R42, R21 ;  /* 0x000000152a147220 */ /* 0x000fe20000410000 */
[----:B--2---:R-:W-:-:S06]  /*186a0*/  FMNMX.FTZ R27, R11, R24, !PT ;  /* 0x000000180b1b7209 */ /* 0x004fcc0007810000 */
[----:B------:R-:W2:Y:S01]  /*186b0*/  MUFU.TANH R14, R14 ;  /* 0x0000000e000e7308 */ /* 0x000ea20000002400 */
[----:B------:R-:W-:Y:S01]  /*186c0*/  FMUL.FTZ R43, R43, R21 ;  /* 0x000000152b2b7220 */ /* 0x000fe20000410000 */
[----:B-1----:R-:W-:-:S06]  /*186d0*/  FMNMX.FTZ R24, R12, R27, !PT ;  /* 0x0000001b0c187209 */ /* 0x002fcc0007810000 */
[----:B------:R-:W1:Y:S01]  /*186e0*/  MUFU.TANH R15, R15 ;  /* 0x0000000f000f7308 */ /* 0x000e620000002400 */
[----:B------:R-:W-:Y:S01]  /*186f0*/  FMUL.FTZ R46, R46, R21 ;  /* 0x000000152e2e7220 */ /* 0x000fe20000410000 */
[----:B---3--:R-:W-:-:S06]  /*18700*/  FMNMX.FTZ R27, R13, R24, !PT ;  /* 0x000000180d1b7209 */ /* 0x008fcc0007810000 */
        /* <DEDUP_REMOVED lines=10> */
[----:B0-----:R-:W-:Y:S01]  /*187b0*/  FMNMX.FTZ R34, R35, R26, !PT ;  /* 0x0000001a23227209 */ /* 0x001fe20007810000 */
[----:B------:R-:W-:Y:S01]  /*187c0*/  FMUL.FTZ R30, R54, R21 ;  /* 0x00000015361e7220 */ /* 0x000fe20000410000 */
[----:B--2---:R-:W-:-:S05]  /*187d0*/  FMNMX.FTZ R27, R48, R27, !PT ;  /* 0x0000001b301b7209 */ /* 0x004fca0007810000 */
[----:B------:R-:W0:Y:S01]  /*187e0*/  MUFU.TANH R50, R50 ;  /* 0x0000003200327308 */ /* 0x000e220000002400 */
[----:B------:R-:W2:Y:S01]  /*187f0*/  SHFL.BFLY PT, R37, R34, 0x1, 0x1f ;  /* 0x0c201f0022257f89 */ /* 0x000ea200000e0000 */
[----:B------:R-:W-:Y:S01]  /*18800*/  FMUL.FTZ R29, R55, R21 ;  /* 0x00000015371d7220 */ /* 0x000fe20000410000 */
[----:B-1----:R-:W-:-:S05]  /*18810*/  FMNMX.FTZ R27, R46, R27, !PT ;  /* 0x0000001b2e1b7209 */ /* 0x002fca0007810000 */
[----:B------:R-:W1:Y:S01]  /*18820*/  MUFU.TANH R33, R33 ;  /* 0x0000002100217308 */ /* 0x000e620000002400 */
[----:B---3--:R-:W-:-:S07]  /*18830*/  FMNMX.FTZ R27, R52, R27, !PT ;  /* 0x0000001b341b7209 */ /* 0x008fce0007810000 */
[----:B------:R-:W3:Y:S01]  /*18840*/  MUFU.TANH R30, R30 ;  /* 0x0000001e001e7308 */ /* 0x000ee20000002400 */
[----:B0-----:R-:W-:-:S07]  /*18850*/  FMNMX.FTZ R24, R50, R27, !PT ;  /* 0x0000001b32187209 */ /* 0x001fce0007810000 */
[----:B------:R-:W0:Y:S01]  /*18860*/  MUFU.TANH R29, R29 ;  /* 0x0000001d001d7308 */ /* 0x000e220000002400 */
[----:B-1----:R-:W-:Y:S02]  /*18870*/  FMNMX.FTZ R21, R33, R24, !PT ;  /* 0x0000001821157209 */ /* 0x002fe40007810000 */
[----:B------:R-:W-:Y:S02]  /*18880*/  IADD3 R26, P1, R2, 0x410, RZ ;  /* 0x00000410021a7810 */ /* 0x000fe40007f3e0ff */
[----:B---3--:R-:W-:-:S03]  /*18890*/  FMNMX.FTZ R24, R30, R21, !PT ;  /* 0x000000151e187209 */ /* 0x008fc60007810000 */
[----:B------:R-:W-:Y:S01]  /*188a0*/  IMAD.X R27, RZ, RZ, R16, P1 ;  /* 0x000000ffff1b7224 */ /* 0x000fe200008e0610 */
[----:B------:R-:W-:Y:S02]  /*188b0*/  LOP3.LUT R26, R26, 0x4, RZ, 0xfc, !PT ;  /* 0x000000041a1a7812 */ /* 0x000fe400078efcff */
[----:B--2---:R-:W-:Y:S02]  /*188c0*/  FMNMX.FTZ R37, R34, R37, !PT ;  /* 0x0000002522257209 */ /* 0x004fe40007810000 */
        /* <DEDUP_REMOVED lines=13> */
[----:B------:R-:W4:Y:S04]  /*189a0*/  LD.E R43, desc[UR46][R152.64+0x420] ;  /* 0x0004202e982b7980 */ /* 0x000f28000c101900 */
[----:B------:R-:W4:Y:S01]  /*189b0*/  LD.E.64 R34, desc[UR46][R152.64+0xd8] ;  /* 0x0000d82e98227980 */ /* 0x000f22000c101b00 */
[----:B------:R-:W-:Y:S01]  /*189c0*/  FADD.FTZ R7, R7, -R36 ;  /* 0x8000002407077221 */ /* 0x000fe20000010000 */
[----:B--2---:R-:W-:-:S04]  /*189d0*/  FADD.FTZ R41, R6, -R41 ;  /* 0x8000002906297221 */ /* 0x004fc80000010000 */
[----:B---3--:R-:W-:Y:S01]  /*189e0*/  FMUL.FTZ R24, R41, R38 ;  /* 0x0000002629187220 */ /* 0x008fe20000410000 */
[----:B------:R-:W-:-:S04]  /*189f0*/  FMUL.FTZ R7, R38, R7 ;  /* 0x0000000726077220 */ /* 0x000fc80000410000 */
[----:B------:R-:W4:Y:S08]  /*18a00*/  MUFU.EX2 R21, R7 ;  /* 0x0000000700157308 */ /* 0x000f300000000800 */
[----:B------:R-:W1:Y:S01]  /*18a10*/  MUFU.EX2 R24, R24 ;  /* 0x0000001800187308 */ /* 0x000e620000000800 */
[----:B----4-:R-:W-:Y:S01]  /*18a20*/  FMUL.FTZ R37, R21, R40 ;  /* 0x0000002815257220 */ /* 0x010fe20000410000 */
[----:B-1----:R-:W-:-:S04]  /*18a30*/  FMUL.FTZ R43, R24, R43 ;  /* 0x0000002b182b7220 */ /* 0x002fc80000410000 */
        /* <DEDUP_REMOVED lines=15> */
.L_x_2083:
[----:B------:R-:W-:Y:S05]  /*18b30*/  BSYNC B0 ;  /* 0x0000000000007941 */ /* 0x000fea0003800000 */
.L_x_2082:
        /* <DEDUP_REMOVED lines=8> */
[----:B------:R-:W2:Y:S04]  /*18bc0*/  LD.E R38, desc[UR46][R152.64+0x430] ;  /* 0x0004302e98267980 */ /* 0x000ea8000c101900 */
[----:B------:R-:W3:Y:S04]  /*18bd0*/  LD.E R41, desc[UR46][R26.64] ;  /* 0x0000002e1a297980 */ /* 0x000ee8000c101900 */
[----:B------:R-:W4:Y:S04]  /*18be0*/  LD.E R42, desc[UR46][R152.64+0x420] ;  /* 0x0004202e982a7980 */ /* 0x000f28000c101900 */
[----:B------:R-:W5:Y:S01]  /*18bf0*/  LD.E R44, desc[UR46][R152.64+0x424] ;  /* 0x0004242e982c7980 */ /* 0x000f62000c101900 */
[----:B--2---:R-:W-:Y:S01]  /*18c00*/  FMUL.FTZ R5, R5, R38 ;  /* 0x0000002605057220 */ /* 0x004fe20000410000 */
[----:B---3--:R-:W-:-:S03]  /*18c10*/  FMUL.FTZ R41, R38, R41 ;  /* 0x0000002926297220 */ /* 0x008fc60000410000 */
[-CC-:B------:R-:W-:Y:S01]  /*18c20*/  FFMA.FTZ R57, R57, R38.reuse, -R5.reuse ;  /* 0x0000002639397223 */ /* 0x180fe20000010805 */
[-CC-:B------:R-:W-:Y:S01]  /*18c30*/  FFMA.FTZ R28, R28, R38.reuse, -R5.reuse ;  /* 0x000000261c1c7223 */ /* 0x180fe20000010805 */
[-C--:B------:R-:W-:Y:S01]  /*18c40*/  FFMA.FTZ R25, R25, R38.reuse, -R5 ;  /* 0x0000002619197223 */ /* 0x080fe20000010805 */
[-CC-:B------:R-:W-:Y:S01]  /*18c50*/  FFMA.FTZ R8, R8, R38.reuse, -R41.reuse ;  /* 0x0000002608087223 */ /* 0x180fe20000010829 */
[-C--:B------:R-:W-:Y:S01]  /*18c60*/  FFMA.FTZ R9, R9, R38.reuse, -R41 ;  /* 0x0000002609097223 */ /* 0x080fe20000010829 */
[----:B------:R1:W-:Y:S01]  /*18c70*/  MUFU.EX2 R27, R28 ;  /* 0x0000001c001b7308 */ /* 0x0003e20000000800 */
[-C--:B------:R-:W-:Y:S01]  /*18c80*/  FFMA.FTZ R56, R56, R38.reuse, -R5 ;  /* 0x0000002638387223 */ /* 0x080fe20000010805 */
[-CC-:B------:R-:W-:Y:S01]  /*18c90*/  FFMA.FTZ R10, R10, R38.reuse, -R41.reuse ;  /* 0x000000260a0a7223 */ /* 0x180fe20000010829 */
[-C--:B------:R-:W-:Y:S01]  /*18ca0*/  FFMA.FTZ R11, R11, R38.reuse, -R41 ;  /* 0x000000260b0b7223 */ /* 0x080fe20000010829 */
[-C--:B------:R-:W-:Y:S01]  /*18cb0*/  FFMA.FTZ R31, R31, R38.reuse, -R5 ;  /* 0x000000261f1f7223 */ /* 0x080fe20000010805 */
[-C--:B------:R-:W-:Y:S01]  /*18cc0*/  FFMA.FTZ R12, R12, R38.reuse, -R41 ;  /* 0x000000260c0c7223 */ /* 0x080fe20000010829 */
[-C--:B------:R-:W-:Y:S01]  /*18cd0*/  FFMA.FTZ R32, R32, R38.reuse, -R5 ;  /* 0x0000002620207223 */ /* 0x080fe20000010805 */
[-C--:B------:R-:W-:Y:S01]  /*18ce0*/  FFMA.FTZ R13, R13, R38.reuse, -R41 ;  /* 0x000000260d0d7223 */ /* 0x080fe20000010829 */
[----:B------:R-:W-:Y:S01]  /*18cf0*/  MUFU.EX2 R57, R57 ;  /* 0x0000003900397308 */ /* 0x000fe20000000800 */
[-C--:B-1----:R-:W-:Y:S01]  /*18d00*/  FFMA.FTZ R28, R64, R38.reuse, -R5 ;  /* 0x00000026401c7223 */ /* 0x082fe20000010805 */
[-C--:B------:R-:W-:Y:S01]  /*18d10*/  FFMA.FTZ R14, R14, R38.reuse, -R41 ;  /* 0x000000260e0e7223 */ /* 0x080fe20000010829 */
[-CC-:B------:R-:W-:Y:S01]  /*18d20*/  FFMA.FTZ R6, R58, R38.reuse, -R5.reuse ;  /* 0x000000263a067223 */ /* 0x180fe20000010805 */
[-C--:B------:R-:W-:Y:S01]  /*18d30*/  FFMA.FTZ R7, R60, R38.reuse, -R5 ;  /* 0x000000263c077223 */ /* 0x080fe20000010805 */
[-C--:B------:R-:W-:Y:S01]  /*18d40*/  FFMA.FTZ R15, R15, R38.reuse, -R41 ;  /* 0x000000260f0f7223 */ /* 0x080fe20000010829 */
[-C--:B------:R-:W-:Y:S01]  /*18d50*/  FFMA.FTZ R26, R62, R38.reuse, -R5 ;  /* 0x000000263e1a7223 */ /* 0x080fe20000010805 */
[-C--:B------:R-:W-:Y:S01]  /*18d60*/  FFMA.FTZ R20, R20, R38.reuse, -R41 ;  /* 0x0000002614147223 */ /* 0x080fe20000010829 */
[----:B------:R1:W5:Y:S01]  /*18d70*/  MUFU.EX2 R169, R8 ;  /* 0x0000000800a97308 */ /* 0x0003620000000800 */
[-CC-:B------:R-:W-:Y:S01]  /*18d80*/  FFMA.FTZ R34, R66, R38.reuse, -R5.reuse ;  /* 0x0000002642227223 */ /* 0x180fe20000010805 */
[-C--:B0-----:R-:W-:Y:S01]  /*18d90*/  FFMA.FTZ R36, R68, R38.reuse, -R5 ;  /* 0x0000002644247223 */ /* 0x081fe20000010805 */
[-C--:B------:R-:W-:Y:S01]  /*18da0*/  FFMA.FTZ R33, R33, R38.reuse, -R41 ;  /* 0x0000002621217223 */ /* 0x080fe20000010829 */
[-C--:B------:R-:W-:Y:S01]  /*18db0*/  FFMA.FTZ R40, R74, R38.reuse, -R5 ;  /* 0x000000264a287223 */ /* 0x080fe20000010805 */
[-CC-:B------:R-:W-:Y:S01]  /*18dc0*/  FFMA.FTZ R30, R30, R38.reuse, -R41.reuse ;  /* 0x000000261e1e7223 */ /* 0x180fe20000010829 */
[----:B------:R-:W-:-:S02]  /*18dd0*/  FFMA.FTZ R29, R29, R38, -R41 ;  /* 0x000000261d1d7223 */ /* 0x000fc40000010829 */
[----:B------:R-:W0:Y:S01]  /*18de0*/  MUFU.EX2 R168, R25 ;  /* 0x0000001900a87308 */ /* 0x000e220000000800 */
[----:B-1----:R-:W-:-:S07]  /*18df0*/  FFMA.FTZ R8, R52, R38, -R41 ;  /* 0x0000002634087223 */ /* 0x002fce0000010829 */
[----:B------:R-:W-:Y:S01]  /*18e00*/  MUFU.EX2 R35, R28 ;  /* 0x0000001c00237308 */ /* 0x000fe20000000800 */
[----:B-----5:R-:W-:-:S07]  /*18e10*/  FADD.FTZ R43, R169, R44 ;  /* 0x0000002ca92b7221 */ /* 0x020fce0000010000 */
[----:B------:R4:W1:Y:S08]  /*18e20*/  MUFU.EX2 R28, R9 ;  /* 0x00000009001c7308 */ /* 0x0008700000000800 */
[----:B------:R-:W2:Y:S01]  /*18e30*/  MUFU.EX2 R56, R56 ;  /* 0x0000003800387308 */ /* 0x000ea20000000800 */
[----:B----4-:R-:W-:-:S04]  /*18e40*/  FADD.FTZ R9, R57, R42 ;  /* 0x0000002a39097221 */ /* 0x010fc80000010000 */
[----:B0-----:R-:W-:-:S03]  /*18e50*/  FADD.FTZ R9, R168, R9 ;  /* 0x00000009a8097221 */ /* 0x001fc60000010000 */
[----:B------:R-:W0:Y:S01]  /*18e60*/  MUFU.EX2 R10, R10 ;  /* 0x0000000a000a7308 */ /* 0x000e220000000800 */
[----:B-1----:R-:W-:-:S07]  /*18e70*/  FADD.FTZ R43, R28, R43 ;  /* 0x0000002b1c2b7221 */ /* 0x002fce0000010000 */
[----:B------:R-:W1:Y:S01]  /*18e80*/  MUFU.EX2 R11, R11 ;  /* 0x0000000b000b7308 */ /* 0x000e620000000800 */
[----:B--2---:R-:W-:-:S04]  /*18e90*/  FADD.FTZ R42, R56, R9 ;  /* 0x00000009382a7221 */ /* 0x004fc80000010000 */
[----:B------:R-:W-:-:S03]  /*18ea0*/  FADD.FTZ R42, R27, R42 ;  /* 0x0000002a1b2a7221 */ /* 0x000fc60000010000 */
[----:B------:R-:W2:Y:S01]  /*18eb0*/  MUFU.EX2 R31, R31 ;  /* 0x0000001f001f7308 */ /* 0x000ea20000000800 */
[----:B0-----:R-:W-:-:S07]  /*18ec0*/  FADD.FTZ R44, R10, R43 ;  /* 0x0000002b0a2c7221 */ /* 0x001fce0000010000 */
[----:B------:R-:W0:Y:S01]  /*18ed0*/  MUFU.EX2 R12, R12 ;  /* 0x0000000c000c7308 */ /* 0x000e220000000800 */
[----:B-1----:R-:W-:-:S07]  /*18ee0*/  FADD.FTZ R9, R11, R44 ;  /* 0x0000002c0b097221 */ /* 0x002fce0000010000 */
[----:B------:R-:W1:Y:S01]  /*18ef0*/  MUFU.EX2 R32, R32 ;  /* 0x0000002000207308 */ /* 0x000e620000000800 */
[----:B--2---:R-:W-:-:S07]  /*18f00*/  FADD.FTZ R43, R31, R42 ;  /* 0x0000002a1f2b7221 */ /* 0x004fce0000010000 */
[----:B------:R-:W-:Y:S01]  /*18f10*/  MUFU.EX2 R13, R13 ;  /* 0x0000000d000d7308 */ /* 0x000fe20000000800 */
[----:B0-----:R-:W-:-:S07]  /*18f20*/  FADD.FTZ R42, R12, R9 ;  /* 0x000000090c2a7221 */ /* 0x001fce0000010000 */
[----:B------:R0:W2:Y:S01]  /*18f30*/  MUFU.EX2 R174, R6 ;  /* 0x0000000600ae7308 */ /* 0x0000a20000000800 */
[----:B-1----:R-:W-:-:S07]  /*18f40*/  FADD.FTZ R43, R32, R43 ;  /* 0x0000002b202b7221 */ /* 0x002fce0000010000 */
[----:B------:R-:W1:Y:S01]  /*18f50*/  MUFU.EX2 R14, R14 ;  /* 0x0000000e000e7308 */ /* 0x000e620000000800 */
[----:B0-----:R-:W-:-:S07]  /*18f60*/  FFMA.FTZ R6, R70, R38, -R5 ;  /* 0x0000002646067223 */ /* 0x001fce0000010805 */
[----:B------:R0:W3:Y:S01]  /*18f70*/  MUFU.EX2 R25, R7 ;  /* 0x0000000700197308 */ /* 0x0000e20000000800 */
[----:B--2---:R-:W-:-:S07]  /*18f80*/  FADD.FTZ R44, R174, R43 ;  /* 0x0000002bae2c7221 */ /* 0x004fce0000010000 */
[----:B------:R-:W2:Y:S01]  /*18f90*/  MUFU.EX2 R15, R15 ;  /* 0x0000000f000f7308 */ /* 0x000ea20000000800 */
[-CC-:B0-----:R-:W-:Y:S01]  /*18fa0*/  FFMA.FTZ R7, R72, R38.reuse, -R5.reuse ;  /* 0x0000002648077223 */ /* 0x181fe20000010805 */
[----:B------:R-:W-:-:S06]  /*18fb0*/  FFMA.FTZ R5, R76, R38, -R5 ;  /* 0x000000264c057223 */ /* 0x000fcc0000010805 */
[----:B------:R-:W0:Y:S08]  /*18fc0*/  MUFU.EX2 R26, R26 ;  /* 0x0000001a001a7308 */ /* 0x000e300000000800 */
[----:B------:R4:W-:Y:S08]  /*18fd0*/  MUFU.EX2 R180, R6 ;  /* 0x0000000600b47308 */ /* 0x0009f00000000800 */
[----:B------:R5:W-:Y:S01]  /*18fe0*/  MUFU.EX2 R39, R7 ;  /* 0x0000000700277308 */ /* 0x000be20000000800 */
[----:B----4-:R-:W-:-:S07]  /*18ff0*/  FFMA.FTZ R6, R48, R38, -R41 ;  /* 0x0000002630067223 */ /* 0x010fce0000010829 */
[----:B------:R-:W4:Y:S01]  /*19000*/  MUFU.EX2 R20, R20 ;  /* 0x0000001400147308 */ /* 0x000f220000000800 */
[----:B-----5:R-:W-:-:S07]  /*19010*/  FFMA.FTZ R7, R46, R38, -R41 ;  /* 0x000000262e077223 */ /* 0x020fce0000010829 */
[----:B------:R5:W4:Y:S08]  /*19020*/  MUFU.EX2 R177, R6 ;  /* 0x0000000600b17308 */ /* 0x000b300000000800 */
[----:B------:R1:W-:Y:S01]  /*19030*/  MUFU.EX2 R179, R7 ;  /* 0x0000000700b37308 */ /* 0x0003e20000000800 */
[----:B-----5:R-:W-:-:S07]  /*19040*/  FFMA.FTZ R6, R50, R38, -R41 ;  /* 0x0000002632067223 */ /* 0x020fce0000010829 */
[----:B------:R-:W5:Y:S01]  /*19050*/  MUFU.EX2 R34, R34 ;  /* 0x0000002200227308 */ /* 0x000f620000000800 */
[----:B-1----:R-:W-:-:S07]  /*19060*/  FADD.FTZ R7, R13, R42 ;  /* 0x0000002a0d077221 */ /* 0x002fce0000010000 */
[----:B------:R-:W1:Y:S08]  /*19070*/  MUFU.EX2 R37, R36 ;  /* 0x0000002400257308 */ /* 0x000e700000000800 */
[----:B------:R3:W1:Y:S08]  /*19080*/  MUFU.EX2 R36, R8 ;  /* 0x0000000800247308 */ /* 0x0006700000000800 */
[----:B------:R4:W1:Y:S01]  /*19090*/  MUFU.EX2 R181, R6 ;  /* 0x0000000600b57308 */ /* 0x0008620000000800 */
[----:B---3--:R-:W-:Y:S01]  /*190a0*/  FADD.FTZ R8, R14, R7 ;  /* 0x000000070e087221 */ /* 0x008fe20000010000 */
[----:B------:R-:W-:-:S03]  /*190b0*/  FADD.FTZ R7, R25, R44 ;  /* 0x0000002c19077221 */ /* 0x000fc60000010000 */
[----:B--2---:R-:W-:Y:S01]  /*190c0*/  FADD.FTZ R9, R15, R8 ;  /* 0x000000080f097221 */ /* 0x004fe20000010000 */
[----:B0-----:R-:W-:Y:S02]  /*190d0*/  FADD.FTZ R8, R26, R7 ;  /* 0x000000071a087221 */ /* 0x001fe40000010000 */
[----:B------:R-:W0:Y:S01]  /*190e0*/  MUFU.EX2 R42, R33 ;  /* 0x00000021002a7308 */ /* 0x000e220000000800 */
[----:B----4-:R-:W-:Y:S01]  /*190f0*/  FADD.FTZ R6, R20, R9 ;  /* 0x0000000914067221 */ /* 0x010fe20000010000 */
[----:B------:R-:W-:-:S03]  /*19100*/  FADD.FTZ R7, R35, R8 ;  /* 0x0000000823077221 */ /* 0x000fc60000010000 */
[----:B------:R-:W-:Y:S01]  /*19110*/  FADD.FTZ R6, R177, R6 ;  /* 0x00000006b1067221 */ /* 0x000fe20000010000 */
[----:B-----5:R-:W-:Y:S02]  /*19120*/  FADD.FTZ R8, R34, R7 ;  /* 0x0000000722087221 */ /* 0x020fe40000010000 */
[----:B------:R-:W2:Y:S01]  /*19130*/  MUFU.EX2 R40, R40 ;  /* 0x0000002800287308 */ /* 0x000ea20000000800 */
[----:B------:R-:W-:Y:S01]  /*19140*/  FADD.FTZ R7, R179, R6 ;  /* 0x00000006b3077221 */ /* 0x000fe20000010000 */
[----:B-1----:R-:W-:-:S03]  /*19150*/  FADD.FTZ R9, R37, R8 ;  /* 0x0000000825097221 */ /* 0x002fc60000010000 */
[----:B------:R-:W-:Y:S01]  /*19160*/  FADD.FTZ R6, R36, R7 ;  /* 0x0000000724067221 */ /* 0x000fe20000010000 */
[----:B------:R-:W-:Y:S02]  /*19170*/  FADD.FTZ R8, R180, R9 ;  /* 0x00000009b4087221 */ /* 0x000fe40000010000 */
[----:B------:R-:W1:Y:S01]  /*19180*/  MUFU.EX2 R30, R30 ;  /* 0x0000001e001e7308 */ /* 0x000e620000000800 */
[----:B------:R-:W-:Y:S01]  /*19190*/  FADD.FTZ R7, R181, R6 ;  /* 0x00000006b5077221 */ /* 0x000fe20000010000 */
[----:B------:R-:W-:-:S03]  /*191a0*/  FADD.FTZ R9, R39, R8 ;  /* 0x0000000827097221 */ /* 0x000fc60000010000 */
[----:B0-----:R-:W-:-:S03]  /*191b0*/  FADD.FTZ R7, R42, R7 ;  /* 0x000000072a077221 */ /* 0x001fc60000010000 */
[----:B------:R-:W0:Y:S01]  /*191c0*/  MUFU.EX2 R5, R5 ;  /* 0x0000000500057308 */ /* 0x000e220000000800 */
[----:B--2---:R-:W-:-:S07]  /*191d0*/  FADD.FTZ R6, R40, R9 ;  /* 0x0000000928067221 */ /* 0x004fce0000010000 */
[----:B------:R-:W2:Y:S01]  /*191e0*/  MUFU.EX2 R29, R29 ;  /* 0x0000001d001d7308 */ /* 0x000ea20000000800 */
[----:B-1----:R-:W-:Y:S01]  /*191f0*/  FADD.FTZ R8, R30, R7 ;  /* 0x000000071e087221 */ /* 0x002fe20000010000 */
[----:B0-----:R-:W-:-:S05]  /*19200*/  FADD.FTZ R33, R5, R6 ;  /* 0x0000000605217221 */ /* 0x001fca0000010000 */
[----:B------:R-:W-:Y:S01]  /*19210*/  ST.E desc[UR46][R152.64+0x420], R33 ;  /* 0x0004202198007985 */ /* 0x000fe2000c10192e */
[----:B--2---:R-:W-:-:S05]  /*19220*/  FADD.FTZ R41, R29, R8 ;  /* 0x000000081d297221 */ /* 0x004fca0000010000 */
        /* <DEDUP_REMOVED lines=26> */
[----:B------:R-:W-:Y:S04]  /*193d0*/  STSM.16.M88.4 [R8], R172 ;  /* 0x000000ac08007844 */ /* 0x000fe80000000200 */
[----:B------:R-:W-:Y:S04]  /*193e0*/  STSM.16.M88.4 [R45], R176 ;  /* 0x000000b02d007844 */ /* 0x000fe80000000200 */
[----:B------:R-:W-:Y:S04]  /*193f0*/  STSM.16.M88.4 [R44], R180 ;  /* 0x000000b42c007844 */ /* 0x000fe80000000200 */
[----:B------:R-:W2:Y:S01]  /*19400*/  LD.E R5, desc[UR46][R152.64+0x200] ;  /* 0x0002002e98057980 */ /* 0x000ea2000c101900 */
[----:B------:R-:W-:Y:S01]  /*19410*/  LOP3.LUT R6, R17, 0x4, RZ, 0xfc, !PT ;  /* 0x0000000411067812 */ /* 0x000fe200078efcff */
[----:B------:R-:W-:-:S02]  /*19420*/  IMAD.MOV.U32 R7, RZ, RZ, R19 ;  /* 0x000000ffff077224 */ /* 0x000fc400078e0013 */
[----:B--2---:R-:W-:-:S05]  /*19430*/  FMUL.FTZ R5, R24, R5 ;  /* 0x0000000518057220 */ /* 0x004fca0000410000 */
[----:B------:R-:W-:Y:S04]  /*19440*/  ST.E desc[UR46][R152.64+0x200], R5 ;  /* 0x0002000598007985 */ /* 0x000fe8000c10192e */
[----:B------:R-:W2:Y:S02]  /*19450*/  LD.E R9, desc[UR46][R6.64] ;  /* 0x0000002e06097980 */ /* 0x000ea4000c101900 */
[----:B--2---:R-:W-:-:S05]  /*19460*/  FMUL.FTZ R9, R24, R9 ;  /* 0x0000000918097220 */ /* 0x004fca0000410000 */
[----:B------:R0:W-:Y:S04]  /*19470*/  ST.E desc[UR46][R6.64], R9 ;  /* 0x0000000906007985 */ /* 0x0001e8000c10192e */
[----:B------:R-:W2:Y:S04]  /*19480*/  LD.E R137, desc[UR46][R152.64+0x3f4] ;  /* 0x0003f42e98897980 */ /* 0x000ea8000c101900 */
[----:B------:R-:W3:Y:S04]  /*19490*/  LD.E R11, desc[UR46][R152.64+0x210] ;  /* 0x0002102e980b7980 */ /* 0x000ee8000c101900 */
[----:B0-----:R-:W4:Y:S04]  /*194a0*/  LD.E R9, desc[UR46][R152.64+0x254] ;  /* 0x0002542e98097980 */ /* 0x001f28000c101900 */
        /* <DEDUP_REMOVED lines=58> */
[----:B------:R-:W5:Y:S01]  /*19850*/  LD.E R135, desc[UR46][R152.64+0x3f0] ;  /* 0x0003f02e98877980 */ /* 0x000f62000c101900 */
[----:B------:R-:W-:Y:S01]  /*19860*/  LOP3.LUT R8, R17, 0x8, RZ, 0xfc, !PT ;  /* 0x0000000811087812 */ /* 0x000fe200078efcff */
[C---:B--2---:R-:W-:Y:S01]  /*19870*/  FMUL.FTZ R137, R24.reuse, R137 ;  /* 0x0000008918897220 */ /* 0x044fe20000410000 */
[C---:B----4-:R-:W-:Y:S01]  /*19880*/  FMUL.FTZ R9, R24.reuse, R9 ;  /* 0x0000000918097220 */ /* 0x050fe20000410000 */
[C---:B---3--:R-:W-:Y:S01]  /*19890*/  FMUL.FTZ R11, R24.reuse, R11 ;  /* 0x0000000b180b7220 */ /* 0x048fe20000410000 */
[----:B-----5:R-:W-:-:S03]  /*198a0*/  FMUL.FTZ R13, R24, R13 ;  /* 0x0000000d180d7220 */ /* 0x020fc60000410000 */
[----:B------:R0:W-:Y:S01]  /*198b0*/  ST.E desc[UR46][R152.64+0x254], R9 ;  /* 0x0002540998007985 */ /* 0x0001e2000c10192e */
[C---:B------:R-:W-:Y:S01]  /*198c0*/  FMUL.FTZ R15, R24.reuse, R15 ;  /* 0x0000000f180f7220 */ /* 0x040fe20000410000 */
        /* <DEDUP_REMOVED lines=58> */
[----:B------:R-:W-:Y:S04]  /*19c70*/  ST.E desc[UR46][R152.64+0x3f4], R137 ;  /* 0x0003f48998007985 */ /* 0x000fe8000c10192e */
[----:B------:R0:W-:Y:S04]  /*19c80*/  ST.E desc[UR46][R152.64+0x210], R11 ;  /* 0x0002100b98007985 */ /* 0x0001e8000c10192e */
        /* <DEDUP_REMOVED lines=242> */
[----:B------:R-:W-:Y:S01]  /*1abb0*/  FMUL.FTZ R21, R21, R138 ;  /* 0x0000008a15157220 */ /* 0x000fe20000410000 */
[----:B------:R-:W-:Y:S04]  /*1abc0*/  ST.E desc[UR46][R152.64+0x388], R5 ;  /* 0x0003880598007985 */ /* 0x000fe8000c10192e */
[----:B------:R-:W-:Y:S04]  /*1abd0*/  ST.E desc[UR46][R152.64+0x3ac], R13 ;  /* 0x0003ac0d98007985 */ /* 0x000fe8000c10192e */
[----:B------:R0:W-:Y:S04]  /*1abe0*/  ST.E desc[UR46][R152.64+0x3b8], R15 ;  /* 0x0003b80f98007985 */ /* 0x0001e8000c10192e */
[----:B------:R1:W-:Y:S04]  /*1abf0*/  ST.E desc[UR46][R152.64+0x3bc], R25 ;  /* 0x0003bc1998007985 */ /* 0x0003e8000c10192e */
[----:B------:R3:W-:Y:S04]  /*1ac00*/  ST.E desc[UR46][R152.64+0x3c8], R27 ;  /* 0x0003c81b98007985 */ /* 0x0007e8000c10192e */
[----:B------:R4:W-:Y:S04]  /*1ac10*/  ST.E desc[UR46][R152.64+0x3cc], R29 ;  /* 0x0003cc1d98007985 */ /* 0x0009e8000c10192e */
[----:B------:R-:W-:Y:S04]  /*1ac20*/  ST.E desc[UR46][R152.64+0x3d8], R31 ;  /* 0x0003d81f98007985 */ /* 0x000fe8000c10192e */
[----:B------:R-:W-:Y:S04]  /*1ac30*/  ST.E desc[UR46][R152.64+0x3dc], R33 ;  /* 0x0003dc2198007985 */ /* 0x000fe8000c10192e */
[----:B------:R-:W-:Y:S04]  /*1ac40*/  ST.E desc[UR46][R152.64+0x3e8], R35 ;  /* 0x0003e82398007985 */ /* 0x000fe8000c10192e */
[----:B------:R-:W-:Y:S04]  /*1ac50*/  ST.E desc[UR46][R152.64+0x3ec], R37 ;  /* 0x0003ec2598007985 */ /* 0x000fe8000c10192e */
[----:B------:R5:W-:Y:S04]  /*1ac60*/  ST.E desc[UR46][R152.64+0x3f8], R21 ;  /* 0x0003f81598007985 */ /* 0x000be8000c10192e */
        /* <DEDUP_REMOVED lines=925> */
[----:B------:R-:W5:Y:S04]  /*1e640*/  LD.E R13, desc[UR46][R6.64] ;  /* 0x0000002e060d7980 */ /* 0x000f68000c101900 */
[----:B-----5:R5:W-:Y:S04]  /*1e650*/  ST.E desc[UR46][R6.64], R13 ;  /* 0x0000000d06007985 */ /* 0x020be8000c10192e */
[----:B------:R-:W3:Y:S04]  /*1e660*/  LD.E R15, desc[UR46][R8.64] ;  /* 0x0000002e080f7980 */ /* 0x000ee8000c101900 */
[----:B---3--:R3:W-:Y:S04]  /*1e670*/  ST.E desc[UR46][R8.64], R15 ;  /* 0x0000000f08007985 */ /* 0x0087e8000c10192e */
[----:B------:R-:W4:Y:S04]  /*1e680*/  LD.E R21, desc[UR46][R10.64] ;  /* 0x0000002e0a157980 */ /* 0x000f28000c101900 */
[----:B----4-:R4:W-:Y:S04]  /*1e690*/  ST.E desc[UR46][R10.64], R21 ;  /* 0x000000150a007985 */ /* 0x0109e8000c10192e */
[----:B0-----:R-:W4:Y:S04]  /*1e6a0*/  LD.E R25, desc[UR46][R152.64+0x210] ;  /* 0x0002102e98197980 */ /* 0x001f28000c101900 */
[----:B-1----:R-:W4:Y:S04]  /*1e6b0*/  LD.E R27, desc[UR46][R152.64+0x214] ;  /* 0x0002142e981b7980 */ /* 0x002f28000c101900 */
[----:B------:R-:W4:Y:S04]  /*1e6c0*/  LD.E R29, desc[UR46][R152.64+0x218] ;  /* 0x0002182e981d7980 */ /* 0x000f28000c101900 */
[----:B------:R-:W4:Y:S04]  /*1e6d0*/  LD.E R31, desc[UR46][R152.64+0x21c] ;  /* 0x00021c2e981f7980 */ /* 0x000f28000c101900 */
[----:B--2---:R-:W2:Y:S04]  /*1e6e0*/  LD.E R5, desc[UR46][R152.64+0x220] ;  /* 0x0002202e98057980 */ /* 0x004ea8000c101900 */
[----:B------:R-:W2:Y:S04]  /*1e6f0*/  LD.E R33, desc[UR46][R152.64+0x224] ;  /* 0x0002242e98217980 */ /* 0x000ea8000c101900 */
[----:B-----5:R-:W5:Y:S04]  /*1e700*/  LD.E R7, desc[UR46][R152.64+0x228] ;  /* 0x0002282e98077980 */ /* 0x020f68000c101900 */
[----:B------:R-:W5:Y:S04]  /*1e710*/  LD.E R13, desc[UR46][R152.64+0x22c] ;  /* 0x00022c2e980d7980 */ /* 0x000f68000c101900 */
[----:B---3--:R-:W3:Y:S04]  /*1e720*/  LD.E R9, desc[UR46][R152.64+0x230] ;  /* 0x0002302e98097980 */ /* 0x008ee8000c101900 */
[----:B------:R-:W3:Y:S04]  /*1e730*/  LD.E R15, desc[UR46][R152.64+0x234] ;  /* 0x0002342e980f7980 */ /* 0x000ee8000c101900 */
[----:B----4-:R-:W4:Y:S04]  /*1e740*/  LD.E R11, desc[UR46][R152.64+0x238] ;  /* 0x0002382e980b7980 */ /* 0x010f28000c101900 */
[----:B------:R-:W4:Y:S04]  /*1e750*/  LD.E R21, desc[UR46][R152.64+0x23c] ;  /* 0x00023c2e98157980 */ /* 0x000f28000c101900 */
        /* <DEDUP_REMOVED lines=112> */
[----:B------:R0:W-:Y:S04]  /*1ee60*/  ST.E desc[UR46][R152.64+0x210], R25 ;  /* 0x0002101998007985 */ /* 0x0001e8000c10192e */
[----:B------:R0:W-:Y:S04]  /*1ee70*/  ST.E desc[UR46][R152.64+0x214], R27 ;  /* 0x0002141b98007985 */ /* 0x0001e8000c10192e */
[----:B------:R0:W-:Y:S04]  /*1ee80*/  ST.E desc[UR46][R152.64+0x218], R29 ;  /* 0x0002181d98007985 */ /* 0x0001e8000c10192e */
[----:B------:R0:W-:Y:S04]  /*1ee90*/  ST.E desc[UR46][R152.64+0x21c], R31 ;  /* 0x00021c1f98007985 */ /* 0x0001e8000c10192e */
[----:B--2---:R0:W-:Y:S04]  /*1eea0*/  ST.E desc[UR46][R152.64+0x220], R5 ;  /* 0x0002200598007985 */ /* 0x0041e8000c10192e */
[----:B------:R0:W-:Y:S04]  /*1eeb0*/  ST.E desc[UR46][R152.64+0x224], R33 ;  /* 0x0002242198007985 */ /* 0x0001e8000c10192e */
[----:B-----5:R0:W-:Y:S04]  /*1eec0*/  ST.E desc[UR46][R152.64+0x228], R7 ;  /* 0x0002280798007985 */ /* 0x0201e8000c10192e */
[----:B------:R0:W-:Y:S04]  /*1eed0*/  ST.E desc[UR46][R152.64+0x22c], R13 ;  /* 0x00022c0d98007985 */ /* 0x0001e8000c10192e */
[----:B---3--:R0:W-:Y:S04]  /*1eee0*/  ST.E desc[UR46][R152.64+0x230], R9 ;  /* 0x0002300998007985 */ /* 0x0081e8000c10192e */
[----:B------:R0:W-:Y:S04]  /*1eef0*/  ST.E desc[UR46][R152.64+0x234], R15 ;  /* 0x0002340f98007985 */ /* 0x0001e8000c10192e */
[----:B----4-:R0:W-:Y:S04]  /*1ef00*/  ST.E desc[UR46][R152.64+0x238], R11 ;  /* 0x0002380b98007985 */ /* 0x0101e8000c10192e */
        /* <DEDUP_REMOVED lines=129> */
.L_x_2085:
[----:B------:R-:W-:Y:S05]  /*1f720*/  BSYNC B0 ;  /* 0x0000000000007941 */ /* 0x000fea0003800000 */
.L_x_2084:
[----:B------:R-:W-:Y:S05]  /*1f730*/  @P0 BRA `(.L_x_2086) ;  /* 0xffffff6400640947 */ /* 0x000fea000383ffff */
.L_x_2067:
[----:B------:R-:W-:-:S13]  /*1f740*/  ISETP.GE.AND P0, PT, R0, UR49, PT ;  /* 0x0000003100007c0c */ /* 0x000fda000bf06270 */
[----:B------:R-:W-:Y:S05]  /*1f750*/  @!P0 BRA `(.L_x_2087) ;  /* 0x000000a800348947 */ /* 0x000fea0003800000 */
.L_x_2116:
[----:B0-----:R-:W2:Y:S04]  /*1f760*/  LD.E R57, desc[UR46][R152.64+0x1e8] ;  /* 0x0001e82e98397980 */ /* 0x001ea8000c101900 */
[----:B-1----:R-:W1:Y:S04]  /*1f770*/  LD.E R4, desc[UR46][R152.64+0x1f0] ;  /* 0x0001f02e98047980 */ /* 0x002e68000c101900 */
[----:B------:R-:W3:Y:S01]  /*1f780*/  LD.E R8, desc[UR46][R152.64+0x1c] ;  /* 0x00001c2e98087980 */ /* 0x000ee2000c101900 */
[----:B--2---:R-:W-:-:S05]  /*1f790*/  VIADD R7, R57, 0x1 ;  /* 0x0000000139077836 */ /* 0x004fca0000000000 */
[----:B------:R-:W-:-:S13]  /*1f7a0*/  ISETP.NE.AND P0, PT, R7, 0x2, PT ;  /* 0x000000020700780c */ /* 0x000fda0003f05270 */
[----:B------:R0:W5:Y:S04]  /*1f7b0*/  @P0 LD.E R9, desc[UR46][R152.64+0x1ec] ;  /* 0x0001ec2e98090980 */ /* 0x000168000c101900 */
[----:B------:R-:W2:Y:S01]  /*1f7c0*/  @!P0 LD.E R6, desc[UR46][R152.64+0x1ec] ;  /* 0x0001ec2e98068980 */ /* 0x000ea2000c101900 */
[----:B-1----:R-:W-:Y:S01]  /*1f7d0*/  VIADD R5, R4, 0x1 ;  /* 0x0000000104057836 */ /* 0x002fe20000000000 */
[----:B---3--:R-:W-:Y:S02]  /*1f7e0*/  LOP3.LUT R8, R8, 0x1, RZ, 0xfc, !PT ;  /* 0x0000000108087812 */ /* 0x008fe400078efcff */
        /* <DEDUP_REMOVED lines=11> */
.L_x_2089:
[----:B------:R-:W-:Y:S05]  /*1f8a0*/  BSYNC B0 ;  /* 0x0000000000007941 */ /* 0x000fea0003800000 */
.L_x_2088:
        /* <DEDUP_REMOVED lines=13> */
.L_x_2091:
[----:B------:R-:W-:Y:S05]  /*1f980*/  BSYNC B0 ;  /* 0x0000000000007941 */ /* 0x000fea0003800000 */
.L_x_2090:
        /* <DEDUP_REMOVED lines=8> */
.L_x_2093:
[----:B------:R-:W-:Y:S05]  /*1fa10*/  BSYNC B0 ;  /* 0x0000000000007941 */ /* 0x000fea0003800000 */
.L_x_2092:
[----:B------:R-:W2:Y:S04]  /*1fa20*/  LD.E R5, desc[UR46][R152.64+0x1e8] ;  /* 0x0001e82e98057980 */ /* 0x000ea8000c101900 */
[----:B-----5:R-:W2:Y:S01]  /*1fa30*/  LD.E.64 R8, desc[UR46][R152.64+0xa0] ;  /* 0x0000a02e98087980 */ /* 0x020ea2000c101b00 */
[----:B------:R-:W-:Y:S05]  /*1fa40*/  WARPSYNC.ALL ;  /* 0x0000000000007948 */ /* 0x000fea0003800000 */
[----:B------:R-:W3:Y:S04]  /*1fa50*/  LD.E.64 R14, desc[UR46][R152.64+0x98] ;  /* 0x0000982e980e7980 */ /* 0x000ee8000c101b00 */
[----:B0-----:R-:W4:Y:S04]  /*1fa60*/  LD.E.64 R6, desc[UR46][R152.64+0x98] ;  /* 0x0000982e98067980 */ /* 0x001f28000c101b00 */
        /* <DEDUP_REMOVED lines=9> */
[----:B------:R-:W-:Y:S01]  /*1fb00*/  VIADD R8, R4, 0x2 ;  /* 0x0000000204087836 */ /* 0x000fe20000000000 */
[----:B---3--:R-:W-:Y:S02]  /*1fb10*/  R2UR UR4, R14 ;  /* 0x000000000e0472ca */ /* 0x008fe400000e0000 */
[----:B------:R-:W-:-:S13]  /*1fb20*/  R2UR UR5, R15 ;  /* 0x000000000f0572ca */ /* 0x000fda00000e0000 */
[----:B------:R-:W-:Y:S01]  /*1fb30*/  HGMMA.64x64x16.F32.BF16 R24, gdesc[UR4], RZ, !UPT, gsb0 ;  /* 0x00e00000041879f0 */ /* 0x000fe2000c0018ff */
[----:B----4-:R-:W-:Y:S01]  /*1fb40*/  VIADD R6, R6, 0x2 ;  /* 0x0000000206067836 */ /* 0x010fe20000000000 */
[----:B------:R-:W-:Y:S01]  /*1fb50*/  R2UR UR6, R8 ;  /* 0x00000000080672ca */ /* 0x000fe200000e0000 */
[----:B------:R-:W-:Y:S01]  /*1fb60*/  IMAD.MOV.U32 R15, RZ, RZ, 0x1 ;  /* 0x00000001ff0f7424 */ /* 0x000fe200078e00ff */
        /* <DEDUP_REMOVED lines=39> */
.L_x_2096:
[----:B------:R-:W-:Y:S05]  /*1fde0*/  BSYNC B0 ;  /* 0x0000000000007941 */ /* 0x000fea0003800000 */
.L_x_2095:
        /* <DEDUP_REMOVED lines=13> */
.L_x_2098:
[----:B------:R-:W-:Y:S05]  /*1fec0*/  BSYNC B0 ;  /* 0x0000000000007941 */ /* 0x000fea0003800000 */
.L_x_2097:
        /* <DEDUP_REMOVED lines=8> */
.L_x_2100:
[----:B------:R-:W-:Y:S05]  /*1ff50*/  BSYNC B0 ;  /* 0x0000000000007941 */ /* 0x000fea0003800000 */
.L_x_2099:
        /* <DEDUP_REMOVED lines=473> */
[----:B--2---:R-:W2:Y:S01]  /*21cf0*/  LD.E R60, desc[UR46][R58.64] ;  /* 0x0000002e3a3c7980 */ /* 0x004ea2000c101900 */
[----:B----4-:R-:W-:-:S02]  /*21d00*/  ISETP.NE.AND P1, PT, R12, 0x1, PT ;  /* 0x000000010c00780c */ /* 0x010fc40003f25270 */
[----:B---3--:R-:W-:Y:S01]  /*21d10*/  ISETP.GE.AND P2, PT, R9, 0x1, PT ;  /* 0x000000010900780c */ /* 0x008fe20003f46270 */
[----:B------:R-:W-:Y:S01]  /*21d20*/  BSSY B0, `(.L_x_2102) ;  /* 0x0000079000007945 */ /* 0x000fe20003800000 */
[-C--:B--2---:R-:W-:Y:S01]  /*21d30*/  FMUL.FTZ R20, R24, R60.reuse ;  /* 0x0000003c18147220 */ /* 0x084fe20000410000 */
[----:B------:R-:W-:Y:S01]  /*21d40*/  SHF.R.S32.HI R24, RZ, 0x1f, R61 ;  /* 0x0000001fff187819 */ /* 0x000fe2000001143d */
[----:B-1----:R-:W-:-:S03]  /*21d50*/  FMUL.FTZ R14, R26, R60 ;  /* 0x0000003c1a0e7220 */ /* 0x002fc60000410000 */
[----:B------:R-:W-:-:S04]  /*21d60*/  LEA.HI R26, R24, R61, RZ, 0x7 ;  /* 0x0000003d181a7211 */ /* 0x000fc800078f38ff */
[----:B------:R-:W-:Y:S01]  /*21d70*/  LOP3.LUT R26, R26, 0xffffff80, RZ, 0xc0, !PT ;  /* 0xffffff801a1a7812 */ /* 0x000fe200078ec0ff */
[----:B0-----:R-:W-:-:S04]  /*21d80*/  FMUL.FTZ R15, R27, R60 ;  /* 0x0000003c1b0f7220 */ /* 0x001fc80000410000 */
[----:B------:R-:W-:Y:S02]  /*21d90*/  IMAD.IADD R26, R61, 0x1, -R26 ;  /* 0x000000013d1a7824 */ /* 0x000fe400078e0a1a */
[-C--:B------:R-:W-:Y:S01]  /*21da0*/  FMUL.FTZ R29, R29, R60.reuse ;  /* 0x0000003c1d1d7220 */ /* 0x080fe20000410000 */
[-C--:B------:R-:W-:Y:S01]  /*21db0*/  FMUL.FTZ R58, R30, R60.reuse ;  /* 0x0000003c1e3a7220 */ /* 0x080fe20000410000 */
[----:B------:R-:W-:Y:S02]  /*21dc0*/  LEA.HI R30, R24, R61, RZ, 0x2 ;  /* 0x0000003d181e7211 */ /* 0x000fe400078f10ff */
[----:B------:R-:W-:Y:S01]  /*21dd0*/  SHF.R.S32.HI R27, RZ, 0x1f, R26 ;  /* 0x0000001fff1b7819 */ /* 0x000fe2000001141a */
[----:B------:R0:W1:Y:S01]  /*21de0*/  MUFU.TANH R62, R29 ;  /* 0x0000001d003e7308 */ /* 0x0000620000002400 */
[----:B------:R-:W-:Y:S01]  /*21df0*/  LOP3.LUT R30, R30, 0xfffffffc, RZ, 0xc0, !PT ;  /* 0xfffffffc1e1e7812 */ /* 0x000fe200078ec0ff */
[----:B------:R-:W-:Y:S01]  /*21e00*/  FMUL.FTZ R59, R31, R60 ;  /* 0x0000003c1f3b7220 */ /* 0x000fe20000410000 */
[----:B0-----:R-:W-:Y:S01]  /*21e10*/  LEA.HI R29, R27, R26, RZ, 0x2 ;  /* 0x0000001a1b1d7211 */ /* 0x001fe200078f10ff */
[----:B------:R-:W-:-:S03]  /*21e20*/  FMUL.FTZ R32, R32, R60 ;  /* 0x0000003c20207220 */ /* 0x000fc60000410000 */
[--C-:B------:R-:W-:Y:S02]  /*21e30*/  SHF.R.S32.HI R24, RZ, 0x2, R29.reuse ;  /* 0x00000002ff187819 */ /* 0x100fe4000001141d */
[----:B------:R-:W-:Y:S01]  /*21e40*/  SHF.R.S32.HI R31, RZ, 0x1f, R29 ;  /* 0x0000001fff1f7819 */ /* 0x000fe2000001141d */
[----:B------:R-:W-:Y:S01]  /*21e50*/  IMAD.IADD R61, R61, 0x1, -R30 ;  /* 0x000000013d3d7824 */ /* 0x000fe200078e0a1e */
[----:B------:R-:W-:Y:S02]  /*21e60*/  LEA.HI R27, R27, R26, RZ, 0x5 ;  /* 0x0000001a1b1b7211 */ /* 0x000fe400078f28ff */
[----:B------:R-:W-:Y:S01]  /*21e70*/  LEA.HI R31, R31, R24, RZ, 0x3 ;  /* 0x000000181f1f7211 */ /* 0x000fe200078f18ff */
[----:B------:R0:W2:Y:S01]  /*21e80*/  MUFU.TANH R63, R32 ;  /* 0x00000020003f7308 */ /* 0x0000a20000002400 */
[----:B------:R-:W-:Y:S02]  /*21e90*/  SHF.R.S32.HI R30, RZ, 0x5, R27 ;  /* 0x00000005ff1e7819 */ /* 0x000fe4000001141b */
[----:B------:R-:W-:-:S02]  /*21ea0*/  LOP3.LUT R31, R31, 0xfffffff8, RZ, 0xc0, !PT ;  /* 0xfffffff81f1f7812 */ /* 0x000fc400078ec0ff */
[----:B0-----:R-:W-:-:S03]  /*21eb0*/  LEA.HI R32, R61, R61, RZ, 0x1 ;  /* 0x0000003d3d207211 */ /* 0x001fc600078f08ff */
[----:B------:R-:W-:Y:S02]  /*21ec0*/  IMAD.IADD R31, R24, 0x1, -R31 ;  /* 0x00000001181f7824 */ /* 0x000fe400078e0a1f */
[----:B------:R-:W-:Y:S01]  /*21ed0*/  IMAD R30, R21, 0x4, R30 ;  /* 0x00000004151e7824 */ /* 0x000fe200078e021e */
[----:B------:R-:W-:Y:S01]  /*21ee0*/  LOP3.LUT R32, R32, 0x1ffffffe, RZ, 0xc0, !PT ;  /* 0x1ffffffe20207812 */ /* 0x000fe200078ec0ff */
[----:B------:R-:W-:Y:S02]  /*21ef0*/  FMUL.FTZ R38, R38, R60 ;  /* 0x0000003c26267220 */ /* 0x000fe40000410000 */
[----:B------:R-:W-:Y:S02]  /*21f00*/  IMAD.U32 R31, R30, 0x10, R31 ;  /* 0x000000101e1f7824 */ /* 0x000fe400078e001f */
[----:B------:R-:W-:Y:S01]  /*21f10*/  IMAD.IADD R32, R61, 0x1, -R32 ;  /* 0x000000013d207824 */ /* 0x000fe200078e0a20 */
[----:B------:R0:W3:Y:S03]  /*21f20*/  MUFU.TANH R69, R38 ;  /* 0x0000002600457308 */ /* 0x0000e60000002400 */
[----:B0-----:R-:W-:-:S04]  /*21f30*/  IMAD R38, R32, 0x8, R31 ;  /* 0x0000000820267824 */ /* 0x001fc800078e021f */
[----:B------:R-:W-:-:S04]  /*21f40*/  @P1 IMAD.HI.U32 R13, R38, R13, RZ ;  /* 0x0000000d260d1227 */ /* 0x000fc800078e00ff */
[----:B------:R-:W-:Y:S01]  /*21f50*/  FMUL.FTZ R39, R39, R60 ;  /* 0x0000003c27277220 */ /* 0x000fe20000410000 */
[----:B------:R-:W-:Y:S01]  /*21f60*/  @P1 SHF.R.U32.HI R38, RZ, R56, R13 ;  /* 0x00000038ff261219 */ /* 0x000fe2000001160d */
[-C--:B------:R-:W-:Y:S02]  /*21f70*/  FMUL.FTZ R35, R35, R60.reuse ;  /* 0x0000003c23237220 */ /* 0x080fe40000410000 */
[----:B------:R0:W4:Y:S01]  /*21f80*/  MUFU.TANH R70, R39 ;  /* 0x0000002700467308 */ /* 0x0001220000002400 */
[-C--:B------:R-:W-:Y:S01]  /*21f90*/  FMUL.FTZ R33, R33, R60.reuse ;  /* 0x0000003c21217220 */ /* 0x080fe20000410000 */
[-C--:B------:R-:W-:Y:S01]  /*21fa0*/  FMUL.FTZ R37, R37, R60.reuse ;  /* 0x0000003c25257220 */ /* 0x080fe20000410000 */
[----:B------:R-:W1:Y:S01]  /*21fb0*/  SHFL.IDX PT, R21, R38, RZ, 0x1c1f ;  /* 0x001c1fff26157589 */ /* 0x000e6200000e0000 */
[----:B------:R-:W-:Y:S01]  /*21fc0*/  FMUL.FTZ R41, R41, R60 ;  /* 0x0000003c29297220 */ /* 0x000fe20000410000 */
[----:B------:R-:W-:Y:S01]  /*21fd0*/  LOP3.LUT R29, R29, 0x7ffffffc, RZ, 0xc0, !PT ;  /* 0x7ffffffc1d1d7812 */ /* 0x000fe200078ec0ff */
[----:B0-----:R-:W-:-:S02]  /*21fe0*/  IMAD.SHL.U32 R39, R0, 0x40, RZ ;  /* 0x0000004000277824 */ /* 0x001fc400078e00ff */
[----:B------:R-:W0:Y:S01]  /*21ff0*/  MUFU.TANH R66, R35 ;  /* 0x0000002300427308 */ /* 0x000e220000002400 */
[-C--:B------:R-:W-:Y:S01]  /*22000*/  FMUL.FTZ R25, R25, R60.reuse ;  /* 0x0000003c19197220 */ /* 0x080fe20000410000 */
[-C--:B------:R-:W-:Y:S01]  /*22010*/  FMUL.FTZ R28, R28, R60.reuse ;  /* 0x0000003c1c1c7220 */ /* 0x080fe20000410000 */
[-C--:B------:R-:W-:Y:S01]  /*22020*/  FMUL.FTZ R40, R40, R60.reuse ;  /* 0x0000003c28287220 */ /* 0x080fe20000410000 */
[----:B------:R-:W-:Y:S01]  /*22030*/  IADD3 R12, -R39, 0x1, RZ ;  /* 0x00000001270c7810 */ /* 0x000fe20007ffe1ff */
        /* <DEDUP_REMOVED lines=10> */
[----:B------:R-:W-:Y:S01]  /*220e0*/  FMUL.FTZ R54, R54, R60 ;  /* 0x0000003c36367220 */ /* 0x000fe20000410000 */
[----:B------:R3:W0:Y:S01]  /*220f0*/  MUFU.TANH R68, R37 ;  /* 0x0000002500447308 */ /* 0x0006220000002400 */
[----:B--2---:R-:W-:-:S02]  /*22100*/  IMAD.IADD R33, R26, 0x1, -R29 ;  /* 0x000000011a217824 */ /* 0x004fc400078e0a1d */
[-C--:B------:R-:W-:Y:S01]  /*22110*/  FMUL.FTZ R55, R55, R60.reuse ;  /* 0x0000003c37377220 */ /* 0x080fe20000410000 */
[-C--:B------:R-:W-:Y:S01]  /*22120*/  FMUL.FTZ R34, R34, R60.reuse ;  /* 0x0000003c22227220 */ /* 0x080fe20000410000 */
[----:B------:R-:W-:-:S03]  /*22130*/  FMUL.FTZ R36, R36, R60 ;  /* 0x0000003c24247220 */ /* 0x000fc60000410000 */
[----:B------:R2:W0:Y:S01]  /*22140*/  MUFU.TANH R35, R41 ;  /* 0x0000002900237308 */ /* 0x0004220000002400 */
[-C--:B---3--:R-:W-:Y:S01]  /*22150*/  FMUL.FTZ R37, R47, R60.reuse ;  /* 0x0000003c2f257220 */ /* 0x088fe20000410000 */
[----:B------:R-:W-:Y:S02]  /*22160*/  IMAD R12, R33, -0x2, R12 ;  /* 0xfffffffe210c7824 */ /* 0x000fe400078e020c */
[----:B--2---:R-:W-:-:S04]  /*22170*/  FMUL.FTZ R41, R46, R60 ;  /* 0x0000003c2e297220 */ /* 0x004fc80000410000 */
[----:B------:R-:W2:Y:S01]  /*22180*/  MUFU.TANH R20, R20 ;  /* 0x0000001400147308 */ /* 0x000ea20000002400 */
[----:B------:R-:W-:Y:S01]  /*22190*/  FMUL.FTZ R42, R42, R60 ;  /* 0x0000003c2a2a7220 */ /* 0x000fe20000410000 */
[----:B------:R-:W-:Y:S02]  /*221a0*/  IADD3 R12, -R4, R12, R5 ;  /* 0x0000000c040c7210 */ /* 0x000fe40007ffe105 */
[----:B------:R-:W-:-:S04]  /*221b0*/  LOP3.LUT R13, RZ, R6, RZ, 0x33, !PT ;  /* 0x00000006ff0d7212 */ /* 0x000fc800078e33ff */
[----:B------:R-:W3:Y:S08]  /*221c0*/  MUFU.TANH R25, R25 ;  /* 0x0000001900197308 */ /* 0x000ef00000002400 */
        /* <DEDUP_REMOVED lines=21> */
[----:B------:R-:W-:-:S02]  /*22320*/  IMAD.IADD R46, R12, 0x1, R13 ;  /* 0x000000010c2e7824 */ /* 0x000fc400078e020d */
[----:B------:R-:W-:-:S05]  /*22330*/  IMAD.IADD R47, R8, 0x1, -R39 ;  /* 0x00000001082f7824 */ /* 0x000fca00078e0a27 */
[----:B------:R4:W0:Y:S02]  /*22340*/  MUFU.TANH R71, R42 ;  /* 0x0000002a00477308 */ /* 0x0008240000002400 */
[----:B----4-:R-:W-:Y:S02]  /*22350*/  IMAD.IADD R42, R12, 0x1, R7 ;  /* 0x000000010c2a7824 */ /* 0x010fe400078e0207 */
[--C-:B-1----:R-:W-:Y:S02]  /*22360*/  IMAD.IADD R7, R46, 0x1, R21.reuse ;  /* 0x000000012e077824 */ /* 0x102fe400078e0215 */
[----:B------:R-:W-:Y:S01]  /*22370*/  IMAD.IADD R6, R42, 0x1, R21 ;  /* 0x000000012a067824 */ /* 0x000fe200078e0215 */
[----:B--23--:R-:W-:Y:S06]  /*22380*/  @!P2 BRA `(.L_x_2103) ;  /* 0x000000000048a947 */ /* 0x00cfec0003800000 */
        /* <DEDUP_REMOVED lines=10> */
.L_x_2105:
[----:B------:R-:W-:-:S13]  /*22430*/  ISETP.NE.AND P1, PT, R9, 0x1, PT ;  /* 0x000000010900780c */ /* 0x000fda0003f25270 */
[----:B------:R-:W-:-:S05]  /*22440*/  @P1 IMAD.HI.U32 R12, R8, R10, RZ ;  /* 0x0000000a080c1227 */ /* 0x000fca00078e00ff */
[----:B------:R-:W-:-:S07]  /*22450*/  @P1 SHF.R.U32.HI R8, RZ, R11, R12 ;  /* 0x0000000bff081219 */ /* 0x000fce000001160c */
.L_x_2106:
[----:B------:R-:W-:Y:S05]  /*22460*/  BSYNC B1 ;  /* 0x0000000000017941 */ /* 0x000fea0003800000 */
.L_x_2104:
[----:B------:R-:W-:-:S04]  /*22470*/  IMAD R8, R8, R9, -R39 ;  /* 0x0000000908087224 */ /* 0x000fc800078e0a27 */
[----:B------:R-:W-:-:S05]  /*22480*/  IMAD R8, R33, -0x2, R8 ;  /* 0xfffffffe21087824 */ /* 0x000fca00078e0208 */
[----:B------:R-:W-:Y:S02]  /*22490*/  VIMNMX R7, R7, R8, !PT ;  /* 0x0000000807077248 */ /* 0x000fe40007fe0100 */
[----:B------:R-:W-:-:S07]  /*224a0*/  VIADDMNMX R6, R8, R9, R6, PT ;  /* 0x0000000908067246 */ /* 0x000fce0003800106 */
.L_x_2103:
[----:B------:R-:W-:Y:S05]  /*224b0*/  BSYNC B0 ;  /* 0x0000000000007941 */ /* 0x000fea0003800000 */
.L_x_2102:
[C---:B------:R-:W-:Y:S01]  /*224c0*/  ISETP.GE.AND P1, PT, R47.reuse, 0x2, PT ;  /* 0x000000022f00780c */ /* 0x040fe20003f26270 */
[----:B------:R-:W-:Y:S01]  /*224d0*/  BSSY B0, `(.L_x_2107) ;  /* 0x0000062000007945 */ /* 0x000fe20003800000 */
[----:B------:R-:W-:Y:S02]  /*224e0*/  ISETP.GE.AND P3, PT, R47, 0xa, PT ;  /* 0x0000000a2f00780c */ /* 0x000fe40003f66270 */
        /* <DEDUP_REMOVED lines=10> */
[----:B------:R-:W-:Y:S02]  /*22590*/  ISETP.GE.AND P3, PT, R47, 0x11, PT ;  /* 0x000000112f00780c */ /* 0x000fe40003f66270 */
[----:B------:R-:W-:Y:S02]  /*225a0*/  FSEL R32, R62, -INF , !P1 ;  /* 0xff8000003e207808 */ /* 0x000fe40004800000 */
[----:B------:R-:W-:Y:S02]  /*225b0*/  ISETP.LT.OR P2, PT, R6, 0x9, P2 ;  /* 0x000000090600780c */ /* 0x000fe40001741670 */
[----:B------:R-:W-:Y:S02]  /*225c0*/  ISETP.GT.AND P1, PT, R7, 0x10, !P3 ;  /* 0x000000100700780c */ /* 0x000fe40005f24270 */
[----:B0-----:R-:W-:Y:S02]  /*225d0*/  FSEL R34, R28, -INF , !P2 ;  /* 0xff8000001c227808 */ /* 0x001fe40005000000 */
        /* <DEDUP_REMOVED lines=22> */
[----:B------:R-:W-:Y:S02]  /*22740*/  FSEL R27, R40, -INF , !P1 ;  /* 0xff800000281b7808 */ /* 0x000fe40004800000 */
[----:B------:R-:W-:Y:S02]  /*22750*/  ISETP.GT.AND P1, PT, R7, 0x21, !P2 ;  /* 0x000000210700780c */ /* 0x000fe40005724270 */
[----:B------:R-:W-:-:S02]  /*22760*/  P2R R40, PR, RZ, 0x4 ;  /* 0x00000004ff287803 */ /* 0x000fc40000000000 */
[C---:B------:R-:W-:Y:S02]  /*22770*/  ISETP.LT.OR P1, PT, R6.reuse, 0x22, P1 ;  /* 0x000000220600780c */ /* 0x040fe40000f21670 */
[----:B------:R-:W-:Y:S02]  /*22780*/  ISETP.GE.AND P2, PT, R47, 0x29, PT ;  /* 0x000000292f00780c */ /* 0x000fe40003f46270 */
[----:B------:R-:W-:Y:S02]  /*22790*/  FSEL R26, R35, -INF , !P1 ;  /* 0xff800000231a7808 */ /* 0x000fe40004800000 */
[----:B------:R-:W-:Y:S01]  /*227a0*/  ISETP.GT.AND P1, PT, R7, 0x28, !P2 ;  /* 0x000000280700780c */ /* 0x000fe20005724270 */
[----:B------:R-:W0:Y:S01]  /*227b0*/  SHFL.IDX PT, R35, R38, 0x1, 0x1c1f ;  /* 0x003c1f0026237f89 */ /* 0x000e2200000e0000 */
[----:B------:R-:W-:Y:S02]  /*227c0*/  P2R R68, PR, RZ, 0x4 ;  /* 0x00000004ff447803 */ /* 0x000fe40000000000 */
[----:B------:R-:W-:-:S02]  /*227d0*/  ISETP.LT.OR P1, PT, R6, 0x29, P1 ;  /* 0x000000290600780c */ /* 0x000fc40000f21670 */
[----:B------:R-:W-:Y:S02]  /*227e0*/  P2R R61, PR, RZ, 0x8 ;  /* 0x00000008ff3d7803 */ /* 0x000fe40000000000 */
        /* <DEDUP_REMOVED lines=23> */
[----:B------:R-:W-:Y:S01]  /*22960*/  ISETP.GT.AND P6, PT, R7, 0x39, !P6 ;  /* 0x000000390700780c */ /* 0x000fe200077c4270 */
[----:B0-----:R-:W-:-:S03]  /*22970*/  IMAD.IADD R7, R46, 0x1, R35 ;  /* 0x000000012e077824 */ /* 0x001fc600078e0223 */
[----:B------:R-:W-:Y:S01]  /*22980*/  ISETP.LT.OR P6, PT, R6, 0x3a, P6 ;  /* 0x0000003a0600780c */ /* 0x000fe200037c1670 */
[----:B------:R-:W-:-:S03]  /*22990*/  IMAD.IADD R6, R42, 0x1, R35 ;  /* 0x000000012a067824 */ /* 0x000fc600078e0223 */
        /* <DEDUP_REMOVED lines=13> */
.L_x_2110:
[----:B------:R-:W-:-:S13]  /*22a70*/  ISETP.NE.AND P6, PT, R9, 0x1, PT ;  /* 0x000000010900780c */ /* 0x000fda0003fc5270 */
[----:B------:R-:W-:-:S05]  /*22a80*/  @P6 IMAD.HI.U32 R10, R4, R10, RZ ;  /* 0x0000000a040a6227 */ /* 0x000fca00078e00ff */
[----:B------:R-:W-:-:S07]  /*22a90*/  @P6 SHF.R.U32.HI R4, RZ, R11, R10 ;  /* 0x0000000bff046219 */ /* 0x000fce000001160a */
.L_x_2111:
[----:B------:R-:W-:Y:S05]  /*22aa0*/  BSYNC B1 ;  /* 0x0000000000017941 */ /* 0x000fea0003800000 */
.L_x_2109:
[----:B------:R-:W-:-:S04]  /*22ab0*/  IMAD R4, R4, R9, -R39 ;  /* 0x0000000904047224 */ /* 0x000fc800078e0a27 */
[----:B------:R-:W-:-:S05]  /*22ac0*/  IMAD R4, R33, -0x2, R4 ;  /* 0xfffffffe21047824 */ /* 0x000fca00078e0204 */
[----:B------:R-:W-:Y:S02]  /*22ad0*/  VIADDMNMX R6, R4, R9, R6, PT ;  /* 0x0000000904067246 */ /* 0x000fe40003800106 */
[----:B------:R-:W-:-:S07]  /*22ae0*/  VIMNMX R7, R7, R4, !PT ;  /* 0x0000000407077248 */ /* 0x000fce0007fe0100 */
.L_x_2108:
[----:B------:R-:W-:Y:S05]  /*22af0*/  BSYNC B0 ;  /* 0x0000000000007941 */ /* 0x000fea0003800000 */
.L_x_2107:
        /* <DEDUP_REMOVED lines=37> */
[C---:B------:R-:W-:Y:S02]  /*22d50*/  ISETP.GT.AND P5, PT, R7.reuse, 0x21, !P6 ;  /* 0x000000210700780c */ /* 0x040fe400077a4270 */
[C---:B------:R-:W-:Y:S02]  /*22d60*/  ISETP.GT.AND P1, PT, R7.reuse, 0x29, !P1 ;  /* 0x000000290700780c */ /* 0x040fe40004f24270 */
[----:B------:R-:W-:Y:S02]  /*22d70*/  ISETP.LT.OR P5, PT, R6, 0x22, P5 ;  /* 0x000000220600780c */ /* 0x000fe40002fa1670 */
[----:B------:R-:W-:Y:S02]  /*22d80*/  ISETP.GT.AND P2, PT, R7, 0x30, !P2 ;  /* 0x000000300700780c */ /* 0x000fe40005744270 */
[----:B------:R-:W-:-:S02]  /*22d90*/  FSEL R9, R43, -INF , !P5 ;  /* 0xff8000002b097808 */ /* 0x000fc40006800000 */
[----:B------:R-:W-:Y:S02]  /*22da0*/  ISETP.NE.AND P5, PT, R68, RZ, PT ;  /* 0x000000ff4400720c */ /* 0x000fe40003fa5270 */
[C---:B------:R-:W-:Y:S02]  /*22db0*/  ISETP.GT.AND P3, PT, R7.reuse, 0x31, !P3 ;  /* 0x000000310700780c */ /* 0x040fe40005f64270 */
[----:B------:R-:W-:Y:S02]  /*22dc0*/  ISETP.GT.AND P5, PT, R7, 0x28, !P5 ;  /* 0x000000280700780c */ /* 0x000fe40006fa4270 */
[----:B------:R-:W-:Y:S02]  /*22dd0*/  ISETP.NE.AND P6, PT, R44, RZ, PT ;  /* 0x000000ff2c00720c */ /* 0x000fe40003fc5270 */
[C---:B------:R-:W-:Y:S02]  /*22de0*/  ISETP.LT.OR P5, PT, R6.reuse, 0x29, P5 ;  /* 0x000000290600780c */ /* 0x040fe40002fa1670 */
[----:B------:R-:W-:-:S02]  /*22df0*/  ISETP.LT.OR P1, PT, R6, 0x2a, P1 ;  /* 0x0000002a0600780c */ /* 0x000fc40000f21670 */
[----:B------:R-:W-:Y:S02]  /*22e00*/  FSEL R56, R41, -INF , !P5 ;  /* 0xff80000029387808 */ /* 0x000fe40006800000 */
        /* <DEDUP_REMOVED lines=10> */
[----:B------:R-:W-:-:S02]  /*22eb0*/  IADD3 R6, P2, R2, 0x410, RZ ;  /* 0x0000041002067810 */ /* 0x000fc40007f5e0ff */
[----:B------:R-:W-:Y:S02]  /*22ec0*/  FSEL R37, R55, -INF , !P1 ;  /* 0xff80000037257808 */ /* 0x000fe40004800000 */
[----:B------:R-:W-:Y:S01]  /*22ed0*/  LOP3.LUT R6, R6, 0x4, RZ, 0xfc, !PT ;  /* 0x0000000406067812 */ /* 0x000fe200078efcff */
[----:B------:R-:W-:Y:S01]  /*22ee0*/  IMAD.X R7, RZ, RZ, R16, P2 ;  /* 0x000000ffff077224 */ /* 0x000fe200010e0610 */
        /* <DEDUP_REMOVED lines=54> */
[----:B------:R-:W-:Y:S01]  /*23250*/  FSEL R5, R10, RZ, P1 ;  /* 0x000000ff0a057208 */ /* 0x000fe20000800000 */
[----:B---3--:R-:W-:-:S04]  /*23260*/  FMUL.FTZ R10, R46, R43 ;  /* 0x0000002b2e0a7220 */ /* 0x008fc80000410000 */
[----:B------:R-:W-:-:S04]  /*23270*/  FADD.FTZ R5, R4, -R5 ;  /* 0x8000000504057221 */ /* 0x000fc80000010000 */
        /* <DEDUP_REMOVED lines=20> */
.L_x_2113:
[----:B------:R-:W-:Y:S05]  /*233c0*/  BSYNC B0 ;  /* 0x0000000000007941 */ /* 0x000fea0003800000 */
.L_x_2112:
        /* <DEDUP_REMOVED lines=13> */
[----:B---3--:R-:W-:-:S05]  /*234a0*/  FMUL.FTZ R43, R41, R48 ;  /* 0x00000030292b7220 */ /* 0x008fca0000410000 */
[----:B------:R-:W-:Y:S02]  /*234b0*/  FSEL R43, R43, RZ, P1 ;  /* 0x000000ff2b2b7208 */ /* 0x000fe40000800000 */
[----:B----4-:R-:W-:-:S03]  /*234c0*/  FSETP.NEU.FTZ.AND P1, PT, R7, -INF , PT ;  /* 0xff8000000700780b */ /* 0x010fc60003f3d000 */
[-CC-:B------:R-:W-:Y:S01]  /*234d0*/  FFMA.FTZ R4, R52, R48.reuse, -R43.reuse ;  /* 0x0000003034047223 */ /* 0x180fe2000001082b */
[-CC-:B------:R-:W-:Y:S01]  /*234e0*/  FFMA.FTZ R36, R36, R48.reuse, -R43.reuse ;  /* 0x0000003024247223 */ /* 0x180fe2000001082b */
[-CC-:B------:R-:W-:Y:S01]  /*234f0*/  FFMA.FTZ R34, R34, R48.reuse, -R43.reuse ;  /* 0x0000003022227223 */ /* 0x180fe2000001082b */
[-CC-:B------:R-:W-:Y:S01]  /*23500*/  FFMA.FTZ R32, R32, R48.reuse, -R43.reuse ;  /* 0x0000003020207223 */ /* 0x180fe2000001082b */
[----:B------:R1:W5:Y:S01]  /*23510*/  MUFU.EX2 R168, R4 ;  /* 0x0000000400a87308 */ /* 0x0003620000000800 */
[-CC-:B------:R-:W-:Y:S01]  /*23520*/  FFMA.FTZ R31, R31, R48.reuse, -R43.reuse ;  /* 0x000000301f1f7223 */ /* 0x180fe2000001082b */
[-CC-:B------:R-:W-:Y:S01]  /*23530*/  FFMA.FTZ R30, R30, R48.reuse, -R43.reuse ;  /* 0x000000301e1e7223 */ /* 0x180fe2000001082b */
[-CC-:B------:R-:W-:Y:S01]  /*23540*/  FFMA.FTZ R20, R20, R48.reuse, -R43.reuse ;  /* 0x0000003014147223 */ /* 0x180fe2000001082b */
[-CC-:B------:R-:W-:Y:S01]  /*23550*/  FFMA.FTZ R29, R29, R48.reuse, -R43.reuse ;  /* 0x000000301d1d7223 */ /* 0x180fe2000001082b */
[-CC-:B------:R-:W-:Y:S01]  /*23560*/  FFMA.FTZ R28, R28, R48.reuse, -R43.reuse ;  /* 0x000000301c1c7223 */ /* 0x180fe2000001082b */
[-CC-:B------:R-:W-:Y:S01]  /*23570*/  FFMA.FTZ R27, R27, R48.reuse, -R43.reuse ;  /* 0x000000301b1b7223 */ /* 0x180fe2000001082b */
[-CC-:B------:R-:W-:Y:S01]  /*23580*/  FFMA.FTZ R26, R26, R48.reuse, -R43.reuse ;  /* 0x000000301a1a7223 */ /* 0x180fe2000001082b */
[----:B------:R-:W2:Y:S01]  /*23590*/  MUFU.EX2 R41, R36 ;  /* 0x0000002400297308 */ /* 0x000ea20000000800 */
[----:B-1----:R-:W-:Y:S01]  /*235a0*/  FMUL.FTZ R4, R48, R7 ;  /* 0x0000000730047220 */ /* 0x002fe20000410000 */
[-CC-:B------:R-:W-:Y:S01]  /*235b0*/  FFMA.FTZ R25, R25, R48.reuse, -R43.reuse ;  /* 0x0000003019197223 */ /* 0x180fe2000001082b */
[-CC-:B------:R-:W-:Y:S01]  /*235c0*/  FFMA.FTZ R24, R24, R48.reuse, -R43.reuse ;  /* 0x0000003018187223 */ /* 0x180fe2000001082b */
[-CC-:B------:R-:W-:Y:S01]  /*235d0*/  FFMA.FTZ R21, R21, R48.reuse, -R43.reuse ;  /* 0x0000003015157223 */ /* 0x180fe2000001082b */
[-CC-:B------:R-:W-:Y:S01]  /*235e0*/  FFMA.FTZ R13, R13, R48.reuse, -R43.reuse ;  /* 0x000000300d0d7223 */ /* 0x180fe2000001082b */
[----:B------:R-:W-:Y:S01]  /*235f0*/  FSEL R5, R4, RZ, P1 ;  /* 0x000000ff04057208 */ /* 0x000fe20000800000 */
[----:B------:R-:W-:Y:S01]  /*23600*/  FFMA.FTZ R12, R12, R48, -R43 ;  /* 0x000000300c0c7223 */ /* 0x000fe2000001082b */
[----:B------:R-:W1:Y:S01]  /*23610*/  MUFU.EX2 R34, R34 ;  /* 0x0000002200227308 */ /* 0x000e620000000800 */
[----:B-----5:R-:W-:-:S02]  /*23620*/  FADD.FTZ R6, R168, R49 ;  /* 0x00000031a8067221 */ /* 0x020fc40000010000 */
[-CC-:B------:R-:W-:Y:S01]  /*23630*/  FFMA.FTZ R42, R42, R48.reuse, -R5.reuse ;  /* 0x000000302a2a7223 */ /* 0x180fe20000010805 */
[-CC-:B------:R-:W-:Y:S01]  /*23640*/  FFMA.FTZ R40, R40, R48.reuse, -R5.reuse ;  /* 0x0000003028287223 */ /* 0x180fe20000010805 */
[-CC-:B------:R-:W-:Y:S01]  /*23650*/  FFMA.FTZ R39, R39, R48.reuse, -R5.reuse ;  /* 0x0000003027277223 */ /* 0x180fe20000010805 */
[-CC-:B------:R-:W-:Y:S01]  /*23660*/  FFMA.FTZ R38, R38, R48.reuse, -R5.reuse ;  /* 0x0000003026267223 */ /* 0x180fe20000010805 */
[-CC-:B------:R-:W-:Y:S01]  /*23670*/  FFMA.FTZ R35, R35, R48.reuse, -R5.reuse ;  /* 0x0000003023237223 */ /* 0x180fe20000010805 */
[----:B------:R1:W-:Y:S01]  /*23680*/  MUFU.EX2 R169, R40 ;  /* 0x0000002800a97308 */ /* 0x0003e20000000800 */
[-CC-:B------:R-:W-:Y:S01]  /*23690*/  FFMA.FTZ R33, R33, R48.reuse, -R5.reuse ;  /* 0x0000003021217223 */ /* 0x180fe20000010805 */
[-CC-:B------:R-:W-:Y:S01]  /*236a0*/  FFMA.FTZ R15, R15, R48.reuse, -R5.reuse ;  /* 0x000000300f0f7223 */ /* 0x180fe20000010805 */
[----:B--2---:R-:W-:Y:S01]  /*236b0*/  FADD.FTZ R7, R41, R6 ;  /* 0x0000000629077221 */ /* 0x004fe20000010000 */
[-CC-:B------:R-:W-:Y:S01]  /*236c0*/  FFMA.FTZ R14, R14, R48.reuse, -R5.reuse ;  /* 0x000000300e0e7223 */ /* 0x180fe20000010805 */
[-CC-:B------:R-:W-:Y:S01]  /*236d0*/  FFMA.FTZ R11, R11, R48.reuse, -R5.reuse ;  /* 0x000000300b0b7223 */ /* 0x180fe20000010805 */
[-CC-:B------:R-:W-:Y:S01]  /*236e0*/  FFMA.FTZ R9, R9, R48.reuse, -R5.reuse ;  /* 0x0000003009097223 */ /* 0x180fe20000010805 */
[-C--:B------:R-:W-:Y:S01]  /*236f0*/  FFMA.FTZ R4, R56, R48.reuse, -R5 ;  /* 0x0000003038047223 */ /* 0x080fe20000010805 */
[----:B------:R-:W2:Y:S01]  /*23700*/  MUFU.EX2 R42, R42 ;  /* 0x0000002a002a7308 */ /* 0x000ea20000000800 */
[----:B-1----:R-:W-:Y:S01]  /*23710*/  FADD.FTZ R40, R34, R7 ;  /* 0x0000000722287221 */ /* 0x002fe20000010000 */
[----:B------:R-:W-:-:S06]  /*23720*/  FFMA.FTZ R6, R58, R48, -R5 ;  /* 0x000000303a067223 */ /* 0x000fcc0000010805 */
[----:B------:R-:W1:Y:S08]  /*23730*/  MUFU.EX2 R39, R39 ;  /* 0x0000002700277308 */ /* 0x000e700000000800 */
[----:B------:R-:W3:Y:S01]  /*23740*/  MUFU.EX2 R45, R32 ;  /* 0x00000020002d7308 */ /* 0x000ee20000000800 */
[----:B--2---:R-:W-:-:S04]  /*23750*/  FADD.FTZ R36, R42, R51 ;  /* 0x000000332a247221 */ /* 0x004fc80000010000 */
[----:B------:R-:W-:-:S03]  /*23760*/  FADD.FTZ R36, R169, R36 ;  /* 0x00000024a9247221 */ /* 0x000fc60000010000 */
[----:B------:R-:W2:Y:S01]  /*23770*/  MUFU.EX2 R38, R38 ;  /* 0x0000002600267308 */ /* 0x000ea20000000800 */
[----:B-1----:R-:W-:-:S07]  /*23780*/  FADD.FTZ R7, R39, R36 ;  /* 0x0000002427077221 */ /* 0x002fce0000010000 */
[----:B------:R-:W1:Y:S01]  /*23790*/  MUFU.EX2 R31, R31 ;  /* 0x0000001f001f7308 */ /* 0x000e620000000800 */
[----:B---3--:R-:W-:-:S07]  /*237a0*/  FADD.FTZ R40, R45, R40 ;  /* 0x000000282d287221 */ /* 0x008fce0000010000 */
[----:B------:R-:W-:Y:S01]  /*237b0*/  MUFU.EX2 R35, R35 ;  /* 0x0000002300237308 */ /* 0x000fe20000000800 */
[----:B--2---:R-:W-:Y:S01]  /*237c0*/  FADD.FTZ R44, R38, R7 ;  /* 0x00000007262c7221 */ /* 0x004fe20000010000 */
[----:B------:R-:W-:-:S06]  /*237d0*/  FFMA.FTZ R7, R50, R48, -R5 ;  /* 0x0000003032077223 */ /* 0x000fcc0000010805 */
[----:B------:R-:W2:Y:S08]  /*237e0*/  MUFU.EX2 R30, R30 ;  /* 0x0000001e001e7308 */ /* 0x000eb00000000800 */
[----:B------:R-:W-:Y:S08]  /*237f0*/  MUFU.EX2 R43, R20 ;  /* 0x00000014002b7308 */ /* 0x000ff00000000800 */
[----:B------:R-:W-:Y:S08]  /*23800*/  MUFU.EX2 R20, R33 ;  /* 0x0000002100147308 */ /* 0x000ff00000000800 */
[----:B------:R-:W3:Y:S08]  /*23810*/  MUFU.EX2 R29, R29 ;  /* 0x0000001d001d7308 */ /* 0x000ef00000000800 */
[----:B------:R-:W4:Y:S08]  /*23820*/  MUFU.EX2 R15, R15 ;  /* 0x0000000f000f7308 */ /* 0x000f300000000800 */
[----:B------:R-:W5:Y:S08]  /*23830*/  MUFU.EX2 R28, R28 ;  /* 0x0000001c001c7308 */ /* 0x000f700000000800 */
[----:B------:R-:W0:Y:S08]  /*23840*/  MUFU.EX2 R14, R14 ;  /* 0x0000000e000e7308 */ /* 0x000e300000000800 */
[----:B------:R-:W0:Y:S08]  /*23850*/  MUFU.EX2 R27, R27 ;  /* 0x0000001b001b7308 */ /* 0x000e300000000800 */
[----:B------:R1:W-:Y:S08]  /*23860*/  MUFU.EX2 R32, R9 ;  /* 0x0000000900207308 */ /* 0x0003f00000000800 */
[----:B------:R3:W-:Y:S01]  /*23870*/  MUFU.EX2 R180, R13 ;  /* 0x0000000d00b47308 */ /* 0x0007e20000000800 */
[----:B-1----:R-:W-:-:S04]  /*23880*/  FADD.FTZ R9, R31, R40 ;  /* 0x000000281f097221 */ /* 0x002fc80000010000 */
[----:B--2---:R-:W-:-:S03]  /*23890*/  FADD.FTZ R40, R30, R9 ;  /* 0x000000091e287221 */ /* 0x004fc60000010000 */
[----:B------:R-:W-:Y:S01]  /*238a0*/  MUFU.EX2 R11, R11 ;  /* 0x0000000b000b7308 */ /* 0x000fe20000000800 */
[----:B---3--:R-:W-:Y:S01]  /*238b0*/  FADD.FTZ R13, R35, R44 ;  /* 0x0000002c230d7221 */ /* 0x008fe20000010000 */
[----:B------:R-:W-:-:S03]  /*238c0*/  FADD.FTZ R9, R29, R40 ;  /* 0x000000281d097221 */ /* 0x000fc60000010000 */
[----:B------:R-:W-:-:S03]  /*238d0*/  FADD.FTZ R44, R20, R13 ;  /* 0x0000000d142c7221 */ /* 0x000fc60000010000 */
[----:B------:R-:W1:Y:S01]  /*238e0*/  MUFU.EX2 R26, R26 ;  /* 0x0000001a001a7308 */ /* 0x000e620000000800 */
[----:B----4-:R-:W-:Y:S01]  /*238f0*/  FADD.FTZ R13, R15, R44 ;  /* 0x0000002c0f0d7221 */ /* 0x010fe20000010000 */
[----:B-----5:R-:W-:-:S03]  /*23900*/  FADD.FTZ R44, R28, R9 ;  /* 0x000000091c2c7221 */ /* 0x020fc60000010000 */
[----:B0-----:R-:W-:Y:S01]  /*23910*/  FADD.FTZ R46, R14, R13 ;  /* 0x0000000d0e2e7221 */ /* 0x001fe20000010000 */
[----:B------:R-:W-:Y:S02]  /*23920*/  FADD.FTZ R9, R27, R44 ;  /* 0x0000002c1b097221 */ /* 0x000fe40000010000 */
[----:B------:R-:W0:Y:S08]  /*23930*/  MUFU.EX2 R25, R25 ;  /* 0x0000001900197308 */ /* 0x000e300000000800 */
[----:B------:R2:W3:Y:S01]  /*23940*/  MUFU.EX2 R179, R4 ;  /* 0x0000000400b37308 */ /* 0x0004e20000000800 */
[----:B-1----:R-:W-:-:S07]  /*23950*/  FADD.FTZ R44, R26, R9 ;  /* 0x000000091a2c7221 */ /* 0x002fce0000010000 */
[----:B------:R-:W1:Y:S01]  /*23960*/  MUFU.EX2 R24, R24 ;  /* 0x0000001800187308 */ /* 0x000e620000000800 */
[----:B--2---:R-:W-:-:S07]  /*23970*/  FFMA.FTZ R4, R60, R48, -R5 ;  /* 0x000000303c047223 */ /* 0x004fce0000010805 */
[----:B------:R2:W4:Y:S08]  /*23980*/  MUFU.EX2 R36, R6 ;  /* 0x0000000600247308 */ /* 0x0005300000000800 */
[----:B------:R-:W5:Y:S01]  /*23990*/  MUFU.EX2 R21, R21 ;  /* 0x0000001500157308 */ /* 0x000f620000000800 */
[-CC-:B--2---:R-:W-:Y:S01]  /*239a0*/  FFMA.FTZ R6, R54, R48.reuse, -R5.reuse ;  /* 0x0000003036067223 */ /* 0x184fe20000010805 */
[----:B------:R-:W-:-:S06]  /*239b0*/  FFMA.FTZ R5, R37, R48, -R5 ;  /* 0x0000003025057223 */ /* 0x000fcc0000010805 */
[----:B------:R2:W5:Y:S08]  /*239c0*/  MUFU.EX2 R181, R7 ;  /* 0x0000000700b57308 */ /* 0x0005700000000800 */
[----:B------:R1:W5:Y:S01]  /*239d0*/  MUFU.EX2 R40, R4 ;  /* 0x0000000400287308 */ /* 0x0003620000000800 */
[----:B--2---:R-:W-:-:S04]  /*239e0*/  FADD.FTZ R7, R11, R46 ;  /* 0x0000002e0b077221 */ /* 0x004fc80000010000 */
[----:B------:R-:W-:Y:S01]  /*239f0*/  FADD.FTZ R46, R32, R7 ;  /* 0x00000007202e7221 */ /* 0x000fe20000010000 */
[----:B0-----:R-:W-:Y:S02]  /*23a00*/  FADD.FTZ R7, R25, R44 ;  /* 0x0000002c19077221 */ /* 0x001fe40000010000 */
[----:B------:R-:W0:Y:S01]  /*23a10*/  MUFU.EX2 R12, R12 ;  /* 0x0000000c000c7308 */ /* 0x000e220000000800 */
[----:B---3--:R-:W-:Y:S01]  /*23a20*/  FADD.FTZ R9, R179, R46 ;  /* 0x0000002eb3097221 */ /* 0x008fe20000010000 */
[----:B-1----:R-:W-:-:S03]  /*23a30*/  FADD.FTZ R4, R24, R7 ;  /* 0x0000000718047221 */ /* 0x002fc60000010000 */
[----:B----4-:R-:W-:Y:S01]  /*23a40*/  FADD.FTZ R46, R36, R9 ;  /* 0x00000009242e7221 */ /* 0x010fe20000010000 */
[----:B-----5:R-:W-:Y:S02]  /*23a50*/  FADD.FTZ R7, R21, R4 ;  /* 0x0000000415077221 */ /* 0x020fe40000010000 */
[----:B------:R0:W1:Y:S01]  /*23a60*/  MUFU.EX2 R183, R6 ;  /* 0x0000000600b77308 */ /* 0x0000620000000800 */
[----:B------:R-:W-:Y:S01]  /*23a70*/  FADD.FTZ R9, R181, R46 ;  /* 0x0000002eb5097221 */ /* 0x000fe20000010000 */
[----:B------:R-:W-:-:S03]  /*23a80*/  FADD.FTZ R7, R180, R7 ;  /* 0x00000007b4077221 */ /* 0x000fc60000010000 */
[----:B------:R-:W-:-:S03]  /*23a90*/  FADD.FTZ R4, R40, R9 ;  /* 0x0000000928047221 */ /* 0x000fc60000010000 */
[----:B------:R-:W2:Y:S01]  /*23aa0*/  MUFU.EX2 R44, R5 ;  /* 0x00000005002c7308 */ /* 0x000ea20000000800 */
[----:B0-----:R-:W-:-:S04]  /*23ab0*/  FADD.FTZ R6, R12, R7 ;  /* 0x000000070c067221 */ /* 0x001fc80000010000 */
[----:B------:R-:W-:Y:S01]  /*23ac0*/  FADD.FTZ R9, R43, R6 ;  /* 0x000000062b097221 */ /* 0x000fe20000010000 */
[----:B-1----:R-:W-:-:S04]  /*23ad0*/  FADD.FTZ R7, R183, R4 ;  /* 0x00000004b7077221 */ /* 0x002fc80000010000 */
[----:B------:R0:W-:Y:S01]  /*23ae0*/  ST.E desc[UR46][R152.64+0x420], R9 ;  /* 0x0004200998007985 */ /* 0x0001e2000c10192e */
        /* <DEDUP_REMOVED lines=32> */
[----:B--2---:R-:W-:Y:S01]  /*23cf0*/  FMUL.FTZ R7, R8, R5 ;  /* 0x0000000508077220 */ /* 0x004fe20000410000 */
[----:B------:R-:W-:-:S04]  /*23d00*/  IMAD.MOV.U32 R5, RZ, RZ, R19 ;  /* 0x000000ffff057224 */ /* 0x000fc800078e0013 */
[----:B------:R1:W-:Y:S04]  /*23d10*/  ST.E desc[UR46][R152.64+0x200], R7 ;  /* 0x0002000798007985 */ /* 0x0003e8000c10192e */
[----:B0-----:R-:W2:Y:S02]  /*23d20*/  LD.E R9, desc[UR46][R4.64] ;  /* 0x0000002e04097980 */ /* 0x001ea4000c101900 */
[----:B--2---:R-:W-:-:S05]  /*23d30*/  FMUL.FTZ R9, R8, R9 ;  /* 0x0000000908097220 */ /* 0x004fca0000410000 */
[----:B------:R0:W-:Y:S04]  /*23d40*/  ST.E desc[UR46][R4.64], R9 ;  /* 0x0000000904007985 */ /* 0x0001e8000c10192e */
[----:B-1----:R-:W2:Y:S04]  /*23d50*/  LD.E R7, desc[UR46][R152.64+0x240] ;  /* 0x0002402e98077980 */ /* 0x002ea8000c101900 */
[----:B------:R-:W3:Y:S04]  /*23d60*/  LD.E R135, desc[UR46][R152.64+0x3f4] ;  /* 0x0003f42e98877980 */ /* 0x000ee8000c101900 */
        /* <DEDUP_REMOVED lines=8> */
[----:B0-----:R-:W5:Y:S04]  /*23df0*/  LD.E R9, desc[UR46][R152.64+0x254] ;  /* 0x0002542e98097980 */ /* 0x001f68000c101900 */
        /* <DEDUP_REMOVED lines=53> */
[----:B---3--:R-:W-:-:S04]  /*24150*/  FMUL.FTZ R135, R8, R135 ;  /* 0x0000008708877220 */ /* 0x008fc80000410000 */
[----:B------:R0:W-:Y:S01]  /*24160*/  ST.E desc[UR46][R152.64+0x240], R7 ;  /* 0x0002400798007985 */ /* 0x0001e2000c10192e */
[C---:B----4-:R-:W-:Y:S01]  /*24170*/  FMUL.FTZ R11, R8.reuse, R11 ;  /* 0x0000000b080b7220 */ /* 0x050fe20000410000 */
[C---:B-----5:R-:W-:Y:S01]  /*24180*/  FMUL.FTZ R13, R8.reuse, R13 ;  /* 0x0000000d080d7220 */ /* 0x060fe20000410000 */
        /* <DEDUP_REMOVED lines=120> */
[----:B0-----:R-:W2:Y:S01]  /*24910*/  LD.E R9, desc[UR46][R6.64] ;  /* 0x0000002e06097980 */ /* 0x001ea2000c101900 */
[----:B------:R-:W-:Y:S01]  /*24920*/  LOP3.LUT R8, R17, 0xc, RZ, 0xfc, !PT ;  /* 0x0000000c11087812 */ /* 0x000fe200078efcff */
[----:B--2---:R-:W-:Y:S01]  /*24930*/  FMUL.FTZ R11, R10, R9 ;  /* 0x000000090a0b7220 */ /* 0x004fe20000410000 */
[----:B------:R-:W-:-:S04]  /*24940*/  IMAD.MOV.U32 R9, RZ, RZ, R19 ;  /* 0x000000ffff097224 */ /* 0x000fc800078e0013 */
[----:B------:R0:W-:Y:S04]  /*24950*/  ST.E desc[UR46][R6.64], R11 ;  /* 0x0000000b06007985 */ /* 0x0001e8000c10192e */
[----:B------:R-:W2:Y:S02]  /*24960*/  LD.E R13, desc[UR46][R8.64] ;  /* 0x0000002e080d7980 */ /* 0x000ea4000c101900 */
[----:B--2---:R-:W-:-:S05]  /*24970*/  FMUL.FTZ R13, R10, R13 ;  /* 0x0000000d0a0d7220 */ /* 0x004fca0000410000 */
[----:B------:R1:W-:Y:S04]  /*24980*/  ST.E desc[UR46][R8.64], R13 ;  /* 0x0000000d08007985 */ /* 0x0003e8000c10192e */
[----:B------:R-:W2:Y:S04]  /*24990*/  LD.E R139, desc[UR46][R152.64+0x3fc] ;  /* 0x0003fc2e988b7980 */ /* 0x000ea8000c101900 */
[----:B------:R-:W3:Y:S04]  /*249a0*/  LD.E R15, desc[UR46][R152.64+0x218] ;  /* 0x0002182e980f7980 */ /* 0x000ee8000c101900 */
[----:B------:R-:W4:Y:S04]  /*249b0*/  LD.E R21, desc[UR46][R152.64+0x21c] ;  /* 0x00021c2e98157980 */ /* 0x000f28000c101900 */
[----:B------:R-:W5:Y:S04]  /*249c0*/  LD.E R25, desc[UR46][R152.64+0x228] ;  /* 0x0002282e98197980 */ /* 0x000f68000c101900 */
[----:B------:R-:W5:Y:S04]  /*249d0*/  LD.E R27, desc[UR46][R152.64+0x22c] ;  /* 0x00022c2e981b7980 */ /* 0x000f68000c101900 */
[----:B------:R-:W5:Y:S04]  /*249e0*/  LD.E R29, desc[UR46][R152.64+0x238] ;  /* 0x0002382e981d7980 */ /* 0x000f68000c101900 */
[----:B------:R-:W5:Y:S04]  /*249f0*/  LD.E R31, desc[UR46][R152.64+0x23c] ;  /* 0x00023c2e981f7980 */ /* 0x000f68000c101900 */
[----:B0-----:R-:W5:Y:S04]  /*24a00*/  LD.E R11, desc[UR46][R152.64+0x248] ;  /* 0x0002482e980b7980 */ /* 0x001f68000c101900 */
[----:B------:R-:W5:Y:S04]  /*24a10*/  LD.E R33, desc[UR46][R152.64+0x24c] ;  /* 0x00024c2e98217980 */ /* 0x000f68000c101900 */
[----:B------:R-:W5:Y:S04]  /*24a20*/  LD.E R35, desc[UR46][R152.64+0x258] ;  /* 0x0002582e98237980 */ /* 0x000f68000c101900 */
[----:B-1----:R-:W5:Y:S04]  /*24a30*/  LD.E R13, desc[UR46][R152.64+0x25c] ;  /* 0x00025c2e980d7980 */ /* 0x002f68000c101900 */
        /* <DEDUP_REMOVED lines=52> */
[C---:B--2---:R-:W-:Y:S01]  /*24d80*/  FMUL.FTZ R139, R10.reuse, R139 ;  /* 0x0000008b0a8b7220 */ /* 0x044fe20000410000 */
[C---:B---3--:R-:W-:Y:S01]  /*24d90*/  FMUL.FTZ R15, R10.reuse, R15 ;  /* 0x0000000f0a0f7220 */ /* 0x048fe20000410000 */
[C---:B----4-:R-:W-:Y:S01]  /*24da0*/  FMUL.FTZ R21, R10.reuse, R21 ;  /* 0x000000150a157220 */ /* 0x050fe20000410000 */
        /* <DEDUP_REMOVED lines=122> */
[----:B0-----:R-:W3:Y:S04]  /*25550*/  LD.E R15, desc[UR46][R4.64] ;  /* 0x0000002e040f7980 */ /* 0x001ee8000c101900 */
[----:B-1----:R-:W4:Y:S04]  /*25560*/  LD.E R13, desc[UR46][R152.64+0x1e8] ;  /* 0x0001e82e980d7980 */ /* 0x002f28000c101900 */
[----:B------:R-:W4:Y:S04]  /*25570*/  LD.E.64 R10, desc[UR46][R152.64+0xa8] ;  /* 0x0000a82e980a7980 */ /* 0x000f28000c101b00 */
[----:B---3--:R0:W-:Y:S04]  /*25580*/  ST.E desc[UR46][R4.64], R15 ;  /* 0x0000000f04007985 */ /* 0x0081e8000c10192e */
[----:B------:R-:W3:Y:S04]  /*25590*/  LD.E R21, desc[UR46][R6.64] ;  /* 0x0000002e06157980 */ /* 0x000ee8000c101900 */
[----:B---3--:R1:W-:Y:S04]  /*255a0*/  ST.E desc[UR46][R6.64], R21 ;  /* 0x0000001506007985 */ /* 0x0083e8000c10192e */
[----:B------:R-:W3:Y:S04]  /*255b0*/  LD.E R25, desc[UR46][R8.64] ;  /* 0x0000002e08197980 */ /* 0x000ee8000c101900 */
[----:B---3--:R3:W-:Y:S04]  /*255c0*/  ST.E desc[UR46][R8.64], R25 ;  /* 0x0000001908007985 */ /* 0x0087e8000c10192e */
[----:B------:R-:W5:Y:S04]  /*255d0*/  LD.E R27, desc[UR46][R152.64+0x210] ;  /* 0x0002102e981b7980 */ /* 0x000f68000c101900 */
[----:B------:R-:W4:Y:S04]  /*255e0*/  LD.E R29, desc[UR46][R152.64+0x214] ;  /* 0x0002142e981d7980 */ /* 0x000f28000c101900 */
[----:B------:R-:W4:Y:S04]  /*255f0*/  LD.E R31, desc[UR46][R152.64+0x218] ;  /* 0x0002182e981f7980 */ /* 0x000f28000c101900 */
[----:B------:R-:W4:Y:S04]  /*25600*/  LD.E R33, desc[UR46][R152.64+0x21c] ;  /* 0x00021c2e98217980 */ /* 0x000f28000c101900 */
[----:B------:R-:W4:Y:S04]  /*25610*/  LD.E R35, desc[UR46][R152.64+0x220] ;  /* 0x0002202e98237980 */ /* 0x000f28000c101900 */
[----:B--2---:R-:W2:Y:S04]  /*25620*/  LD.E R37, desc[UR46][R152.64+0x224] ;  /* 0x0002242e98257980 */ /* 0x004ea8000c101900 */
[----:B0-----:R-:W2:Y:S04]  /*25630*/  LD.E R15, desc[UR46][R152.64+0x228] ;  /* 0x0002282e980f7980 */ /* 0x001ea8000c101900 */
[----:B------:R-:W2:Y:S04]  /*25640*/  LD.E R39, desc[UR46][R152.64+0x22c] ;  /* 0x00022c2e98277980 */ /* 0x000ea8000c101900 */
[----:B-1----:R-:W2:Y:S04]  /*25650*/  LD.E R21, desc[UR46][R152.64+0x230] ;  /* 0x0002302e98157980 */ /* 0x002ea8000c101900 */
[----:B------:R-:W2:Y:S04]  /*25660*/  LD.E R41, desc[UR46][R152.64+0x234] ;  /* 0x0002342e98297980 */ /* 0x000ea8000c101900 */
        /* <DEDUP_REMOVED lines=114> */
[----:B-----5:R-:W-:Y:S04]  /*25d90*/  ST.E desc[UR46][R152.64+0x210], R27 ;  /* 0x0002101b98007985 */ /* 0x020fe8000c10192e */
[----:B----4-:R-:W-:Y:S04]  /*25da0*/  ST.E desc[UR46][R152.64+0x214], R29 ;  /* 0x0002141d98007985 */ /* 0x010fe8000c10192e */
        /* <DEDUP_REMOVED lines=8> */
[----:B---3--:R-:W-:Y:S04]  /*25e30*/  ST.E desc[UR46][R152.64+0x238], R25 ;  /* 0x0002381998007985 */ /* 0x008fe8000c10192e */
        /* <DEDUP_REMOVED lines=1051> */
.L_x_2115:
[----:B------:R-:W-:Y:S05]  /*29ff0*/  BSYNC B0 ;  /* 0x0000000000007941 */ /* 0x000fea0003800000 */
.L_x_2114:
[C---:B------:R-:W-:Y:S01]  /*2a000*/  ISETP.GT.AND P0, PT, R0.reuse, UR49, PT ;  /* 0x0000003100007c0c */ /* 0x040fe2000bf04270 */
[----:B------:R-:W-:-:S12]  /*2a010*/  VIADD R0, R0, 0xffffffff ;  /* 0xffffffff00007836 */ /* 0x000fd80000000000 */
[----:B------:R-:W-:Y:S05]  /*2a020*/  @P0 BRA `(.L_x_2116) ;  /* 0xffffff5400cc0947 */ /* 0x000fea000383ffff */
.L_x_2087:
[----:B------:R-:W-:Y:S05]  /*2a030*/  WARPSYNC.ALL ;  /* 0x0000000000007948 */ /* 0x000fea0003800000 */
[----:B0-----:R-:W2:Y:S04]  /*2a040*/  LDL R7, [R1+0x420] ;  /* 0x0004200001077983 */ /* 0x001ea80000100800 */
[----:B------:R-:W3:Y:S04]  /*2a050*/  LDL R8, [R1+0x424] ;  /* 0x0004240001087983 */ /* 0x000ee80000100800 */
[----:B------:R-:W4:Y:S01]  /*2a060*/  LDL.64 R20, [R1+0xd8] ;  /* 0x0000d80001147983 */ /* 0x000f220000100a00 */
[----:B------:R-:W-:Y:S01]  /*2a070*/  IMAD.MOV.U32 R10, RZ, RZ, -0x800000 ;  /* 0xff800000ff0a7424 */ /* 0x000fe200078e00ff */
[----:B------:R-:W-:Y:S08]  /*2a080*/  BAR.ARV 0x8, 0x100 ;  /* 0x0204000000007b1d */ /* 0x000ff00000002000 */
[----:B------:R-:W-:Y:S06]  /*2a090*/  BAR.SYNC.DEFER_BLOCKING 0xf, 0x100 ;  /* 0x03c4000000007b1d */ /* 0x000fec0000010000 */
[----:B--2---:R-:W0:Y:S02]  /*2a0a0*/  SHFL.BFLY PT, R0, R7, 0x2, 0x1f ;  /* 0x0c401f0007007f89 */ /* 0x004e2400000e0000 */
[----:B0-----:R-:W-:-:S05]  /*2a0b0*/  FADD.FTZ R0, R7, R0 ;  /* 0x0000000007007221 */ /* 0x001fca0000010000 */
[----:B-1----:R-:W0:Y:S02]  /*2a0c0*/  SHFL.BFLY PT, R5, R0, 0x1, 0x1f ;  /* 0x0c201f0000057f89 */ /* 0x002e2400000e0000 */
[----:B0-----:R-:W-:-:S05]  /*2a0d0*/  FADD.FTZ R4, R0, R5 ;  /* 0x0000000500047221 */ /* 0x001fca0000010000 */
[----:B------:R-:W-:Y:S04]  /*2a0e0*/  STL [R1+0x420], R4 ;  /* 0x0004200401007387 */ /* 0x000fe80000100800 */
[----:B------:R-:W2:Y:S04]  /*2a0f0*/  LDL R15, [R1+0x420] ;  /* 0x00042000010f7983 */ /* 0x000ea80000100800 */
[----:B---3--:R-:W0:Y:S02]  /*2a100*/  SHFL.BFLY PT, R5, R8, 0x2, 0x1f ;  /* 0x0c401f0008057f89 */ /* 0x008e2400000e0000 */
[----:B0-----:R-:W-:-:S05]  /*2a110*/  FADD.FTZ R5, R5, R8 ;  /* 0x0000000805057221 */ /* 0x001fca0000010000 */
[----:B------:R-:W0:Y:S02]  /*2a120*/  SHFL.BFLY PT, R6, R5, 0x1, 0x1f ;  /* 0x0c201f0005067f89 */ /* 0x000e2400000e0000 */
[----:B0-----:R-:W-:-:S05]  /*2a130*/  FADD.FTZ R6, R5, R6 ;  /* 0x0000000605067221 */ /* 0x001fca0000010000 */
[----:B------:R-:W-:-:S13]  /*2a140*/  FSETP.NE.FTZ.AND P2, PT, R6, RZ, PT ;  /* 0x000000ff0600720b */ /* 0x000fda0003f55000 */
[----:B------:R-:W3:Y:S04]  /*2a150*/  @P2 LDL R9, [R1+0x430] ;  /* 0x0004300001092983 */ /* 0x000ee80000100800 */
[----:B------:R-:W5:Y:S01]  /*2a160*/  @P2 LDL R12, [R1+0x414] ;  /* 0x00041400010c2983 */ /* 0x000f620000100800 */
[----:B--2---:R-:W-:-:S13]  /*2a170*/  FSETP.NE.FTZ.AND P1, PT, R15, RZ, PT ;  /* 0x000000ff0f00720b */ /* 0x004fda0003f35000 */
[----:B------:R-:W2:Y:S04]  /*2a180*/  @P1 LDL R0, [R1+0x430] ;  /* 0x0004300001001983 */ /* 0x000ea80000100800 */
[----:B------:R-:W4:Y:S01]  /*2a190*/  @P1 LDL R7, [R1+0x410] ;  /* 0x0004100001071983 */ /* 0x000f220000100800 */
[----:B------:R-:W0:Y:S08]  /*2a1a0*/  @P2 MUFU.LG2 R11, R6 ;  /* 0x00000006000b2308 */ /* 0x000e300000000c00 */
[----:B------:R-:W1:Y:S01]  /*2a1b0*/  @P1 MUFU.LG2 R8, R15 ;  /* 0x0000000f00081308 */ /* 0x000e620000000c00 */
[----:B------:R-:W-:-:S02]  /*2a1c0*/  IMAD.MOV.U32 R4, RZ, RZ, -0x800000 ;  /* 0xff800000ff047424 */ /* 0x000fc400078e00ff */
[----:B0-----:R-:W-:Y:S01]  /*2a1d0*/  @P2 FMUL.FTZ R14, R11, 0.69314718246459960938 ;  /* 0x3f3172180b0e2820 */ /* 0x001fe20000410000 */
[----:B-1----:R-:W-:Y:S01]  /*2a1e0*/  @P1 FMUL.FTZ R5, R8, 0.69314718246459960938 ;  /* 0x3f31721808051820 */ /* 0x002fe20000410000 */
[----:B------:R-:W-:Y:S01]  /*2a1f0*/  STL [R1+0x424], R6 ;  /* 0x0004240601007387 */ /* 0x000fe20000100800 */
[----:B---3--:R-:W-:-:S04]  /*2a200*/  @P2 FMUL.FTZ R9, R9, 0.69314718246459960938 ;  /* 0x3f31721809092820 */ /* 0x008fc80000410000 */
[----:B-----5:R-:W-:-:S05]  /*2a210*/  @P2 FFMA.FTZ R10, R9, R12, R14 ;  /* 0x0000000c090a2223 */ /* 0x020fca000001000e */
[----:B------:R-:W-:Y:S01]  /*2a220*/  STL [R1+0x424], R10 ;  /* 0x0004240a01007387 */ /* 0x000fe20000100800 */
[----:B--2---:R-:W-:-:S04]  /*2a230*/  @P1 FMUL.FTZ R0, R0, 0.69314718246459960938 ;  /* 0x3f31721800001820 */ /* 0x004fc80000410000 */
[----:B----4-:R-:W-:Y:S02]  /*2a240*/  @P1 FFMA.FTZ R4, R0, R7, R5 ;  /* 0x0000000700041223 */ /* 0x010fe40000010005 */
[----:B------:R-:W2:Y:S04]  /*2a250*/  LDL R5, [R1+0x1e8] ;  /* 0x0001e80001057983 */ /* 0x000ea80000100800 */
[----:B------:R0:W-:Y:S04]  /*2a260*/  STL [R1+0x420], R4 ;  /* 0x0004200401007387 */ /* 0x0001e80000100800 */
[----:B------:R-:W3:Y:S02]  /*2a270*/  LD.E R0, desc[UR46][R20.64+0x4] ;  /* 0x0000042e14007980 */ /* 0x000ee4000c101900 */
[----:B---3--:R-:W-:-:S13]  /*2a280*/  ISETP.NE.AND P0, PT, R0, RZ, PT ;  /* 0x000000ff0000720c */ /* 0x008fda0003f05270 */
[----:B------:R-:W3:Y:S04]  /*2a290*/  @!P0 LDL.64 R12, [R1+0xe0] ;  /* 0x0000e000010c8983 */ /* 0x000ee80000100a00 */
[----:B------:R-:W2:Y:S01]  /*2a2a0*/  @!P0 LD.E R8, desc[UR46][R20.64] ;  /* 0x0000002e14088980 */ /* 0x000ea2000c101900 */
[----:B------:R-:W-:-:S06]  /*2a2b0*/  IMAD.MOV.U32 R0, RZ, RZ, RZ ;  /* 0x000000ffff007224 */ /* 0x000fcc00078e00ff */
[----:B------:R-:W1:Y:S01]  /*2a2c0*/  @P1 MUFU.RCP R0, R15 ;  /* 0x0000000f00001308 */ /* 0x000e620000001000 */
[----:B---3--:R-:W3:Y:S01]  /*2a2d0*/  @!P0 LD.E.64 R12, desc[UR46][R12.64] ;  /* 0x0000002e0c0c8980 */ /* 0x008ee2000c101b00 */
[----:B--2---:R-:W-:-:S04]  /*2a2e0*/  @!P0 IMAD R8, R5, 0x40, R8 ;  /* 0x0000004005088824 */ /* 0x004fc800078e0208 */
[----:B---3--:R-:W-:-:S05]  /*2a2f0*/  @!P0 IMAD.WIDE R8, R8, 0x4, R12 ;  /* 0x0000000408088825 */ /* 0x008fca00078e020c */
[----:B-1----:R1:W-:Y:S04]  /*2a300*/  @!P0 ST.E desc[UR46][R8.64], R0 ;  /* 0x0000000008008985 */ /* 0x0023e8000c10192e */
[----:B------:R-:W0:Y:S04]  /*2a310*/  @!P0 LDL.64 R20, [R1+0xd8] ;  /* 0x0000d80001148983 */ /* 0x000e280000100a00 */
[----:B0-----:R-:W2:Y:S02]  /*2a320*/  @!P0 LD.E R4, desc[UR46][R20.64+0x4] ;  /* 0x0000042e14048980 */ /* 0x001ea4000c101900 */
[----:B--2---:R-:W-:-:S13]  /*2a330*/  @!P0 ISETP.NE.AND P0, PT, R4, RZ, PT ;  /* 0x000000ff0400820c */ /* 0x004fda0003f05270 */
[----:B------:R-:W2:Y:S04]  /*2a340*/  @!P0 LDL.64 R10, [R1+0xe0] ;  /* 0x0000e000010a8983 */ /* 0x000ea80000100a00 */
[----:B------:R-:W3:Y:S01]  /*2a350*/  @!P0 LD.E R4, desc[UR46][R20.64] ;  /* 0x0000002e14048980 */ /* 0x000ee2000c101900 */
[----:B------:R-:W-:-:S06]  /*2a360*/  IMAD.MOV.U32 R138, RZ, RZ, RZ ;  /* 0x000000ffff8a7224 */ /* 0x000fcc00078e00ff */
[----:B------:R-:W0:Y:S01]  /*2a370*/  @P2 MUFU.RCP R138, R6 ;  /* 0x00000006008a2308 */ /* 0x000e220000001000 */
[----:B--2---:R-:W2:Y:S01]  /*2a380*/  @!P0 LD.E.64 R10, desc[UR46][R10.64] ;  /* 0x0000002e0a0a8980 */ /* 0x004ea2000c101b00 */
[----:B---3--:R-:W-:-:S04]  /*2a390*/  @!P0 IMAD R4, R5, 0x40, R4 ;  /* 0x0000004005048824 */ /* 0x008fc800078e0204 */
[----:B------:R-:W-:-:S04]  /*2a3a0*/  @!P0 VIADD R4, R4, 0x8 ;  /* 0x0000000804048836 */ /* 0x000fc80000000000 */
[----:B--2---:R-:W-:-:S05]  /*2a3b0*/  @!P0 IMAD.WIDE R12, R4, 0x4, R10 ;  /* 0x00000004040c8825 */ /* 0x004fca00078e020a */
[----:B0-----:R0:W-:Y:S04]  /*2a3c0*/  @!P0 ST.E desc[UR46][R12.64], R138 ;  /* 0x0000008a0c008985 */ /* 0x0011e8000c10192e */
[----:B------:R-:W2:Y:S04]  /*2a3d0*/  LDL R142, [R1+0x1e8] ;  /* 0x0001e800018e7983 */ /* 0x000ea80000100800 */
[----:B------:R-:W3:Y:S04]  /*2a3e0*/  LDL.64 R4, [R1+0x210] ;  /* 0x0002100001047983 */ /* 0x000ee80000100a00 */
[----:B------:R-:W4:Y:S04]  /*2a3f0*/  LDL.64 R6, [R1+0x230] ;  /* 0x0002300001067983 */ /* 0x000f280000100a00 */
        /* <DEDUP_REMOVED lines=55> */
[----:B0-----:R-:W5:Y:S04]  /*2a770*/  LDL.64 R12, [R1+0x388] ;  /* 0x00038800010c7983 */ /* 0x001f680000100a00 */
[----:B------:R-:W5:Y:S04]  /*2a780*/  LDL.64 R10, [R1+0x398] ;  /* 0x00039800010a7983 */ /* 0x000f680000100a00 */
[----:B------:R-:W5:Y:S04]  /*2a790*/  LDL.64 R122, [R1+0x3a8] ;  /* 0x0003a800017a7983 */ /* 0x000f680000100a00 */
[----:B------:R-:W5:Y:S04]  /*2a7a0*/  LDL.64 R124, [R1+0x3b8] ;  /* 0x0003b800017c7983 */ /* 0x000f680000100a00 */
[----:B------:R-:W5:Y:S04]  /*2a7b0*/  LDL.64 R126, [R1+0x3c8] ;  /* 0x0003c800017e7983 */ /* 0x000f680000100a00 */
[----:B------:R-:W5:Y:S04]  /*2a7c0*/  LDL.64 R128, [R1+0x3d8] ;  /* 0x0003d80001807983 */ /* 0x000f680000100a00 */
[----:B------:R-:W5:Y:S04]  /*2a7d0*/  LDL.64 R130, [R1+0x3e8] ;  /* 0x0003e80001827983 */ /* 0x000f680000100a00 */
[----:B------:R-:W5:Y:S04]  /*2a7e0*/  LDL R141, [R1+0x1f0] ;  /* 0x0001f000018d7983 */ /* 0x000f680000100800 */
[----:B------:R-:W5:Y:S01]  /*2a7f0*/  LDL R139, [R1+0x1f4] ;  /* 0x0001f400018b7983 */ /* 0x000f620000100800 */
[----:B--2---:R-:W-:-:S05]  /*2a800*/  VIADD R142, R142, 0x1 ;  /* 0x000000018e8e7836 */ /* 0x004fca0000000000 */
[----:B------:R-:W-:-:S13]  /*2a810*/  ISETP.NE.AND P0, PT, R142, 0x2, PT ;  /* 0x000000028e00780c */ /* 0x000fda0003f05270 */
[----:B------:R-:W2:Y:S01]  /*2a820*/  @!P0 LDL R140, [R1+0x1ec] ;  /* 0x0001ec00018c8983 */ /* 0x000ea20000100800 */
[-C--:B---3--:R-:W-:Y:S01]  /*2a830*/  FMUL.FTZ R5, R5, R0.reuse ;  /* 0x0000000005057220 */ /* 0x088fe20000410000 */
[-C--:B------:R-:W-:Y:S01]  /*2a840*/  FMUL.FTZ R4, R4, R0.reuse ;  /* 0x0000000004047220 */ /* 0x080fe20000410000 */
[-C--:B----4-:R-:W-:Y:S01]  /*2a850*/  FMUL.FTZ R7, R7, R0.reuse ;  /* 0x0000000007077220 */ /* 0x090fe20000410000 */
[-C--:B------:R-:W-:Y:S01]  /*2a860*/  FMUL.FTZ R6, R6, R0.reuse ;  /* 0x0000000006067220 */ /* 0x080fe20000410000 */
[-C--:B-----5:R-:W-:Y:S01]  /*2a870*/  FMUL.FTZ R133, R133, R0.reuse ;  /* 0x0000000085857220 */ /* 0x0a0fe20000410000 */
[----:B------:R-:W-:Y:S01]  /*2a880*/  FMUL.FTZ R132, R132, R0 ;  /* 0x0000000084847220 */ /* 0x000fe20000410000 */
[----:B------:R0:W-:Y:S01]  /*2a890*/  STL.64 [R1+0x210], R4 ;  /* 0x0002100401007387 */ /* 0x0001e20000100a00 */
[-C--:B------:R-:W-:Y:S01]  /*2a8a0*/  FMUL.FTZ R137, R137, R138.reuse ;  /* 0x0000008a89897220 */ /* 0x080fe20000410000 */
[----:B------:R-:W-:Y:S01]  /*2a8b0*/  FMUL.FTZ R136, R136, R138 ;  /* 0x0000008a88887220 */ /* 0x000fe20000410000 */
[-C--:B------:R-:W-:Y:S01]  /*2a8c0*/  FMUL.FTZ R135, R135, R0.reuse ;  /* 0x0000000087877220 */ /* 0x080fe20000410000 */
[----:B------:R1:W-:Y:S01]  /*2a8d0*/  STL.64 [R1+0x230], R6 ;  /* 0x0002300601007387 */ /* 0x0003e20000100a00 */
        /* <DEDUP_REMOVED lines=119> */
[----:B0-----:R-:W-:-:S02]  /*2b050*/  VIADD R4, R141, 0x1 ;  /* 0x000000018d047836 */ /* 0x001fc40000000000 */
[----:B-1----:R-:W-:Y:S01]  /*2b060*/  VIADD R6, R139, 0x1 ;  /* 0x000000018b067836 */ /* 0x002fe20000000000 */
[----:B------:R0:W-:Y:S04]  /*2b070*/  STL [R1+0x1e8], R142 ;  /* 0x0001e88e01007387 */ /* 0x0001e80000100800 */
        /* <DEDUP_REMOVED lines=11> */
[----:B------:R0:W-:Y:S01]  /*2b130*/  STL.64 [R1+0x2b0], R106 ;  /* 0x0002b06a01007387 */ /* 0x0001e20000100a00 */
[----:B--2---:R-:W-:-:S03]  /*2b140*/  @!P0 LOP3.LUT R140, R140, 0x1, RZ, 0x3c, !PT ;  /* 0x000000018c8c8812 */ /* 0x004fc600078e3cff */
        /* <DEDUP_REMOVED lines=51> */
[----:B------:R0:W-:Y:S04]  /*2b480*/  @!P0 STL [R1+0x1ec], R140 ;  /* 0x0001ec8c01008387 */ /* 0x0001e80000100800 */
[----:B------:R0:W-:Y:S04]  /*2b490*/  STL [R1+0x1f4], R6 ;  /* 0x0001f40601007387 */ /* 0x0001e80000100800 */
[----:B------:R0:W-:Y:S01]  /*2b4a0*/  @!P0 STL [R1+0x1e8], RZ ;  /* 0x0001e8ff01008387 */ /* 0x0001e20000100800 */
[----:B------:R-:W-:Y:S01]  /*2b4b0*/  IMAD.MOV.U32 R0, RZ, RZ, 0x1 ;  /* 0x00000001ff007424 */ /* 0x000fe200078e00ff */
[----:B------:R-:W-:Y:S06]  /*2b4c0*/  BAR.ARV 0xe, 0x100 ;  /* 0x0384000000007b1d */ /* 0x000fec0000002000 */
.L_x_2009:
[----:B------:R-:W2:Y:S08]  /*2b4d0*/  S2UR UR4, SR_CgaCtaId ;  /* 0x00000000000479c3 */ /* 0x000eb00000008800 */
[----:B------:R-:W-:Y:S01]  /*2b4e0*/  BAR.SYNC.DEFER_BLOCKING 0x5, 0x180 ;  /* 0x0146000000007b1d */ /* 0x000fe20000010000 */
[----:B------:R-:W-:-:S04]  /*2b4f0*/  PRMT R0, R0, 0x9910, RZ ;  /* 0x0000991000007816 */ /* 0x000fc800000000ff */
[----:B------:R-:W-:Y:S01]  /*2b500*/  ISETP.NE.AND P0, PT, R0, RZ, PT ;  /* 0x000000ff0000720c */ /* 0x000fe20003f05270 */
[----:B------:R-:W-:Y:S01]  /*2b510*/  UMOV UR39, 0x400 ;  /* 0x0000040000277882 */ /* 0x000fe20000000000 */
[----:B------:R-:W-:Y:S01]  /*2b520*/  BSSY B0, `(.L_x_2117) ;  /* 0x00002a7000007945 */ /* 0x000fe20003800000 */
[----:B--2---:R-:W-:-:S09]  /*2b530*/  ULEA UR39, UR4, UR39, 0x18 ;  /* 0x0000002704277291 */ /* 0x004fd2000f8ec03f */
[----:B01----:R-:W0:Y:S02]  /*2b540*/  LDS R4, [UR39+0x388d0] ;  /* 0x0388d027ff047984 */ /* 0x003e240008000800 */
[----:B0-----:R-:W-:Y:S01]  /*2b550*/  R2UR UR4, R4 ;  /* 0x00000000040472ca */ /* 0x001fe200000e0000 */
[----:B------:R-:W-:Y:S06]  /*2b560*/  BAR.ARV 0x4, 0x180 ;  /* 0x0106000000007b1d */ /* 0x000fec0000002000 */
[----:B------:R-:W-:Y:S08]  /*2b570*/  @!P0 BRA `(.L_x_2118) ;  /* 0x0000001c00788947 */ /* 0x000ff00003800000 */
[----:B------:R-:W2:Y:S04]  /*2b580*/  LDL.128 R136, [R1+0x200] ;  /* 0x0002000001887983 */ /* 0x000ea80000100c00 */
[----:B------:R-:W3:Y:S04]  /*2b590*/  LDL.128 R128, [R1+0x220] ;  /* 0x0002200001807983 */ /* 0x000ee80000100c00 */
[----:B------:R-:W4:Y:S04]  /*2b5a0*/  LDL.128 R132, [R1+0x210] ;  /* 0x0002100001847983 */ /* 0x000f280000100c00 */
[----:B------:R-:W5:Y:S04]  /*2b5b0*/  LDL.128 R120, [R1+0x240] ;  /* 0x0002400001787983 */ /* 0x000f680000100c00 */
        /* <DEDUP_REMOVED lines=27> */
[----:B------:R-:W5:Y:S01]  /*2b770*/  LDL.128 R4, [R1+0x3f0] ;  /* 0x0003f00001047983 */ /* 0x000f620000100c00 */
[----:B------:R-:W-:-:S02]  /*2b780*/  IADD3 R173, P4, R22, 0x2020, RZ ;  /* 0x0000202016ad7810 */ /* 0x000fc40007f9e0ff */
[----:B------:R-:W-:Y:S02]  /*2b790*/  IADD3 R211, P6, R22, 0x40, RZ ;  /* 0x0000004016d37810 */ /* 0x000fe40007fde0ff */
[----:B------:R-:W-:Y:S02]  /*2b7a0*/  LOP3.LUT R172, R173, 0x380, RZ, 0xc0, !PT ;  /* 0x00000380adac7812 */ /* 0x000fe400078ec0ff */
[----:B------:R-:W-:Y:S02]  /*2b7b0*/  LOP3.LUT R210, R211, 0x380, RZ, 0xc0, !PT ;  /* 0x00000380d3d27812 */ /* 0x000fe400078ec0ff */
[----:B------:R-:W-:Y:S02]  /*2b7c0*/  SHF.R.U64 R172, R172, 0x3, RZ ;  /* 0x00000003acac7819 */ /* 0x000fe400000012ff */
[----:B------:R-:W-:Y:S02]  /*2b7d0*/  IADD3 R168, P5, R22, 0x60, RZ ;  /* 0x0000006016a87810 */ /* 0x000fe40007fbe0ff */
[----:B------:R-:W-:-:S02]  /*2b7e0*/  SHF.R.U64 R210, R210, 0x3, RZ ;  /* 0x00000003d2d27819 */ /* 0x000fc400000012ff */
[----:B------:R-:W-:Y:S01]  /*2b7f0*/  LOP3.LUT R172, R172, R173, RZ, 0x3c, !PT ;  /* 0x000000adacac7212 */ /* 0x000fe200078e3cff */
[--C-:B------:R-:W-:Y:S01]  /*2b800*/  IMAD.X R173, RZ, RZ, R23.reuse, P4 ;  /* 0x000000ffffad7224 */ /* 0x100fe200020e0617 */
[----:B------:R-:W-:Y:S02]  /*2b810*/  LOP3.LUT R0, R168, 0x380, RZ, 0xc0, !PT ;  /* 0x00000380a8007812 */ /* 0x000fe400078ec0ff */
[C---:B------:R-:W-:Y:S02]  /*2b820*/  IADD3 R155, P1, R22.reuse, 0x20, RZ ;  /* 0x00000020169b7810 */ /* 0x040fe40007f3e0ff */
[----:B------:R-:W-:Y:S02]  /*2b830*/  IADD3 R179, P4, R22, 0x6000, RZ ;  /* 0x0000600016b37810 */ /* 0x000fe40007f9e0ff */
[----:B------:R-:W-:Y:S01]  /*2b840*/  LOP3.LUT R210, R210, R211, RZ, 0x3c, !PT ;  /* 0x000000d3d2d27212 */ /* 0x000fe200078e3cff */
[----:B------:R-:W-:Y:S01]  /*2b850*/  IMAD.X R211, RZ, RZ, R23, P6 ;  /* 0x000000ffffd37224 */ /* 0x000fe200030e0617 */
[----:B------:R-:W-:-:S02]  /*2b860*/  SHF.R.U64 R169, R0, 0x3, RZ ;  /* 0x0000000300a97819 */ /* 0x000fc400000012ff */
[----:B------:R-:W-:Y:S02]  /*2b870*/  IADD3 R203, P6, R22, 0x4020, RZ ;  /* 0x0000402016cb7810 */ /* 0x000fe40007fde0ff */
[----:B------:R-:W-:Y:S02]  /*2b880*/  LOP3.LUT R154, R155, 0x380, RZ, 0xc0, !PT ;  /* 0x000003809b9a7812 */ /* 0x000fe400078ec0ff */
[----:B------:R-:W-:Y:S02]  /*2b890*/  LOP3.LUT R178, R179, 0x380, RZ, 0xc0, !PT ;  /* 0x00000380b3b27812 */ /* 0x000fe400078ec0ff */
[----:B------:R-:W-:Y:S01]  /*2b8a0*/  LOP3.LUT R168, R169, R168, RZ, 0x3c, !PT ;  /* 0x000000a8a9a87212 */ /* 0x000fe200078e3cff */
[----:B------:R-:W-:Y:S01]  /*2b8b0*/  IMAD.X R169, RZ, RZ, R23, P5 ;  /* 0x000000ffffa97224 */ /* 0x000fe200028e0617 */
[----:B------:R-:W-:Y:S02]  /*2b8c0*/  LOP3.LUT R202, R203, 0x380, RZ, 0xc0, !PT ;  /* 0x00000380cbca7812 */ /* 0x000fe400078ec0ff */
[----:B------:R-:W-:-:S02]  /*2b8d0*/  SHF.R.U64 R154, R154, 0x3, RZ ;  /* 0x000000039a9a7819 */ /* 0x000fc400000012ff */
[----:B------:R-:W-:Y:S02]  /*2b8e0*/  SHF.R.U64 R178, R178, 0x3, RZ ;  /* 0x00000003b2b27819 */ /* 0x000fe400000012ff */
[C---:B------:R-:W-:Y:S02]  /*2b8f0*/  IADD3 R183, P5, R22.reuse, 0x4040, RZ ;  /* 0x0000404016b77810 */ /* 0x040fe40007fbe0ff */
[----:B------:R-:W-:Y:S02]  /*2b900*/  IADD3 R208, P0, R22, 0x2000, RZ ;  /* 0x0000200016d07810 */ /* 0x000fe40007f1e0ff */
[----:B------:R-:W-:Y:S02]  /*2b910*/  SHF.R.U64 R202, R202, 0x3, RZ ;  /* 0x00000003caca7819 */ /* 0x000fe400000012ff */
[----:B------:R-:W-:Y:S01]  /*2b920*/  LOP3.LUT R154, R154, R155, RZ, 0x3c, !PT ;  /* 0x0000009b9a9a7212 */ /* 0x000fe200078e3cff */
[----:B------:R-:W-:Y:S01]  /*2b930*/  IMAD.X R155, RZ, RZ, R23, P1 ;  /* 0x000000ffff9b7224 */ /* 0x000fe200008e0617 */
[----:B------:R-:W-:-:S02]  /*2b940*/  IADD3 R207, P3, R22, 0x2040, RZ ;  /* 0x0000204016cf7810 */ /* 0x000fc40007f7e0ff */
[----:B------:R-:W-:Y:S01]  /*2b950*/  LOP3.LUT R178, R178, R179, RZ, 0x3c, !PT ;  /* 0x000000b3b2b27212 */ /* 0x000fe200078e3cff */
[----:B------:R-:W-:Y:S01]  /*2b960*/  IMAD.X R179, RZ, RZ, R23, P4 ;  /* 0x000000ffffb37224 */ /* 0x000fe200020e0617 */
[----:B------:R-:W-:Y:S02]  /*2b970*/  IADD3 R205, P2, R22, 0x2060, RZ ;  /* 0x0000206016cd7810 */ /* 0x000fe40007f5e0ff */
[----:B------:R-:W-:Y:S02]  /*2b980*/  LOP3.LUT R182, R183, 0x380, RZ, 0xc0, !PT ;  /* 0x00000380b7b67812 */ /* 0x000fe400078ec0ff */
[----:B------:R-:W-:Y:S02]  /*2b990*/  LOP3.LUT R20, R208, 0x380, RZ, 0xc0, !PT ;  /* 0x00000380d0147812 */ /* 0x000fe400078ec0ff */
[----:B------:R-:W-:Y:S02]  /*2b9a0*/  IADD3 R201, P1, R22, 0x4000, RZ ;  /* 0x0000400016c97810 */ /* 0x000fe40007f3e0ff */
[----:B------:R-:W-:-:S02]  /*2b9b0*/  IADD3 R145, P4, R156, 0x4000, RZ ;  /* 0x000040009c917810 */ /* 0x000fc40007f9e0ff */
[----:B------:R-:W-:Y:S01]  /*2b9c0*/  LOP3.LUT R202, R202, R203, RZ, 0x3c, !PT ;  /* 0x000000cbcaca7212 */ /* 0x000fe200078e3cff */
[----:B------:R-:W-:Y:S01]  /*2b9d0*/  IMAD.X R203, RZ, RZ, R23, P6 ;  /* 0x000000ffffcb7224 */ /* 0x000fe200030e0617 */
[----:B------:R-:W-:Y:S02]  /*2b9e0*/  LOP3.LUT R206, R207, 0x380, RZ, 0xc0, !PT ;  /* 0x00000380cfce7812 */ /* 0x000fe400078ec0ff */
[----:B------:R-:W-:Y:S02]  /*2b9f0*/  LOP3.LUT R204, R205, 0x380, RZ, 0xc0, !PT ;  /* 0x00000380cdcc7812 */ /* 0x000fe400078ec0ff */
[----:B------:R-:W-:Y:S02]  /*2ba00*/  SHF.R.U64 R182, R182, 0x3, RZ ;  /* 0x00000003b6b67819 */ /* 0x000fe400000012ff */
[----:B------:R-:W-:Y:S02]  /*2ba10*/  IADD3 R21, P6, R156, 0x1000, RZ ;  /* 0x000010009c157810 */ /* 0x000fe40007fde0ff */
[----:B------:R-:W-:-:S02]  /*2ba20*/  SHF.R.U64 R209, R20, 0x3, RZ ;  /* 0x0000000314d17819 */ /* 0x000fc400000012ff */
[----:B------:R-:W-:Y:S02]  /*2ba30*/  LOP3.LUT R200, R201, 0x380, RZ, 0xc0, !PT ;  /* 0x00000380c9c87812 */ /* 0x000fe400078ec0ff */
[----:B------:R-:W-:Y:S02]  /*2ba40*/  LOP3.LUT R144, R145, 0x380, RZ, 0xc0, !PT ;  /* 0x0000038091907812 */ /* 0x000fe400078ec0ff */
[----:B------:R-:W-:Y:S02]  /*2ba50*/  SHF.R.U64 R206, R206, 0x3, RZ ;  /* 0x00000003cece7819 */ /* 0x000fe400000012ff */
[----:B------:R-:W-:Y:S02]  /*2ba60*/  SHF.R.U64 R204, R204, 0x3, RZ ;  /* 0x00000003cccc7819 */ /* 0x000fe400000012ff */
[----:B------:R-:W-:Y:S01]  /*2ba70*/  LOP3.LUT R182, R182, R183, RZ, 0x3c, !PT ;  /* 0x000000b7b6b67212 */ /* 0x000fe200078e3cff */
[----:B------:R-:W-:Y:S01]  /*2ba80*/  IMAD.X R183, RZ, RZ, R23, P5 ;  /* 0x000000ffffb77224 */ /* 0x000fe200028e0617 */
[----:B------:R-:W-:-:S02]  /*2ba90*/  LOP3.LUT R20, R21, 0x380, RZ, 0xc0, !PT ;  /* 0x0000038015147812 */ /* 0x000fc400078ec0ff */
[----:B------:R-:W-:Y:S01]  /*2baa0*/  LOP3.LUT R208, R209, R208, RZ, 0x3c, !PT ;  /* 0x000000d0d1d07212 */ /* 0x000fe200078e3cff */
[--C-:B------:R-:W-:Y:S01]  /*2bab0*/  IMAD.X R209, RZ, RZ, R23.reuse, P0 ;  /* 0x000000ffffd17224 */ /* 0x100fe200000e0617 */
[----:B------:R-:W-:Y:S02]  /*2bac0*/  SHF.R.U64 R200, R200, 0x3, RZ ;  /* 0x00000003c8c87819 */ /* 0x000fe400000012ff */
[----:B------:R-:W-:Y:S02]  /*2bad0*/  SHF.R.U64 R144, R144, 0x3, RZ ;  /* 0x0000000390907819 */ /* 0x000fe400000012ff */
[----:B------:R-:W-:Y:S02]  /*2bae0*/  IADD3 R141, P5, R156, 0x2000, RZ ;  /* 0x000020009c8d7810 */ /* 0x000fe40007fbe0ff */
[----:B------:R-:W-:Y:S01]  /*2baf0*/  LOP3.LUT R206, R206, R207, RZ, 0x3c, !PT ;  /* 0x000000cfcece7212 */ /* 0x000fe200078e3cff */
[----:B------:R-:W-:Y:S01]  /*2bb00*/  IMAD.X R207, RZ, RZ, R23, P3 ;  /* 0x000000ffffcf7224 */ /* 0x000fe200018e0617 */
[----:B------:R-:W-:-:S02]  /*2bb10*/  IADD3 R181, P0, R22, 0x4060, RZ ;  /* 0x0000406016b57810 */ /* 0x000fc40007f1e0ff */
[----:B------:R-:W-:Y:S01]  /*2bb20*/  LOP3.LUT R204, R204, R205, RZ, 0x3c, !PT ;  /* 0x000000cdcccc7212 */ /* 0x000fe200078e3cff */
[--C-:B------:R-:W-:Y:S01]  /*2bb30*/  IMAD.X R205, RZ, RZ, R23.reuse, P2 ;  /* 0x000000ffffcd7224 */ /* 0x100fe200010e0617 */
[----:B------:R-:W-:Y:S02]  /*2bb40*/  SHF.R.U64 R20, R20, 0x3, RZ ;  /* 0x0000000314147819 */ /* 0x000fe400000012ff */
[----:B------:R-:W-:Y:S01]  /*2bb50*/  LOP3.LUT R200, R200, R201, RZ, 0x3c, !PT ;  /* 0x000000c9c8c87212 */ /* 0x000fe200078e3cff */
[----:B------:R-:W-:Y:S01]  /*2bb60*/  IMAD.X R201, RZ, RZ, R23, P1 ;  /* 0x000000ffffc97224 */ /* 0x000fe200008e0617 */
[----:B------:R-:W-:Y:S02]  /*2bb70*/  IADD3 R177, P3, R22, 0x6020, RZ ;  /* 0x0000602016b17810 */ /* 0x000fe40007f7e0ff */
[----:B------:R-:W-:Y:S02]  /*2bb80*/  LOP3.LUT R144, R144, R145, RZ, 0x3c, !PT ;  /* 0x0000009190907212 */ /* 0x000fe400078e3cff */
[----:B------:R-:W-:Y:S01]  /*2bb90*/  IADD3 R175, P2, R22, 0x6040, RZ ;  /* 0x0000604016af7810 */ /* 0x000fe20007f5e0ff */
[----:B------:R-:W0:Y:S01]  /*2bba0*/  SHFL.IDX PT, R145, R193, RZ, 0x1f ;  /* 0x00001fffc1917589 */ /* 0x000e2200000e0000 */
[----:B------:R-:W-:-:S02]  /*2bbb0*/  LOP3.LUT R140, R141, 0x380, RZ, 0xc0, !PT ;  /* 0x000003808d8c7812 */ /* 0x000fc400078ec0ff */
[----:B------:R-:W-:Y:S02]  /*2bbc0*/  LOP3.LUT R180, R181, 0x380, RZ, 0xc0, !PT ;  /* 0x00000380b5b47812 */ /* 0x000fe400078ec0ff */
[----:B------:R-:W-:Y:S02]  /*2bbd0*/  IADD3 R171, P1, R22, 0x6060, RZ ;  /* 0x0000606016ab7810 */ /* 0x000fe40007f3e0ff */
[----:B------:R-:W-:Y:S02]  /*2bbe0*/  LOP3.LUT R20, R20, R21, RZ, 0x3c, !PT ;  /* 0x0000001514147212 */ /* 0x000fe400078e3cff */
[----:B------:R-:W-:Y:S02]  /*2bbf0*/  LOP3.LUT R176, R177, 0x380, RZ, 0xc0, !PT ;  /* 0x00000380b1b07812 */ /* 0x000fe400078ec0ff */
[----:B------:R-:W-:Y:S02]  /*2bc00*/  LOP3.LUT R21, R22, 0x380, RZ, 0xc0, !PT ;  /* 0x0000038016157812 */ /* 0x000fe400078ec0ff */
[----:B------:R-:W-:-:S02]  /*2bc10*/  LOP3.LUT R174, R175, 0x380, RZ, 0xc0, !PT ;  /* 0x00000380afae7812 */ /* 0x000fc400078ec0ff */
[----:B------:R-:W-:Y:S02]  /*2bc20*/  SHF.R.U64 R140, R140, 0x3, RZ ;  /* 0x000000038c8c7819 */ /* 0x000fe400000012ff */
[----:B------:R-:W-:Y:S02]  /*2bc30*/  SHF.R.U64 R180, R180, 0x3, RZ ;  /* 0x00000003b4b47819 */ /* 0x000fe400000012ff */
[----:B------:R-:W-:Y:S02]  /*2bc40*/  LOP3.LUT R170, R171, 0x380, RZ, 0xc0, !PT ;  /* 0x00000380abaa7812 */ /* 0x000fe400078ec0ff */
[----:B------:R-:W-:Y:S02]  /*2bc50*/  SHF.R.U64 R176, R176, 0x3, RZ ;  /* 0x00000003b0b07819 */ /* 0x000fe400000012ff */
[----:B------:R-:W-:Y:S02]  /*2bc60*/  SHF.R.U64 R21, R21, 0x3, RZ ;  /* 0x0000000315157819 */ /* 0x000fe400000012ff */
[----:B------:R-:W-:-:S02]  /*2bc70*/  SHF.R.U64 R174, R174, 0x3, RZ ;  /* 0x00000003aeae7819 */ /* 0x000fc400000012ff */
[----:B------:R-:W-:Y:S02]  /*2bc80*/  LOP3.LUT R140, R140, R141, RZ, 0x3c, !PT ;  /* 0x0000008d8c8c7212 */ /* 0x000fe400078e3cff */
[----:B------:R-:W-:Y:S01]  /*2bc90*/  LOP3.LUT R180, R180, R181, RZ, 0x3c, !PT ;  /* 0x000000b5b4b47212 */ /* 0x000fe200078e3cff */
[--C-:B------:R-:W-:Y:S01]  /*2bca0*/  IMAD.X R181, RZ, RZ, R23.reuse, P0 ;  /* 0x000000ffffb57224 */ /* 0x100fe200000e0617 */
[----:B------:R-:W-:Y:S02]  /*2bcb0*/  SHF.R.U64 R170, R170, 0x3, RZ ;  /* 0x00000003aaaa7819 */ /* 0x000fe400000012ff */
[----:B------:R-:W-:Y:S01]  /*2bcc0*/  MOV R141, R200 ;  /* 0x000000c8008d7202 */ /* 0x000fe20000000f00 */
[--C-:B------:R-:W-:Y:S01]  /*2bcd0*/  IMAD.MOV.U32 R201, RZ, RZ, R23.reuse ;  /* 0x000000ffffc97224 */ /* 0x100fe200078e0017 */
[----:B------:R-:W-:Y:S01]  /*2bce0*/  LOP3.LUT R176, R176, R177, RZ, 0x3c, !PT ;  /* 0x000000b1b0b07212 */ /* 0x000fe200078e3cff */
[----:B------:R-:W-:Y:S01]  /*2bcf0*/  IMAD.X R177, RZ, RZ, R23, P3 ;  /* 0x000000ffffb17224 */ /* 0x000fe200018e0617 */
[----:B------:R-:W-:-:S02]  /*2bd00*/  IADD3 R143, P0, R156, 0x3000, RZ ;  /* 0x000030009c8f7810 */ /* 0x000fc40007f1e0ff */
[----:B------:R-:W-:Y:S02]  /*2bd10*/  LOP3.LUT R200, R21, R22, RZ, 0x3c, !PT ;  /* 0x0000001615c87212 */ /* 0x000fe400078e3cff */
[----:B------:R-:W-:Y:S01]  /*2bd20*/  LOP3.LUT R174, R174, R175, RZ, 0x3c, !PT ;  /* 0x000000afaeae7212 */ /* 0x000fe200078e3cff */
[--C-:B------:R-:W-:Y:S01]  /*2bd30*/  IMAD.X R175, RZ, RZ, R23.reuse, P2 ;  /* 0x000000ffffaf7224 */ /* 0x100fe200010e0617 */
[----:B------:R-:W-:Y:S01]  /*2bd40*/  LOP3.LUT R170, R170, R171, RZ, 0x3c, !PT ;  /* 0x000000abaaaa7212 */ /* 0x000fe200078e3cff */
[----:B------:R-:W-:Y:S01]  /*2bd50*/  IMAD.X R171, RZ, RZ, R23, P1 ;  /* 0x000000ffffab7224 */ /* 0x000fe200008e0617 */
[C---:B------:R-:W-:Y:S02]  /*2bd60*/  IADD3 R147, P3, R156.reuse, 0x5000, RZ ;  /* 0x000050009c937810 */ /* 0x040fe40007f7e0ff */
[----:B------:R-:W-:Y:S02]  /*2bd70*/  IADD3 R149, P2, R156, 0x6000, RZ ;  /* 0x000060009c957810 */ /* 0x000fe40007f5e0ff */
[----:B------:R-:W-:-:S02]  /*2bd80*/  LOP3.LUT R142, R143, 0x380, RZ, 0xc0, !PT ;  /* 0x000003808f8e7812 */ /* 0x000fc400078ec0ff */
[----:B------:R-:W-:Y:S02]  /*2bd90*/  IADD3 R150, P1, R156, 0x7000, RZ ;  /* 0x000070009c967810 */ /* 0x000fe40007f3e0ff */
[----:B------:R-:W-:Y:S02]  /*2bda0*/  MOV R200, R200 ;  /* 0x000000c800c87202 */ /* 0x000fe40000000f00 */
[----:B------:R-:W-:Y:S02]  /*2bdb0*/  MOV R195, R154 ;  /* 0x0000009a00c37202 */ /* 0x000fe40000000f00 */
[----:B------:R-:W-:Y:S02]  /*2bdc0*/  LOP3.LUT R146, R147, 0x380, RZ, 0xc0, !PT ;  /* 0x0000038093927812 */ /* 0x000fe400078ec0ff */
[----:B------:R-:W-:Y:S02]  /*2bdd0*/  MOV R155, R210 ;  /* 0x000000d2009b7202 */ /* 0x000fe40000000f00 */
[----:B------:R-:W-:-:S02]  /*2bde0*/  LOP3.LUT R148, R149, 0x380, RZ, 0xc0, !PT ;  /* 0x0000038095947812 */ /* 0x000fc400078ec0ff */
[----:B--2---:R-:W-:Y:S02]  /*2bdf0*/  F2FP.BF16.F32.PACK_AB R136, R137, R136 ;  /* 0x000000888988723e */ /* 0x004fe400000010ff */
[----:B------:R-:W-:Y:S02]  /*2be00*/  F2FP.BF16.F32.PACK_AB R137, R139, R138 ;  /* 0x0000008a8b89723e */ /* 0x000fe400000010ff */
[----:B---3--:R-:W-:Y:S02]  /*2be10*/  F2FP.BF16.F32.PACK_AB R128, R129, R128 ;  /* 0x000000808180723e */ /* 0x008fe400000010ff */
[----:B------:R-:W-:Y:S02]  /*2be20*/  F2FP.BF16.F32.PACK_AB R129, R131, R130 ;  /* 0x000000828381723e */ /* 0x000fe400000010ff */
[----:B----4-:R-:W-:Y:S02]  /*2be30*/  F2FP.BF16.F32.PACK_AB R138, R133, R132 ;  /* 0x00000084858a723e */ /* 0x010fe400000010ff */
[----:B------:R-:W-:Y:S01]  /*2be40*/  F2FP.BF16.F32.PACK_AB R139, R135, R134 ;  /* 0x00000086878b723e */ /* 0x000fe200000010ff */
[----:B------:R-:W-:Y:S01]  /*2be50*/  BAR.SYNC.DEFER_BLOCKING 0x1, 0x100 ;  /* 0x0044000000007b1d */ /* 0x000fe20000010000 */
[----:B-----5:R-:W-:-:S02]  /*2be60*/  F2FP.BF16.F32.PACK_AB R120, R121, R120 ;  /* 0x000000787978723e */ /* 0x020fc400000010ff */
        /* <DEDUP_REMOVED lines=8> */
[----:B------:R-:W-:Y:S02]  /*2bef0*/  MOV R168, R168 ;  /* 0x000000a800a87202 */ /* 0x000fe40000000f00 */
[----:B------:R-:W-:Y:S02]  /*2bf00*/  F2FP.BF16.F32.PACK_AB R114, R109, R108 ;  /* 0x0000006c6d72723e */ /* 0x000fe400000010ff */
[----:B------:R-:W-:Y:S02]  /*2bf10*/  F2FP.BF16.F32.PACK_AB R115, R111, R110 ;  /* 0x0000006e6f73723e */ /* 0x000fe400000010ff */
[----:B------:R-:W-:-:S02]  /*2bf20*/  F2FP.BF16.F32.PACK_AB R105, R107, R106 ;  /* 0x0000006a6b69723e */ /* 0x000fc400000010ff */
[----:B------:R-:W-:Y:S01]  /*2bf30*/  F2FP.BF16.F32.PACK_AB R96, R97, R96 ;  /* 0x000000606160723e */ /* 0x000fe200000010ff */
[----:B------:R-:W-:Y:S01]  /*2bf40*/  STSM.16.M88.4 [R200], R136 ;  /* 0x00000088c8007844 */ /* 0x000fe20000000200 */
[----:B------:R-:W-:Y:S02]  /*2bf50*/  SHF.R.U64 R142, R142, 0x3, RZ ;  /* 0x000000038e8e7819 */ /* 0x000fe400000012ff */
[----:B------:R-:W-:Y:S02]  /*2bf60*/  LOP3.LUT R151, R150, 0x380, RZ, 0xc0, !PT ;  /* 0x0000038096977812 */ /* 0x000fe400078ec0ff */
[----:B------:R-:W-:Y:S02]  /*2bf70*/  MOV R169, R208 ;  /* 0x000000d000a97202 */ /* 0x000fe40000000f00 */
[----:B------:R-:W-:Y:S02]  /*2bf80*/  F2FP.BF16.F32.PACK_AB R106, R101, R100 ;  /* 0x00000064656a723e */ /* 0x000fe400000010ff */
[----:B------:R-:W-:-:S02]  /*2bf90*/  F2FP.BF16.F32.PACK_AB R107, R103, R102 ;  /* 0x00000066676b723e */ /* 0x000fc400000010ff */
[----:B------:R-:W-:Y:S02]  /*2bfa0*/  F2FP.BF16.F32.PACK_AB R97, R99, R98 ;  /* 0x000000626361723e */ /* 0x000fe400000010ff */
[----:B------:R-:W-:Y:S01]  /*2bfb0*/  F2FP.BF16.F32.PACK_AB R88, R89, R88 ;  /* 0x000000585958723e */ /* 0x000fe200000010ff */
[----:B------:R-:W-:Y:S01]  /*2bfc0*/  STSM.16.M88.4 [R195], R128 ;  /* 0x00000080c3007844 */ /* 0x000fe20000000200 */
[----:B------:R-:W-:Y:S02]  /*2bfd0*/  MOV R172, R172 ;  /* 0x000000ac00ac7202 */ /* 0x000fe40000000f00 */
[----:B------:R-:W-:Y:S02]  /*2bfe0*/  F2FP.BF16.F32.PACK_AB R98, R93, R92 ;  /* 0x0000005c5d62723e */ /* 0x000fe400000010ff */
[----:B------:R-:W-:Y:S02]  /*2bff0*/  F2FP.BF16.F32.PACK_AB R99, R95, R94 ;  /* 0x0000005e5f63723e */ /* 0x000fe400000010ff */
[----:B------:R-:W-:-:S02]  /*2c000*/  F2FP.BF16.F32.PACK_AB R89, R91, R90 ;  /* 0x0000005a5b59723e */ /* 0x000fc400000010ff */
[----:B------:R-:W-:Y:S01]  /*2c010*/  F2FP.BF16.F32.PACK_AB R80, R81, R80 ;  /* 0x000000505150723e */ /* 0x000fe200000010ff */
[----:B------:R-:W-:Y:S01]  /*2c020*/  STSM.16.M88.4 [R155], R120 ;  /* 0x000000789b007844 */ /* 0x000fe20000000200 */
[----:B------:R-:W-:Y:S02]  /*2c030*/  SHF.R.U64 R146, R146, 0x3, RZ ;  /* 0x0000000392927819 */ /* 0x000fe400000012ff */
[----:B------:R-:W-:Y:S02]  /*2c040*/  MOV R173, R206 ;  /* 0x000000ce00ad7202 */ /* 0x000fe40000000f00 */
[----:B------:R-:W-:Y:S02]  /*2c050*/  F2FP.BF16.F32.PACK_AB R90, R85, R84 ;  /* 0x00000054555a723e */ /* 0x000fe400000010ff */
[----:B------:R-:W-:Y:S02]  /*2c060*/  F2FP.BF16.F32.PACK_AB R91, R87, R86 ;  /* 0x00000056575b723e */ /* 0x000fe400000010ff */
[----:B------:R-:W-:-:S02]  /*2c070*/  F2FP.BF16.F32.PACK_AB R81, R83, R82 ;  /* 0x000000525351723e */ /* 0x000fc400000010ff */
[----:B------:R-:W-:Y:S01]  /*2c080*/  F2FP.BF16.F32.PACK_AB R72, R73, R72 ;  /* 0x000000484948723e */ /* 0x000fe200000010ff */
[----:B------:R-:W-:Y:S01]  /*2c090*/  IMAD.X R21, RZ, RZ, R157, P6 ;  /* 0x000000ffff157224 */ /* 0x000fe200030e069d */
[----:B------:R-:W-:Y:S01]  /*2c0a0*/  SHF.R.U64 R148, R148, 0x3, RZ ;  /* 0x0000000394947819 */ /* 0x000fe200000012ff */
[----:B------:R-:W-:Y:S01]  /*2c0b0*/  STSM.16.M88.4 [R168], R112 ;  /* 0x00000070a8007844 */ /* 0x000fe20000000200 */
[----:B------:R-:W-:Y:S02]  /*2c0c0*/  MOV R0, R204 ;  /* 0x000000cc00007202 */ /* 0x000fe40000000f00 */
[----:B------:R-:W-:Y:S02]  /*2c0d0*/  F2FP.BF16.F32.PACK_AB R82, R77, R76 ;  /* 0x0000004c4d52723e */ /* 0x000fe400000010ff */
[----:B------:R-:W-:Y:S02]  /*2c0e0*/  F2FP.BF16.F32.PACK_AB R83, R79, R78 ;  /* 0x0000004e4f53723e */ /* 0x000fe400000010ff */
[----:B------:R-:W-:-:S02]  /*2c0f0*/  F2FP.BF16.F32.PACK_AB R73, R75, R74 ;  /* 0x0000004a4b49723e */ /* 0x000fc400000010ff */
[----:B------:R-:W-:Y:S01]  /*2c100*/  F2FP.BF16.F32.PACK_AB R64, R65, R64 ;  /* 0x000000404140723e */ /* 0x000fe200000010ff */
[----:B------:R-:W-:Y:S01]  /*2c110*/  STSM.16.M88.4 [R169], R104 ;  /* 0x00000068a9007844 */ /* 0x000fe20000000200 */
[----:B------:R-:W-:Y:S02]  /*2c120*/  LOP3.LUT R142, R142, R143, RZ, 0x3c, !PT ;  /* 0x0000008f8e8e7212 */ /* 0x000fe400078e3cff */
[----:B------:R-:W-:Y:S02]  /*2c130*/  SHF.R.U64 R151, R151, 0x3, RZ ;  /* 0x0000000397977819 */ /* 0x000fe400000012ff */
[----:B------:R-:W-:Y:S02]  /*2c140*/  F2FP.BF16.F32.PACK_AB R74, R69, R68 ;  /* 0x00000044454a723e */ /* 0x000fe400000010ff */
[----:B------:R-:W-:Y:S02]  /*2c150*/  F2FP.BF16.F32.PACK_AB R75, R71, R70 ;  /* 0x00000046474b723e */ /* 0x000fe400000010ff */
[----:B------:R-:W-:-:S02]  /*2c160*/  F2FP.BF16.F32.PACK_AB R65, R67, R66 ;  /* 0x000000424341723e */ /* 0x000fc400000010ff */
[----:B------:R-:W-:Y:S01]  /*2c170*/  F2FP.BF16.F32.PACK_AB R56, R57, R56 ;  /* 0x000000383938723e */ /* 0x000fe200000010ff */
[----:B------:R-:W-:Y:S01]  /*2c180*/  STSM.16.M88.4 [R172], R96 ;  /* 0x00000060ac007844 */ /* 0x000fe20000000200 */
[----:B------:R-:W-:Y:S02]  /*2c190*/  MOV R143, R202 ;  /* 0x000000ca008f7202 */ /* 0x000fe40000000f00 */
[----:B0-----:R-:W-:Y:S02]  /*2c1a0*/  ISETP.NE.AND P6, PT, R145, RZ, PT ;  /* 0x000000ff9100720c */ /* 0x001fe40003fc5270 */
[----:B------:R-:W-:Y:S02]  /*2c1b0*/  F2FP.BF16.F32.PACK_AB R66, R61, R60 ;  /* 0x0000003c3d42723e */ /* 0x000fe400000010ff */
[----:B------:R-:W-:Y:S02]  /*2c1c0*/  F2FP.BF16.F32.PACK_AB R67, R63, R62 ;  /* 0x0000003e3f43723e */ /* 0x000fe400000010ff */
[----:B------:R-:W-:-:S02]  /*2c1d0*/  F2FP.BF16.F32.PACK_AB R57, R59, R58 ;  /* 0x0000003a3b39723e */ /* 0x000fc400000010ff */
[----:B------:R-:W-:Y:S01]  /*2c1e0*/  F2FP.BF16.F32.PACK_AB R48, R49, R48 ;  /* 0x000000303130723e */ /* 0x000fe200000010ff */
[----:B------:R-:W-:Y:S01]  /*2c1f0*/  STSM.16.M88.4 [R173], R88 ;  /* 0x00000058ad007844 */ /* 0x000fe20000000200 */
        /* <DEDUP_REMOVED lines=13> */
[----:B------:R0:W-:Y:S01]  /*2c2d0*/  STSM.16.M88.4 [R141], R72 ;  /* 0x000000488d007844 */ /* 0x0001e20000000200 */
[----:B------:R-:W-:Y:S02]  /*2c2e0*/  LOP3.LUT R150, R151, R150, RZ, 0x3c, !PT ;  /* 0x0000009697967212 */ /* 0x000fe400078e3cff */
[----:B------:R-:W-:Y:S02]  /*2c2f0*/  MOV R149, R178 ;  /* 0x000000b200957202 */ /* 0x000fe40000000f00 */
        /* <DEDUP_REMOVED lines=10> */
[----:B------:R2:W-:Y:S01]  /*2c3a0*/  STSM.16.M88.4 [R145], R56 ;  /* 0x0000003891007844 */ /* 0x0005e20000000200 */
[----:B------:R-:W-:-:S02]  /*2c3b0*/  MOV R154, R174 ;  /* 0x000000ae009a7202 */ /* 0x000fc40000000f00 */
[----:B------:R-:W-:Y:S02]  /*2c3c0*/  F2FP.BF16.F32.PACK_AB R26, R13, R12 ;  /* 0x0000000c0d1a723e */ /* 0x000fe400000010ff */
[----:B------:R-:W-:Y:S02]  /*2c3d0*/  F2FP.BF16.F32.PACK_AB R27, R15, R14 ;  /* 0x0000000e0f1b723e */ /* 0x000fe400000010ff */
[----:B------:R-:W-:Y:S01]  /*2c3e0*/  F2FP.BF16.F32.PACK_AB R9, R11, R10 ;  /* 0x0000000a0b09723e */ /* 0x000fe200000010ff */
[----:B------:R3:W-:Y:S01]  /*2c3f0*/  STSM.16.M88.4 [R147], R48 ;  /* 0x0000003093007844 */ /* 0x0007e20000000200 */
[----:B------:R-:W-:Y:S02]  /*2c400*/  MOV R170, R170 ;  /* 0x000000aa00aa7202 */ /* 0x000fe40000000f00 */
[----:B------:R-:W-:Y:S02]  /*2c410*/  F2FP.BF16.F32.PACK_AB R10, R5, R4 ;  /* 0x00000004050a723e */ /* 0x000fe400000010ff */
[----:B------:R-:W-:-:S02]  /*2c420*/  F2FP.BF16.F32.PACK_AB R11, R7, R6 ;  /* 0x00000006070b723e */ /* 0x000fc400000010ff */
[----:B------:R-:W-:Y:S01]  /*2c430*/  LOP3.LUT R45, R156, 0x380, RZ, 0xc0, !PT ;  /* 0x000003809c2d7812 */ /* 0x000fe200078ec0ff */
[----:B------:R4:W-:Y:S01]  /*2c440*/  STSM.16.M88.4 [R149], R40 ;  /* 0x0000002895007844 */ /* 0x0009e20000000200 */
[----:B------:R-:W-:Y:S02]  /*2c450*/  USHF.R.S32.HI UR12, URZ, 0x1f, UR43 ;  /* 0x0000001f3f0c7899 */ /* 0x000fe4000801142b */
[----:B------:R-:W-:Y:S01]  /*2c460*/  SHF.R.U64 R45, R45, 0x3, RZ ;  /* 0x000000032d2d7819 */ /* 0x000fe200000012ff */
[----:B------:R5:W-:Y:S01]  /*2c470*/  STSM.16.M88.4 [R151], R32 ;  /* 0x0000002097007844 */ /* 0x000be20000000200 */
[----:B------:R-:W-:-:S03]  /*2c480*/  USHF.R.S32.HI UR13, URZ, 0x1f, UR41 ;  /* 0x0000001f3f0d7899 */ /* 0x000fc60008011429 */
[----:B------:R5:W-:Y:S01]  /*2c490*/  STSM.16.M88.4 [R154], R24 ;  /* 0x000000189a007844 */ /* 0x000be20000000200 */
[----:B------:R-:W-:-:S03]  /*2c4a0*/  LOP3.LUT R44, R45, R156, RZ, 0x3c, !PT ;  /* 0x0000009c2d2c7212 */ /* 0x000fc600078e3cff */
[----:B------:R5:W-:Y:S01]  /*2c4b0*/  STSM.16.M88.4 [R170], R8 ;  /* 0x00000008aa007844 */ /* 0x000be20000000200 */
[--C-:B0-----:R-:W-:Y:S02]  /*2c4c0*/  IMAD.X R141, RZ, RZ, R157.reuse, P5 ;  /* 0x000000ffff8d7224 */ /* 0x101fe400028e069d */
[--C-:B-1----:R-:W-:Y:S02]  /*2c4d0*/  IMAD.X R143, RZ, RZ, R157.reuse, P0 ;  /* 0x000000ffff8f7224 */ /* 0x102fe400000e069d */
[--C-:B--2---:R-:W-:Y:S02]  /*2c4e0*/  IMAD.X R145, RZ, RZ, R157.reuse, P4 ;  /* 0x000000ffff917224 */ /* 0x104fe400020e069d */
[--C-:B---3--:R-:W-:Y:S02]  /*2c4f0*/  IMAD.X R147, RZ, RZ, R157.reuse, P3 ;  /* 0x000000ffff937224 */ /* 0x108fe400018e069d */
[--C-:B----4-:R-:W-:Y:S02]  /*2c500*/  IMAD.X R149, RZ, RZ, R157.reuse, P2 ;  /* 0x000000ffff957224 */ /* 0x110fe400010e069d */
[----:B-----5:R-:W-:-:S02]  /*2c510*/  IMAD.X R151, RZ, RZ, R157, P1 ;  /* 0x000000ffff977224 */ /* 0x020fc400008e069d */
[----:B------:R-:W-:Y:S01]  /*2c520*/  IMAD.MOV.U32 R45, RZ, RZ, R157 ;  /* 0x000000ffff2d7224 */ /* 0x000fe200078e009d */
[----:B------:R-:W-:Y:S06]  /*2c530*/  BAR.SYNC.DEFER_BLOCKING 0x1, 0x100 ;  /* 0x0044000000007b1d */ /* 0x000fec0000010000 */
[----:B------:R-:W-:Y:S05]  /*2c540*/  @P6 BRA `(.L_x_2119) ;  /* 0x0000000000c86947 */ /* 0x000fea0003800000 */
[----:B------:R-:W0:Y:S01]  /*2c550*/  LDC R10, c[0x0][0xce8] ;  /* 0x00033a00ff0a7b82 */ /* 0x000e220000000800 */
[----:B------:R-:W-:Y:S01]  /*2c560*/  IMAD.MOV R0, RZ, RZ, -R228 ;  /* 0x000000ffff007224 */ /* 0x000fe200078e0ae4 */
[----:B------:R-:W-:Y:S01]  /*2c570*/  ULDC UR5, c[0x0][0xb88] ;  /* 0x0002e20000057ab9 */ /* 0x000fe20000000800 */
[----:B------:R-:W-:Y:S01]  /*2c580*/  IMAD.U32 R11, RZ, RZ, UR40 ;  /* 0x00000028ff0b7e24 */ /* 0x000fe2000f8e00ff */
[----:B------:R-:W-:Y:S01]  /*2c590*/  ULDC.64 UR8, c[0x0][0xc90] ;  /* 0x0003240000087ab9 */ /* 0x000fe20000000a00 */
[----:B------:R-:W-:Y:S01]  /*2c5a0*/  IMAD.U32 R6, RZ, RZ, UR40 ;  /* 0x00000028ff067e24 */ /* 0x000fe2000f8e00ff */
[----:B------:R-:W-:Y:S01]  /*2c5b0*/  ISETP.NE.AND P0, PT, R231, R0, PT ;  /* 0x00000000e700720c */ /* 0x000fe20003f05270 */
[----:B------:R-:W-:Y:S01]  /*2c5c0*/  IMAD R11, R11, 0x40, R158 ;  /* 0x000000400b0b7824 */ /* 0x000fe200078e029e */
[----:B------:R-:W-:Y:S01]  /*2c5d0*/  ULDC.64 UR10, c[0x0][0xc98] ;  /* 0x00032600000a7ab9 */ /* 0x000fe20000000a00 */
[----:B0-----:R-:W-:-:S05]  /*2c5e0*/  IMAD R8, R10, UR5, RZ ;  /* 0x000000050a087c24 */ /* 0x001fca000f8e02ff */
[----:B------:R-:W-:-:S13]  /*2c5f0*/  ISETP.GE.OR P1, PT, R11, R8, P0 ;  /* 0x000000080b00720c */ /* 0x000fda0000726670 */
[----:B------:R-:W2:Y:S01]  /*2c600*/  @!P1 LDL R9, [R1+0x420] ;  /* 0x0004200001099983 */ /* 0x000ea20000100800 */
[----:B------:R-:W-:Y:S01]  /*2c610*/  ISETP.NE.AND P2, PT, R10, 0x1, PT ;  /* 0x000000010a00780c */ /* 0x000fe20003f45270 */
[----:B------:R-:W-:Y:S01]  /*2c620*/  IMAD R5, R6, 0x40, R233 ;  /* 0x0000004006057824 */ /* 0x000fe200078e02e9 */
[----:B------:R-:W-:Y:S02]  /*2c630*/  UIMAD UR5, UR12, UR8, URZ ;  /* 0x000000080c0572a4 */ /* 0x000fe4000f8e023f */
[----:B------:R-:W-:Y:S02]  /*2c640*/  UIMAD.WIDE.U32 UR6, UR43, UR8, URZ ;  /* 0x000000082b0672a5 */ /* 0x000fe4000f8e003f */
[----:B------:R-:W-:Y:S02]  /*2c650*/  UIMAD UR5, UR43, UR9, UR5 ;  /* 0x000000092b0572a4 */ /* 0x000fe4000f8e0205 */
[----:B------:R-:W-:Y:S02]  /*2c660*/  UIMAD UR8, UR13, UR10, URZ ;  /* 0x0000000a0d0872a4 */ /* 0x000fe4000f8e023f */
[----:B------:R-:W-:-:S02]  /*2c670*/  UIADD3 UR7, UR7, UR5, URZ ;  /* 0x0000000507077290 */ /* 0x000fc4000fffe03f */
[----:B------:R-:W-:Y:S01]  /*2c680*/  UIMAD UR8, UR41, UR11, UR8 ;  /* 0x0000000b290872a4 */ /* 0x000fe2000f8e0208 */
[----:B------:R-:W0:Y:S01]  /*2c690*/  @P2 LDC R0, c[0x0][0xcec] ;  /* 0x00033b00ff002b82 */ /* 0x000e220000000800 */
[----:B------:R-:W-:-:S04]  /*2c6a0*/  UIMAD.WIDE.U32 UR6, UR41, UR10, UR6 ;  /* 0x0000000a290672a5 */ /* 0x000fc8000f8e0006 */
[----:B------:R-:W-:-:S03]  /*2c6b0*/  IMAD.U32 R6, RZ, RZ, UR8 ;  /* 0x00000008ff067e24 */ /* 0x000fc6000f8e00ff */
[----:B------:R-:W1:Y:S01]  /*2c6c0*/  @P2 LDC R4, c[0x0][0xcf0] ;  /* 0x00033c00ff042b82 */ /* 0x000e620000000800 */
[----:B0-----:R-:W-:-:S04]  /*2c6d0*/  @P2 IMAD.HI.U32 R7, R5, R0, RZ ;  /* 0x0000000005072227 */ /* 0x001fc800078e00ff */
[----:B------:R-:W-:Y:S01]  /*2c6e0*/  IMAD.MOV.U32 R0, RZ, RZ, R5 ;  /* 0x000000ffff007224 */ /* 0x000fe200078e0005 */
[----:B-1----:R-:W-:-:S04]  /*2c6f0*/  @P2 SHF.R.U32.HI R0, RZ, R4, R7 ;  /* 0x00000004ff002219 */ /* 0x002fc80000011607 */
[----:B------:R-:W-:Y:S01]  /*2c700*/  IADD3 R4, P2, R0, UR6, RZ ;  /* 0x0000000600047c10 */ /* 0x000fe2000ff5e0ff */
[----:B------:R-:W-:-:S04]  /*2c710*/  IMAD.MOV R7, RZ, RZ, -R0 ;  /* 0x000000ffff077224 */ /* 0x000fc800078e0a00 */
[----:B------:R-:W-:Y:S01]  /*2c720*/  IMAD R7, R10, R7, R5 ;  /* 0x000000070a077224 */ /* 0x000fe200078e0205 */
[----:B------:R-:W-:-:S04]  /*2c730*/  SHF.R.S32.HI R5, RZ, 0x1f, R0 ;  /* 0x0000001fff057819 */ /* 0x000fc80000011400 */
        /* <DEDUP_REMOVED lines=9> */
[----:B------:R-:W-:Y:S01]  /*2c7d0*/  SHFL.IDX PT, R6, R0, RZ, 0x1c1f ;  /* 0x001c1fff00067589 */ /* 0x000fe200000e0000 */
[----:B------:R-:W-:Y:S01]  /*2c7e0*/  LEA.HI.X R10, R4, UR7, R5, 0x2, P2 ;  /* 0x00000007040a7c11 */ /* 0x000fe200090f1405 */
[----:B------:R-:W-:-:S04]  /*2c7f0*/  VIADD R5, R11, 0x8 ;  /* 0x000000080b057836 */ /* 0x000fc80000000000 */
[----:B------:R-:W2:Y:S01]  /*2c800*/  SHFL.IDX PT, R7, R10, RZ, 0x1c1f ;  /* 0x001c1fff0a077589 */ /* 0x000ea200000e0000 */
[----:B------:R-:W-:-:S03]  /*2c810*/  ISETP.GE.OR P0, PT, R5, R8, P0 ;  /* 0x000000080500720c */ /* 0x000fc60000706670 */
[----:B--2---:R-:W-:Y:S10]  /*2c820*/  @!P1 ST.E desc[UR46][R6.64], R9 ;  /* 0x0000000906009985 */ /* 0x004ff4000c10192e */
[----:B------:R-:W2:Y:S04]  /*2c830*/  @!P0 LDL R11, [R1+0x424] ;  /* 0x00042400010b8983 */ /* 0x000ea80000100800 */
[----:B------:R-:W-:Y:S04]  /*2c840*/  SHFL.IDX PT, R4, R0, 0x1, 0x1c1f ;  /* 0x003c1f0000047f89 */ /* 0x000fe800000e0000 */
[----:B------:R-:W2:Y:S04]  /*2c850*/  SHFL.IDX PT, R5, R10, 0x1, 0x1c1f ;  /* 0x003c1f000a057f89 */ /* 0x000ea800000e0000 */
[----:B--2---:R0:W-:Y:S02]  /*2c860*/  @!P0 ST.E desc[UR46][R4.64], R11 ;  /* 0x0000000b04008985 */ /* 0x0041e4000c10192e */
.L_x_2119:
[----:B------:R-:W1:Y:S01]  /*2c870*/  LDC R70, c[0x0][0xce8] ;  /* 0x00033a00ff467b82 */ /* 0x000e620000000800 */
[----:B------:R-:W-:Y:S01]  /*2c880*/  ULDC UR10, c[0x0][0xbc8] ;  /* 0x0002f200000a7ab9 */ /* 0x000fe20000000800 */
[----:B0-----:R0:W5:Y:S01]  /*2c890*/  LD.E.128 R8, desc[UR46][R20.64] ;  /* 0x0000002e14087980 */ /* 0x001162000c101d00 */
[----:B------:R-:W-:Y:S01]  /*2c8a0*/  ISETP.GE.AND P1, PT, R164, UR10, PT ;  /* 0x0000000aa4007c0c */ /* 0x000fe2000bf26270 */
[----:B------:R-:W-:Y:S01]  /*2c8b0*/  IMAD R0, R194, 0x20, R184 ;  /* 0x00000020c2007824 */ /* 0x000fe200078e02b8 */
[----:B------:R-:W-:Y:S01]  /*2c8c0*/  ULDC.64 UR8, c[0x0][0xbe8] ;  /* 0x0002fa0000087ab9 */ /* 0x000fe20000000a00 */
[----:B------:R2:W5:Y:S04]  /*2c8d0*/  LD.E.128 R4, desc[UR46][R44.64] ;  /* 0x0000002e2c047980 */ /* 0x000568000c101d00 */
[----:B------:R2:W5:Y:S04]  /*2c8e0*/  LD.E.128 R12, desc[UR46][R140.64] ;  /* 0x0000002e8c0c7980 */ /* 0x000568000c101d00 */
[----:B------:R2:W5:Y:S04]  /*2c8f0*/  LD.E.128 R24, desc[UR46][R144.64] ;  /* 0x0000002e90187980 */ /* 0x000568000c101d00 */
[----:B------:R2:W5:Y:S04]  /*2c900*/  LD.E.128 R28, desc[UR46][R148.64] ;  /* 0x0000002e941c7980 */ /* 0x000568000c101d00 */
[----:B------:R2:W5:Y:S01]  /*2c910*/  LD.E.128 R32, desc[UR46][R222.64] ;  /* 0x0000002ede207980 */ /* 0x000562000c101d00 */
[----:B-1----:R-:W-:-:S02]  /*2c920*/  ISETP.NE.AND P3, PT, R70, 0x1, PT ;  /* 0x000000014600780c */ /* 0x002fc40003f65270 */
[----:B0-----:R-:W-:Y:S01]  /*2c930*/  SEL R21, RZ, 0xffffffff, P1 ;  /* 0xffffffffff157807 */ /* 0x001fe20000800000 */
[----:B------:R2:W5:Y:S01]  /*2c940*/  LD.E.128 R36, desc[UR46][R220.64] ;  /* 0x0000002edc247980 */ /* 0x000562000c101d00 */
[----:B------:R-:W-:Y:S01]  /*2c950*/  ISETP.GE.AND P0, PT, R165, UR10, PT ;  /* 0x0000000aa5007c0c */ /* 0x000fe2000bf06270 */
[----:B------:R-:W-:Y:S01]  /*2c960*/  IMAD.U32 R71, RZ, RZ, UR40 ;  /* 0x00000028ff477e24 */ /* 0x000fe2000f8e00ff */
[----:B------:R-:W-:Y:S01]  /*2c970*/  ISETP.GE.AND P2, PT, R160, UR10, PT ;  /* 0x0000000aa0007c0c */ /* 0x000fe2000bf46270 */
[----:B------:R-:W-:Y:S01]  /*2c980*/  UIMAD UR5, UR12, UR8, URZ ;  /* 0x000000080c0572a4 */ /* 0x000fe2000f8e023f */
[----:B------:R-:W5:Y:S01]  /*2c990*/  LD.E.128 R140, desc[UR46][R142.64] ;  /* 0x0000002e8e8c7980 */ /* 0x000f62000c101d00 */
[----:B------:R-:W-:-:S03]  /*2c9a0*/  UIMAD.WIDE.U32 UR6, UR43, UR8, URZ ;  /* 0x000000082b0672a5 */ /* 0x000fc6000f8e003f */
[----:B------:R-:W5:Y:S01]  /*2c9b0*/  LD.E.128 R144, desc[UR46][R146.64] ;  /* 0x0000002e92907980 */ /* 0x000f62000c101d00 */
[----:B------:R-:W0:Y:S03]  /*2c9c0*/  @P3 LDC R67, c[0x0][0xcec] ;  /* 0x00033b00ff433b82 */ /* 0x000e260000000800 */
[----:B------:R-:W5:Y:S04]  /*2c9d0*/  LD.E.128 R148, desc[UR46][R150.64] ;  /* 0x0000002e96947980 */ /* 0x000f68000c101d00 */
[----:B------:R2:W5:Y:S01]  /*2c9e0*/  LD.E.128 R40, desc[UR46][R218.64] ;  /* 0x0000002eda287980 */ /* 0x000562000c101d00 */
[----:B------:R-:W1:Y:S01]  /*2c9f0*/  @P3 LDC R69, c[0x0][0xcf0] ;  /* 0x00033c00ff453b82 */ /* 0x000e620000000800 */
[----:B------:R-:W-:Y:S01]  /*2ca00*/  IMAD.SHL.U32 R65, R21, 0x2, RZ ;  /* 0x0000000215417824 */ /* 0x000fe200078e00ff */
[----:B------:R-:W-:Y:S01]  /*2ca10*/  ISETP.GE.AND P1, PT, R163, UR10, PT ;  /* 0x0000000aa3007c0c */ /* 0x000fe2000bf26270 */
[----:B------:R2:W5:Y:S01]  /*2ca20*/  LD.E.128 R44, desc[UR46][R216.64] ;  /* 0x0000002ed82c7980 */ /* 0x000562000c101d00 */
[----:B------:R-:W-:Y:S01]  /*2ca30*/  SEL R21, RZ, 0xffffffff, P0 ;  /* 0xffffffffff157807 */ /* 0x000fe20000000000 */
[----:B------:R-:W-:Y:S01]  /*2ca40*/  IMAD R68, R71, 0x40, R0 ;  /* 0x0000004047447824 */ /* 0x000fe200078e0200 */
[----:B------:R-:W-:Y:S01]  /*2ca50*/  SEL R20, RZ, 0x1, P2 ;  /* 0x00000001ff147807 */ /* 0x000fe20001000000 */
[----:B------:R2:W5:Y:S01]  /*2ca60*/  LD.E.128 R48, desc[UR46][R214.64] ;  /* 0x0000002ed6307980 */ /* 0x000562000c101d00 */
[----:B------:R-:W-:Y:S01]  /*2ca70*/  SEL R0, RZ, 0xffffffff, P1 ;  /* 0xffffffffff007807 */ /* 0x000fe20000800000 */
[----:B------:R-:W-:Y:S01]  /*2ca80*/  IMAD.SHL.U32 R21, R21, 0x4, RZ ;  /* 0x0000000415157824 */ /* 0x000fe200078e00ff */
[----:B------:R-:W-:Y:S01]  /*2ca90*/  LOP3.LUT R20, R65, 0x2, R20, 0xe2, !PT ;  /* 0x0000000241147812 */ /* 0x000fe200078ee214 */
[----:B------:R-:W-:Y:S01]  /*2caa0*/  UIMAD UR5, UR43, UR9, UR5 ;  /* 0x000000092b0572a4 */ /* 0x000fe2000f8e0205 */
[----:B------:R-:W-:Y:S01]  /*2cab0*/  ISETP.GE.AND P0, PT, R162, UR10, PT ;  /* 0x0000000aa2007c0c */ /* 0x000fe2000bf06270 */
[----:B------:R-:W-:Y:S01]  /*2cac0*/  IMAD.SHL.U32 R71, R0, 0x8, RZ ;  /* 0x0000000800477824 */ /* 0x000fe200078e00ff */
[----:B------:R-:W-:Y:S01]  /*2cad0*/  ULDC.64 UR8, c[0x0][0xbf0] ;  /* 0x0002fc0000087ab9 */ /* 0x000fe20000000a00 */
[----:B------:R-:W-:Y:S01]  /*2cae0*/  LOP3.LUT R20, R21, 0x4, R20, 0xe2, !PT ;  /* 0x0000000415147812 */ /* 0x000fe200078ee214 */
[----:B0-----:R-:W-:Y:S01]  /*2caf0*/  @P3 IMAD.HI.U32 R0, R68, R67, RZ ;  /* 0x0000004344003227 */ /* 0x001fe200078e00ff */
[----:B------:R-:W-:Y:S01]  /*2cb00*/  UIADD3 UR7, UR7, UR5, URZ ;  /* 0x0000000507077290 */ /* 0x000fe2000fffe03f */
[----:B------:R-:W-:Y:S01]  /*2cb10*/  SEL R21, RZ, 0xffffffff, P0 ;  /* 0xffffffffff157807 */ /* 0x000fe20000000000 */
[----:B------:R-:W-:Y:S01]  /*2cb20*/  UIMAD UR5, UR13, UR8, URZ ;  /* 0x000000080d0572a4 */ /* 0x000fe2000f8e023f */
[----:B------:R-:W-:Y:S01]  /*2cb30*/  IMAD.MOV.U32 R65, RZ, RZ, R68 ;  /* 0x000000ffff417224 */ /* 0x000fe200078e0044 */
[----:B------:R-:W-:Y:S01]  /*2cb40*/  UIMAD.WIDE.U32 UR6, UR41, UR8, UR6 ;  /* 0x00000008290672a5 */ /* 0x000fe2000f8e0006 */
[----:B------:R2:W5:Y:S01]  /*2cb50*/  LD.E.128 R52, desc[UR46][R212.64] ;  /* 0x0000002ed4347980 */ /* 0x000562000c101d00 */
[----:B------:R-:W-:Y:S01]  /*2cb60*/  UIMAD UR5, UR41, UR9, UR5 ;  /* 0x00000009290572a4 */ /* 0x000fe2000f8e0205 */
[----:B-1----:R-:W-:Y:S01]  /*2cb70*/  @P3 SHF.R.U32.HI R65, RZ, R69, R0 ;  /* 0x00000045ff413219 */ /* 0x002fe20000011600 */
[----:B------:R-:W-:Y:S01]  /*2cb80*/  IMAD.SHL.U32 R21, R21, 0x10, RZ ;  /* 0x0000001015157824 */ /* 0x000fe200078e00ff */
[----:B------:R-:W-:Y:S01]  /*2cb90*/  LOP3.LUT R20, R71, 0x8, R20, 0xe2, !PT ;  /* 0x0000000847147812 */ /* 0x000fe200078ee214 */
[----:B------:R-:W-:Y:S01]  /*2cba0*/  UIADD3 UR5, UR7, UR5, URZ ;  /* 0x0000000507057290 */ /* 0x000fe2000fffe03f */
[----:B------:R-:W-:Y:S01]  /*2cbb0*/  ISETP.GE.AND P0, PT, R161, UR10, PT ;  /* 0x0000000aa1007c0c */ /* 0x000fe2000bf06270 */
[--C-:B------:R-:W-:Y:S01]  /*2cbc0*/  IMAD.MOV R67, RZ, RZ, -R65.reuse ;  /* 0x000000ffff437224 */ /* 0x100fe200078e0a41 */
[----:B------:R-:W-:Y:S01]  /*2cbd0*/  SHF.R.S32.HI R66, RZ, 0x1f, R65 ;  /* 0x0000001fff427819 */ /* 0x000fe20000011441 */
[----:B------:R2:W5:Y:S01]  /*2cbe0*/  LD.E.128 R56, desc[UR46][R198.64] ;  /* 0x0000002ec6387980 */ /* 0x000562000c101d00 */
[----:B------:R-:W-:Y:S01]  /*2cbf0*/  LOP3.LUT R0, R21, 0x10, R20, 0xe2, !PT ;  /* 0x0000001015007812 */ /* 0x000fe200078ee214 */
[----:B------:R-:W-:Y:S01]  /*2cc00*/  IMAD.U32 R20, RZ, RZ, UR6 ;  /* 0x00000006ff147e24 */ /* 0x000fe2000f8e00ff */
[----:B------:R-:W-:Y:S01]  /*2cc10*/  SEL R64, RZ, 0xffffffff, P0 ;  /* 0xffffffffff407807 */ /* 0x000fe20000000000 */
[----:B------:R-:W-:Y:S01]  /*2cc20*/  IMAD.U32 R21, RZ, RZ, UR7 ;  /* 0x00000007ff157e24 */ /* 0x000fe2000f8e00ff */
[----:B------:R-:W-:Y:S01]  /*2cc30*/  ULDC.64 UR6, c[0x0][0xbe0] ;  /* 0x0002f80000067ab9 */ /* 0x000fe20000000a00 */
[----:B------:R-:W-:Y:S01]  /*2cc40*/  IMAD R67, R70, R67, R68 ;  /* 0x0000004346437224 */ /* 0x000fe200078e0244 */
[----:B------:R2:W5:Y:S01]  /*2cc50*/  LD.E.128 R60, desc[UR46][R196.64] ;  /* 0x0000002ec43c7980 */ /* 0x000562000c101d00 */
[----:B------:R-:W-:Y:S01]  /*2cc60*/  IMAD.U32 R21, RZ, RZ, UR5 ;  /* 0x00000005ff157e24 */ /* 0x000fe2000f8e00ff */
[----:B------:R-:W-:Y:S01]  /*2cc70*/  ULDC UR8, c[0x0][0xb88] ;  /* 0x0002e20000087ab9 */ /* 0x000fe20000000800 */
[----:B------:R-:W-:Y:S01]  /*2cc80*/  IMAD R66, R66, UR6, RZ ;  /* 0x0000000642427c24 */ /* 0x000fe2000f8e02ff */
[----:B------:R-:W-:Y:S01]  /*2cc90*/  @!PT LDS RZ, [RZ] ;  /* 0x00000000fffff984 */ /* 0x000fe20000000800 */
[----:B------:R-:W-:Y:S01]  /*2cca0*/  @!PT LDS RZ, [RZ] ;  /* 0x00000000fffff984 */ /* 0x000fe20000000800 */
[----:B------:R-:W-:Y:S01]  /*2ccb0*/  @!PT LDS RZ, [RZ] ;  /* 0x00000000fffff984 */ /* 0x000fe20000000800 */
[----:B------:R-:W-:Y:S01]  /*2ccc0*/  @!PT LDS RZ, [RZ] ;  /* 0x00000000fffff984 */ /* 0x000fe20000000800 */
[----:B------:R0:W-:Y:S06]  /*2ccd0*/  MEMBAR.ALL.CTA ;  /* 0x0000000000007992 */ /* 0x0001ec0000008000 */
[----:B0-----:R-:W0:Y:S01]  /*2cce0*/  FENCE.VIEW.ASYNC.S ;  /* 0x00000000000073c6 */ /* 0x001e220000000000 */
[----:B------:R-:W-:Y:S01]  /*2ccf0*/  IMAD.SHL.U32 R71, R64, 0x20, RZ ;  /* 0x0000002040477824 */ /* 0x000fe200078e00ff */
[----:B------:R-:W-:Y:S01]  /*2cd00*/  SHF.R.S32.HI R64, RZ, 0x1f, R67 ;  /* 0x0000001fff407819 */ /* 0x000fe20000011443 */
[----:B------:R-:W-:Y:S01]  /*2cd10*/  IMAD R69, R65, UR7, R66 ;  /* 0x0000000741457c24 */ /* 0x000fe2000f8e0242 */
[----:B------:R-:W-:Y:S01]  /*2cd20*/  ISETP.GE.AND P0, PT, R167, UR10, PT ;  /* 0x0000000aa7007c0c */ /* 0x000fe2000bf06270 */
[----:B------:R-:W-:Y:S01]  /*2cd30*/  IMAD.WIDE.U32 R20, R65, UR6, R20 ;  /* 0x0000000641147c25 */ /* 0x000fe2000f8e0014 */
[----:B------:R-:W-:-:S03]  /*2cd40*/  ULDC.64 UR6, c[0x0][0xbd8] ;  /* 0x0002f60000067ab9 */ /* 0x000fc60000000a00 */
[----:B------:R-:W-:Y:S01]  /*2cd50*/  IMAD.U32 R75, RZ, RZ, UR40 ;  /* 0x00000028ff4b7e24 */ /* 0x000fe2000f8e00ff */
[----:B------:R-:W-:Y:S01]  /*2cd60*/  LOP3.LUT R0, R71, 0x20, R0, 0xe2, !PT ;  /* 0x0000002047007812 */ /* 0x000fe200078ee200 */
[----:B------:R-:W-:Y:S01]  /*2cd70*/  IMAD.IADD R21, R21, 0x1, R69 ;  /* 0x0000000115157824 */ /* 0x000fe200078e0245 */
[----:B------:R-:W-:Y:S01]  /*2cd80*/  SEL R65, RZ, 0x40, P0 ;  /* 0x00000040ff417807 */ /* 0x000fe20000000000 */
[----:B------:R-:W-:Y:S01]  /*2cd90*/  IMAD R64, R64, UR6, RZ ;  /* 0x0000000640407c24 */ /* 0x000fe2000f8e02ff */
[----:B------:R-:W-:Y:S01]  /*2cda0*/  ISETP.GE.AND P0, PT, R166, UR10, PT ;  /* 0x0000000aa6007c0c */ /* 0x000fe2000bf06270 */
[----:B------:R-:W-:Y:S02]  /*2cdb0*/  IMAD R75, R75, 0x40, R184 ;  /* 0x000000404b4b7824 */ /* 0x000fe400078e02b8 */
[----:B------:R-:W-:Y:S01]  /*2cdc0*/  IMAD R76, R70, UR8, RZ ;  /* 0x00000008464c7c24 */ /* 0x000fe2000f8e02ff */
[----:B------:R-:W-:Y:S01]  /*2cdd0*/  LOP3.LUT R0, R0, R65, RZ, 0xfc, !PT ;  /* 0x0000004100007212 */ /* 0x000fe200078efcff */
[C---:B------:R-:W-:Y:S01]  /*2cde0*/  IMAD R69, R67.reuse, UR7, R64 ;  /* 0x0000000743457c24 */ /* 0x040fe2000f8e0240 */
[----:B------:R-:W-:Y:S01]  /*2cdf0*/  UIADD3 UR5, UR39, 0x38820, URZ ;  /* 0x0003882027057890 */ /* 0x000fe2000fffe03f */
[----:B------:R-:W-:Y:S01]  /*2ce00*/  IMAD.WIDE.U32 R20, R67, UR6, R20 ;  /* 0x0000000643147c25 */ /* 0x000fe2000f8e0014 */
[----:B------:R-:W-:Y:S01]  /*2ce10*/  SEL R65, RZ, 0x80, P0 ;  /* 0x00000080ff417807 */ /* 0x000fe20000000000 */
[----:B------:R-:W-:Y:S01]  /*2ce20*/  ULDC.64 UR6, c[0x0][0xb80] ;  /* 0x0002e00000067ab9 */ /* 0x000fe20000000a00 */
[----:B------:R-:W-:Y:S01]  /*2ce30*/  ISETP.GE.AND P0, PT, R75, R76, PT ;  /* 0x0000004c4b00720c */ /* 0x000fe20003f06270 */
[----:B------:R-:W-:Y:S01]  /*2ce40*/  IMAD.IADD R21, R21, 0x1, R69 ;  /* 0x0000000115157824 */ /* 0x000fe200078e0245 */
[----:B------:R-:W-:Y:S01]  /*2ce50*/  UPRMT UR5, URZ, 0x654, UR5 ;  /* 0x000006543f057896 */ /* 0x000fe20008000005 */
[----:B------:R-:W-:-:S04]  /*2ce60*/  LEA R71, P1, R20, UR6, 0x1 ;  /* 0x0000000614477c11 */ /* 0x000fc8000f8208ff */
[----:B------:R-:W-:Y:S01]  /*2ce70*/  LEA.HI.X R72, R20, UR7, R21, 0x1, P1 ;  /* 0x0000000714487c11 */ /* 0x000fe200088f0c15 */
[----:B0-----:R2:W0:Y:S01]  /*2ce80*/  SHFL.IDX PT, R74, R71, RZ, 0x181f ;  /* 0x00181fff474a7589 */ /* 0x00142200000e0000 */
[----:B------:R-:W-:Y:S02]  /*2ce90*/  BSSY B1, `(.L_x_2120) ;  /* 0x0000025000017945 */ /* 0x000fe40003800000 */
[----:B------:R-:W-:Y:S01]  /*2cea0*/  SYNCS.ARRIVE.TRANS64.RED.A1T0 RZ, [UR5], RZ ;  /* 0x000000ffffff79a7 */ /* 0x000fe20008100405 */
[----:B------:R2:W1:Y:S01]  /*2ceb0*/  SHFL.IDX PT, R73, R72, RZ, 0x181f ;  /* 0x00181fff48497589 */ /* 0x00046200000e0000 */
[----:B------:R-:W-:Y:S01]  /*2cec0*/  LOP3.LUT R70, R0, R65, RZ, 0xfc, !PT ;  /* 0x0000004100467212 */ /* 0x000fe200078efcff */
[----:B------:R-:W-:Y:S06]  /*2ced0*/  @P0 BRA `(.L_x_2121) ;  /* 0x0000000000800947 */ /* 0x000fec0003800000 */
[----:B------:R-:W-:Y:S02]  /*2cee0*/  ISETP.GE.AND P0, PT, R160, UR10, PT ;  /* 0x0000000aa0007c0c */ /* 0x000fe4000bf06270 */
[----:B------:R-:W-:Y:S02]  /*2cef0*/  ISETP.GE.AND P1, PT, R164, UR10, PT ;  /* 0x0000000aa4007c0c */ /* 0x000fe4000bf26270 */
[----:B------:R-:W-:Y:S02]  /*2cf00*/  ISETP.GE.AND P5, PT, R165, UR10, PT ;  /* 0x0000000aa5007c0c */ /* 0x000fe4000bfa6270 */
[----:B------:R-:W-:-:S07]  /*2cf10*/  ISETP.GE.AND P3, PT, R163, UR10, PT ;  /* 0x0000000aa3007c0c */ /* 0x000fce000bf66270 */
[-C--:B0-----:R-:W-:Y:S02]  /*2cf20*/  @!P0 LEA R20, P2, R160, R74.reuse, 0x1 ;  /* 0x0000004aa0148211 */ /* 0x081fe400078408ff */
[-C--:B------:R-:W-:Y:S02]  /*2cf30*/  @!P1 LEA R64, P4, R164, R74.reuse, 0x1 ;  /* 0x0000004aa4409211 */ /* 0x080fe400078808ff */
[-C--:B-1----:R-:W-:Y:S02]  /*2cf40*/  @!P0 LEA.HI.X R21, R160, R73.reuse, R192, 0x1, P2 ;  /* 0x00000049a0158211 */ /* 0x082fe400010f0cc0 */
[----:B------:R-:W-:Y:S02]  /*2cf50*/  @!P1 LEA.HI.X R65, R164, R73, R191, 0x1, P4 ;  /* 0x00000049a4419211 */ /* 0x000fe400020f0cbf */
[----:B------:R-:W-:Y:S01]  /*2cf60*/  ISETP.GE.AND P2, PT, R162, UR10, PT ;  /* 0x0000000aa2007c0c */ /* 0x000fe2000bf46270 */
[----:B-----5:R0:W-:Y:S01]  /*2cf70*/  @!P0 ST.E.128 desc[UR46][R20.64], R4 ;  /* 0x0000000414008985 */ /* 0x0201e2000c101d2e */
[----:B------:R-:W-:-:S02]  /*2cf80*/  @!P5 LEA R66, P4, R165, R74, 0x1 ;  /* 0x0000004aa542d211 */ /* 0x000fc400078808ff */
[----:B------:R-:W-:Y:S01]  /*2cf90*/  LOP3.LUT P0, RZ, R0, 0x40, RZ, 0xc0, !PT ;  /* 0x0000004000ff7812 */ /* 0x000fe2000780c0ff */
[----:B------:R1:W-:Y:S01]  /*2cfa0*/  @!P1 ST.E.128 desc[UR46][R64.64], R12 ;  /* 0x0000000c40009985 */ /* 0x0003e2000c101d2e */
[----:B------:R-:W-:Y:S02]  /*2cfb0*/  ISETP.GE.AND P1, PT, R161, UR10, PT ;  /* 0x0000000aa1007c0c */ /* 0x000fe4000bf26270 */
[-C--:B------:R-:W-:Y:S02]  /*2cfc0*/  @!P5 LEA.HI.X R67, R165, R73.reuse, R190, 0x1, P4 ;  /* 0x00000049a543d211 */ /* 0x080fe400020f0cbe */
[----:B------:R-:W-:Y:S02]  /*2cfd0*/  LOP3.LUT P4, RZ, R70, 0x80, RZ, 0xc0, !PT ;  /* 0x0000008046ff7812 */ /* 0x000fe4000788c0ff */
[C---:B------:R-:W-:Y:S01]  /*2cfe0*/  @!P3 LEA R68, P6, R163.reuse, R74, 0x1 ;  /* 0x0000004aa344b211 */ /* 0x040fe200078c08ff */
[----:B------:R3:W-:Y:S03]  /*2cff0*/  @!P5 ST.E.128 desc[UR46][R66.64], R24 ;  /* 0x000000184200d985 */ /* 0x0007e6000c101d2e */
[----:B------:R-:W-:-:S02]  /*2d000*/  @!P3 LEA.HI.X R69, R163, R73, R189, 0x1, P6 ;  /* 0x00000049a345b211 */ /* 0x000fc400030f0cbd */
[----:B0-----:R-:W-:-:S03]  /*2d010*/  @!P2 LEA R4, P5, R162, R74, 0x1 ;  /* 0x0000004aa204a211 */ /* 0x001fc600078a08ff */
[----:B------:R3:W-:Y:S01]  /*2d020*/  @!P3 ST.E.128 desc[UR46][R68.64], R28 ;  /* 0x0000001c4400b985 */ /* 0x0007e2000c101d2e */
[-C--:B------:R-:W-:Y:S02]  /*2d030*/  @!P1 LEA R6, P6, R161, R74.reuse, 0x1 ;  /* 0x0000004aa1069211 */ /* 0x080fe400078c08ff */
[-C--:B-1----:R-:W-:Y:S02]  /*2d040*/  @P0 LEA R12, P3, R167, R74.reuse, 0x1 ;  /* 0x0000004aa70c0211 */ /* 0x082fe400078608ff */
        /* <DEDUP_REMOVED lines=9> */
.L_x_2121:
[----:B------:R-:W-:Y:S05]  /*2d0e0*/  BSYNC B1 ;  /* 0x0000000000017941 */ /* 0x000fea0003800000 */
.L_x_2120:
[----:B---3-5:R-:W-:Y:S01]  /*2d0f0*/  VIADD R4, R75, 0x20 ;  /* 0x000000204b047836 */ /* 0x028fe20000000000 */
[----:B--2---:R-:W2:Y:S04]  /*2d100*/  SHFL.IDX PT, R72, R72, 0x1, 0x181f ;  /* 0x00381f0048487f89 */ /* 0x004ea800000e0000 */
[----:B------:R-:W-:Y:S01]  /*2d110*/  ISETP.GE.AND P0, PT, R4, R76, PT ;  /* 0x0000004c0400720c */ /* 0x000fe20003f06270 */
[----:B------:R-:W3:-:S12]  /*2d120*/  SHFL.IDX PT, R71, R71, 0x1, 0x181f ;  /* 0x00381f0047477f89 */ /* 0x000ed800000e0000 */
[----:B------:R-:W-:Y:S05]  /*2d130*/  @P0 BRA `(.L_x_2122) ;  /* 0x0000000c00940947 */ /* 0x000fea0003800000 */
[----:B------:R-:W-:Y:S02]  /*2d140*/  ISETP.GE.AND P1, PT, R160, UR10, PT ;  /* 0x0000000aa0007c0c */ /* 0x000fe4000bf26270 */
[----:B------:R-:W-:Y:S02]  /*2d150*/  ISETP.GE.AND P5, PT, R164, UR10, PT ;  /* 0x0000000aa4007c0c */ /* 0x000fe4000bfa6270 */
[----:B------:R-:W-:Y:S02]  /*2d160*/  ISETP.GE.AND P3, PT, R165, UR10, PT ;  /* 0x0000000aa5007c0c */ /* 0x000fe4000bf66270 */
[----:B------:R-:W-:-:S07]  /*2d170*/  ISETP.GE.AND P2, PT, R163, UR10, PT ;  /* 0x0000000aa3007c0c */ /* 0x000fce000bf46270 */
[-C--:B---3--:R-:W-:Y:S02]  /*2d180*/  @!P1 LEA R4, P0, R160, R71.reuse, 0x1 ;  /* 0x00000047a0049211 */ /* 0x088fe400078008ff */
[----:B------:R-:W-:Y:S02]  /*2d190*/  @!P5 LEA R6, P4, R164, R71, 0x1 ;  /* 0x00000047a406d211 */ /* 0x000fe400078808ff */
[-C--:B--2---:R-:W-:Y:S02]  /*2d1a0*/  @!P1 LEA.HI.X R5, R160, R72.reuse, R192, 0x1, P0 ;  /* 0x00000048a0059211 */ /* 0x084fe400000f0cc0 */
[----:B------:R-:W-:Y:S02]  /*2d1b0*/  ISETP.GE.AND P0, PT, R161, UR10, PT ;  /* 0x0000000aa1007c0c */ /* 0x000fe4000bf06270 */
[----:B------:R-:W-:Y:S01]  /*2d1c0*/  @!P5 LEA.HI.X R7, R164, R72, R191, 0x1, P4 ;  /* 0x00000048a407d211 */ /* 0x000fe200020f0cbf */
[----:B------:R2:W-:Y:S01]  /*2d1d0*/  @!P1 ST.E.128 desc[UR46][R4.64], R8 ;  /* 0x0000000804009985 */ /* 0x0005e2000c101d2e */
[----:B------:R-:W-:-:S02]  /*2d1e0*/  ISETP.GE.AND P1, PT, R162, UR10, PT ;  /* 0x0000000aa2007c0c */ /* 0x000fc4000bf26270 */
[----:B------:R-:W-:Y:S01]  /*2d1f0*/  LOP3.LUT P4, RZ, R0, 0x40, RZ, 0xc0, !PT ;  /* 0x0000004000ff7812 */ /* 0x000fe2000788c0ff */
[----:B------:R3:W-:Y:S01]  /*2d200*/  @!P5 ST.E.128 desc[UR46][R6.64], R140 ;  /* 0x0000008c0600d985 */ /* 0x0007e2000c101d2e */
[-C--:B------:R-:W-:Y:S02]  /*2d210*/  @!P3 LEA R12, P6, R165, R71.reuse, 0x1 ;  /* 0x00000047a50cb211 */ /* 0x080fe400078c08ff */
[----:B------:R-:W-:Y:S02]  /*2d220*/  @!P2 LEA R14, P5, R163, R71, 0x1 ;  /* 0x00000047a30ea211 */ /* 0x000fe400078a08ff */
[-C--:B------:R-:W-:Y:S02]  /*2d230*/  @!P3 LEA.HI.X R13, R165, R72.reuse, R190, 0x1, P6 ;  /* 0x00000048a50db211 */ /* 0x080fe400030f0cbe */
[----:B------:R-:W-:-:S03]  /*2d240*/  @!P2 LEA.HI.X R15, R163, R72, R189, 0x1, P5 ;  /* 0x00000048a30fa211 */ /* 0x000fc600028f0cbd */
[----:B------:R3:W-:Y:S01]  /*2d250*/  @!P3 ST.E.128 desc[UR46][R12.64], R144 ;  /* 0x000000900c00b985 */ /* 0x0007e2000c101d2e */
[----:B--2---:R-:W-:-:S03]  /*2d260*/  @!P1 LEA R4, P6, R162, R71, 0x1 ;  /* 0x00000047a2049211 */ /* 0x004fc600078c08ff */
        /* <DEDUP_REMOVED lines=11> */
[----:B---3--:R-:W-:-:S04]  /*2d320*/  LEA R4, P0, R166, R71, 0x1 ;  /* 0x00000047a6047211 */ /* 0x008fc800078008ff */
[----:B------:R-:W-:-:S05]  /*2d330*/  LEA.HI.X R5, R166, R72, R185, 0x1, P0 ;  /* 0x00000048a6057211 */ /* 0x000fca00000f0cb9 */
[----:B------:R2:W-:Y:S01]  /*2d340*/  ST.E.128 desc[UR46][R4.64], R60 ;  /* 0x0000003c04007985 */ /* 0x0005e2000c101d2e */
[----:B------:R-:W-:Y:S05]  /*2d350*/  BRA `(.L_x_2122) ;  /* 0x0000000c000c7947 */ /* 0x000fea0003800000 */
.L_x_2118:
[----:B------:R-:W0:Y:S01]  /*2d360*/  LDC R10, c[0x0][0xce8] ;  /* 0x00033a00ff0a7b82 */ /* 0x000e220000000800 */
[----:B------:R-:W-:Y:S01]  /*2d370*/  ISETP.GE.AND P2, PT, R3, 0x40, PT ;  /* 0x000000400300780c */ /* 0x000fe20003f46270 */
[----:B------:R-:W-:Y:S01]  /*2d380*/  ULDC UR12, c[0x0][0xbc8] ;  /* 0x0002f200000c7ab9 */ /* 0x000fe20000000800 */
[----:B------:R-:W-:Y:S01]  /*2d390*/  IMAD R0, R194, 0x20, R184 ;  /* 0x00000020c2007824 */ /* 0x000fe200078e02b8 */
[----:B------:R-:W-:Y:S01]  /*2d3a0*/  ISETP.GE.AND P4, PT, R160, UR12, PT ;  /* 0x0000000ca0007c0c */ /* 0x000fe2000bf86270 */
[----:B------:R-:W-:Y:S01]  /*2d3b0*/  IMAD.U32 R5, RZ, RZ, UR40 ;  /* 0x00000028ff057e24 */ /* 0x000fe2000f8e00ff */
[----:B------:R-:W-:Y:S01]  /*2d3c0*/  ISETP.GE.AND P3, PT, R164, UR12, PT ;  /* 0x0000000ca4007c0c */ /* 0x000fe2000bf66270 */
[----:B------:R-:W-:Y:S01]  /*2d3d0*/  USHF.R.S32.HI UR8, URZ, 0x1f, UR43 ;  /* 0x0000001f3f087899 */ /* 0x000fe2000801142b */
[----:B------:R-:W-:Y:S01]  /*2d3e0*/  BSSY B1, `(.L_x_2123) ;  /* 0x0000033000017945 */ /* 0x000fe20003800000 */
[----:B------:R-:W-:Y:S01]  /*2d3f0*/  USHF.R.S32.HI UR9, URZ, 0x1f, UR41 ;  /* 0x0000001f3f097899 */ /* 0x000fe20008011429 */
[----:B------:R-:W-:Y:S01]  /*2d400*/  ISETP.GE.AND P1, PT, R165, UR12, PT ;  /* 0x0000000ca5007c0c */ /* 0x000fe2000bf26270 */
[----:B------:R-:W-:Y:S01]  /*2d410*/  IMAD R8, R5, 0x40, R0 ;  /* 0x0000004005087824 */ /* 0x000fe200078e0200 */
        /* <DEDUP_REMOVED lines=11> */
[----:B--2---:R-:W-:-:S04]  /*2d4d0*/  IMAD R0, R0, 0x40, R4 ;  /* 0x0000004000007824 */ /* 0x004fc800078e0204 */
[----:B------:R-:W-:-:S05]  /*2d4e0*/  VIADD R6, R0, 0xffffff80 ;  /* 0xffffff8000067836 */ /* 0x000fca0000000000 */
        /* <DEDUP_REMOVED lines=34> */
.L_x_2124:
[----:B------:R-:W-:Y:S05]  /*2d710*/  BSYNC B1 ;  /* 0x0000000000017941 */ /* 0x000fea0003800000 */
.L_x_2123:
[----:B--2---:R-:W-:Y:S01]  /*2d720*/  IMAD.SHL.U32 R5, R14, 0x2, RZ ;  /* 0x000000020e057824 */ /* 0x004fe200078e00ff */
[----:B------:R-:W-:Y:S01]  /*2d730*/  SEL R0, RZ, 0xffffffff, P1 ;  /* 0xffffffffff007807 */ /* 0x000fe20000800000 */
[----:B------:R-:W-:Y:S01]  /*2d740*/  ULDC.64 UR10, c[0x0][0xbe8] ;  /* 0x0002fa00000a7ab9 */ /* 0x000fe20000000a00 */
[----:B------:R-:W-:Y:S01]  /*2d750*/  ISETP.GE.AND P1, PT, R163, UR12, PT ;  /* 0x0000000ca3007c0c */ /* 0x000fe2000bf26270 */
[----:B------:R-:W-:Y:S01]  /*2d760*/  UIMAD UR5, UR8, UR10, URZ ;  /* 0x0000000a080572a4 */ /* 0x000fe2000f8e023f */
[----:B------:R-:W-:Y:S01]  /*2d770*/  LOP3.LUT R12, R5, 0x2, R12, 0xe2, !PT ;  /* 0x00000002050c7812 */ /* 0x000fe200078ee20c */
[----:B------:R-:W-:Y:S01]  /*2d780*/  IMAD.SHL.U32 R5, R0, 0x4, RZ ;  /* 0x0000000400057824 */ /* 0x000fe200078e00ff */
[----:B------:R-:W-:Y:S01]  /*2d790*/  UIMAD.WIDE.U32 UR6, UR43, UR10, URZ ;  /* 0x0000000a2b0672a5 */ /* 0x000fe2000f8e003f */
[----:B0-----:R-:W-:Y:S01]  /*2d7a0*/  @P0 IMAD.HI.U32 R0, R8, R11, RZ ;  /* 0x0000000b08000227 */ /* 0x001fe200078e00ff */
[----:B------:R-:W-:Y:S01]  /*2d7b0*/  UIMAD UR5, UR43, UR11, UR5 ;  /* 0x0000000b2b0572a4 */ /* 0x000fe2000f8e0205 */
[----:B------:R-:W-:Y:S01]  /*2d7c0*/  ISETP.GE.AND P2, PT, R166, UR12, PT ;  /* 0x0000000ca6007c0c */ /* 0x000fe2000bf46270 */
[----:B------:R-:W-:Y:S01]  /*2d7d0*/  BSSY B1, `(.L_x_2125) ;  /* 0x0000056000017945 */ /* 0x000fe20003800000 */
[----:B------:R-:W-:Y:S01]  /*2d7e0*/  IMAD.MOV.U32 R7, RZ, RZ, R8 ;  /* 0x000000ffff077224 */ /* 0x000fe200078e0008 */
        /* <DEDUP_REMOVED lines=25> */
[----:B------:R-:W-:-:S02]  /*2d980*/  IMAD.SHL.U32 R13, R6, 0x10, RZ ;  /* 0x00000010060d7824 */ /* 0x000fc400078e00ff */
[C---:B------:R-:W-:Y:S01]  /*2d990*/  IMAD R11, R7.reuse, UR7, R0 ;  /* 0x00000007070b7c24 */ /* 0x040fe2000f8e0200 */
[----:B------:R-:W-:Y:S01]  /*2d9a0*/  SHF.R.S32.HI R0, RZ, 0x1f, R9 ;  /* 0x0000001fff007819 */ /* 0x000fe20000011409 */
[----:B------:R-:W-:Y:S01]  /*2d9b0*/  IMAD.WIDE.U32 R4, R7, UR6, R4 ;  /* 0x0000000607047c25 */ /* 0x000fe2000f8e0004 */
[----:B------:R-:W-:Y:S01]  /*2d9c0*/  ULDC.64 UR6, c[0x0][0xbd8] ;  /* 0x0002f60000067ab9 */ /* 0x000fe20000000a00 */
[----:B------:R-:W-:Y:S02]  /*2d9d0*/  LOP3.LUT R12, R13, 0x10, R12, 0xe2, !PT ;  /* 0x000000100d0c7812 */ /* 0x000fe400078ee20c */
[----:B------:R-:W-:Y:S02]  /*2d9e0*/  IMAD.SHL.U32 R7, R8, 0x20, RZ ;  /* 0x0000002008077824 */ /* 0x000fe400078e00ff */
[----:B------:R-:W-:Y:S02]  /*2d9f0*/  IMAD R0, R0, UR6, RZ ;  /* 0x0000000600007c24 */ /* 0x000fe4000f8e02ff */
[----:B------:R-:W-:Y:S01]  /*2da00*/  IMAD.IADD R5, R5, 0x1, R11 ;  /* 0x0000000105057824 */ /* 0x000fe200078e020b */
[----:B------:R-:W-:Y:S01]  /*2da10*/  LOP3.LUT R12, R7, 0x20, R12, 0xe2, !PT ;  /* 0x00000020070c7812 */ /* 0x000fe200078ee20c */
[----:B------:R-:W-:-:S02]  /*2da20*/  IMAD R7, R9, UR7, R0 ;  /* 0x0000000709077c24 */ /* 0x000fc4000f8e0200 */
[----:B------:R-:W-:Y:S01]  /*2da30*/  IMAD.WIDE.U32 R4, R9, UR6, R4 ;  /* 0x0000000609047c25 */ /* 0x000fe2000f8e0004 */
[----:B------:R-:W-:-:S03]  /*2da40*/  ULDC.64 UR6, c[0x0][0xb80] ;  /* 0x0002e00000067ab9 */ /* 0x000fc60000000a00 */
[----:B------:R-:W-:Y:S01]  /*2da50*/  IMAD.U32 R9, RZ, RZ, UR40 ;  /* 0x00000028ff097e24 */ /* 0x000fe2000f8e00ff */
[----:B------:R-:W-:Y:S01]  /*2da60*/  LEA R20, P1, R4, UR6, 0x1 ;  /* 0x0000000604147c11 */ /* 0x000fe2000f8208ff */
[----:B------:R-:W-:Y:S02]  /*2da70*/  IMAD R27, R10, UR5, RZ ;  /* 0x000000050a1b7c24 */ /* 0x000fe4000f8e02ff */
[----:B------:R-:W-:Y:S01]  /*2da80*/  IMAD R26, R9, 0x40, R184 ;  /* 0x00000040091a7824 */ /* 0x000fe200078e02b8 */
[----:B------:R-:W-:Y:S01]  /*2da90*/  SEL R9, RZ, 0x40, P0 ;  /* 0x00000040ff097807 */ /* 0x000fe20000000000 */
[----:B------:R-:W-:Y:S01]  /*2daa0*/  IMAD.IADD R5, R5, 0x1, R7 ;  /* 0x0000000105057824 */ /* 0x000fe200078e0207 */
[----:B------:R-:W-:Y:S01]  /*2dab0*/  SEL R7, RZ, 0x80, P2 ;  /* 0x00000080ff077807 */ /* 0x000fe20001000000 */
[----:B------:R0:W1:Y:S01]  /*2dac0*/  SHFL.IDX PT, R14, R20, RZ, 0x181f ;  /* 0x00181fff140e7589 */ /* 0x00006200000e0000 */
[----:B------:R-:W-:Y:S02]  /*2dad0*/  ISETP.GE.AND P0, PT, R26, R27, PT ;  /* 0x0000001b1a00720c */ /* 0x000fe40003f06270 */
[----:B------:R-:W-:-:S02]  /*2dae0*/  LEA.HI.X R21, R4, UR7, R5, 0x1, P1 ;  /* 0x0000000704157c11 */ /* 0x000fc400088f0c05 */
[----:B------:R-:W-:-:S03]  /*2daf0*/  LOP3.LUT R24, R12, R9, RZ, 0xfc, !PT ;  /* 0x000000090c187212 */ /* 0x000fc600078efcff */
[----:B------:R0:W2:Y:S01]  /*2db00*/  SHFL.IDX PT, R0, R21, RZ, 0x181f ;  /* 0x00181fff15007589 */ /* 0x0000a200000e0000 */
[----:B------:R-:W-:-:S05]  /*2db10*/  LOP3.LUT R25, R24, R7, RZ, 0xfc, !PT ;  /* 0x0000000718197212 */ /* 0x000fca00078efcff */
[----:B------:R-:W-:Y:S05]  /*2db20*/  @P0 BRA `(.L_x_2126) ;  /* 0x0000000000800947 */ /* 0x000fea0003800000 */
[----:B------:R-:W-:Y:S02]  /*2db30*/  ISETP.GE.AND P2, PT, R160, UR12, PT ;  /* 0x0000000ca0007c0c */ /* 0x000fe4000bf46270 */
[----:B------:R-:W-:Y:S02]  /*2db40*/  ISETP.GE.AND P4, PT, R164, UR12, PT ;  /* 0x0000000ca4007c0c */ /* 0x000fe4000bf86270 */
[----:B------:R-:W-:Y:S02]  /*2db50*/  ISETP.GE.AND P5, PT, R165, UR12, PT ;  /* 0x0000000ca5007c0c */ /* 0x000fe4000bfa6270 */
[----:B------:R-:W-:-:S07]  /*2db60*/  ISETP.GE.AND P3, PT, R163, UR12, PT ;  /* 0x0000000ca3007c0c */ /* 0x000fce000bf66270 */
[-C--:B-1----:R-:W-:Y:S02]  /*2db70*/  @!P2 LEA R4, P0, R160, R14.reuse, 0x1 ;  /* 0x0000000ea004a211 */ /* 0x082fe400078008ff */
[----:B------:R-:W-:Y:S02]  /*2db80*/  @!P4 LEA R6, P1, R164, R14, 0x1 ;  /* 0x0000000ea406c211 */ /* 0x000fe400078208ff */
[-C--:B--2---:R-:W-:Y:S02]  /*2db90*/  @!P2 LEA.HI.X R5, R160, R0.reuse, R192, 0x1, P0 ;  /* 0x00000000a005a211 */ /* 0x084fe400000f0cc0 */
[----:B------:R-:W-:Y:S02]  /*2dba0*/  @!P4 LEA.HI.X R7, R164, R0, R191, 0x1, P1 ;  /* 0x00000000a407c211 */ /* 0x000fe400008f0cbf */
[----:B------:R-:W-:Y:S01]  /*2dbb0*/  ISETP.GE.AND P1, PT, R161, UR12, PT ;  /* 0x0000000ca1007c0c */ /* 0x000fe2000bf26270 */
[----:B------:R1:W-:Y:S01]  /*2dbc0*/  @!P2 ST.E.128 desc[UR46][R4.64], RZ ;  /* 0x000000ff0400a985 */ /* 0x0003e2000c101d2e */
[----:B------:R-:W-:-:S02]  /*2dbd0*/  ISETP.GE.AND P2, PT, R162, UR12, PT ;  /* 0x0000000ca2007c0c */ /* 0x000fc4000bf46270 */
[----:B------:R-:W-:Y:S01]  /*2dbe0*/  LOP3.LUT P0, RZ, R24, 0x40, RZ, 0xc0, !PT ;  /* 0x0000004018ff7812 */ /* 0x000fe2000780c0ff */
[----:B------:R2:W-:Y:S01]  /*2dbf0*/  @!P4 ST.E.128 desc[UR46][R6.64], RZ ;  /* 0x000000ff0600c985 */ /* 0x0005e2000c101d2e */
[-C--:B------:R-:W-:Y:S02]  /*2dc00*/  @!P5 LEA R8, P4, R165, R14.reuse, 0x1 ;  /* 0x0000000ea508d211 */ /* 0x080fe400078808ff */
[----:B------:R-:W-:Y:S02]  /*2dc10*/  @!P3 LEA R10, P6, R163, R14, 0x1 ;  /* 0x0000000ea30ab211 */ /* 0x000fe400078c08ff */
[-C--:B------:R-:W-:Y:S02]  /*2dc20*/  @!P5 LEA.HI.X R9, R165, R0.reuse, R190, 0x1, P4 ;  /* 0x00000000a509d211 */ /* 0x080fe400020f0cbe */
[----:B------:R-:W-:Y:S02]  /*2dc30*/  LOP3.LUT P4, RZ, R25, 0x80, RZ, 0xc0, !PT ;  /* 0x0000008019ff7812 */ /* 0x000fe4000788c0ff */
[----:B------:R-:W-:Y:S01]  /*2dc40*/  @!P3 LEA.HI.X R11, R163, R0, R189, 0x1, P6 ;  /* 0x00000000a30bb211 */ /* 0x000fe200030f0cbd */
[----:B------:R3:W-:Y:S01]  /*2dc50*/  @!P5 ST.E.128 desc[UR46][R8.64], RZ ;  /* 0x000000ff0800d985 */ /* 0x0007e2000c101d2e */
[----:B-1----:R-:W-:-:S02]  /*2dc60*/  @!P2 LEA R4, P5, R162, R14, 0x1 ;  /* 0x0000000ea204a211 */ /* 0x002fc400078a08ff */
[-C--:B--2---:R-:W-:Y:S01]  /*2dc70*/  @!P1 LEA R6, P6, R161, R14.reuse, 0x1 ;  /* 0x0000000ea1069211 */ /* 0x084fe200078c08ff */
[----:B------:R3:W-:Y:S01]  /*2dc80*/  @!P3 ST.E.128 desc[UR46][R10.64], RZ ;  /* 0x000000ff0a00b985 */ /* 0x0007e2000c101d2e */
[----:B------:R-:W-:Y:S02]  /*2dc90*/  @P0 LEA R12, P3, R167, R14, 0x1 ;  /* 0x0000000ea70c0211 */ /* 0x000fe400078608ff */
[-C--:B------:R-:W-:Y:S02]  /*2dca0*/  @!P2 LEA.HI.X R5, R162, R0.reuse, R188, 0x1, P5 ;  /* 0x00000000a205a211 */ /* 0x080fe400028f0cbc */
[----:B------:R-:W-:Y:S02]  /*2dcb0*/  @!P1 LEA.HI.X R7, R161, R0, R187, 0x1, P6 ;  /* 0x00000000a1079211 */ /* 0x000fe400030f0cbb */
[----:B------:R-:W-:Y:S01]  /*2dcc0*/  @P4 LEA R14, P5, R166, R14, 0x1 ;  /* 0x0000000ea60e4211 */ /* 0x000fe200078a08ff */
[----:B------:R3:W-:Y:S01]  /*2dcd0*/  @!P2 ST.E.128 desc[UR46][R4.64], RZ ;  /* 0x000000ff0400a985 */ /* 0x0007e2000c101d2e */
[----:B------:R-:W-:-:S02]  /*2dce0*/  @P0 LEA.HI.X R13, R167, R0, R186, 0x1, P3 ;  /* 0x00000000a70d0211 */ /* 0x000fc400018f0cba */
[----:B------:R-:W-:Y:S01]  /*2dcf0*/  @P4 LEA.HI.X R15, R166, R0, R185, 0x1, P5 ;  /* 0x00000000a60f4211 */ /* 0x000fe200028f0cb9 */
[----:B------:R3:W-:Y:S04]  /*2dd00*/  @!P1 ST.E.128 desc[UR46][R6.64], RZ ;  /* 0x000000ff06009985 */ /* 0x0007e8000c101d2e */
[----:B------:R3:W-:Y:S04]  /*2dd10*/  @P0 ST.E.128 desc[UR46][R12.64], RZ ;  /* 0x000000ff0c000985 */ /* 0x0007e8000c101d2e */
[----:B------:R3:W-:Y:S02]  /*2dd20*/  @P4 ST.E.128 desc[UR46][R14.64], RZ ;  /* 0x000000ff0e004985 */ /* 0x0007e4000c101d2e */
.L_x_2126:
[----:B------:R-:W-:Y:S05]  /*2dd30*/  BSYNC B1 ;  /* 0x0000000000017941 */ /* 0x000fea0003800000 */
.L_x_2125:
[----:B---3--:R-:W-:Y:S01]  /*2dd40*/  VIADD R4, R26, 0x20 ;  /* 0x000000201a047836 */ /* 0x008fe20000000000 */
[----:B--2---:R2:W3:Y:S04]  /*2dd50*/  SHFL.IDX PT, R0, R21, 0x1, 0x181f ;  /* 0x00381f0015007f89 */ /* 0x0044e800000e0000 */
[----:B------:R-:W-:Y:S01]  /*2dd60*/  ISETP.GE.AND P0, PT, R4, R27, PT ;  /* 0x0000001b0400720c */ /* 0x000fe20003f06270 */
[----:B------:R2:W4:-:S12]  /*2dd70*/  SHFL.IDX PT, R15, R20, 0x1, 0x181f ;  /* 0x00381f00140f7f89 */ /* 0x00051800000e0000 */
[----:B--2---:R-:W-:Y:S05]  /*2dd80*/  @P0 BRA `(.L_x_2122) ;  /* 0x0000000000800947 */ /* 0x004fea0003800000 */
[----:B------:R-:W-:Y:S02]  /*2dd90*/  ISETP.GE.AND P5, PT, R160, UR12, PT ;  /* 0x0000000ca0007c0c */ /* 0x000fe4000bfa6270 */
[----:B------:R-:W-:Y:S02]  /*2dda0*/  ISETP.GE.AND P4, PT, R164, UR12, PT ;  /* 0x0000000ca4007c0c */ /* 0x000fe4000bf86270 */
[----:B------:R-:W-:Y:S02]  /*2ddb0*/  ISETP.GE.AND P1, PT, R165, UR12, PT ;  /* 0x0000000ca5007c0c */ /* 0x000fe4000bf26270 */
[----:B------:R-:W-:-:S07]  /*2ddc0*/  ISETP.GE.AND P3, PT, R163, UR12, PT ;  /* 0x0000000ca3007c0c */ /* 0x000fce000bf66270 */
[-C--:B----4-:R-:W-:Y:S02]  /*2ddd0*/  @!P5 LEA R4, P0, R160, R15.reuse, 0x1 ;  /* 0x0000000fa004d211 */ /* 0x090fe400078008ff */
[-C--:B------:R-:W-:Y:S02]  /*2dde0*/  @!P4 LEA R6, P2, R164, R15.reuse, 0x1 ;  /* 0x0000000fa406c211 */ /* 0x080fe400078408ff */
[-C--:B---3--:R-:W-:Y:S02]  /*2ddf0*/  @!P5 LEA.HI.X R5, R160, R0.reuse, R192, 0x1, P0 ;  /* 0x00000000a005d211 */ /* 0x088fe400000f0cc0 */
[----:B------:R-:W-:Y:S02]  /*2de00*/  @!P4 LEA.HI.X R7, R164, R0, R191, 0x1, P2 ;  /* 0x00000000a407c211 */ /* 0x000fe400010f0cbf */
[----:B------:R-:W-:Y:S01]  /*2de10*/  ISETP.GE.AND P2, PT, R162, UR12, PT ;  /* 0x0000000ca2007c0c */ /* 0x000fe2000bf46270 */
[----:B------:R2:W-:Y:S01]  /*2de20*/  @!P5 ST.E.128 desc[UR46][R4.64], RZ ;  /* 0x000000ff0400d985 */ /* 0x0005e2000c101d2e */
[----:B------:R-:W-:-:S02]  /*2de30*/  @!P1 LEA R8, P6, R165, R15, 0x1 ;  /* 0x0000000fa5089211 */ /* 0x000fc400078c08ff */
[----:B------:R-:W-:Y:S01]  /*2de40*/  LOP3.LUT P0, RZ, R24, 0x40, RZ, 0xc0, !PT ;  /* 0x0000004018ff7812 */ /* 0x000fe2000780c0ff */
[----:B------:R3:W-:Y:S01]  /*2de50*/  @!P4 ST.E.128 desc[UR46][R6.64], RZ ;  /* 0x000000ff0600c985 */ /* 0x0007e2000c101d2e */
[----:B------:R-:W-:Y:S02]  /*2de60*/  ISETP.GE.AND P4, PT, R161, UR12, PT ;  /* 0x0000000ca1007c0c */ /* 0x000fe4000bf86270 */
[----:B------:R-:W-:Y:S02]  /*2de70*/  @!P1 LEA.HI.X R9, R165, R0, R190, 0x1, P6 ;  /* 0x00000000a5099211 */ /* 0x000fe400030f0cbe */
[----:B------:R-:W-:Y:S02]  /*2de80*/  LOP3.LUT P6, RZ, R25, 0x80, RZ, 0xc0, !PT ;  /* 0x0000008019ff7812 */ /* 0x000fe400078cc0ff */
[-C--:B------:R-:W-:Y:S01]  /*2de90*/  @!P3 LEA R10, P5, R163, R15.reuse, 0x1 ;  /* 0x0000000fa30ab211 */ /* 0x080fe200078a08ff */
[----:B------:R4:W-:Y:S01]  /*2dea0*/  @!P1 ST.E.128 desc[UR46][R8.64], RZ ;  /* 0x000000ff08009985 */ /* 0x0009e2000c101d2e */
[----:B------:R-:W-:-:S02]  /*2deb0*/  @!P2 LEA R12, P1, R162, R15, 0x1 ;  /* 0x0000000fa20ca211 */ /* 0x000fc400078208ff */
[-C--:B------:R-:W-:Y:S02]  /*2dec0*/  @!P3 LEA.HI.X R11, R163, R0.reuse, R189, 0x1, P5 ;  /* 0x00000000a30bb211 */ /* 0x080fe400028f0cbd */
[-C--:B------:R-:W-:Y:S02]  /*2ded0*/  @!P2 LEA.HI.X R13, R162, R0.reuse, R188, 0x1, P1 ;  /* 0x00000000a20da211 */ /* 0x080fe400008f0cbc */
[-C--:B--2---:R-:W-:Y:S01]  /*2dee0*/  @!P4 LEA R4, P5, R161, R15.reuse, 0x1 ;  /* 0x0000000fa104c211 */ /* 0x084fe200078a08ff */
[----:B------:R4:W-:Y:S01]  /*2def0*/  @!P3 ST.E.128 desc[UR46][R10.64], RZ ;  /* 0x000000ff0a00b985 */ /* 0x0009e2000c101d2e */
[-C--:B-1----:R-:W-:Y:S02]  /*2df00*/  @P0 LEA R14, P3, R167, R15.reuse, 0x1 ;  /* 0x0000000fa70e0211 */ /* 0x082fe400078608ff */
[----:B---3--:R-:W-:Y:S01]  /*2df10*/  @P6 LEA R6, P1, R166, R15, 0x1 ;  /* 0x0000000fa6066211 */ /* 0x008fe200078208ff */
[----:B------:R4:W-:Y:S01]  /*2df20*/  @!P2 ST.E.128 desc[UR46][R12.64], RZ ;  /* 0x000000ff0c00a985 */ /* 0x0009e2000c101d2e */
[----:B------:R-:W-:-:S02]  /*2df30*/  @!P4 LEA.HI.X R5, R161, R0, R187, 0x1, P5 ;  /* 0x00000000a105c211 */ /* 0x000fc400028f0cbb */
[-C--:B------:R-:W-:Y:S02]  /*2df40*/  @P0 LEA.HI.X R15, R167, R0.reuse, R186, 0x1, P3 ;  /* 0x00000000a70f0211 */ /* 0x080fe400018f0cba */
[----:B------:R-:W-:Y:S01]  /*2df50*/  @P6 LEA.HI.X R7, R166, R0, R185, 0x1, P1 ;  /* 0x00000000a6076211 */ /* 0x000fe200008f0cb9 */
[----:B------:R4:W-:Y:S04]  /*2df60*/  @!P4 ST.E.128 desc[UR46][R4.64], RZ ;  /* 0x000000ff0400c985 */ /* 0x0009e8000c101d2e */
[----:B------:R4:W-:Y:S04]  /*2df70*/  @P0 ST.E.128 desc[UR46][R14.64], RZ ;  /* 0x000000ff0e000985 */ /* 0x0009e8000c101d2e */
[----:B------:R4:W-:Y:S02]  /*2df80*/  @P6 ST.E.128 desc[UR46][R6.64], RZ ;  /* 0x000000ff06006985 */ /* 0x0009e4000c101d2e */
.L_x_2122:
[----:B------:R-:W-:Y:S05]  /*2df90*/  BSYNC B0 ;  /* 0x0000000000007941 */ /* 0x000fea0003800000 */
.L_x_2117:
[----:B------:R-:W-:Y:S02]  /*2dfa0*/  ULDC UR5, c[0x0][0xd38] ;  /* 0x00034e0000057ab9 */ /* 0x000fe40000000800 */
[----:B------:R-:W-:-:S06]  /*2dfb0*/  UISETP.GE.AND UP0, UPT, UR4, UR5, UPT ;  /* 0x000000050400728c */ /* 0x000fcc000bf06270 */
[----:B------:R-:W-:-:S13]  /*2dfc0*/  PLOP3.LUT P0, PT, PT, PT, UP0, 0x80, 0x0 ;  /* 0x000000000000781c */ /* 0x000fda0003f0f008 */
[----:B------:R-:W-:Y:S05]  /*2dfd0*/  @!P0 BRA `(.L_x_2127) ;  /* 0xfffffd3000b08947 */ /* 0x000fea000383ffff */
[----:B------:R-:W-:Y:S05]  /*2dfe0*/  EXIT ;  /* 0x000000000000794d */ /* 0x000fea0003800000 */
.L_x_1998:
[----:B------:R-:W-:-:S08]  /*2dff0*/  NOP ;  /* 0x0000000000007918 */ /* 0x000fd00000000000 */
[----:B------:R-:W0:-:S00]  /*2e000*/  USETMAXREG.DEALLOC.CTAPOOL 0x18 ;  /* 0x00000018000079c8 */ /* 0x000e0000080e0500 */
[----:B0-----:R-:W-:-:S06]  /*2e010*/  LOP3.LUT R0, R0, 0x3, RZ, 0xc0, !PT ;  /* 0x0000000300007812 */ /* 0x001fcc00078ec0ff */
[----:B------:R-:W0:Y:S01]  /*2e020*/  S2UR UR6, SR_CTAID.X ;  /* 0x00000000000679c3 */ /* 0x000e220000002500 */
[----:B------:R-:W-:Y:S01]  /*2e030*/  LOP3.LUT R18, R18, 0xffffff7f, RZ, 0xc0, !PT ;  /* 0xffffff7f12127812 */ /* 0x000fe200078ec0ff */
[----:B------:R-:W-:Y:S01]  /*2e040*/  STL [R1+0x468], RZ ;  /* 0x000468ff01007387 */ /* 0x000fe20000100800 */
[----:B------:R-:W-:-:S03]  /*2e050*/  IMAD.MOV.U32 R19, RZ, RZ, RZ ;  /* 0x000000ffff137224 */ /* 0x000fc600078e00ff */
[----:B------:R-:W1:Y:S02]  /*2e060*/  SHFL.IDX PT, R0, R0, RZ, 0x1f ;  /* 0x00001fff00007589 */ /* 0x000e6400000e0000 */
[----:B-1----:R-:W-:Y:S02]  /*2e070*/  ISETP.NE.AND P0, PT, R0, RZ, PT ;  /* 0x000000ff0000720c */ /* 0x002fe40003f05270 */
[----:B------:R-:W0:Y:S11]  /*2e080*/  LDC R0, c[0x0][0xd38] ;  /* 0x00034e00ff007b82 */ /* 0x000e360000000800 */
[----:B------:R-:W-:Y:S01]  /*2e090*/  @P0 LOP3.LUT R18, R18, 0x80, RZ, 0xfc, !PT ;  /* 0x0000008012120812 */ /* 0x000fe200078efcff */
[----:B------:R-:W-:Y:S06]  /*2e0a0*/  @P0 BAR.ARV 0x4, 0x180 ;  /* 0x0106000000000b1d */ /* 0x000fec0000002000 */
[----:B0-----:R-:W-:Y:S01]  /*2e0b0*/  ISETP.LE.AND P0, PT, R0, UR6, PT ;  /* 0x0000000600007c0c */ /* 0x001fe2000bf03270 */
[----:B------:R-:W-:-:S05]  /*2e0c0*/  IMAD.MOV.U32 R0, RZ, RZ, 0x1 ;  /* 0x00000001ff007424 */ /* 0x000fca00078e00ff */
[----:B------:R0:W-:Y:S07]  /*2e0d0*/  STL [R1+0x448], R0 ;  /* 0x0004480001007387 */ /* 0x0001ee0000100800 */
[----:B------:R-:W-:Y:S05]  /*2e0e0*/  @P0 BRA `(.L_x_2128) ;  /* 0x0000006400100947 */ /* 0x000fea0003800000 */
[----:B------:R-:W1:Y:S01]  /*2e0f0*/  S2R R5, SR_TID.X ;  /* 0x0000000000057919 */ /* 0x000e620000002100 */
[----:B------:R-:W2:Y:S01]  /*2e100*/  S2UR UR5, SR_CgaCtaId ;  /* 0x00000000000579c3 */ /* 0x000ea20000008800 */
[----:B------:R-:W-:Y:S01]  /*2e110*/  UMOV UR4, 0x400 ;  /* 0x0000040000047882 */ /* 0x000fe20000000000 */
[----:B------:R-:W-:Y:S01]  /*2e120*/  IMAD.MOV.U32 R19, RZ, RZ, RZ ;  /* 0x000000ffff137224 */ /* 0x000fe200078e00ff */
[----:B------:R-:W-:Y:S01]  /*2e130*/  STL [R1+0x468], RZ ;  /* 0x000468ff01007387 */ /* 0x000fe20000100800 */
[----:B------:R-:W-:Y:S01]  /*2e140*/  ULDC UR41, c[0x0][0xc] ;  /* 0x0000030000297ab9 */ /* 0x000fe20000000800 */
[----:B------:R-:W-:Y:S01]  /*2e150*/  ULDC.64 UR44, c[0x0][0x198] ;  /* 0x00006600002c7ab9 */ /* 0x000fe20000000a00 */
[----:B--2---:R-:W-:-:S06]  /*2e160*/  ULEA UR4, UR5, UR4, 0x18 ;  /* 0x0000000405047291 */ /* 0x004fcc000f8ec03f */
[----:B------:R-:W-:Y:S01]  /*2e170*/  IMAD.U32 R17, RZ, RZ, UR4 ;  /* 0x00000004ff117e24 */ /* 0x000fe2000f8e00ff */
[C---:B-1----:R-:W-:Y:S01]  /*2e180*/  LOP3.LUT R4, R5.reuse, 0x7f, RZ, 0xc0, !PT ;  /* 0x0000007f05047812 */ /* 0x042fe200078ec0ff */
[----:B0-----:R-:W-:-:S05]  /*2e190*/  IMAD.SHL.U32 R0, R5, 0x8, RZ ;  /* 0x0000000805007824 */ /* 0x001fca00078e00ff */
[C---:B------:R-:W-:Y:S02]  /*2e1a0*/  LOP3.LUT R2, R0.reuse, 0x1f8, RZ, 0xc0, !PT ;  /* 0x000001f800027812 */ /* 0x040fe400078ec0ff */
[----:B------:R-:W-:Y:S02]  /*2e1b0*/  LOP3.LUT R0, R0, 0x38, RZ, 0xc0, !PT ;  /* 0x0000003800007812 */ /* 0x000fe400078ec0ff */
[----:B------:R-:W-:Y:S01]  /*2e1c0*/  LOP3.LUT R3, R2, 0x38, R5, 0x78, !PT ;  /* 0x0000003802037812 */ /* 0x000fe200078e7805 */
[----:B------:R-:W-:Y:S01]  /*2e1d0*/  IMAD.SHL.U32 R2, R4, 0x8, RZ ;  /* 0x0000000804027824 */ /* 0x000fe200078e00ff */
[----:B------:R-:W-:-:S04]  /*2e1e0*/  SHF.R.U32.HI R4, RZ, 0x3, R4 ;  /* 0x00000003ff047819 */ /* 0x000fc80000011604 */
[----:B------:R-:W-:Y:S01]  /*2e1f0*/  LOP3.LUT R2, R3, 0x200, R2, 0xf8, !PT ;  /* 0x0000020003027812 */ /* 0x000fe200078ef802 */
[----:B------:R-:W-:-:S05]  /*2e200*/  IMAD.SHL.U32 R3, R5, 0x10, RZ ;  /* 0x0000001005037824 */ /* 0x000fca00078e00ff */
[----:B------:R-:W-:Y:S01]  /*2e210*/  LOP3.LUT R5, R4, 0x70, R3, 0xf8, !PT ;  /* 0x0000007004057812 */ /* 0x000fe200078ef803 */
[----:B------:R-:W-:Y:S02]  /*2e220*/  IMAD R4, R2, 0x2, R17 ;  /* 0x0000000202047824 */ /* 0x000fe400078e0211 */
[----:B------:R-:W-:Y:S02]  /*2e230*/  IMAD.U32 R3, RZ, RZ, UR6 ;  /* 0x00000006ff037e24 */ /* 0x000fe4000f8e00ff */
[----:B------:R-:W-:Y:S01]  /*2e240*/  IMAD.MOV.U32 R2, RZ, RZ, 0x1 ;  /* 0x00000001ff027424 */ /* 0x000fe200078e00ff */
[----:B------:R0:W-:Y:S04]  /*2e250*/  STL [R1+0x444], R4 ;  /* 0x0004440401007387 */ /* 0x0001e80000100800 */
[----:B------:R1:W-:Y:S04]  /*2e260*/  STL [R1+0x450], R3 ;  /* 0x0004500301007387 */ /* 0x0003e80000100800 */
[----:B------:R2:W-:Y:S01]  /*2e270*/  STL [R1+0x448], R2 ;  /* 0x0004480201007387 */ /* 0x0005e20000100800 */
[----:B0-----:R-:W-:-:S02]  /*2e280*/  LOP3.LUT R4, R0, 0x40, RZ, 0xfc, !PT ;  /* 0x0000004000047812 */ /* 0x001fc400078efcff */
[C---:B------:R-:W-:Y:S02]  /*2e290*/  LOP3.LUT R4, R0.reuse, 0x100, RZ, 0xfc, !PT ;  /* 0x0000010000047812 */ /* 0x040fe400078efcff */
[C---:B-1----:R-:W-:Y:S02]  /*2e2a0*/  LOP3.LUT R3, R0.reuse, 0x80, RZ, 0xfc, !PT ;  /* 0x0000008000037812 */ /* 0x042fe400078efcff */
[C---:B------:R-:W-:Y:S02]  /*2e2b0*/  LOP3.LUT R3, R0.reuse, 0x140, RZ, 0xfc, !PT ;  /* 0x0000014000037812 */ /* 0x040fe400078efcff */
[C---:B--2---:R-:W-:Y:S02]  /*2e2c0*/  LOP3.LUT R2, R0.reuse, 0xc0, RZ, 0xfc, !PT ;  /* 0x000000c000027812 */ /* 0x044fe400078efcff */
[C---:B------:R-:W-:Y:S02]  /*2e2d0*/  LOP3.LUT R2, R0.reuse, 0x180, RZ, 0xfc, !PT ;  /* 0x0000018000027812 */ /* 0x040fe400078efcff */
[----:B------:R-:W-:-:S07]  /*2e2e0*/  LOP3.LUT R0, R0, 0x1c0, RZ, 0xfc, !PT ;  /* 0x000001c000007812 */ /* 0x000fce00078efcff */
.L_x_2246:
[----:B------:R-:W2:Y:S01]  /*2e2f0*/  LDL R0, [R1+0x450] ;  /* 0x0004500001007983 */ /* 0x000ea20000100800 */
        /* <DEDUP_REMOVED lines=13> */
[----:B01--4-:R-:W-:Y:S05]  /*2e3d0*/  @!P0 BRA `(.L_x_2129) ;  /* 0x0000000000208947 */ /* 0x013fea0003800000 */
        /* <DEDUP_REMOVED lines=8> */
.L_x_2129:
[----:B------:R-:W-:Y:S01]  /*2e460*/  ULDC UR9, c[0x0][0xd54] ;  /* 0x0003550000097ab9 */ /* 0x000fe20000000800 */
[----:B------:R-:W-:Y:S01]  /*2e470*/  UMOV UR6, UR8 ;  /* 0x0000000800067c82 */ /* 0x000fe20008000000 */
[----:B------:R-:W-:-:S11]  /*2e480*/  UISETP.NE.AND UP0, UPT, UR9, 0x1, UPT ;  /* 0x000000010900788c */ /* 0x000fd6000bf05270 */
[----:B------:R-:W-:Y:S02]  /*2e490*/  @UP0 ULDC.64 UR10, c[0x0][0xd58] ;  /* 0x00035600000a0ab9 */ /* 0x000fe40000000a00 */
[----:B------:R-:W-:-:S04]  /*2e4a0*/  UIMAD.WIDE.U32 UR4, UR8, UR10, URZ ;  /* 0x0000000a080472a5 */ /* 0x000fc8000f8e003f */
[----:B------:R-:W-:-:S04]  /*2e4b0*/  @UP0 USHF.R.U32.HI UR6, URZ, UR11, UR5 ;  /* 0x0000000b3f060299 */ /* 0x000fc80008011605 */
[----:B------:R-:W-:-:S12]  /*2e4c0*/  UIMAD UR4, UR6, UR9, URZ ;  /* 0x00000009060472a4 */ /* 0x000fd8000f8e023f */
.L_x_2130:
        /* <DEDUP_REMOVED lines=48> */
.L_x_2132:
[----:B------:R-:W-:-:S11]  /*2e7d0*/  UISETP.NE.AND UP0, UPT, UR5, 0x1, UPT ;  /* 0x000000010500788c */ /* 0x000fd6000bf05270 */
[----:B------:R-:W-:Y:S02]  /*2e7e0*/  @UP0 ULDC.64 UR12, c[0x0][0xae0] ;  /* 0x0002b800000c0ab9 */ /* 0x000fe40000000a00 */
[----:B------:R-:W-:-:S04]  /*2e7f0*/  UIMAD.WIDE.U32 UR8, UR10, UR12, URZ ;  /* 0x0000000c0a0872a5 */ /* 0x000fc8000f8e003f */
[----:B------:R-:W-:-:S12]  /*2e800*/  @UP0 USHF.R.U32.HI UR10, URZ, UR13, UR9 ;  /* 0x0000000d3f0a0299 */ /* 0x000fd80008011609 */
.L_x_2133:
[----:B------:R-:W-:-:S04]  /*2e810*/  UIMAD UR10, UR10, UR5, UR5 ;  /* 0x000000050a0a72a4 */ /* 0x000fc8000f8e0205 */
[----:B------:R-:W-:-:S04]  /*2e820*/  UISETP.LT.AND UP0, UPT, UR4, UR10, UPT ;  /* 0x0000000a0400728c */ /* 0x000fc8000bf01270 */
[----:B------:R-:W-:-:S12]  /*2e830*/  USEL UR4, UR4, UR10, UP0 ;  /* 0x0000000a04047287 */ /* 0x000fd80008000000 */
.L_x_2131:
        /* <DEDUP_REMOVED lines=20> */
[----:B------:R-:W-:Y:S02]  /*2e980*/  UMOV UR4, UR6 ;  /* 0x0000000600047c82 */ /* 0x000fe40008000000 */
        /* <DEDUP_REMOVED lines=10> */
.L_x_2135:
[----:B------:R-:W-:-:S11]  /*2ea30*/  UISETP.NE.AND UP0, UPT, UR5, 0x1, UPT ;  /* 0x000000010500788c */ /* 0x000fd6000bf05270 */
[----:B------:R-:W-:Y:S02]  /*2ea40*/  @UP0 ULDC.64 UR10, c[0x0][0xae0] ;  /* 0x0002b800000a0ab9 */ /* 0x000fe40000000a00 */
[----:B------:R-:W-:-:S04]  /*2ea50*/  UIMAD.WIDE.U32 UR6, UR4, UR10, URZ ;  /* 0x0000000a040672a5 */ /* 0x000fc8000f8e003f */
[----:B------:R-:W-:-:S12]  /*2ea60*/  @UP0 USHF.R.U32.HI UR4, URZ, UR11, UR7 ;  /* 0x0000000b3f040299 */ /* 0x000fd80008011607 */
.L_x_2136:
[----:B------:R-:W-:-:S04]  /*2ea70*/  UIMAD UR4, UR4, UR5, URZ ;  /* 0x00000005040472a4 */ /* 0x000fc8000f8e023f */
[----:B------:R-:W-:-:S04]  /*2ea80*/  UISETP.LT.AND UP0, UPT, UR8, UR4, UPT ;  /* 0x000000040800728c */ /* 0x000fc8000bf01270 */
[----:B------:R-:W-:-:S12]  /*2ea90*/  USEL UR8, UR8, UR4, !UP0 ;  /* 0x0000000408087287 */ /* 0x000fd8000c000000 */
.L_x_2134:
        /* <DEDUP_REMOVED lines=16> */
[----:B------:R-:W0:Y:S08]  /*2eba0*/  FLO.U32 R0, UR4 ;  /* 0x0000000400007d00 */ /* 0x000e3000080e0000 */
[----:B------:R-:W1:Y:S01]  /*2ebb0*/  POPC R2, UR4 ;  /* 0x0000000400027d09 */ /* 0x000e620008000000 */
[----:B0-----:R-:W-:-:S13]  /*2ebc0*/  ISETP.EQ.U32.AND P0, PT, R0, R3, PT ;  /* 0x000000030000720c */ /* 0x001fda0003f02070 */
[----:B-1----:R-:W2:Y:S01]  /*2ebd0*/  @P0 ATOMG.E.ADD.STRONG.GPU PT, R5, desc[UR46][R4.64], R2 ;  /* 0x00000002040509a8 */ /* 0x002ea200081ee1ee */
[----:B------:R-:W0:Y:S02]  /*2ebe0*/  S2R R3, SR_LTMASK ;  /* 0x0000000000037919 */ /* 0x000e240000003900 */
[----:B0-----:R-:W-:-:S06]  /*2ebf0*/  LOP3.LUT R3, R3, UR4, RZ, 0xc0, !PT ;  /* 0x0000000403037c12 */ /* 0x001fcc000f8ec0ff */
[----:B------:R-:W0:Y:S01]  /*2ec00*/  POPC R3, R3 ;  /* 0x0000000300037309 */ /* 0x000e220000000000 */
[----:B--2---:R-:W0:Y:S02]  /*2ec10*/  SHFL.IDX PT, R0, R5, R0, 0x1f ;  /* 0x00001f0005007589 */ /* 0x004e2400000e0000 */
[----:B0-----:R-:W-:-:S05]  /*2ec20*/  IADD3 R0, R0, UR41, R3 ;  /* 0x0000002900007c10 */ /* 0x001fca000fffe003 */
[----:B------:R3:W-:Y:S01]  /*2ec30*/  STL [R1+0x450], R0 ;  /* 0x0004500001007387 */ /* 0x0007e20000100800 */
[----:B------:R-:W-:Y:S05]  /*2ec40*/  BRA `(.L_x_2139) ;  /* 0x0000005400c47947 */ /* 0x000fea0003800000 */
.L_x_2138:
        /* <DEDUP_REMOVED lines=20> */
.L_x_2141:
[----:B------:R-:W-:Y:S05]  /*2ed90*/  BSYNC B6 ;  /* 0x0000000000067941 */ /* 0x000fea0003800000 */
.L_x_2140:
        /* <DEDUP_REMOVED lines=20> */
.L_x_2144:
        /* <DEDUP_REMOVED lines=15> */
.L_x_2143:
[----:B------:R-:W-:Y:S05]  /*2efd0*/  BSYNC B6 ;  /* 0x0000000000067941 */ /* 0x000fea0003800000 */
.L_x_2142:
        /* <DEDUP_REMOVED lines=12> */
[----:B------:R-:W-:Y:S01]  /*2f0a0*/  LOP3.LUT R18, R18, 0xfffffffe, RZ, 0xc0, !PT ;  /* 0xfffffffe12127812 */ /* 0x000fe200078ec0ff */
[----:B------:R-:W1:Y:S02]  /*2f0b0*/  S2R R4, SR_TID.X ;  /* 0x0000000000047919 */ /* 0x000e640000002100 */
[----:B------:R-:W-:Y:S01]  /*2f0c0*/  VIADD R0, R0, 0xffffffff ;  /* 0xffffffff00007836 */ /* 0x000fe20000000000 */
[----:B0-----:R-:W0:Y:S02]  /*2f0d0*/  LDC.64 R2, c[0x0][0x418] ;  /* 0x00010600ff027b82 */ /* 0x001e240000000a00 */
[----:B0-----:R-:W-:Y:S02]  /*2f0e0*/  ISETP.NE.U32.AND P0, PT, R2, RZ, PT ;  /* 0x000000ff0200720c */ /* 0x001fe40003f05070 */
[----:B-1----:R-:W-:-:S02]  /*2f0f0*/  SHF.R.U32.HI R4, RZ, 0x5, R4 ;  /* 0x00000005ff047819 */ /* 0x002fc40000011604 */
[----:B------:R-:W-:Y:S02]  /*2f100*/  ISETP.NE.AND.EX P1, PT, R3, RZ, PT, P0 ;  /* 0x000000ff0300720c */ /* 0x000fe40003f25300 */
[----:B------:R-:W-:-:S11]  /*2f110*/  LOP3.LUT R4, R4, 0x3, RZ, 0xc0, !PT ;  /* 0x0000000304047812 */ /* 0x000fd600078ec0ff */
[----:B------:R-:W-:Y:S02]  /*2f120*/  @P1 LOP3.LUT R18, R18, 0x1, RZ, 0xfc, !PT ;  /* 0x0000000112121812 */ /* 0x000fe400078efcff */
[----:B--2---:R-:W-:Y:S01]  /*2f130*/  SHF.R.S32.HI R8, RZ, 0x1f, R7 ;  /* 0x0000001fff087819 */ /* 0x004fe20000011407 */
[----:B------:R0:W-:Y:S01]  /*2f140*/  STL [R1+0x440], R7 ;  /* 0x0004400701007387 */ /* 0x0001e20000100800 */
[----:B------:R-:W-:-:S03]  /*2f150*/  SEL R16, R7, RZ, !P1 ;  /* 0x000000ff07107207 */ /* 0x000fc60004800000 */
[----:B------:R0:W-:Y:S01]  /*2f160*/  STL [R1+0x44c], R8 ;  /* 0x00044c0801007387 */ /* 0x0001e20000100800 */
[----:B------:R-:W-:Y:S05]  /*2f170*/  BRA.DIV UR4, `(.L_x_2145) ;  /* 0x0000005a044c7947 */ /* 0x000fea000b800000 */
[----:B------:R1:W2:Y:S02]  /*2f180*/  SHFL.IDX PT, R14, R4, RZ, 0x1f ;  /* 0x00001fff040e7589 */ /* 0x0002a400000e0000 */
.L_x_2259:
[----:B------:R3:W-:Y:S01]  /*2f190*/  STL [R1+0x45c], R0 ;  /* 0x00045c0001007387 */ /* 0x0007e20000100800 */
[----:B--2---:R-:W-:Y:S02]  /*2f1a0*/  ISETP.NE.AND P0, PT, R14, RZ, PT ;  /* 0x000000ff0e00720c */ /* 0x004fe40003f05270 */
[----:B------:R-:W-:Y:S02]  /*2f1b0*/  PLOP3.LUT P2, PT, PT, PT, PT, 0x8, 0x0 ;  /* 0x000000000000781c */ /* 0x000fe40003f4e170 */
[----:B------:R-:W-:-:S11]  /*2f1c0*/  LOP3.LUT R18, R18, 0xfffffffd, RZ, 0xc0, !PT ;  /* 0xfffffffd12127812 */ /* 0x000fd600078ec0ff */
[----:B------:R-:W-:Y:S01]  /*2f1d0*/  @P2 LOP3.LUT R18, R18, 0x2, RZ, 0xfc, !PT ;  /* 0x0000000212122812 */ /* 0x000fe200078efcff */
[----:B---3--:R-:W-:Y:S06]  /*2f1e0*/  @P0 BRA `(.L_x_2146) ;  /* 0x0000000000f00947 */ /* 0x008fec0003800000 */
[----:B------:R-:W-:-:S03]  /*2f1f0*/  UMOV UR4, 0xffffffff ;  /* 0xffffffff00047882 */ /* 0x000fc60000000000 */
[----:B------:R-:W-:Y:S05]  /*2f200*/  BRA.DIV UR4, `(.L_x_2147) ;  /* 0x0000005a04487947 */ /* 0x000fea000b800000 */
[----:B------:R-:W-:-:S13]  /*2f210*/  ELECT P6, URZ, PT ;  /* 0x00000000003f782f */ /* 0x000fda00038c0000 */
.L_x_2262:
[----:B------:R-:W-:Y:S05]  /*2f220*/  @!P6 BRA `(.L_x_2146) ;  /* 0x0000000000e0e947 */ /* 0x000fea0003800000 */
[----:B------:R-:W-:Y:S01]  /*2f230*/  IMAD.MOV.U32 R16, RZ, RZ, R7 ;  /* 0x000000ffff107224 */ /* 0x000fe200078e0007 */
[----:B------:R-:W-:Y:S06]  /*2f240*/  @!P1 BRA `(.L_x_2148) ;  /* 0x00000000004c9947 */ /* 0x000fec0003800000 */
[----:B------:R-:W2:Y:S01]  /*2f250*/  LDC R6, c[0x0][0x43c] ;  /* 0x00010f00ff067b82 */ /* 0x000ea20000000800 */
[----:B------:R-:W-:Y:S01]  /*2f260*/  IMAD.MOV.U32 R9, RZ, RZ, R0 ;  /* 0x000000ffff097224 */ /* 0x000fe200078e0000 */
[----:B------:R-:W-:Y:S01]  /*2f270*/  ULDC.64 UR4, c[0x0][0x428] ;  /* 0x00010a0000047ab9 */ /* 0x000fe20000000a00 */
[----:B--2---:R-:W-:-:S13]  /*2f280*/  ISETP.NE.AND P0, PT, R6, 0x1, PT ;  /* 0x000000010600780c */ /* 0x004fda0003f05270 */
[----:B-1----:R-:W1:Y:S02]  /*2f290*/  @P0 LDC.64 R4, c[0x0][0x440] ;  /* 0x00011000ff040b82 */ /* 0x002e640000000a00 */
[----:B-1----:R-:W-:-:S04]  /*2f2a0*/  @P0 IMAD.HI.U32 R0, R9, R4, RZ ;  /* 0x0000000409000227 */ /* 0x002fc800078e00ff */
        /* <DEDUP_REMOVED lines=13> */
.L_x_2148:
[----:B--2---:R-:W2:Y:S01]  /*2f380*/  LDL R2, [R1+0x448] ;  /* 0x0004480001027983 */ /* 0x004ea20000100800 */
[----:B------:R-:W-:Y:S01]  /*2f390*/  IMAD R0, R19, 0x8, R17 ;  /* 0x0000000813007824 */ /* 0x000fe200078e0211 */
[----:B--2---:R-:W-:-:S04]  /*2f3a0*/  SHF.L.U32 R2, R2, 0x1f, RZ ;  /* 0x0000001f02027819 */ /* 0x004fc800000006ff */
[----:B------:R-:W2:Y:S02]  /*2f3b0*/  SYNCS.PHASECHK.TRANS64.TRYWAIT P0, [R0+URZ+0x38840], R2 ;  /* 0x03884002000075a7 */ /* 0x000ea4000800017f */
[----:B--2---:R-:W-:Y:S05]  /*2f3c0*/  @!P0 BRA `(.L_x_2149) ;  /* 0x0000005400f88947 */ /* 0x004fea0003800000 */
.L_x_2263:
        /* <DEDUP_REMOVED lines=11> */
.L_x_2150:
[----:B--2---:R-:W2:Y:S01]  /*2f480*/  LDL R2, [R1+0x45c] ;  /* 0x00045c0001027983 */ /* 0x004ea20000100800 */
[----:B------:R-:W-:Y:S01]  /*2f490*/  R2UR UR33, R0 ;  /* 0x00000000002172ca */ /* 0x000fe200000e0000 */
[----:B------:R-:W-:Y:S01]  /*2f4a0*/  IMAD R0, R19, 0x2000, R17 ;  /* 0x0000200013007824 */ /* 0x000fe200078e0211 */
[----:B------:R-:W-:Y:S01]  /*2f4b0*/  UIADD3 UR4, UP0, UR44, 0x370, URZ ;  /* 0x000003702c047890 */ /* 0x000fe2000ff1e03f */
[----:B-----5:R-:W-:Y:S01]  /*2f4c0*/  R2UR UR37, R16 ;  /* 0x00000000102572ca */ /* 0x020fe200000e0000 */
[----:B------:R-:W-:Y:S01]  /*2f4d0*/  UMOV UR6, 0x0 ;  /* 0x0000000000067882 */ /* 0x000fe20000000000 */
[----:B------:R-:W-:Y:S01]  /*2f4e0*/  UMOV UR7, 0x14f00000 ;  /* 0x14f0000000077882 */ /* 0x000fe20000000000 */
[----:B------:R-:W-:Y:S01]  /*2f4f0*/  R2UR UR32, R0 ;  /* 0x00000000002072ca */ /* 0x000fe200000e0000 */
[----:B------:R-:W-:Y:S01]  /*2f500*/  UIADD3.X UR5, URZ, UR45, URZ, UP0, !UPT ;  /* 0x0000002d3f057290 */ /* 0x000fe200087fe43f */
[----:B------:R-:W-:Y:S01]  /*2f510*/  PLOP3.LUT P0, PT, PT, PT, PT, 0x80, 0x0 ;  /* 0x000000000000781c */ /* 0x000fe20003f0f070 */
[----:B------:R-:W-:Y:S01]  /*2f520*/  UMOV UR34, URZ ;  /* 0x0000003f00227c82 */ /* 0x000fe20008000000 */
[----:B------:R-:W-:-:S03]  /*2f530*/  LOP3.LUT R18, R18, 0xfffffffd, RZ, 0xc0, !PT ;  /* 0xfffffffd12127812 */ /* 0x000fc600078ec0ff */
[----:B------:R-:W-:-:S06]  /*2f540*/  UIADD3 UR33, UR33, 0x38830, URZ ;  /* 0x0003883021217890 */ /* 0x000fcc000fffe03f */
[----:B------:R-:W-:Y:S02]  /*2f550*/  UIADD3 UR32, UR32, 0x22400, URZ ;  /* 0x0002240020207890 */ /* 0x000fe4000fffe03f */
[----:B------:R-:W-:Y:S02]  /*2f560*/  @P0 LOP3.LUT R18, R18, 0x2, RZ, 0xfc, !PT ;  /* 0x0000000212120812 */ /* 0x000fe400078efcff */
[----:B--2---:R-:W-:-:S13]  /*2f570*/  R2UR UR35, R2 ;  /* 0x00000000022372ca */ /* 0x004fda00000e0000 */
[----:B------:R-:W-:-:S09]  /*2f580*/  USHF.L.U32 UR35, UR35, 0x6, URZ ;  /* 0x0000000623237899 */ /* 0x000fd2000800063f */
[----:B------:R2:W-:Y:S02]  /*2f590*/  UTMALDG.4D [UR32], [UR4], desc[UR6] ;  /* 0x00000620040075b4 */ /* 0x0005e40008019000 */
[----:B--2---:R-:W-:Y:S01]  /*2f5a0*/  NOP ;  /* 0x0000000000007918 */ /* 0x004fe20000000000 */
.L_x_2146:
[----:B------:R-:W-:Y:S05]  /*2f5b0*/  WARPSYNC.ALL ;  /* 0x0000000000007948 */ /* 0x000fea0003800000 */
[----:B------:R-:W-:Y:S01]  /*2f5c0*/  VIADD R0, R17, 0x20400 ;  /* 0x0002040011007836 */ /* 0x000fe20000000000 */
[----:B------:R-:W-:Y:S01]  /*2f5d0*/  BAR.SYNC.DEFER_BLOCKING 0x8, 0x100 ;  /* 0x0204000000007b1d */ /* 0x000fe20000010000 */
[----:B------:R-:W-:Y:S02]  /*2f5e0*/  USHF.R.S32.HI UR43, URZ, 0x1f, UR36 ;  /* 0x0000001f3f2b7899 */ /* 0x000fe40008011424 */
[----:B------:R-:W-:Y:S01]  /*2f5f0*/  USHF.R.S32.HI UR37, URZ, 0x1f, UR42 ;  /* 0x0000001f3f257899 */ /* 0x000fe2000801142a */
[----:B------:R-:W-:-:S02]  /*2f600*/  LOP3.LUT P0, RZ, R0, 0x3ff, RZ, 0xc0, !PT ;  /* 0x000003ff00ff7812 */ /* 0x000fc4000780c0ff */
[----:B------:R-:W-:Y:S11]  /*2f610*/  BSSY B6, `(.L_x_2151) ;  /* 0x0000012000067945 */ /* 0x000ff60003800000 */
[----:B------:R-:W-:Y:S05]  /*2f620*/  @!P0 BRA `(.L_x_2152) ;  /* 0x0000000000408947 */ /* 0x000fea0003800000 */
[----:B------:R-:W-:Y:S01]  /*2f630*/  MOV R2, 0x0 ;  /* 0x0000000000027802 */ /* 0x000fe20000000f00 */
[----:B------:R-:W-:Y:S01]  /*2f640*/  ULDC.64 UR4, c[0x4][0x90] ;  /* 0x0100240000047ab9 */ /* 0x000fe20000000a00 */
[----:B------:R-:W-:Y:S01]  /*2f650*/  ULDC.64 UR6, c[0x4][0x98] ;  /* 0x0100260000067ab9 */ /* 0x000fe20000000a00 */
[----:B------:R-:W-:Y:S01]  /*2f660*/  ULDC.64 UR8, c[0x4][0x20] ;  /* 0x0100080000087ab9 */ /* 0x000fe20000000a00 */
[----:B-1----:R-:W-:Y:S02]  /*2f670*/  IMAD.U32 R4, RZ, RZ, UR4 ;  /* 0x00000004ff047e24 */ /* 0x002fe4000f8e00ff */
        /* <DEDUP_REMOVED lines=10> */
[----:B-1----:R-:W-:Y:S05]  /*2f720*/  CALL.ABS.NOINC R2 ;  /* 0x0000000002007343 */ /* 0x002fea0003c00000 */
.L_x_2152:
[----:B------:R-:W-:Y:S05]  /*2f730*/  BSYNC B6 ;  /* 0x0000000000067941 */ /* 0x000fea0003800000 */
.L_x_2151:
[----:B------:R-:W2:Y:S01]  /*2f740*/  LDC R6, c[0x0][0x448] ;  /* 0x00011200ff067b82 */ /* 0x000ea20000000800 */
[----:B------:R-:W1:Y:S01]  /*2f750*/  S2R R2, SR_TID.X ;  /* 0x0000000000027919 */ /* 0x000e620000002100 */
[----:B------:R-:W-:Y:S02]  /*2f760*/  ULDC.64 UR8, c[0x0][0x2d8] ;  /* 0x0000b60000087ab9 */ /* 0x000fe40000000a00 */
[----:B------:R-:W-:Y:S01]  /*2f770*/  UIMAD UR6, UR43, UR8, URZ ;  /* 0x000000082b0672a4 */ /* 0x000fe2000f8e023f */
[----:B------:R-:W3:Y:S01]  /*2f780*/  S2R R0, SR_TID.X ;  /* 0x0000000000007919 */ /* 0x000ee20000002100 */
[----:B------:R-:W-:Y:S02]  /*2f790*/  UIMAD.WIDE.U32 UR4, UR36, UR8, URZ ;  /* 0x00000008240472a5 */ /* 0x000fe4000f8e003f */
[----:B------:R-:W-:-:S03]  /*2f7a0*/  UIMAD UR6, UR36, UR9, UR6 ;  /* 0x00000009240672a4 */ /* 0x000fc6000f8e0206 */
[----:B------:R-:W-:Y:S01]  /*2f7b0*/  ULDC.64 UR8, c[0x0][0x2e0] ;  /* 0x0000b80000087ab9 */ /* 0x000fe20000000a00 */
[----:B------:R-:W-:Y:S02]  /*2f7c0*/  UIADD3 UR5, UR5, UR6, URZ ;  /* 0x0000000605057290 */ /* 0x000fe4000fffe03f */
[----:B------:R-:W-:Y:S02]  /*2f7d0*/  UIMAD UR6, UR37, UR8, URZ ;  /* 0x00000008250672a4 */ /* 0x000fe4000f8e023f */
[----:B------:R-:W-:Y:S02]  /*2f7e0*/  UIMAD.WIDE.U32 UR4, UR42, UR8, UR4 ;  /* 0x000000082a0472a5 */ /* 0x000fe4000f8e0004 */
[----:B------:R-:W-:-:S04]  /*2f7f0*/  UIMAD UR6, UR42, UR9, UR6 ;  /* 0x000000092a0672a4 */ /* 0x000fc8000f8e0206 */
[----:B------:R-:W-:Y:S02]  /*2f800*/  UIADD3 UR6, UR5, UR6, URZ ;  /* 0x0000000605067290 */ /* 0x000fe4000fffe03f */
[----:B------:R-:W-:Y:S01]  /*2f810*/  IMAD.U32 R5, RZ, RZ, UR5 ;  /* 0x00000005ff057e24 */ /* 0x000fe2000f8e00ff */
[----:B--2---:R-:W-:Y:S02]  /*2f820*/  ISETP.NE.AND P0, PT, R6, 0x1, PT ;  /* 0x000000010600780c */ /* 0x004fe40003f05270 */
[----:B-1----:R-:W-:-:S11]  /*2f830*/  LOP3.LUT R4, R2, 0x7f, RZ, 0xc0, !PT ;  /* 0x0000007f02047812 */ /* 0x002fd600078ec0ff */
[----:B------:R-:W1:Y:S01]  /*2f840*/  @P0 LDC R3, c[0x0][0x44c] ;  /* 0x00011300ff030b82 */ /* 0x000e620000000800 */
[----:B---3--:R-:W-:Y:S01]  /*2f850*/  IMAD.SHL.U32 R0, R0, 0x10, RZ ;  /* 0x0000001000007824 */ /* 0x008fe200078e00ff */
[----:B------:R-:W-:-:S04]  /*2f860*/  SHF.R.U32.HI R4, RZ, 0x3, R4 ;  /* 0x00000003ff047819 */ /* 0x000fc80000011604 */
[----:B------:R-:W-:Y:S01]  /*2f870*/  LOP3.LUT R0, R4, 0x70, R0, 0xf8, !PT ;  /* 0x0000007004007812 */ /* 0x000fe200078ef800 */
[----:B------:R-:W-:Y:S01]  /*2f880*/  IMAD.U32 R4, RZ, RZ, UR4 ;  /* 0x00000004ff047e24 */ /* 0x000fe2000f8e00ff */
[----:B------:R-:W2:Y:S01]  /*2f890*/  @P0 LDC R2, c[0x0][0x450] ;  /* 0x00011400ff020b82 */ /* 0x000ea20000000800 */
[----:B------:R-:W-:Y:S02]  /*2f8a0*/  ULDC.64 UR4, c[0x0][0x2d0] ;  /* 0x0000b40000047ab9 */ /* 0x000fe40000000a00 */
[----:B0-----:R-:W-:-:S04]  /*2f8b0*/  VIADD R7, R0, UR40 ;  /* 0x0000002800077c36 */ /* 0x001fc80008000000 */
[----:B------:R-:W-:Y:S01]  /*2f8c0*/  IMAD.MOV.U32 R0, RZ, RZ, R7 ;  /* 0x000000ffff007224 */ /* 0x000fe200078e0007 */
[----:B------:R0:W-:Y:S01]  /*2f8d0*/  STL [R1+0x458], R7 ;  /* 0x0004580701007387 */ /* 0x0001e20000100800 */
[----:B-1----:R-:W-:-:S05]  /*2f8e0*/  @P0 IMAD.HI.U32 R3, R7, R3, RZ ;  /* 0x0000000307030227 */ /* 0x002fca00078e00ff */
[----:B--2---:R-:W-:Y:S01]  /*2f8f0*/  @P0 SHF.R.U32.HI R0, RZ, R2, R3 ;  /* 0x00000002ff000219 */ /* 0x004fe20000011603 */
[----:B------:R-:W-:Y:S02]  /*2f900*/  IMAD.MOV.U32 R2, RZ, RZ, R4 ;  /* 0x000000ffff027224 */ /* 0x000fe400078e0004 */
[----:B------:R-:W-:Y:S01]  /*2f910*/  IMAD.U32 R3, RZ, RZ, UR6 ;  /* 0x00000006ff037e24 */ /* 0x000fe2000f8e00ff */
[----:B------:R-:W-:Y:S01]  /*2f920*/  SHF.R.S32.HI R4, RZ, 0x1f, R0 ;  /* 0x0000001fff047819 */ /* 0x000fe20000011400 */
[----:B------:R-:W1:Y:S01]  /*2f930*/  S2R R9, SR_TID.X ;  /* 0x0000000000097919 */ /* 0x000e620000002100 */
[----:B------:R-:W-:Y:S01]  /*2f940*/  ULDC.64 UR6, c[0x0][0x280] ;  /* 0x0000a00000067ab9 */ /* 0x000fe20000000a00 */
[----:B------:R-:W-:-:S04]  /*2f950*/  IMAD.WIDE.U32 R2, R0, UR4, R2 ;  /* 0x0000000400027c25 */ /* 0x000fc8000f8e0002 */
[----:B------:R-:W-:-:S04]  /*2f960*/  IMAD R4, R4, UR4, RZ ;  /* 0x0000000404047c24 */ /* 0x000fc8000f8e02ff */
[----:B------:R-:W-:Y:S01]  /*2f970*/  IMAD R4, R0, UR5, R4 ;  /* 0x0000000500047c24 */ /* 0x000fe2000f8e0204 */
[----:B------:R-:W-:Y:S01]  /*2f980*/  ULDC.64 UR4, c[0x0][0x2c8] ;  /* 0x0000b20000047ab9 */ /* 0x000fe20000000a00 */
[----:B------:R-:W-:Y:S02]  /*2f990*/  IMAD.MOV R0, RZ, RZ, -R0 ;  /* 0x000000ffff007224 */ /* 0x000fe400078e0a00 */
[----:B------:R-:W-:Y:S02]  /*2f9a0*/  IMAD.IADD R3, R3, 0x1, R4 ;  /* 0x0000000103037824 */ /* 0x000fe400078e0204 */
[----:B------:R-:W-:Y:S02]  /*2f9b0*/  IMAD R0, R6, R0, R7 ;  /* 0x0000000006007224 */ /* 0x000fe400078e0207 */
[----:B0-----:R0:W5:Y:S02]  /*2f9c0*/  LDL R7, [R1+0x444] ;  /* 0x0004440001077983 */ /* 0x0011640000100800 */
[----:B------:R-:W-:Y:S01]  /*2f9d0*/  IMAD.WIDE.U32 R2, R0, UR4, R2 ;  /* 0x0000000400027c25 */ /* 0x000fe2000f8e0002 */
[----:B------:R-:W-:-:S05]  /*2f9e0*/  SHF.R.S32.HI R4, RZ, 0x1f, R0 ;  /* 0x0000001fff047819 */ /* 0x000fca0000011400 */
[----:B------:R-:W-:Y:S01]  /*2f9f0*/  IMAD R4, R4, UR4, RZ ;  /* 0x0000000404047c24 */ /* 0x000fe2000f8e02ff */
[----:B------:R-:W-:-:S03]  /*2fa00*/  ULDC UR4, c[0x0][0x2b8] ;  /* 0x0000ae0000047ab9 */ /* 0x000fc60000000800 */
[----:B------:R-:W-:Y:S01]  /*2fa10*/  IMAD R4, R0, UR5, R4 ;  /* 0x0000000500047c24 */ /* 0x000fe2000f8e0204 */
[----:B------:R-:W-:Y:S01]  /*2fa20*/  LEA R0, P1, R2, UR6, 0x1 ;  /* 0x0000000602007c11 */ /* 0x000fe2000f8208ff */
[C---:B-1----:R-:W-:Y:S01]  /*2fa30*/  IMAD.SHL.U32 R8, R9.reuse, 0x8, RZ ;  /* 0x0000000809087824 */ /* 0x042fe200078e00ff */
[----:B------:R-:W-:Y:S01]  /*2fa40*/  LOP3.LUT R9, R9, 0x7f, RZ, 0xc0, !PT ;  /* 0x0000007f09097812 */ /* 0x000fe200078ec0ff */
[----:B------:R-:W-:-:S03]  /*2fa50*/  IMAD.IADD R3, R3, 0x1, R4 ;  /* 0x0000000103037824 */ /* 0x000fc600078e0204 */
[----:B------:R-:W-:Y:S02]  /*2fa60*/  LOP3.LUT R8, R8, 0x38, RZ, 0xc0, !PT ;  /* 0x0000003808087812 */ /* 0x000fe400078ec0ff */
[----:B------:R-:W-:Y:S02]  /*2fa70*/  LEA.HI.X R3, R2, UR7, R3, 0x1, P1 ;  /* 0x0000000702037c11 */ /* 0x000fe400088f0c03 */
[----:B------:R-:W-:Y:S01]  /*2fa80*/  ISETP.GE.AND P0, PT, R8, UR4, PT ;  /* 0x0000000408007c0c */ /* 0x000fe2000bf06270 */
[----:B------:R-:W-:Y:S01]  /*2fa90*/  UMOV UR4, 0xffffffff ;  /* 0xffffffff00047882 */ /* 0x000fe20000000000 */
[----:B------:R-:W-:Y:S02]  /*2faa0*/  SHF.R.U32.HI R9, RZ, 0x3, R9 ;  /* 0x00000003ff097819 */ /* 0x000fe40000011609 */
[----:B0-----:R-:W-:Y:S09]  /*2fab0*/  BRA.DIV UR4, `(.L_x_2153) ;  /* 0x0000005204507947 */ /* 0x001ff2000b800000 */
[----:B------:R-:W0:Y:S01]  /*2fac0*/  SHFL.IDX PT, R5, R0, RZ, 0x181f ;  /* 0x00181fff00057589 */ /* 0x000e2200000e0000 */
[----:B------:R-:W-:Y:S01]  /*2fad0*/  ULDC UR4, c[0x0][0x288] ;  /* 0x0000a20000047ab9 */ /* 0x000fe20000000800 */
[----:B------:R-:W-:Y:S02]  /*2fae0*/  VIADD R9, R9, UR40 ;  /* 0x0000002809097c36 */ /* 0x000fe40008000000 */
[----:B------:R-:W1:Y:S01]  /*2faf0*/  SHFL.IDX PT, R4, R3, RZ, 0x181f ;  /* 0x00181fff03047589 */ /* 0x000e6200000e0000 */
[----:B------:R-:W-:Y:S02]  /*2fb00*/  IMAD R2, R6, UR4, RZ ;  /* 0x0000000406027c24 */ /* 0x000fe4000f8e02ff */
[C---:B------:R-:W-:Y:S01]  /*2fb10*/  VIADD R6, R9.reuse, 0x10 ;  /* 0x0000001009067836 */ /* 0x040fe20000000000 */
[----:B------:R-:W-:Y:S02]  /*2fb20*/  STL [R1+0x454], R9 ;  /* 0x0004540901007387 */ /* 0x000fe40000100800 */
[----:B------:R-:W-:-:S02]  /*2fb30*/  ISETP.GE.AND P1, PT, R9, R2, PT ;  /* 0x000000020900720c */ /* 0x000fc40003f26270 */
[----:B------:R2:W-:Y:S11]  /*2fb40*/  STL [R1+0x460], R6 ;  /* 0x0004600601007387 */ /* 0x0005f60000100800 */
[----:B0-----:R-:W-:-:S05]  /*2fb50*/  @!P1 LEA R5, P2, R8, R5, 0x1 ;  /* 0x0000000508059211 */ /* 0x001fca00078408ff */
[----:B-1----:R-:W-:-:S05]  /*2fb60*/  @!P1 IMAD.X R4, RZ, RZ, R4, P2 ;  /* 0x000000ffff049224 */ /* 0x002fca00010e0604 */
[----:B------:R-:W-:-:S04]  /*2fb70*/  @!P1 LOP3.LUT R5, R5, R4, RZ, 0x3c, !PT ;  /* 0x0000000405059212 */ /* 0x000fc800078e3cff */
[----:B------:R-:W-:-:S04]  /*2fb80*/  @!P1 LOP3.LUT R4, R5, R4, RZ, 0x3c, !PT ;  /* 0x0000000405049212 */ /* 0x000fc800078e3cff */
[----:B------:R-:W-:-:S05]  /*2fb90*/  @!P1 LOP3.LUT R5, R5, R4, RZ, 0x3c, !PT ;  /* 0x0000000405059212 */ /* 0x000fca00078e3cff */
[----:B------:R-:W-:Y:S01]  /*2fba0*/  @!PT LDS RZ, [RZ] ;  /* 0x00000000fffff984 */ /* 0x000fe20000000800 */
[----:B-----5:R0:W-:Y:S01]  /*2fbb0*/  @!P1 LDGSTS.E.BYPASS.LTC128B.128 [R7+0x20400], desc[UR46][R4.64], !P0 ;  /* 0x2040000004079fae */ /* 0x0201e2000c101d6e */
[----:B------:R-:W-:Y:S01]  /*2fbc0*/  ISETP.GE.AND P1, PT, R6, R2, PT ;  /* 0x000000020600720c */ /* 0x000fe20003f26270 */
[----:B--2---:R-:W-:-:S05]  /*2fbd0*/  VIADD R6, R9, 0x20 ;  /* 0x0000002009067836 */ /* 0x004fca0000000000 */
[----:B------:R-:W-:Y:S04]  /*2fbe0*/  STL [R1+0x464], R6 ;  /* 0x0004640601007387 */ /* 0x000fe80000100800 */
[----:B0-----:R-:W0:Y:S04]  /*2fbf0*/  SHFL.IDX PT, R5, R0, 0x1, 0x181f ;  /* 0x00381f0000057f89 */ /* 0x001e2800000e0000 */
[----:B------:R-:W1:Y:S01]  /*2fc00*/  SHFL.IDX PT, R4, R3, 0x1, 0x181f ;  /* 0x00381f0003047f89 */ /* 0x000e6200000e0000 */
[----:B0-----:R-:W-:-:S05]  /*2fc10*/  @!P1 LEA R5, P2, R8, R5, 0x1 ;  /* 0x0000000508059211 */ /* 0x001fca00078408ff */
[----:B-1----:R-:W-:-:S05]  /*2fc20*/  @!P1 IMAD.X R4, RZ, RZ, R4, P2 ;  /* 0x000000ffff049224 */ /* 0x002fca00010e0604 */
[----:B------:R-:W-:-:S04]  /*2fc30*/  @!P1 LOP3.LUT R5, R5, R4, RZ, 0x3c, !PT ;  /* 0x0000000405059212 */ /* 0x000fc800078e3cff */
[----:B------:R-:W-:-:S04]  /*2fc40*/  @!P1 LOP3.LUT R4, R5, R4, RZ, 0x3c, !PT ;  /* 0x0000000405049212 */ /* 0x000fc800078e3cff */
[----:B------:R-:W-:-:S05]  /*2fc50*/  @!P1 LOP3.LUT R5, R5, R4, RZ, 0x3c, !PT ;  /* 0x0000000405059212 */ /* 0x000fca00078e3cff */
[----:B------:R0:W-:Y:S01]  /*2fc60*/  @!P1 LDGSTS.E.BYPASS.LTC128B.128 [R7+0x20c00], desc[UR46][R4.64], !P0 ;  /* 0x20c0000004079fae */ /* 0x0001e2000c101d6e */
[----:B------:R-:W-:-:S03]  /*2fc70*/  ISETP.GE.AND P1, PT, R6, R2, PT ;  /* 0x000000020600720c */ /* 0x000fc60003f26270 */
[----:B0-----:R-:W0:Y:S04]  /*2fc80*/  SHFL.IDX PT, R5, R0, 0x2, 0x181f ;  /* 0x00581f0000057f89 */ /* 0x001e2800000e0000 */
[----:B------:R-:W1:Y:S04]  /*2fc90*/  SHFL.IDX PT, R4, R3, 0x2, 0x181f ;  /* 0x00581f0003047f89 */ /* 0x000e6800000e0000 */
[----:B------:R-:W2:Y:S04]  /*2fca0*/  SHFL.IDX PT, R0, R0, 0x3, 0x181f ;  /* 0x00781f0000007f89 */ /* 0x000ea800000e0000 */
[----:B------:R-:W3:Y:S01]  /*2fcb0*/  SHFL.IDX PT, R3, R3, 0x3, 0x181f ;  /* 0x00781f0003037f89 */ /* 0x000ee200000e0000 */
[----:B0-----:R-:W-:-:S05]  /*2fcc0*/  @!P1 LEA R5, P2, R8, R5, 0x1 ;  /* 0x0000000508059211 */ /* 0x001fca00078408ff */
[----:B-1----:R-:W-:-:S05]  /*2fcd0*/  @!P1 IMAD.X R4, RZ, RZ, R4, P2 ;  /* 0x000000ffff049224 */ /* 0x002fca00010e0604 */
[----:B------:R-:W-:-:S04]  /*2fce0*/  @!P1 LOP3.LUT R5, R5, R4, RZ, 0x3c, !PT ;  /* 0x0000000405059212 */ /* 0x000fc800078e3cff */
[----:B------:R-:W-:-:S04]  /*2fcf0*/  @!P1 LOP3.LUT R4, R5, R4, RZ, 0x3c, !PT ;  /* 0x0000000405049212 */ /* 0x000fc800078e3cff */
[----:B------:R-:W-:-:S05]  /*2fd00*/  @!P1 LOP3.LUT R5, R5, R4, RZ, 0x3c, !PT ;  /* 0x0000000405059212 */ /* 0x000fca00078e3cff */
[----:B--23--:R1:W-:Y:S02]  /*2fd10*/  @!P1 LDGSTS.E.BYPASS.LTC128B.128 [R7+0x21400], desc[UR46][R4.64], !P0 ;  /* 0x2140000004079fae */ /* 0x00c3e4000c101d6e */
.L_x_2272:
[----:B01----:R-:W2:Y:S02]  /*2fd20*/  LDL R4, [R1+0x454] ;  /* 0x0004540001047983 */ /* 0x003ea40000100800 */
[----:B--2---:R-:W-:-:S05]  /*2fd30*/  VIADD R4, R4, 0x30 ;  /* 0x0000003004047836 */ /* 0x004fca0000000000 */
[----:B------:R-:W-:Y:S01]  /*2fd40*/  ISETP.GE.AND P1, PT, R4, R2, PT ;  /* 0x000000020400720c */ /* 0x000fe20003f26270 */
[----:B------:R0:W-:-:S12]  /*2fd50*/  STL [R1+0x478], R4 ;  /* 0x0004780401007387 */ /* 0x0001d80000100800 */
[----:B------:R-:W-:-:S05]  /*2fd60*/  @!P1 LEA R2, P2, R8, R0, 0x1 ;  /* 0x0000000008029211 */ /* 0x000fca00078408ff */
[----:B------:R-:W-:-:S05]  /*2fd70*/  @!P1 IMAD.X R3, RZ, RZ, R3, P2 ;  /* 0x000000ffff039224 */ /* 0x000fca00010e0603 */
[----:B------:R-:W-:Y:S01]  /*2fd80*/  @!PT LDS RZ, [RZ] ;  /* 0x00000000fffff984 */ /* 0x000fe20000000800 */
[----:B------:R-:W-:Y:S01]  /*2fd90*/  @!PT LDS RZ, [RZ] ;  /* 0x00000000fffff984 */ /* 0x000fe20000000800 */
[----:B------:R-:W-:Y:S01]  /*2fda0*/  @!PT LDS RZ, [RZ] ;  /* 0x00000000fffff984 */ /* 0x000fe20000000800 */
[----:B------:R0:W-:Y:S01]  /*2fdb0*/  @!P1 LDGSTS.E.BYPASS.LTC128B.128 [R7+0x21c00], desc[UR46][R2.64], !P0 ;  /* 0x21c0000002079fae */ /* 0x0001e2000c101d6e */
[----:B------:R-:W-:Y:S01]  /*2fdc0*/  PLOP3.LUT P0, PT, PT, PT, PT, 0x80, 0x0 ;  /* 0x000000000000781c */ /* 0x000fe20003f0f070 */
[----:B------:R-:W-:-:S12]  /*2fdd0*/  NOP ;  /* 0x0000000000007918 */ /* 0x000fd80000000000 */
.L_x_2154:
[----:B------:R-:W-:Y:S02]  /*2fde0*/  PLOP3.LUT P1, PT, P1, P0, PT, 0xa2, 0x0 ;  /* 0x000000000000781c */ /* 0x000fe40000f21472 */
[----:B------:R-:W-:-:S08]  /*2fdf0*/  @P0 R2UR P1, UR4, R17 ;  /* 0x00000000110402ca */ /* 0x000fd00000020000 */
[----:B------:R-:W-:-:S05]  /*2fe00*/  @P0 PLOP3.LUT P0, PT, P1, PT, PT, 0x80, 0x0 ;  /* 0x000000000000081c */ /* 0x000fca0000f0f070 */
[----:B------:R-:W-:Y:S01]  /*2fe10*/  @!P1 SYNCS.ARRIVE.TRANS64.RED.A0T1 RZ, [UR4+0x38800], RZ ;  /* 0x038800ffffff99a7 */ /* 0x000fe20008200404 */
[----:B------:R-:W-:Y:S07]  /*2fe20*/  @!P1 ARRIVES.LDGSTSBAR.64.TRANSCNT [UR4+0x38800] ;  /* 0x03880000ff0099b0 */ /* 0x000fee0008000a84 */
[----:B------:R-:W-:Y:S05]  /*2fe30*/  @P0 BRA.U.ANY `(.L_x_2154) ;  /* 0xfffffffd00e80947 */ /* 0x000fea000393ffff */
[----:B0-----:R-:W0:Y:S01]  /*2fe40*/  LDC.64 R2, c[0x0][0x3d8] ;  /* 0x0000f600ff027b82 */ /* 0x001e220000000a00 */
[----:B------:R-:W-:Y:S01]  /*2fe50*/  NOP ;  /* 0x0000000000007918 */ /* 0x000fe20000000000 */
[C---:B0-----:R-:W-:Y:S01]  /*2fe60*/  IMAD R0, R2.reuse, UR43, RZ ;  /* 0x0000002b02007c24 */ /* 0x041fe2000f8e02ff */
[----:B------:R0:W-:Y:S01]  /*2fe70*/  SYNCS.ARRIVE.TRANS64.A1T0 RZ, [R17+URZ+0x38800], RZ ;  /* 0x038800ff11ff79a7 */ /* 0x0001e2000810003f */
[----:B------:R-:W-:Y:S01]  /*2fe80*/  IMAD.WIDE.U32 R4, R2, UR36, RZ ;  /* 0x0000002402047c25 */ /* 0x000fe2000f8e00ff */
[----:B------:R-:W-:Y:S03]  /*2fe90*/  BSSY B6, `(.L_x_2155) ;  /* 0x0000018000067945 */ /* 0x000fe60003800000 */
[----:B------:R-:W-:Y:S01]  /*2fea0*/  IMAD R3, R3, UR36, R0 ;  /* 0x0000002403037c24 */ /* 0x000fe2000f8e0200 */
[----:B------:R0:W-:Y:S01]  /*2feb0*/  STL.64 [R1+0x470], R4 ;  /* 0x0004700401007387 */ /* 0x0001e20000100a00 */
[----:B------:R-:W-:-:S05]  /*2fec0*/  VIADD R0, R17, 0x26400 ;  /* 0x0002640011007836 */ /* 0x000fca0000000000 */
[----:B------:R-:W-:Y:S01]  /*2fed0*/  LOP3.LUT P0, RZ, R0, 0x3ff, RZ, 0xc0, !PT ;  /* 0x000003ff00ff7812 */ /* 0x000fe2000780c0ff */
[----:B------:R-:W-:-:S05]  /*2fee0*/  IMAD.IADD R0, R5, 0x1, R3 ;  /* 0x0000000105007824 */ /* 0x000fca00078e0203 */
[----:B------:R0:W-:Y:S07]  /*2fef0*/  STL [R1+0x47c], R0 ;  /* 0x00047c0001007387 */ /* 0x0001ee0000100800 */
        /* <DEDUP_REMOVED lines=17> */
.L_x_2156:
[----:B------:R-:W-:Y:S05]  /*30010*/  BSYNC B6 ;  /* 0x0000000000067941 */ /* 0x000fea0003800000 */
.L_x_2155:
[----:B0-----:R-:W2:Y:S01]  /*30020*/  LDL.LU.64 R4, [R1+0x470] ;  /* 0x0004700001047983 */ /* 0x001ea20000300a00 */
[----:B------:R-:W0:Y:S01]  /*30030*/  LDC R8, c[0x0][0x448] ;  /* 0x00011200ff087b82 */ /* 0x000e220000000800 */
[----:B------:R-:W-:Y:S02]  /*30040*/  ULDC.64 UR8, c[0x0][0x3e0] ;  /* 0x0000f80000087ab9 */ /* 0x000fe40000000a00 */
[----:B------:R-:W3:Y:S04]  /*30050*/  LDL.LU R2, [R1+0x47c] ;  /* 0x00047c0001027983 */ /* 0x000ee80000300800 */
[----:B------:R-:W4:Y:S01]  /*30060*/  LDL.LU R3, [R1+0x458] ;  /* 0x0004580001037983 */ /* 0x000f220000300800 */
[----:B------:R-:W-:Y:S01]  /*30070*/  UIMAD UR6, UR37, UR8, URZ ;  /* 0x00000008250672a4 */ /* 0x000fe2000f8e023f */
[----:B------:R-:W-:Y:S01]  /*30080*/  LOP3.LUT R18, R18, 0xffffffef, RZ, 0xc0, !PT ;  /* 0xffffffef12127812 */ /* 0x000fe200078ec0ff */
[----:B------:R-:W1:Y:S02]  /*30090*/  S2R R10, SR_TID.X ;  /* 0x00000000000a7919 */ /* 0x000e640000002100 */
[----:B------:R-:W-:Y:S01]  /*300a0*/  UIMAD UR6, UR42, UR9, UR6 ;  /* 0x000000092a0672a4 */ /* 0x000fe2000f8e0206 */
[----:B------:R-:W5:Y:S01]  /*300b0*/  S2R R11, SR_TID.X ;  /* 0x00000000000b7919 */ /* 0x000f620000002100 */
[----:B0-----:R-:W-:-:S13]  /*300c0*/  ISETP.NE.AND P0, PT, R8, 0x1, PT ;  /* 0x000000010800780c */ /* 0x001fda0003f05270 */
[----:B------:R-:W0:Y:S01]  /*300d0*/  @P0 LDC R0, c[0x0][0x450] ;  /* 0x00011400ff000b82 */ /* 0x000e220000000800 */
[----:B-1----:R-:W-:Y:S02]  /*300e0*/  IMAD.SHL.U32 R10, R10, 0x8, RZ ;  /* 0x000000080a0a7824 */ /* 0x002fe400078e00ff */
[----:B-----5:R-:W-:-:S03]  /*300f0*/  IMAD.SHL.U32 R9, R11, 0x8, RZ ;  /* 0x000000080b097824 */ /* 0x020fc600078e00ff */
[----:B------:R-:W-:-:S04]  /*30100*/  LOP3.LUT R10, R10, 0x38, RZ, 0xc0, !PT ;  /* 0x000000380a0a7812 */ /* 0x000fc800078ec0ff */
[C---:B------:R-:W-:Y:S02]  /*30110*/  LOP3.LUT R12, R10.reuse, 0x80, RZ, 0xfc, !PT ;  /* 0x000000800a0c7812 */ /* 0x040fe400078efcff */
[----:B------:R-:W-:Y:S02]  /*30120*/  LOP3.LUT R10, R10, 0x40, RZ, 0xfc, !PT ;  /* 0x000000400a0a7812 */ /* 0x000fe400078efcff */
[----:B------:R-:W-:Y:S02]  /*30130*/  LOP3.LUT R9, R9, 0x38, RZ, 0xc0, !PT ;  /* 0x0000003809097812 */ /* 0x000fe400078ec0ff */
[----:B--2---:R-:W-:Y:S02]  /*30140*/  R2UR UR5, R5 ;  /* 0x00000000050572ca */ /* 0x004fe400000e0000 */
[----:B------:R-:W-:Y:S02]  /*30150*/  R2UR UR4, R4 ;  /* 0x00000000040472ca */ /* 0x000fe400000e0000 */
[----:B---3--:R-:W-:-:S02]  /*30160*/  R2UR UR5, R2 ;  /* 0x00000000020572ca */ /* 0x008fc400000e0000 */
[----:B------:R-:W1:Y:S01]  /*30170*/  @P0 LDC R2, c[0x0][0x44c] ;  /* 0x00011300ff020b82 */ /* 0x000e620000000800 */
[----:B----4-:R-:W-:-:S10]  /*30180*/  IMAD.MOV.U32 R4, RZ, RZ, R3 ;  /* 0x000000ffff047224 */ /* 0x010fd400078e0003 */
[----:B------:R-:W-:-:S04]  /*30190*/  UIMAD.WIDE.U32 UR4, UR42, UR8, UR4 ;  /* 0x000000082a0472a5 */ /* 0x000fc8000f8e0004 */
[----:B------:R-:W-:Y:S02]  /*301a0*/  UIADD3 UR6, UR5, UR6, URZ ;  /* 0x0000000605067290 */ /* 0x000fe4000fffe03f */
[----:B------:R-:W-:Y:S02]  /*301b0*/  IMAD.U32 R6, RZ, RZ, UR4 ;  /* 0x00000004ff067e24 */ /* 0x000fe4000f8e00ff */
[----:B------:R-:W-:Y:S01]  /*301c0*/  IMAD.U32 R7, RZ, RZ, UR5 ;  /* 0x00000005ff077e24 */ /* 0x000fe2000f8e00ff */
[----:B------:R-:W-:Y:S01]  /*301d0*/  ULDC.64 UR4, c[0x0][0x3d0] ;  /* 0x0000f40000047ab9 */ /* 0x000fe20000000a00 */
[----:B-1----:R-:W-:-:S05]  /*301e0*/  @P0 IMAD.HI.U32 R2, R3, R2, RZ ;  /* 0x0000000203020227 */ /* 0x002fca00078e00ff */
[----:B0-----:R-:W-:Y:S01]  /*301f0*/  @P0 SHF.R.U32.HI R4, RZ, R0, R2 ;  /* 0x00000000ff040219 */ /* 0x001fe20000011602 */
[----:B------:R-:W-:-:S03]  /*30200*/  IMAD.MOV.U32 R2, RZ, RZ, R6 ;  /* 0x000000ffff027224 */ /* 0x000fc600078e0006 */
[--C-:B------:R-:W-:Y:S01]  /*30210*/  SHF.R.S32.HI R5, RZ, 0x1f, R4.reuse ;  /* 0x0000001fff057819 */ /* 0x100fe20000011404 */
[----:B------:R-:W-:-:S04]  /*30220*/  IMAD.MOV R0, RZ, RZ, -R4 ;  /* 0x000000ffff007224 */ /* 0x000fc800078e0a04 */
[----:B------:R-:W-:Y:S02]  /*30230*/  IMAD R0, R8, R0, R3 ;  /* 0x0000000008007224 */ /* 0x000fe400078e0203 */
[----:B------:R-:W-:Y:S02]  /*30240*/  IMAD.U32 R3, RZ, RZ, UR6 ;  /* 0x00000006ff037e24 */ /* 0x000fe4000f8e00ff */
[----:B------:R-:W-:Y:S02]  /*30250*/  IMAD R5, R5, UR4, RZ ;  /* 0x0000000405057c24 */ /* 0x000fe4000f8e02ff */
[----:B------:R-:W-:-:S04]  /*30260*/  IMAD.WIDE.U32 R2, R4, UR4, R2 ;  /* 0x0000000404027c25 */ /* 0x000fc8000f8e0002 */
        /* <DEDUP_REMOVED lines=14> */
[----:B------:R-:W-:Y:S01]  /*30350*/  ISETP.GE.AND P3, PT, R9, UR4, PT ;  /* 0x0000000409007c0c */ /* 0x000fe2000bf66270 */
[----:B------:R-:W1:Y:S01]  /*30360*/  S2R R12, SR_TID.X ;  /* 0x00000000000c7919 */ /* 0x000e620000002100 */
[----:B------:R-:W-:-:S02]  /*30370*/  LEA.HI.X R6, R2, UR5, R6, 0x1, P0 ;  /* 0x0000000502067c11 */ /* 0x000fc400080f0c06 */
[----:B------:R-:W-:Y:S02]  /*30380*/  SEL R2, RZ, 0x1, P3 ;  /* 0x00000001ff027807 */ /* 0x000fe40001800000 */
[----:B------:R-:W-:Y:S02]  /*30390*/  SEL R3, RZ, 0x4, P2 ;  /* 0x00000004ff037807 */ /* 0x000fe40001000000 */
[----:B------:R-:W-:-:S04]  /*303a0*/  SEL R4, RZ, 0x2, P1 ;  /* 0x00000002ff047807 */ /* 0x000fc80000800000 */
[----:B------:R-:W-:Y:S02]  /*303b0*/  IADD3 R2, R3, R4, R2 ;  /* 0x0000000403027210 */ /* 0x000fe40007ffe002 */
[----:B------:R-:W-:-:S04]  /*303c0*/  @P3 LOP3.LUT R18, R18, 0x10, RZ, 0xfc, !PT ;  /* 0x0000001012123812 */ /* 0x000fc800078efcff */
[----:B------:R-:W-:-:S04]  /*303d0*/  LOP3.LUT R18, R18, 0xfffffffb, RZ, 0xc0, !PT ;  /* 0xfffffffb12127812 */ /* 0x000fc800078ec0ff */
[----:B------:R-:W-:-:S04]  /*303e0*/  @P2 LOP3.LUT R18, R18, 0x4, RZ, 0xfc, !PT ;  /* 0x0000000412122812 */ /* 0x000fc800078efcff */
[----:B------:R-:W-:Y:S01]  /*303f0*/  LOP3.LUT R18, R18, 0xfffffff7, RZ, 0xc0, !PT ;  /* 0xfffffff712127812 */ /* 0x000fe200078ec0ff */
[----:B0-----:R-:W-:-:S03]  /*30400*/  IMAD.SHL.U32 R10, R10, 0x8, RZ ;  /* 0x000000080a0a7824 */ /* 0x001fc600078e00ff */
[----:B------:R-:W-:Y:S01]  /*30410*/  @P1 LOP3.LUT R18, R18, 0x8, RZ, 0xfc, !PT ;  /* 0x0000000812121812 */ /* 0x000fe200078efcff */
[----:B-1----:R-:W-:Y:S01]  /*30420*/  IMAD.SHL.U32 R12, R12, 0x8, RZ ;  /* 0x000000080c0c7824 */ /* 0x002fe200078e00ff */
[----:B------:R-:W-:-:S04]  /*30430*/  LOP3.LUT R10, R10, 0x38, RZ, 0xc0, !PT ;  /* 0x000000380a0a7812 */ /* 0x000fc800078ec0ff */
[----:B------:R-:W-:Y:S02]  /*30440*/  LOP3.LUT R10, R10, 0x100, RZ, 0xfc, !PT ;  /* 0x000001000a0a7812 */ /* 0x000fe400078efcff */
[----:B------:R-:W-:Y:S02]  /*30450*/  LOP3.LUT R12, R12, 0x38, RZ, 0xc0, !PT ;  /* 0x000000380c0c7812 */ /* 0x000fe400078ec0ff */
[----:B------:R-:W-:Y:S01]  /*30460*/  ISETP.GE.AND P0, PT, R10, UR4, PT ;  /* 0x000000040a007c0c */ /* 0x000fe2000bf06270 */
[C---:B------:R-:W-:Y:S01]  /*30470*/  IMAD.SHL.U32 R10, R11.reuse, 0x8, RZ ;  /* 0x000000080b0a7824 */ /* 0x040fe200078e00ff */
[----:B------:R-:W-:Y:S01]  /*30480*/  LOP3.LUT R12, R12, 0xc0, RZ, 0xfc, !PT ;  /* 0x000000c00c0c7812 */ /* 0x000fe200078efcff */
[----:B------:R-:W-:Y:S01]  /*30490*/  IMAD.SHL.U32 R11, R11, 0x8, RZ ;  /* 0x000000080b0b7824 */ /* 0x000fe200078e00ff */
[----:B------:R-:W-:Y:S02]  /*304a0*/  SEL R3, RZ, 0x10, P0 ;  /* 0x00000010ff037807 */ /* 0x000fe40000000000 */
[----:B------:R-:W-:-:S02]  /*304b0*/  LOP3.LUT R10, R10, 0x38, RZ, 0xc0, !PT ;  /* 0x000000380a0a7812 */ /* 0x000fc400078ec0ff */
[----:B------:R-:W-:Y:S02]  /*304c0*/  ISETP.GE.AND P5, PT, R12, UR4, PT ;  /* 0x000000040c007c0c */ /* 0x000fe4000bfa6270 */
[----:B------:R-:W-:Y:S02]  /*304d0*/  LOP3.LUT R12, R10, 0x180, RZ, 0xfc, !PT ;  /* 0x000001800a0c7812 */ /* 0x000fe400078efcff */
[----:B------:R-:W-:Y:S02]  /*304e0*/  LOP3.LUT R11, R11, 0x38, RZ, 0xc0, !PT ;  /* 0x000000380b0b7812 */ /* 0x000fe400078ec0ff */
[----:B------:R-:W-:Y:S02]  /*304f0*/  ISETP.GE.AND P1, PT, R12, UR4, PT ;  /* 0x000000040c007c0c */ /* 0x000fe4000bf26270 */
[----:B------:R-:W-:Y:S02]  /*30500*/  LOP3.LUT R10, R11, 0x140, RZ, 0xfc, !PT ;  /* 0x000001400b0a7812 */ /* 0x000fe400078efcff */
[----:B------:R-:W-:-:S02]  /*30510*/  SEL R4, RZ, 0x8, P5 ;  /* 0x00000008ff047807 */ /* 0x000fc40002800000 */
[----:B------:R-:W-:Y:S02]  /*30520*/  SEL R5, RZ, 0x40, P1 ;  /* 0x00000040ff057807 */ /* 0x000fe40000800000 */
[----:B------:R-:W-:Y:S02]  /*30530*/  LOP3.LUT R7, R11, 0x1c0, RZ, 0xfc, !PT ;  /* 0x000001c00b077812 */ /* 0x000fe400078efcff */
[----:B------:R-:W-:Y:S02]  /*30540*/  ISETP.GE.AND P1, PT, R10, UR4, PT ;  /* 0x000000040a007c0c */ /* 0x000fe4000bf26270 */
[----:B------:R-:W-:Y:S02]  /*30550*/  IADD3 R2, R3, R2, R4 ;  /* 0x0000000203027210 */ /* 0x000fe40007ffe004 */
[----:B------:R-:W-:Y:S02]  /*30560*/  SEL R3, RZ, 0x20, P1 ;  /* 0x00000020ff037807 */ /* 0x000fe40000800000 */
[----:B------:R-:W-:Y:S01]  /*30570*/  ISETP.GE.AND P2, PT, R7, UR4, PT ;  /* 0x0000000407007c0c */ /* 0x000fe2000bf46270 */
[----:B------:R-:W-:Y:S01]  /*30580*/  UMOV UR4, 0xffffffff ;  /* 0xffffffff00047882 */ /* 0x000fe20000000000 */
[----:B------:R-:W-:-:S02]  /*30590*/  IADD3 R5, R5, R2, R3 ;  /* 0x0000000205057210 */ /* 0x000fc40007ffe003 */
[----:B------:R-:W-:-:S05]  /*305a0*/  SEL R7, RZ, 0x80, P2 ;  /* 0x00000080ff077807 */ /* 0x000fca0001000000 */
[----:B------:R-:W-:Y:S01]  /*305b0*/  IMAD.IADD R7, R5, 0x1, R7 ;  /* 0x0000000105077824 */ /* 0x000fe200078e0207 */
[----:B------:R-:W-:Y:S06]  /*305c0*/  BRA.DIV UR4, `(.L_x_2157) ;  /* 0x0000004a04e07947 */ /* 0x000fec000b800000 */
[----:B------:R-:W2:Y:S01]  /*305d0*/  LDL.LU R2, [R1+0x460] ;  /* 0x0004600001027983 */ /* 0x000ea20000300800 */
[----:B------:R-:W-:-:S03]  /*305e0*/  ULDC UR4, c[0x0][0x288] ;  /* 0x0000a20000047ab9 */ /* 0x000fc60000000800 */
[----:B------:R-:W3:Y:S04]  /*305f0*/  LDL.LU R3, [R1+0x454] ;  /* 0x0004540001037983 */ /* 0x000ee80000300800 */
[----:B------:R-:W4:Y:S04]  /*30600*/  LDL R11, [R1+0x444] ;  /* 0x00044400010b7983 */ /* 0x000f280000100800 */
[----:B------:R-:W5:Y:S01]  /*30610*/  LDL.LU R13, [R1+0x464] ;  /* 0x00046400010d7983 */ /* 0x000f620000300800 */
[----:B------:R-:W-:Y:S01]  /*30620*/  IMAD R4, R8, UR4, RZ ;  /* 0x0000000408047c24 */ /* 0x000fe2000f8e02ff */
[----:B------:R-:W-:-:S04]  /*30630*/  LOP3.LUT R18, R18, 0xffffbfff, RZ, 0xc0, !PT ;  /* 0xffffbfff12127812 */ /* 0x000fc800078ec0ff */
[----:B------:R-:W-:-:S04]  /*30640*/  @P0 LOP3.LUT R18, R18, 0x4000, RZ, 0xfc, !PT ;  /* 0x0000400012120812 */ /* 0x000fc800078efcff */
[C---:B------:R-:W-:Y:S02]  /*30650*/  LOP3.LUT P0, RZ, R18.reuse, 0x10, RZ, 0xc0, !PT ;  /* 0x0000001012ff7812 */ /* 0x040fe4000780c0ff */
[----:B------:R-:W-:-:S04]  /*30660*/  LOP3.LUT R18, R18, 0xffffdfff, RZ, 0xc0, !PT ;  /* 0xffffdfff12127812 */ /* 0x000fc800078ec0ff */
[----:B------:R-:W-:-:S04]  /*30670*/  @P1 LOP3.LUT R18, R18, 0x2000, RZ, 0xfc, !PT ;  /* 0x0000200012121812 */ /* 0x000fc800078efcff */
[C---:B------:R-:W-:Y:S02]  /*30680*/  LOP3.LUT P1, RZ, R18.reuse, 0x8, RZ, 0xc0, !PT ;  /* 0x0000000812ff7812 */ /* 0x040fe4000782c0ff */
[----:B------:R-:W-:Y:S01]  /*30690*/  LOP3.LUT R18, R18, 0xffffefff, RZ, 0xc0, !PT ;  /* 0xffffefff12127812 */ /* 0x000fe200078ec0ff */
[----:B------:R-:W-:Y:S01]  /*306a0*/  SHFL.IDX PT, R14, R0, 0x1, 0x181f ;  /* 0x00381f00000e7f89 */ /* 0x000fe200000e0000 */
[-C--:B--2---:R-:W-:Y:S02]  /*306b0*/  ISETP.GE.AND P3, PT, R2, R4.reuse, PT ;  /* 0x000000040200720c */ /* 0x084fe40003f66270 */
[----:B------:R-:W0:Y:S01]  /*306c0*/  S2R R2, SR_TID.X ;  /* 0x0000000000027919 */ /* 0x000e220000002100 */
[----:B---3--:R-:W-:Y:S02]  /*306d0*/  ISETP.GE.AND P2, PT, R3, R4, PT ;  /* 0x000000040300720c */ /* 0x008fe40003f46270 */
[----:B------:R-:W1:Y:S01]  /*306e0*/  SHFL.IDX PT, R3, R0, RZ, 0x181f ;  /* 0x00181fff00037589 */ /* 0x000e6200000e0000 */
[----:B0-----:R-:W-:-:S03]  /*306f0*/  IMAD.SHL.U32 R12, R2, 0x8, RZ ;  /* 0x00000008020c7824 */ /* 0x001fc600078e00ff */
[----:B------:R-:W0:Y:S02]  /*30700*/  SHFL.IDX PT, R2, R6, RZ, 0x181f ;  /* 0x00181fff06027589 */ /* 0x000e2400000e0000 */
[----:B------:R-:W-:-:S05]  /*30710*/  LOP3.LUT R12, R12, 0x38, RZ, 0xc0, !PT ;  /* 0x000000380c0c7812 */ /* 0x000fca00078ec0ff */
[----:B-1----:R-:W-:Y:S02]  /*30720*/  @!P2 LEA R3, P6, R12, R3, 0x1 ;  /* 0x000000030c03a211 */ /* 0x002fe400078c08ff */
[----:B------:R-:W-:Y:S02]  /*30730*/  @!P2 LOP3.LUT R8, R5, 0x40, RZ, 0xc0, !PT ;  /* 0x000000400508a812 */ /* 0x000fe400078ec0ff */
[----:B------:R-:W-:Y:S01]  /*30740*/  @P3 LOP3.LUT R18, R18, 0x1000, RZ, 0xfc, !PT ;  /* 0x0000100012123812 */ /* 0x000fe200078efcff */
[----:B0-----:R-:W-:-:S05]  /*30750*/  @!P2 IMAD.X R2, RZ, RZ, R2, P6 ;  /* 0x000000ffff02a224 */ /* 0x001fca00030e0602 */
[----:B------:R-:W-:-:S04]  /*30760*/  @!P2 LOP3.LUT R3, R3, R2, RZ, 0x3c, !PT ;  /* 0x000000020303a212 */ /* 0x000fc800078e3cff */
[C---:B------:R-:W-:Y:S02]  /*30770*/  @!P2 LOP3.LUT R2, R3.reuse, R2, RZ, 0x3c, !PT ;  /* 0x000000020302a212 */ /* 0x040fe400078e3cff */
[----:B------:R-:W-:Y:S02]  /*30780*/  @!P2 SHF.R.U32.HI R8, RZ, 0x2, R8 ;  /* 0x00000002ff08a819 */ /* 0x000fe40000011608 */
[----:B------:R-:W-:Y:S02]  /*30790*/  @!P2 LOP3.LUT R3, R3, R2, RZ, 0x3c, !PT ;  /* 0x000000020303a212 */ /* 0x000fe400078e3cff */
[----:B------:R-:W-:Y:S02]  /*307a0*/  LOP3.LUT P6, RZ, R18, 0x4, RZ, 0xc0, !PT ;  /* 0x0000000412ff7812 */ /* 0x000fe400078cc0ff */
[----:B------:R-:W-:Y:S01]  /*307b0*/  @!P2 ISETP.NE.U32.AND P3, PT, R8, RZ, PT ;  /* 0x000000ff0800a20c */ /* 0x000fe20003f65070 */
[----:B----4-:R-:W-:Y:S01]  /*307c0*/  @!P2 LDGSTS.E.BYPASS.LTC128B.128 [R11+0x26400], desc[UR46][R2.64], !P0 ;  /* 0x26400000020bafae */ /* 0x010fe2000c101d6e */
[----:B------:R-:W-:-:S02]  /*307d0*/  @!P2 LOP3.LUT R8, R7, 0x80, RZ, 0xc0, !PT ;  /* 0x000000800708a812 */ /* 0x000fc400078ec0ff */
[C---:B------:R-:W-:Y:S01]  /*307e0*/  LOP3.LUT P0, RZ, R18.reuse, 0x4000, RZ, 0xc0, !PT ;  /* 0x0000400012ff7812 */ /* 0x040fe2000780c0ff */
[----:B------:R-:W-:Y:S01]  /*307f0*/  @!P2 LDGSTS.E.BYPASS.LTC128B.128 [R11+0x28400], desc[UR46][R2.64+0x80], !P1 ;  /* 0x28400080020bafae */ /* 0x000fe2000c901d6e */
        /* <DEDUP_REMOVED lines=57> */
.L_x_2282:
        /* <DEDUP_REMOVED lines=15> */
[----:B--2---:R-:W-:Y:S01]  /*30c80*/  LEA R2, P2, R2, R0, 0x1 ;  /* 0x0000000002027211 */ /* 0x004fe200078408ff */
[----:B---3--:R-:W-:-:S04]  /*30c90*/  IMAD.MOV.U32 R8, RZ, RZ, R3 ;  /* 0x000000ffff087224 */ /* 0x008fc800078e0003 */
[----:B-1----:R-:W-:Y:S01]  /*30ca0*/  IMAD.X R3, RZ, RZ, R6, P2 ;  /* 0x000000ffff037224 */ /* 0x002fe200010e0606 */
[----:B------:R-:W-:-:S04]  /*30cb0*/  ISETP.NE.U32.AND P2, PT, R5, RZ, PT ;  /* 0x000000ff0500720c */ /* 0x000fc80003f45070 */
[----:B------:R-:W-:Y:S01]  /*30cc0*/  @!PT LDS RZ, [RZ] ;  /* 0x00000000fffff984 */ /* 0x000fe20000000800 */
[----:B------:R-:W-:Y:S01]  /*30cd0*/  @!PT LDS RZ, [RZ] ;  /* 0x00000000fffff984 */ /* 0x000fe20000000800 */
[----:B------:R-:W-:Y:S01]  /*30ce0*/  @!PT LDS RZ, [RZ] ;  /* 0x00000000fffff984 */ /* 0x000fe20000000800 */
[----:B------:R0:W-:Y:S04]  /*30cf0*/  LDGSTS.E.BYPASS.LTC128B.128 [R8+0x27c00], desc[UR46][R2.64], !P6 ;  /* 0x27c0000002087fae */ /* 0x0001e8000f101d6e */
        /* <DEDUP_REMOVED lines=8> */
.L_x_2159:
[----:B------:R-:W-:Y:S05]  /*30d80*/  BSYNC B0 ;  /* 0x0000000000007941 */ /* 0x000fea0003800000 */
.L_x_2158:
[----:B------:R-:W-:Y:S01]  /*30d90*/  NOP ;  /* 0x0000000000007918 */ /* 0x000fe20000000000 */
[----:B------:R-:W-:-:S13]  /*30da0*/  PLOP3.LUT P0, PT, PT, PT, PT, 0x80, 0x0 ;  /* 0x000000000000781c */ /* 0x000fda0003f0f070 */
.L_x_2160:
[----:B------:R-:W-:Y:S02]  /*30db0*/  PLOP3.LUT P1, PT, P1, P0, PT, 0xa2, 0x0 ;  /* 0x000000000000781c */ /* 0x000fe40000f21472 */
[----:B------:R-:W-:-:S08]  /*30dc0*/  @P0 R2UR P1, UR4, R17 ;  /* 0x00000000110402ca */ /* 0x000fd00000020000 */
[----:B------:R-:W-:-:S05]  /*30dd0*/  @P0 PLOP3.LUT P0, PT, P1, PT, PT, 0x80, 0x0 ;  /* 0x000000000000081c */ /* 0x000fca0000f0f070 */
[----:B------:R-:W-:Y:S01]  /*30de0*/  @!P1 SYNCS.ARRIVE.TRANS64.RED.A0T1 RZ, [UR4+0x38810], RZ ;  /* 0x038810ffffff99a7 */ /* 0x000fe20008200404 */
[----:B------:R-:W-:Y:S07]  /*30df0*/  @!P1 ARRIVES.LDGSTSBAR.64.TRANSCNT [UR4+0x38810] ;  /* 0x03881000ff0099b0 */ /* 0x000fee0008000a84 */
[----:B------:R-:W-:Y:S05]  /*30e00*/  @P0 BRA.U.ANY `(.L_x_2160) ;  /* 0xfffffffd00e80947 */ /* 0x000fea000393ffff */
[----:B0-----:R-:W3:Y:S02]  /*30e10*/  LDL.LU R2, [R1+0x468] ;  /* 0x0004680001027983 */ /* 0x001ee40000300800 */
[----:B---3--:R-:W-:-:S05]  /*30e20*/  VIADD R2, R2, 0x1 ;  /* 0x0000000102027836 */ /* 0x008fca0000000000 */
[----:B------:R0:W-:Y:S01]  /*30e30*/  STL [R1+0x468], R2 ;  /* 0x0004680201007387 */ /* 0x0001e20000100800 */
[----:B--2---:R-:W-:-:S04]  /*30e40*/  LEA.HI R0, R2, R2, RZ, 0x1 ;  /* 0x0000000202007211 */ /* 0x004fc800078f08ff */
[----:B------:R-:W-:-:S05]  /*30e50*/  LOP3.LUT R0, R0, 0xfffffffe, RZ, 0xc0, !PT ;  /* 0xfffffffe00007812 */ /* 0x000fca00078ec0ff */
[----:B------:R-:W-:-:S05]  /*30e60*/  IMAD.IADD R0, R2, 0x1, -R0 ;  /* 0x0000000102007824 */ /* 0x000fca00078e0a00 */
[----:B------:R-:W-:Y:S01]  /*30e70*/  SHF.L.U32 R0, R0, 0x1f, RZ ;  /* 0x0000001f00007819 */ /* 0x000fe200000006ff */
[----:B------:R-:W-:Y:S01]  /*30e80*/  NOP ;  /* 0x0000000000007918 */ /* 0x000fe20000000000 */
[----:B------:R0:W-:Y:S01]  /*30e90*/  SYNCS.ARRIVE.TRANS64.A1T0 RZ, [R17+URZ+0x38810], RZ ;  /* 0x038810ff11ff79a7 */ /* 0x0001e2000810003f */
[----:B------:R-:W-:Y:S01]  /*30ea0*/  BSSY B0, `(.L_x_2161) ;  /* 0x0000003000007945 */ /* 0x000fe20003800000 */
[----:B------:R-:W2:Y:S03]  /*30eb0*/  SYNCS.PHASECHK.TRANS64.TRYWAIT P0, [R17+URZ+0x38820], R0 ;  /* 0x03882000110075a7 */ /* 0x000ea6000800017f */
[----:B0-2---:R-:W-:Y:S05]  /*30ec0*/  @!P0 BRA `(.L_x_2162) ;  /* 0x0000004800f48947 */ /* 0x005fea0003800000 */
.L_x_2283:
[----:B------:R-:W-:Y:S05]  /*30ed0*/  BSYNC B0 ;  /* 0x0000000000007941 */ /* 0x000fea0003800000 */
.L_x_2161:
[----:B------:R-:W-:Y:S01]  /*30ee0*/  LOP3.LUT P0, RZ, R18, 0x2, RZ, 0xc0, !PT ;  /* 0x0000000212ff7812 */ /* 0x000fe2000780c0ff */
[----:B------:R-:W-:-:S12]  /*30ef0*/  BSSY B0, `(.L_x_2163) ;  /* 0x0000094000007945 */ /* 0x000fd80003800000 */
[----:B------:R-:W-:Y:S05]  /*30f00*/  @!P0 BRA `(.L_x_2164) ;  /* 0x0000000800488947 */ /* 0x000fea0003800000 */
[----:B------:R-:W2:Y:S01]  /*30f10*/  LDL R2, [R1+0x448] ;  /* 0x0004480001027983 */ /* 0x000ea20000100800 */
[----:B0-----:R-:W-:Y:S01]  /*30f20*/  IMAD R0, R19, 0x8, R17 ;  /* 0x0000000813007824 */ /* 0x001fe200078e0211 */
[----:B------:R-:W0:Y:S01]  /*30f30*/  S2R R3, SR_TID.X ;  /* 0x0000000000037919 */ /* 0x000e220000002100 */
[----:B------:R-:W-:Y:S01]  /*30f40*/  BSSY B1, `(.L_x_2165) ;  /* 0x0000006000017945 */ /* 0x000fe20003800000 */
[----:B0-----:R-:W-:-:S04]  /*30f50*/  LOP3.LUT R3, R3, 0x7f, RZ, 0xc0, !PT ;  /* 0x0000007f03037812 */ /* 0x001fc800078ec0ff */
[----:B------:R-:W-:Y:S02]  /*30f60*/  ISETP.NE.AND P1, PT, R3, RZ, PT ;  /* 0x000000ff0300720c */ /* 0x000fe40003f25270 */
[----:B--2---:R-:W-:-:S04]  /*30f70*/  SHF.L.U32 R2, R2, 0x1f, RZ ;  /* 0x0000001f02027819 */ /* 0x004fc800000006ff */
[----:B------:R-:W0:Y:S02]  /*30f80*/  SYNCS.PHASECHK.TRANS64.TRYWAIT P0, [R0+URZ+0x38860], R2 ;  /* 0x03886002000075a7 */ /* 0x000e24000800017f */
[----:B0-----:R-:W-:Y:S05]  /*30f90*/  @!P0 BRA `(.L_x_2166) ;  /* 0x0000004800d48947 */ /* 0x001fea0003800000 */
.L_x_2284:
[----:B------:R-:W-:Y:S05]  /*30fa0*/  BSYNC B1 ;  /* 0x0000000000017941 */ /* 0x000fea0003800000 */
.L_x_2165:
        /* <DEDUP_REMOVED lines=9> */
.L_x_2168:
[----:B------:R-:W-:Y:S05]  /*31040*/  BSYNC B1 ;  /* 0x0000000000017941 */ /* 0x000fea0003800000 */
.L_x_2167:
[----:B0-----:R-:W2:Y:S01]  /*31050*/  LDL.LU R2, [R1+0x45c] ;  /* 0x00045c0001027983 */ /* 0x001ea20000300800 */
[----:B------:R-:W-:Y:S01]  /*31060*/  UIADD3 UR4, UP0, UR44, 0x470, URZ ;  /* 0x000004702c047890 */ /* 0x000fe2000ff1e03f */
[----:B------:R-:W-:Y:S01]  /*31070*/  PLOP3.LUT P0, PT, PT, PT, PT, 0x80, 0x0 ;  /* 0x000000000000781c */ /* 0x000fe20003f0f070 */
[----:B------:R-:W-:Y:S01]  /*31080*/  VIADD R0, R0, 0x38850 ;  /* 0x0003885000007836 */ /* 0x000fe20000000000 */
[----:B------:R-:W-:Y:S01]  /*31090*/  UMOV UR6, 0x0 ;  /* 0x0000000000067882 */ /* 0x000fe20000000000 */
[----:B------:R-:W-:Y:S01]  /*310a0*/  UIADD3.X UR5, URZ, UR45, URZ, UP0, !UPT ;  /* 0x0000002d3f057290 */ /* 0x000fe200087fe43f */
[----:B------:R-:W-:Y:S01]  /*310b0*/  UMOV UR7, 0x14f00000 ;  /* 0x14f0000000077882 */ /* 0x000fe20000000000 */
[----:B------:R-:W-:Y:S01]  /*310c0*/  UMOV UR10, URZ ;  /* 0x0000003f000a7c82 */ /* 0x000fe20008000000 */
[----:B--2---:R-:W-:Y:S02]  /*310d0*/  IMAD.SHL.U32 R3, R2, 0x40, RZ ;  /* 0x0000004002037824 */ /* 0x004fe400078e00ff */
[----:B------:R-:W-:-:S04]  /*310e0*/  IMAD R2, R19, 0x10000, R17 ;  /* 0x0001000013027824 */ /* 0x000fc800078e0211 */
[----:B------:R-:W-:-:S07]  /*310f0*/  VIADD R4, R2, 0x400 ;  /* 0x0000040002047836 */ /* 0x000fce0000000000 */
.L_x_2169:
        /* <DEDUP_REMOVED lines=15> */
.L_x_2170:
        /* <DEDUP_REMOVED lines=15> */
.L_x_2171:
        /* <DEDUP_REMOVED lines=15> */
.L_x_2172:
        /* <DEDUP_REMOVED lines=15> */
.L_x_2173:
        /* <DEDUP_REMOVED lines=15> */
.L_x_2174:
        /* <DEDUP_REMOVED lines=15> */
.L_x_2175:
        /* <DEDUP_REMOVED lines=15> */
.L_x_2176:
        /* <DEDUP_REMOVED lines=10> */
.L_x_2164:
[----:B------:R-:W-:Y:S05]  /*31830*/  BSYNC B0 ;  /* 0x0000000000007941 */ /* 0x000fea0003800000 */
.L_x_2163:
[----:B------:R-:W-:-:S04]  /*31840*/  UIADD3 UR4, UR39, -0x2, URZ ;  /* 0xfffffffe27047890 */ /* 0x000fc8000fffe03f */
[----:B------:R-:W-:-:S06]  /*31850*/  UISETP.GE.AND UP0, UPT, UR4, UR38, UPT ;  /* 0x000000260400728c */ /* 0x000fcc000bf06270 */
[----:B------:R-:W-:-:S13]  /*31860*/  PLOP3.LUT P0, PT, PT, PT, UP0, 0x80, 0x0 ;  /* 0x000000000000781c */ /* 0x000fda0003f0f008 */
[----:B------:R-:W-:Y:S05]  /*31870*/  @!P0 BRA `(.L_x_2177) ;  /* 0x0000002800508947 */ /* 0x000fea0003800000 */
[----:B0-----:R-:W-:Y:S01]  /*31880*/  IMAD R0, RZ, RZ, -UR39 ;  /* 0x80000027ff007e24 */ /* 0x001fe2000f8e02ff */
[----:B-1----:R-:W-:-:S04]  /*31890*/  LOP3.LUT R6, RZ, UR38, RZ, 0x33, !PT ;  /* 0x00000026ff067c12 */ /* 0x002fc8000f8e33ff */
[----:B------:R-:W-:-:S05]  /*318a0*/  VIADDMNMX R6, R0, 0x1, R6, !PT ;  /* 0x0000000100067846 */ /* 0x000fca0007800106 */
[----:B------:R-:W-:-:S05]  /*318b0*/  VIADD R0, R6, UR39 ;  /* 0x0000002706007c36 */ /* 0x000fca0008000000 */
[----:B------:R-:W-:-:S04]  /*318c0*/  LOP3.LUT R0, R0, 0x1, RZ, 0xc0, !PT ;  /* 0x0000000100007812 */ /* 0x000fc800078ec0ff */
[----:B------:R-:W-:Y:S01]  /*318d0*/  ISETP.NE.U32.AND P0, PT, R0, 0x1, PT ;  /* 0x000000010000780c */ /* 0x000fe20003f05070 */
[----:B------:R-:W-:-:S12]  /*318e0*/  IMAD.U32 R0, RZ, RZ, UR4 ;  /* 0x00000004ff007e24 */ /* 0x000fd8000f8e00ff */
[----:B------:R-:W-:Y:S05]  /*318f0*/  @P0 BRA `(.L_x_2178) ;  /* 0x0000000c005c0947 */ /* 0x000fea0003800000 */
[----:B------:R-:W2:Y:S01]  /*31900*/  LDL.LU R8, [R1+0x448] ;  /* 0x0004480001087983 */ /* 0x000ea20000300800 */
[----:B------:R-:W-:Y:S01]  /*31910*/  VIADD R19, R19, 0x1 ;  /* 0x0000000113137836 */ /* 0x000fe20000000000 */
[----:B------:R-:W-:Y:S01]  /*31920*/  LOP3.LUT P2, RZ, R18, 0x2, RZ, 0xc0, !PT ;  /* 0x0000000212ff7812 */ /* 0x000fe2000784c0ff */
[----:B------:R-:W-:Y:S03]  /*31930*/  BSSY B0, `(.L_x_2179) ;  /* 0x00000d1000007945 */ /* 0x000fe60003800000 */
[----:B------:R-:W-:-:S04]  /*31940*/  ISETP.NE.AND P0, PT, R19, 0x2, PT ;  /* 0x000000021300780c */ /* 0x000fc80003f05270 */
[----:B------:R-:W-:Y:S02]  /*31950*/  SEL R2, RZ, 0x1, P0 ;  /* 0x00000001ff027807 */ /* 0x000fe40000000000 */
[----:B------:R-:W-:Y:S02]  /*31960*/  SEL R19, R19, RZ, P0 ;  /* 0x000000ff13137207 */ /* 0x000fe40000000000 */
[----:B--2---:R-:W-:-:S05]  /*31970*/  LOP3.LUT R8, R8, R2, RZ, 0x3c, !PT ;  /* 0x0000000208087212 */ /* 0x004fca00078e3cff */
[----:B------:R0:W-:Y:S01]  /*31980*/  STL [R1+0x448], R8 ;  /* 0x0004480801007387 */ /* 0x0001e20000100800 */
[----:B------:R-:W-:Y:S05]  /*31990*/  @!P2 BRA `(.L_x_2180) ;  /* 0x0000000c0028a947 */ /* 0x000fea0003800000 */
[----:B------:R-:W-:-:S13]  /*319a0*/  LOP3.LUT P2, RZ, R18, 0x1, RZ, 0xc0, !PT ;  /* 0x0000000112ff7812 */ /* 0x000fda000784c0ff */
[----:B------:R-:W-:Y:S05]  /*319b0*/  @!P2 BRA `(.L_x_2181) ;  /* 0x000000000050a947 */ /* 0x000fea0003800000 */
[----:B------:R-:W2:Y:S01]  /*319c0*/  LDL R7, [R1+0x44c] ;  /* 0x00044c0001077983 */ /* 0x000ea20000100800 */
[----:B------:R-:W1:Y:S03]  /*319d0*/  LDC R5, c[0x0][0x43c] ;  /* 0x00010f00ff057b82 */ /* 0x000e660000000800 */
[----:B------:R-:W3:Y:S01]  /*319e0*/  LDL R9, [R1+0x440] ;  /* 0x0004400001097983 */ /* 0x000ee20000100800 */
        /* <DEDUP_REMOVED lines=8> */
[----:B------:R-:W-:Y:S01]  /*31a70*/  SHF.R.S32.HI R5, RZ, 0x1f, R4 ;  /* 0x0000001fff057819 */ /* 0x000fe20000011404 */
[----:B------:R-:W1:Y:S01]  /*31a80*/  LDC.64 R2, c[0x0][0x418] ;  /* 0x00010600ff027b82 */ /* 0x000e620000000a00 */
[----:B--2---:R-:W-:-:S04]  /*31a90*/  IMAD R7, R7, UR4, RZ ;  /* 0x0000000407077c24 */ /* 0x004fc8000f8e02ff */
[C---:B---3--:R-:W-:Y:S02]  /*31aa0*/  IMAD R7, R9.reuse, UR5, R7 ;  /* 0x0000000509077c24 */ /* 0x048fe4000f8e0207 */
[----:B------:R-:W-:-:S04]  /*31ab0*/  IMAD.WIDE.U32 R4, R9, UR4, R4 ;  /* 0x0000000409047c25 */ /* 0x000fc8000f8e0004 */
[----:B------:R-:W-:Y:S01]  /*31ac0*/  IMAD.IADD R7, R7, 0x1, R5 ;  /* 0x0000000107077824 */ /* 0x000fe200078e0205 */
[----:B-1----:R-:W-:-:S04]  /*31ad0*/  LEA R2, P0, R4, R2, 0x2 ;  /* 0x0000000204027211 */ /* 0x002fc800078010ff */
[----:B------:R-:W-:-:S05]  /*31ae0*/  LEA.HI.X R3, R4, R3, R7, 0x2, P0 ;  /* 0x0000000304037211 */ /* 0x000fca00000f1407 */
[----:B------:R1:W5:Y:S04]  /*31af0*/  LDG.E R16, desc[UR46][R2.64] ;  /* 0x0000002e02107981 */ /* 0x000368000c1e1900 */
.L_x_2181:
[----:B-1----:R-:W1:Y:S01]  /*31b00*/  S2R R2, SR_TID.X ;  /* 0x0000000000027919 */ /* 0x002e620000002100 */
[----:B------:R-:W-:Y:S01]  /*31b10*/  IMAD R3, R19, 0x8, R17 ;  /* 0x0000000813037824 */ /* 0x000fe200078e0211 */
[----:B------:R-:W-:Y:S01]  /*31b20*/  BSSY B1, `(.L_x_2182) ;  /* 0x0000006000017945 */ /* 0x000fe20003800000 */
[----:B-1----:R-:W-:Y:S02]  /*31b30*/  LOP3.LUT R4, R2, 0x7f, RZ, 0xc0, !PT ;  /* 0x0000007f02047812 */ /* 0x002fe400078ec0ff */
[----:B------:R-:W-:Y:S02]  /*31b40*/  SHF.L.U32 R2, R8, 0x1f, RZ ;  /* 0x0000001f08027819 */ /* 0x000fe400000006ff */
[----:B------:R-:W-:Y:S02]  /*31b50*/  ISETP.NE.AND P1, PT, R4, RZ, PT ;  /* 0x000000ff0400720c */ /* 0x000fe40003f25270 */
[----:B------:R-:W1:Y:S02]  /*31b60*/  SYNCS.PHASECHK.TRANS64.TRYWAIT P0, [R3+URZ+0x38840], R2 ;  /* 0x03884002030075a7 */ /* 0x000e64000800017f */
[----:B-1----:R-:W-:Y:S09]  /*31b70*/  @!P0 BRA `(.L_x_2183) ;  /* 0x0000003c00f08947 */ /* 0x002ff20003800000 */
.L_x_2285:
[----:B------:R-:W-:Y:S05]  /*31b80*/  BSYNC B1 ;  /* 0x0000000000017941 */ /* 0x000fea0003800000 */
.L_x_2182:
        /* <DEDUP_REMOVED lines=9> */
.L_x_2185:
[----:B------:R-:W-:Y:S05]  /*31c20*/  BSYNC B1 ;  /* 0x0000000000017941 */ /* 0x000fea0003800000 */
.L_x_2184:
        /* <DEDUP_REMOVED lines=11> */
.L_x_2186:
        /* <DEDUP_REMOVED lines=13> */
.L_x_2286:
[----:B------:R-:W-:Y:S05]  /*31db0*/  BSYNC B1 ;  /* 0x0000000000017941 */ /* 0x000fea0003800000 */
.L_x_2187:
[----:B------:R-:W-:Y:S01]  /*31dc0*/  BSSY B1, `(.L_x_2189) ;  /* 0x000000b000017945 */ /* 0x000fe20003800000 */
[----:B0-----:R-:W-:Y:S02]  /*31dd0*/  IMAD.MOV.U32 R8, RZ, RZ, 0x0 ;  /* 0x00000000ff087424 */ /* 0x001fe400078e00ff */
[----:B------:R-:W-:Y:S01]  /*31de0*/  IMAD.MOV.U32 R9, RZ, RZ, 0x14f00000 ;  /* 0x14f00000ff097424 */ /* 0x000fe200078e00ff */
        /* <DEDUP_REMOVED lines=8> */
.L_x_2190:
[----:B------:R-:W-:Y:S05]  /*31e70*/  BSYNC B1 ;  /* 0x0000000000017941 */ /* 0x000fea0003800000 */
.L_x_2189:
[----:B------:R-:W-:Y:S01]  /*31e80*/  R2UR UR10, R7 ;  /* 0x00000000070a72ca */ /* 0x000fe200000e0000 */
[----:B-12---:R-:W-:Y:S01]  /*31e90*/  IMAD R2, R19, 0x10000, R17 ;  /* 0x0001000013027824 */ /* 0x006fe200078e0211 */
[----:B------:R-:W-:Y:S01]  /*31ea0*/  R2UR UR6, R8 ;  /* 0x00000000080672ca */ /* 0x000fe200000e0000 */
[----:B------:R-:W-:Y:S01]  /*31eb0*/  UIADD3 UR4, UP0, UR44, 0x470, URZ ;  /* 0x000004702c047890 */ /* 0x000fe2000ff1e03f */
[----:B------:R-:W-:Y:S01]  /*31ec0*/  R2UR UR7, R9 ;  /* 0x00000000090772ca */ /* 0x000fe200000e0000 */
[----:B------:R-:W-:Y:S01]  /*31ed0*/  VIADD R3, R3, 0x38850 ;  /* 0x0003885003037836 */ /* 0x000fe20000000000 */
[----:B------:R-:W-:Y:S01]  /*31ee0*/  PLOP3.LUT P0, PT, PT, PT, PT, 0x80, 0x0 ;  /* 0x000000000000781c */ /* 0x000fe20003f0f070 */
[----:B------:R-:W-:Y:S01]  /*31ef0*/  VIADD R4, R2, 0x400 ;  /* 0x0000040002047836 */ /* 0x000fe20000000000 */
[----:B------:R-:W-:-:S12]  /*31f00*/  UIADD3.X UR5, URZ, UR45, URZ, UP0, !UPT ;  /* 0x0000002d3f057290 */ /* 0x000fd800087fe43f */
.L_x_2191:
        /* <DEDUP_REMOVED lines=15> */
.L_x_2192:
        /* <DEDUP_REMOVED lines=15> */
.L_x_2193:
        /* <DEDUP_REMOVED lines=15> */
.L_x_2194:
        /* <DEDUP_REMOVED lines=15> */
.L_x_2195:
        /* <DEDUP_REMOVED lines=15> */
.L_x_2196:
        /* <DEDUP_REMOVED lines=15> */
.L_x_2197:
        /* <DEDUP_REMOVED lines=15> */
.L_x_2198:
        /* <DEDUP_REMOVED lines=10> */
.L_x_2180:
[----:B------:R-:W-:Y:S05]  /*32640*/  BSYNC B0 ;  /* 0x0000000000007941 */ /* 0x000fea0003800000 */
.L_x_2179:
[----:B------:R-:W-:-:S06]  /*32650*/  UIADD3 UR4, UR39, -0x3, URZ ;  /* 0xfffffffd27047890 */ /* 0x000fcc000fffe03f */
[----:B------:R-:W-:-:S07]  /*32660*/  IMAD.U32 R0, RZ, RZ, UR4 ;  /* 0x00000004ff007e24 */ /* 0x000fce000f8e00ff */
.L_x_2178:
[----:B------:R-:W-:Y:S01]  /*32670*/  ULOP3.LUT UR4, URZ, UR39, URZ, 0x33, !UPT ;  /* 0x000000273f047292 */ /* 0x000fe2000f8e333f */
[----:B------:R-:W-:Y:S01]  /*32680*/  VIADD R6, R6, 0xfffffffe ;  /* 0xfffffffe06067836 */ /* 0x000fe20000000000 */
[----:B------:R-:W-:Y:S04]  /*32690*/  BSSY B0, `(.L_x_2177) ;  /* 0x00001b2000007945 */ /* 0x000fe80003800000 */
[----:B------:R-:W-:-:S13]  /*326a0*/  ISETP.NE.AND P0, PT, R6, UR4, PT ;  /* 0x0000000406007c0c */ /* 0x000fda000bf05270 */
[----:B------:R-:W-:Y:S05]  /*326b0*/  @!P0 BRA `(.L_x_2199) ;  /* 0x0000001800bc8947 */ /* 0x000fea0003800000 */
.L_x_2240:
[----:B------:R-:W2:Y:S01]  /*326c0*/  LDL.LU R2, [R1+0x448] ;  /* 0x0004480001027983 */ /* 0x000ea20000300800 */
[----:B------:R-:W-:Y:S01]  /*326d0*/  LOP3.LUT P1, RZ, R18, 0x2, RZ, 0xc0, !PT ;  /* 0x0000000212ff7812 */ /* 0x000fe2000782c0ff */
[----:B------:R-:W-:Y:S01]  /*326e0*/  VIADD R7, R19, 0x1 ;  /* 0x0000000113077836 */ /* 0x000fe20000000000 */
[----:B------:R-:W-:Y:S05]  /*326f0*/  YIELD ;  /* 0x0000000000007946 */ /* 0x000fea0003800000 */
[----:B------:R-:W-:Y:S01]  /*32700*/  ISETP.NE.AND P0, PT, R7, 0x2, PT ;  /* 0x000000020700780c */ /* 0x000fe20003f05270 */
[----:B------:R-:W-:Y:S03]  /*32710*/  BSSY B1, `(.L_x_2200) ;  /* 0x00000d0000017945 */ /* 0x000fe60003800000 */
[----:B------:R-:W-:-:S02]  /*32720*/  SEL R6, RZ, 0x1, P0 ;  /* 0x00000001ff067807 */ /* 0x000fc40000000000 */
[----:B------:R-:W-:Y:S02]  /*32730*/  SEL R7, R7, RZ, P0 ;  /* 0x000000ff07077207 */ /* 0x000fe40000000000 */
[----:B--2---:R-:W-:Y:S01]  /*32740*/  LOP3.LUT R6, R2, R6, RZ, 0x3c, !PT ;  /* 0x0000000602067212 */ /* 0x004fe200078e3cff */
[----:B------:R-:W-:Y:S06]  /*32750*/  @!P1 BRA `(.L_x_2201) ;  /* 0x0000000c002c9947 */ /* 0x000fec0003800000 */
[----:B------:R-:W-:Y:S01]  /*32760*/  LOP3.LUT P1, RZ, R18, 0x1, RZ, 0xc0, !PT ;  /* 0x0000000112ff7812 */ /* 0x000fe2000782c0ff */
[----:B0-----:R-:W-:-:S12]  /*32770*/  IMAD.MOV.U32 R8, RZ, RZ, R0 ;  /* 0x000000ffff087224 */ /* 0x001fd800078e0000 */
        /* <DEDUP_REMOVED lines=21> */
.L_x_2202:
[----:B------:R-:W1:Y:S01]  /*328d0*/  S2R R2, SR_TID.X ;  /* 0x0000000000027919 */ /* 0x000e620000002100 */
[----:B0-----:R-:W-:Y:S01]  /*328e0*/  IMAD R4, R7, 0x8, R17 ;  /* 0x0000000807047824 */ /* 0x001fe200078e0211 */
[----:B------:R-:W-:Y:S01]  /*328f0*/  BSSY B2, `(.L_x_2203) ;  /* 0x0000006000027945 */ /* 0x000fe20003800000 */
[----:B-1----:R-:W-:Y:S02]  /*32900*/  LOP3.LUT R3, R2, 0x7f, RZ, 0xc0, !PT ;  /* 0x0000007f02037812 */ /* 0x002fe400078ec0ff */
[----:B------:R-:W-:Y:S02]  /*32910*/  SHF.L.U32 R2, R6, 0x1f, RZ ;  /* 0x0000001f06027819 */ /* 0x000fe400000006ff */
[----:B------:R-:W-:Y:S02]  /*32920*/  ISETP.NE.AND P1, PT, R3, RZ, PT ;  /* 0x000000ff0300720c */ /* 0x000fe40003f25270 */
[----:B------:R-:W0:Y:S02]  /*32930*/  SYNCS.PHASECHK.TRANS64.TRYWAIT P0, [R4+URZ+0x38840], R2 ;  /* 0x03884002040075a7 */ /* 0x000e24000800017f */
[----:B0-----:R-:W-:Y:S09]  /*32940*/  @!P0 BRA `(.L_x_2204) ;  /* 0x0000003000a48947 */ /* 0x001ff20003800000 */
.L_x_2287:
[----:B------:R-:W-:Y:S05]  /*32950*/  BSYNC B2 ;  /* 0x0000000000027941 */ /* 0x000fea0003800000 */
.L_x_2203:
        /* <DEDUP_REMOVED lines=9> */
.L_x_2206:
[----:B------:R-:W-:Y:S05]  /*329f0*/  BSYNC B2 ;  /* 0x0000000000027941 */ /* 0x000fea0003800000 */
.L_x_2205:
        /* <DEDUP_REMOVED lines=11> */
.L_x_2207:
        /* <DEDUP_REMOVED lines=13> */
.L_x_2288:
[----:B------:R-:W-:Y:S05]  /*32b80*/  BSYNC B2 ;  /* 0x0000000000027941 */ /* 0x000fea0003800000 */
.L_x_2208:
        /* <DEDUP_REMOVED lines=11> */
.L_x_2211:
[----:B------:R-:W-:Y:S05]  /*32c40*/  BSYNC B2 ;  /* 0x0000000000027941 */ /* 0x000fea0003800000 */
.L_x_2210:
        /* <DEDUP_REMOVED lines=9> */
.L_x_2212:
        /* <DEDUP_REMOVED lines=15> */
.L_x_2213:
        /* <DEDUP_REMOVED lines=15> */
.L_x_2214:
        /* <DEDUP_REMOVED lines=15> */
.L_x_2215:
        /* <DEDUP_REMOVED lines=15> */
.L_x_2216:
        /* <DEDUP_REMOVED lines=15> */
.L_x_2217:
        /* <DEDUP_REMOVED lines=15> */
.L_x_2218:
        /* <DEDUP_REMOVED lines=15> */
.L_x_2219:
        /* <DEDUP_REMOVED lines=10> */
.L_x_2201:
[----:B------:R-:W-:Y:S05]  /*33410*/  BSYNC B1 ;  /* 0x0000000000017941 */ /* 0x000fea0003800000 */
.L_x_2200:
[----:B------:R-:W-:Y:S01]  /*33420*/  VIADD R7, R7, 0x1 ;  /* 0x0000000107077836 */ /* 0x000fe20000000000 */
[----:B------:R-:W-:Y:S01]  /*33430*/  LOP3.LUT P2, RZ, R18, 0x2, RZ, 0xc0, !PT ;  /* 0x0000000212ff7812 */ /* 0x000fe2000784c0ff */
[----:B------:R-:W-:Y:S03]  /*33440*/  BSSY B1, `(.L_x_2220) ;  /* 0x00000d3000017945 */ /* 0x000fe60003800000 */
[----:B------:R-:W-:-:S04]  /*33450*/  ISETP.NE.AND P0, PT, R7, 0x2, PT ;  /* 0x000000020700780c */ /* 0x000fc80003f05270 */
[----:B------:R-:W-:Y:S02]  /*33460*/  SEL R2, RZ, 0x1, P0 ;  /* 0x00000001ff027807 */ /* 0x000fe40000000000 */
[----:B------:R-:W-:Y:S02]  /*33470*/  SEL R19, R7, RZ, P0 ;  /* 0x000000ff07137207 */ /* 0x000fe40000000000 */
[----:B0-----:R-:W-:Y:S01]  /*33480*/  LOP3.LUT R8, R6, R2, RZ, 0x3c, !PT ;  /* 0x0000000206087212 */ /* 0x001fe200078e3cff */
[----:B------:R-:W-:-:S04]  /*33490*/  VIADD R6, R0, 0xffffffff ;  /* 0xffffffff00067836 */ /* 0x000fc80000000000 */
[----:B------:R0:W-:Y:S01]  /*334a0*/  STL [R1+0x448], R8 ;  /* 0x0004480801007387 */ /* 0x0001e20000100800 */
[----:B------:R-:W-:Y:S05]  /*334b0*/  @!P2 BRA `(.L_x_2221) ;  /* 0x0000000c002ca947 */ /* 0x000fea0003800000 */
[----:B------:R-:W-:Y:S01]  /*334c0*/  LOP3.LUT P2, RZ, R18, 0x1, RZ, 0xc0, !PT ;  /* 0x0000000112ff7812 */ /* 0x000fe2000784c0ff */
[----:B------:R-:W-:-:S12]  /*334d0*/  IMAD.MOV.U32 R7, RZ, RZ, R6 ;  /* 0x000000ffff077224 */ /* 0x000fd800078e0006 */
        /* <DEDUP_REMOVED lines=21> */
.L_x_2222:
[----:B------:R-:W2:Y:S01]  /*33630*/  S2R R2, SR_TID.X ;  /* 0x0000000000027919 */ /* 0x000ea20000002100 */
[----:B-1----:R-:W-:Y:S01]  /*33640*/  IMAD R4, R19, 0x8, R17 ;  /* 0x0000000813047824 */ /* 0x002fe200078e0211 */
[----:B------:R-:W-:Y:S01]  /*33650*/  BSSY B2, `(.L_x_2223) ;  /* 0x0000006000027945 */ /* 0x000fe20003800000 */
[----:B--2---:R-:W-:Y:S02]  /*33660*/  LOP3.LUT R3, R2, 0x7f, RZ, 0xc0, !PT ;  /* 0x0000007f02037812 */ /* 0x004fe400078ec0ff */
[----:B------:R-:W-:Y:S02]  /*33670*/  SHF.L.U32 R2, R8, 0x1f, RZ ;  /* 0x0000001f08027819 */ /* 0x000fe400000006ff */
[----:B------:R-:W-:Y:S02]  /*33680*/  ISETP.NE.AND P1, PT, R3, RZ, PT ;  /* 0x000000ff0300720c */ /* 0x000fe40003f25270 */
[----:B------:R-:W1:Y:S02]  /*33690*/  SYNCS.PHASECHK.TRANS64.TRYWAIT P0, [R4+URZ+0x38840], R2 ;  /* 0x03884002040075a7 */ /* 0x000e64000800017f */
[----:B-1----:R-:W-:Y:S09]  /*336a0*/  @!P0 BRA `(.L_x_2224) ;  /* 0x0000002400748947 */ /* 0x002ff20003800000 */
.L_x_2289:
[----:B------:R-:W-:Y:S05]  /*336b0*/  BSYNC B2 ;  /* 0x0000000000027941 */ /* 0x000fea0003800000 */
.L_x_2223:
        /* <DEDUP_REMOVED lines=9> */
.L_x_2226:
[----:B------:R-:W-:Y:S05]  /*33750*/  BSYNC B2 ;  /* 0x0000000000027941 */ /* 0x000fea0003800000 */
.L_x_2225:
        /* <DEDUP_REMOVED lines=11> */
.L_x_2227:
        /* <DEDUP_REMOVED lines=10> */
[----:B------:R-:W0:Y:S01]  /*338b0*/  SYNCS.PHASECHK.TRANS64.TRYWAIT P0, [R4+URZ+0x38860], R2 ;  /* 0x03886002040075a7 */ /* 0x000e22000800017f */
[----:B------:R-:W-:Y:S04]  /*338c0*/  BSSY B2, `(.L_x_2228) ;  /* 0x0000002000027945 */ /* 0x000fe80003800000 */
[----:B0-----:R-:W-:Y:S05]  /*338d0*/  @!P0 BRA `(.L_x_2229) ;  /* 0x0000002000fc8947 */ /* 0x001fea0003800000 */
.L_x_2290:
[----:B------:R-:W-:Y:S05]  /*338e0*/  BSYNC B2 ;  /* 0x0000000000027941 */ /* 0x000fea0003800000 */
.L_x_2228:
        /* <DEDUP_REMOVED lines=11> */
.L_x_2231:
[----:B------:R-:W-:Y:S05]  /*339a0*/  BSYNC B2 ;  /* 0x0000000000027941 */ /* 0x000fea0003800000 */
.L_x_2230:
        /* <DEDUP_REMOVED lines=9> */
.L_x_2232:
        /* <DEDUP_REMOVED lines=15> */
.L_x_2233:
        /* <DEDUP_REMOVED lines=15> */
.L_x_2234:
        /* <DEDUP_REMOVED lines=15> */
.L_x_2235:
        /* <DEDUP_REMOVED lines=15> */
.L_x_2236:
        /* <DEDUP_REMOVED lines=15> */
.L_x_2237:
        /* <DEDUP_REMOVED lines=15> */
.L_x_2238:
        /* <DEDUP_REMOVED lines=15> */
.L_x_2239:
        /* <DEDUP_REMOVED lines=10> */
.L_x_2221:
[----:B------:R-:W-:Y:S05]  /*34170*/  BSYNC B1 ;  /* 0x0000000000017941 */ /* 0x000fea0003800000 */
.L_x_2220:
[----:B------:R-:W-:Y:S01]  /*34180*/  ISETP.GT.AND P0, PT, R6, UR38, PT ;  /* 0x0000002606007c0c */ /* 0x000fe2000bf04270 */
[----:B------:R-:W-:-:S12]  /*34190*/  VIADD R0, R0, 0xfffffffe ;  /* 0xfffffffe00007836 */ /* 0x000fd80000000000 */
[----:B------:R-:W-:Y:S05]  /*341a0*/  @P0 BRA `(.L_x_2240) ;  /* 0xffffffe400440947 */ /* 0x000fea000383ffff */
.L_x_2199:
[----:B------:R-:W-:Y:S05]  /*341b0*/  BSYNC B0 ;  /* 0x0000000000007941 */ /* 0x000fea0003800000 */
.L_x_2177:
[----:B------:R-:W2:Y:S01]  /*341c0*/  LDL.LU R2, [R1+0x448] ;  /* 0x0004480001027983 */ /* 0x000ea20000300800 */
        /* <DEDUP_REMOVED lines=8> */
[----:B------:R0:W-:Y:S02]  /*34250*/  STL [R1+0x448], R2 ;  /* 0x0004480201007387 */ /* 0x0001e40000100800 */
[----:B------:R-:W-:Y:S05]  /*34260*/  @P2 BRA `(.L_x_2242) ;  /* 0x0000000000342947 */ /* 0x000fea0003800000 */
[----:B------:R-:W2:Y:S01]  /*34270*/  S2R R3, SR_LANEID ;  /* 0x0000000000037919 */ /* 0x000ea20000000000 */
[----:B------:R-:W-:Y:S01]  /*34280*/  VOTEU.ANY UR4, UPT, PT ;  /* 0x0000000000047886 */ /* 0x000fe200038e0100 */
[----:B------:R-:W3:Y:S01]  /*34290*/  LDC.64 R4, c[0x0][0xd80] ;  /* 0x00036000ff047b82 */ /* 0x000ee20000000a00 */
[----:B------:R-:W2:Y:S08]  /*342a0*/  FLO.U32 R0, UR4 ;  /* 0x0000000400007d00 */ /* 0x000eb000080e0000 */
[----:B0-----:R-:W3:Y:S01]  /*342b0*/  POPC R2, UR4 ;  /* 0x0000000400027d09 */ /* 0x001ee20008000000 */
[----:B--2---:R-:W-:-:S13]  /*342c0*/  ISETP.EQ.U32.AND P1, PT, R0, R3, PT ;  /* 0x000000030000720c */ /* 0x004fda0003f22070 */
[----:B---3--:R-:W2:Y:S01]  /*342d0*/  @P1 ATOMG.E.ADD.STRONG.GPU PT, R5, desc[UR46][R4.64], R2 ;  /* 0x00000002040519a8 */ /* 0x008ea200081ee1ee */
[----:B------:R-:W0:Y:S02]  /*342e0*/  S2R R3, SR_LTMASK ;  /* 0x0000000000037919 */ /* 0x000e240000003900 */
[----:B0-----:R-:W-:-:S06]  /*342f0*/  LOP3.LUT R3, R3, UR4, RZ, 0xc0, !PT ;  /* 0x0000000403037c12 */ /* 0x001fcc000f8ec0ff */
[----:B------:R-:W0:Y:S01]  /*34300*/  POPC R3, R3 ;  /* 0x0000000300037309 */ /* 0x000e220000000000 */
[----:B--2---:R-:W0:Y:S02]  /*34310*/  SHFL.IDX PT, R0, R5, R0, 0x1f ;  /* 0x00001f0005007589 */ /* 0x004e2400000e0000 */
[----:B0-----:R-:W-:-:S05]  /*34320*/  IADD3 R0, R0, UR41, R3 ;  /* 0x0000002900007c10 */ /* 0x001fca000fffe003 */
[----:B------:R2:W-:Y:S02]  /*34330*/  STL [R1+0x450], R0 ;  /* 0x0004500001007387 */ /* 0x0005e40000100800 */
.L_x_2242:
[----:B------:R-:W-:Y:S05]  /*34340*/  BSYNC B0 ;  /* 0x0000000000007941 */ /* 0x000fea0003800000 */
.L_x_2241:
[----:B------:R-:W-:-:S07]  /*34350*/  SEL R19, R19, RZ, P0 ;  /* 0x000000ff13137207 */ /* 0x000fce0000000000 */
.L_x_2139:
[----:B------:R-:W-:Y:S05]  /*34360*/  BSYNC B7 ;  /* 0x0000000000077941 */ /* 0x000fea0003800000 */
.L_x_2137:
[----:B------:R4:W5:Y:S01]  /*34370*/  LDL R3, [R1+0x450] ;  /* 0x0004500001037983 */ /* 0x0009620000100800 */
[----:B------:R-:W-:-:S13]  /*34380*/  LOP3.LUT P0, RZ, R18, 0x80, RZ, 0xc0, !PT ;  /* 0x0000008012ff7812 */ /* 0x000fda000780c0ff */
[----:B----4-:R-:W-:Y:S05]  /*34390*/  @!P0 BRA `(.L_x_2243) ;  /* 0x0000000000288947 */ /* 0x010fea0003800000 */
[----:B------:R-:W-:Y:S05]  /*343a0*/  WARPSYNC.ALL ;  /* 0x0000000000007948 */ /* 0x000fea0003800000 */
[----:B------:R-:W4:Y:S08]  /*343b0*/  S2UR UR5, SR_CgaCtaId ;  /* 0x00000000000579c3 */ /* 0x000f300000008800 */
[----:B------:R-:W-:Y:S06]  /*343c0*/  BAR.SYNC.DEFER_BLOCKING 0x5, 0x180 ;  /* 0x0146000000007b1d */ /* 0x000fec0000010000 */
[----:B------:R-:W-:-:S02]  /*343d0*/  UMOV UR4, 0x400 ;  /* 0x0000040000047882 */ /* 0x000fc40000000000 */
[----:B----4-:R-:W-:-:S06]  /*343e0*/  ULEA UR4, UR5, UR4, 0x18 ;  /* 0x0000000405047291 */ /* 0x010fcc000f8ec03f */
[----:B------:R-:W-:-:S05]  /*343f0*/  IMAD.U32 R17, RZ, RZ, UR4 ;  /* 0x00000004ff117e24 */ /* 0x000fca000f8e00ff */
[----:B-----5:R-:W4:Y:S04]  /*34400*/  LDS R3, [R17+0x388d0] ;  /* 0x0388d00011037984 */ /* 0x020f280000000800 */
[----:B----4-:R4:W-:Y:S01]  /*34410*/  STL [R1+0x450], R3 ;  /* 0x0004500301007387 */ /* 0x0109e20000100800 */
[----:B------:R-:W-:Y:S06]  /*34420*/  BAR.ARV 0x4, 0x180 ;  /* 0x0106000000007b1d */ /* 0x000fec0000002000 */
[----:B------:R-:W-:Y:S05]  /*34430*/  BRA `(.L_x_2244) ;  /* 0x00000000002c7947 */ /* 0x000fea0003800000 */
.L_x_2243:
[----:B------:R-:W-:-:S03]  /*34440*/  UMOV UR4, 0xffffffff ;  /* 0xffffffff00047882 */ /* 0x000fc60000000000 */
[----:B------:R-:W-:Y:S05]  /*34450*/  BRA.DIV UR4, `(.L_x_2245) ;  /* 0x0000001a04307947 */ /* 0x000fea000b800000 */
[----:B-----5:R4:W0:Y:S02]  /*34460*/  SHFL.IDX PT, R14, R3, RZ, 0x1f ;  /* 0x00001fff030e7589 */ /* 0x02082400000e0000 */
.L_x_2293:
[----:B--23--:R-:W2:Y:S01]  /*34470*/  @!P2 S2R R0, SR_CgaCtaId ;  /* 0x000000000000a919 */ /* 0x00cea20000008800 */
[----:B------:R-:W-:Y:S05]  /*34480*/  WARPSYNC.ALL ;  /* 0x0000000000007948 */ /* 0x000fea0003800000 */
[----:B------:R-:W-:Y:S01]  /*34490*/  BAR.SYNC.DEFER_BLOCKING 0x4, 0x180 ;  /* 0x0106000000007b1d */ /* 0x000fe20000010000 */
[----:B0-----:R-:W-:-:S05]  /*344a0*/  @!P2 MOV R2, 0x400 ;  /* 0x000004000002a802 */ /* 0x001fca0000000f00 */
[----:B------:R0:W-:Y:S01]  /*344b0*/  STL [R1+0x450], R14 ;  /* 0x0004500e01007387 */ /* 0x0001e20000100800 */
[----:B--2---:R-:W-:-:S05]  /*344c0*/  @!P2 LEA R17, R0, R2, 0x18 ;  /* 0x000000020011a211 */ /* 0x004fca00078ec0ff */
[----:B------:R0:W-:Y:S01]  /*344d0*/  @!P2 STS [R17+0x388d0], R3 ;  /* 0x0388d0031100a388 */ /* 0x0001e20000000800 */
[----:B------:R-:W-:Y:S06]  /*344e0*/  BAR.ARV 0x5, 0x180 ;  /* 0x0146000000007b1d */ /* 0x000fec0000002000 */
.L_x_2244:
[----:B--23--:R-:W2:Y:S01]  /*344f0*/  LDL R0, [R1+0x450] ;  /* 0x0004500001007983 */ /* 0x00cea20000100800 */
[----:B------:R-:W-:Y:S02]  /*34500*/  ULDC UR4, c[0x0][0xd38] ;  /* 0x00034e0000047ab9 */ /* 0x000fe40000000800 */
[----:B--2---:R-:W-:-:S13]  /*34510*/  ISETP.GE.AND P0, PT, R0, UR4, PT ;  /* 0x0000000400007c0c */ /* 0x004fda000bf06270 */
[----:B------:R-:W-:Y:S05]  /*34520*/  @!P0 BRA `(.L_x_2246) ;  /* 0xffffff9c00708947 */ /* 0x000fea000383ffff */
.L_x_2128:
[----:B0-----:R-:W2:Y:S01]  /*34530*/  LDL.LU R0, [R1+0x468] ;  /* 0x0004680001007983 */ /* 0x001ea20000300800 */
[----:B------:R-:W-:Y:S01]  /*34540*/  BSSY B0, `(.L_x_2247) ;  /* 0x000000b000007945 */ /* 0x000fe20003800000 */
[----:B------:R-:W0:Y:S01]  /*34550*/  S2R R5, SR_CgaCtaId ;  /* 0x0000000000057919 */ /* 0x000e220000008800 */
[----:B--2---:R-:W-:-:S05]  /*34560*/  VIADD R0, R0, 0x1 ;  /* 0x0000000100007836 */ /* 0x004fca0000000000 */
[----:B------:R-:W-:-:S04]  /*34570*/  LEA.HI R2, R0, R0, RZ, 0x1 ;  /* 0x0000000000027211 */ /* 0x000fc800078f08ff */
[----:B----4-:R-:W-:Y:S02]  /*34580*/  LOP3.LUT R3, R2, 0xfffffffe, RZ, 0xc0, !PT ;  /* 0xfffffffe02037812 */ /* 0x010fe400078ec0ff */
[----:B------:R-:W-:-:S03]  /*34590*/  MOV R2, 0x400 ;  /* 0x0000040000027802 */ /* 0x000fc60000000f00 */
[----:B------:R-:W-:Y:S01]  /*345a0*/  IMAD.IADD R0, R0, 0x1, -R3 ;  /* 0x0000000100007824 */ /* 0x000fe200078e0a03 */
[----:B0-----:R-:W-:-:S04]  /*345b0*/  LEA R9, R5, R2, 0x18 ;  /* 0x0000000205097211 */ /* 0x001fc800078ec0ff */
[----:B------:R-:W-:-:S04]  /*345c0*/  SHF.L.U32 R0, R0, 0x1f, RZ ;  /* 0x0000001f00007819 */ /* 0x000fc800000006ff */
[----:B------:R-:W0:Y:S02]  /*345d0*/  SYNCS.PHASECHK.TRANS64.TRYWAIT P0, [R9+URZ+0x38820], R0 ;  /* 0x03882000090075a7 */ /* 0x000e24000800017f */
[----:B0-----:R-:W-:Y:S05]  /*345e0*/  @!P0 BRA `(.L_x_2248) ;  /* 0x0000001400f48947 */ /* 0x001fea0003800000 */
.L_x_2294:
[----:B------:R-:W-:Y:S05]  /*345f0*/  BSYNC B0 ;  /* 0x0000000000007941 */ /* 0x000fea0003800000 */
.L_x_2247:
[----:B------:R-:W-:-:S03]  /*34600*/  UMOV UR4, 0xffffffff ;  /* 0xffffffff00047882 */ /* 0x000fc60000000000 */
[----:B------:R-:W-:Y:S05]  /*34610*/  BRA.DIV UR4, `(.L_x_2249) ;  /* 0x0000001604fc7947 */ /* 0x000fea000b800000 */
[----:B0-----:R-:W0:Y:S02]  /*34620*/  S2R R0, SR_TID.X ;  /* 0x0000000000007919 */ /* 0x001e240000002100 */
[----:B0-----:R-:W-:-:S04]  /*34630*/  SHF.R.U32.HI R0, RZ, 0x5, R0 ;  /* 0x00000005ff007819 */ /* 0x001fc80000011600 */
[----:B------:R-:W-:-:S05]  /*34640*/  LOP3.LUT R0, R0, 0x3, RZ, 0xc0, !PT ;  /* 0x0000000300007812 */ /* 0x000fca00078ec0ff */
[----:B------:R0:W2:Y:S02]  /*34650*/  SHFL.IDX PT, R14, R0, RZ, 0x1f ;  /* 0x00001fff000e7589 */ /* 0x0000a400000e0000 */
.L_x_2297:
[----:B--2---:R-:W-:Y:S01]  /*34660*/  ISETP.NE.AND P0, PT, R14, RZ, PT ;  /* 0x000000ff0e00720c */ /* 0x004fe20003f05270 */
[----:B------:R-:W-:-:S12]  /*34670*/  BSSY B0, `(.L_x_2250) ;  /* 0x000001e000007945 */ /* 0x000fd80003800000 */
[----:B------:R-:W-:Y:S05]  /*34680*/  @P0 BRA `(.L_x_2251) ;  /* 0x0000000000700947 */ /* 0x000fea0003800000 */
[----:B------:R-:W-:-:S03]  /*34690*/  UMOV UR4, 0xffffffff ;  /* 0xffffffff00047882 */ /* 0x000fc60000000000 */
[----:B------:R-:W-:Y:S05]  /*346a0*/  BRA.DIV UR4, `(.L_x_2252) ;  /* 0x0000001a040c7947 */ /* 0x000fea000b800000 */
[----:B------:R-:W-:-:S13]  /*346b0*/  ELECT P6, URZ, PT ;  /* 0x00000000003f782f */ /* 0x000fda00038c0000 */
.L_x_2300:
[----:B------:R-:W-:Y:S05]  /*346c0*/  @!P6 BRA `(.L_x_2251) ;  /* 0x000000000060e947 */ /* 0x000fea0003800000 */
[----:B-1----:R-:W2:Y:S01]  /*346d0*/  LDL.LU R6, [R1+0x448] ;  /* 0x0004480001067983 */ /* 0x002ea20000300800 */
        /* <DEDUP_REMOVED lines=12> */
.L_x_2301:
[----:B------:R-:W1:Y:S01]  /*347a0*/  SYNCS.PHASECHK.TRANS64.TRYWAIT P0, [R7+URZ], R2 ;  /* 0x00000002070075a7 */ /* 0x000e62000800017f */
[----:B------:R-:W-:-:S04]  /*347b0*/  VIADD R0, R9, 0x38860 ;  /* 0x0003886009007836 */ /* 0x000fc80000000000 */
[----:B------:R-:W-:Y:S01]  /*347c0*/  IMAD R19, R19, 0x8, R0 ;  /* 0x0000000813137824 */ /* 0x000fe200078e0200 */
[----:B-1----:R-:W-:Y:S06]  /*347d0*/  @!P0 BRA `(.L_x_2254) ;  /* 0x0000001400f48947 */ /* 0x002fec0003800000 */
.L_x_2302:
[----:B------:R-:W2:Y:S02]  /*347e0*/  SYNCS.PHASECHK.TRANS64.TRYWAIT P0, [R19+URZ], R4 ;  /* 0x00000004130075a7 */ /* 0x000ea4000800017f */
[----:B--2---:R-:W-:Y:S05]  /*347f0*/  @!P0 BRA `(.L_x_2255) ;  /* 0x0000001800008947 */ /* 0x004fea0003800000 */
.L_x_2303:
[----:B------:R-:W-:-:S07]  /*34800*/  IMAD R3, R3, 0x8, R0 ;  /* 0x0000000803037824 */ /* 0x000fce00078e0200 */
.L_x_2256:
[----:B---3--:R3:W4:Y:S02]  /*34810*/  SYNCS.PHASECHK.TRANS64.TRYWAIT P0, [R3+URZ], R2 ;  /* 0x00000002030075a7 */ /* 0x008724000800017f */
[----:B----4-:R-:W-:Y:S05]  /*34820*/  @!P0 NANOSLEEP.SYNCS 0x989680 ;  /* 0x009896800000895d */ /* 0x010fea0003900000 */
[----:B------:R-:W4:Y:S02]  /*34830*/  @!P0 SYNCS.PHASECHK.TRANS64 P0, [R3+URZ], R2 ;  /* 0x00000002030085a7 */ /* 0x000f24000800007f */
[----:B----4-:R-:W-:Y:S05]  /*34840*/  @!P0 BRA `(.L_x_2256) ;  /* 0xfffffffc00f08947 */ /* 0x010fea000383ffff */
.L_x_2251:
[----:B------:R-:W-:Y:S05]  /*34850*/  BSYNC B0 ;  /* 0x0000000000007941 */ /* 0x000fea0003800000 */
.L_x_2250:
[----:B------:R-:W-:Y:S05]  /*34860*/  EXIT ;  /* 0x000000000000794d */ /* 0x000fea0003800000 */
.L_x_2027:
[----:B0-----:R-:W-:-:S04]  /*34870*/  IMAD.U32 R5, RZ, RZ, UR39 ;  /* 0x00000027ff057e24 */ /* 0x001fc8000f8e00ff */
[----:B------:R0:W1:Y:S03]  /*34880*/  SYNCS.PHASECHK.TRANS64.TRYWAIT P0, [R5+URZ+0x38800], R0 ;  /* 0x03880000050075a7 */ /* 0x000066000800017f */
[----:B-1----:R-:W-:Y:S05]  /*34890*/  @!P0 NANOSLEEP.SYNCS 0x989680 ;  /* 0x009896800000895d */ /* 0x002fea0003900000 */
[----:B------:R-:W1:Y:S02]  /*348a0*/  @!P0 SYNCS.PHASECHK.TRANS64 P0, [R5+URZ+0x38800], R0 ;  /* 0x03880000050085a7 */ /* 0x000e64000800007f */
[----:B-1----:R-:W-:Y:S05]  /*348b0*/  @!P0 BRA `(.L_x_2027) ;  /* 0xfffffffc00ec8947 */ /* 0x002fea000383ffff */
[----:B------:R-:W-:Y:S05]  /*348c0*/  BRA `(.L_x_2257) ;  /* 0xfffffd6000987947 */ /* 0x000fea000383ffff */
.L_x_2040:
[----:B0-----:R0:W1:Y:S02]  /*348d0*/  SYNCS.PHASECHK.TRANS64.TRYWAIT P0, [R5+URZ], R8 ;  /* 0x00000008050075a7 */ /* 0x001064000800017f */
[----:B-1----:R-:W-:Y:S05]  /*348e0*/  @!P0 NANOSLEEP.SYNCS 0x989680 ;  /* 0x009896800000895d */ /* 0x002fea0003900000 */
[----:B------:R-:W1:Y:S02]  /*348f0*/  @!P0 SYNCS.PHASECHK.TRANS64 P0, [R5+URZ], R8 ;  /* 0x00000008050085a7 */ /* 0x000e64000800007f */
[----:B-1----:R-:W-:Y:S05]  /*34900*/  @!P0 BRA `(.L_x_2040) ;  /* 0xfffffffc00f08947 */ /* 0x002fea000383ffff */
[----:B------:R-:W-:Y:S05]  /*34910*/  BRA `(.L_x_2039) ;  /* 0xfffffd6800cc7947 */ /* 0x000fea000383ffff */
.L_x_2047:
[----:B-1----:R1:W2:Y:S02]  /*34920*/  SYNCS.PHASECHK.TRANS64.TRYWAIT P0, [R8+URZ], R9 ;  /* 0x00000009080075a7 */ /* 0x0022a4000800017f */
[----:B--2---:R-:W-:Y:S05]  /*34930*/  @!P0 NANOSLEEP.SYNCS 0x989680 ;  /* 0x009896800000895d */ /* 0x004fea0003900000 */
[----:B------:R-:W2:Y:S02]  /*34940*/  @!P0 SYNCS.PHASECHK.TRANS64 P0, [R8+URZ], R9 ;  /* 0x00000009080085a7 */ /* 0x000ea4000800007f */
[----:B--2---:R-:W-:Y:S05]  /*34950*/  @!P0 BRA `(.L_x_2047) ;  /* 0xfffffffc00f08947 */ /* 0x004fea000383ffff */
[----:B------:R-:W-:Y:S05]  /*34960*/  BRA `(.L_x_2046) ;  /* 0xfffffd7000087947 */ /* 0x000fea000383ffff */
.L_x_2074:
[----:B0-----:R0:W1:Y:S02]  /*34970*/  SYNCS.PHASECHK.TRANS64.TRYWAIT P1, [R8+URZ], R9 ;  /* 0x00000009080075a7 */ /* 0x001064000802017f */
[----:B-1----:R-:W-:Y:S05]  /*34980*/  @!P1 NANOSLEEP.SYNCS 0x989680 ;  /* 0x009896800000995d */ /* 0x002fea0003900000 */
[----:B------:R-:W1:Y:S02]  /*34990*/  @!P1 SYNCS.PHASECHK.TRANS64 P1, [R8+URZ], R9 ;  /* 0x00000009080095a7 */ /* 0x000e64000802007f */
[----:B-1----:R-:W-:Y:S05]  /*349a0*/  @!P1 BRA `(.L_x_2074) ;  /* 0xfffffffc00f09947 */ /* 0x002fea000383ffff */
[----:B------:R-:W-:Y:S05]  /*349b0*/  BRA `(.L_x_2073) ;  /* 0xfffffe14007c7947 */ /* 0x000fea000383ffff */
.L_x_2081:
[----:B-1----:R1:W2:Y:S02]  /*349c0*/  SYNCS.PHASECHK.TRANS64.TRYWAIT P1, [R8+URZ], R11 ;  /* 0x0000000b080075a7 */ /* 0x0022a4000802017f */
[----:B--2---:R-:W-:Y:S05]  /*349d0*/  @!P1 NANOSLEEP.SYNCS 0x989680 ;  /* 0x009896800000995d */ /* 0x004fea0003900000 */
[----:B------:R-:W2:Y:S02]  /*349e0*/  @!P1 SYNCS.PHASECHK.TRANS64 P1, [R8+URZ], R11 ;  /* 0x0000000b080095a7 */ /* 0x000ea4000802007f */
[----:B--2---:R-:W-:Y:S05]  /*349f0*/  @!P1 BRA `(.L_x_2081) ;  /* 0xfffffffc00f09947 */ /* 0x004fea000383ffff */
[----:B------:R-:W-:Y:S05]  /*34a00*/  BRA `(.L_x_2080) ;  /* 0xfffffe1800c07947 */ /* 0x000fea000383ffff */
.L_x_2094:
[----:B0-----:R0:W1:Y:S02]  /*34a10*/  SYNCS.PHASECHK.TRANS64.TRYWAIT P0, [R6+URZ], R7 ;  /* 0x00000007060075a7 */ /* 0x001064000800017f */
[----:B-1----:R-:W-:Y:S05]  /*34a20*/  @!P0 NANOSLEEP.SYNCS 0x989680 ;  /* 0x009896800000895d */ /* 0x002fea0003900000 */
[----:B------:R-:W1:Y:S02]  /*34a30*/  @!P0 SYNCS.PHASECHK.TRANS64 P0, [R6+URZ], R7 ;  /* 0x00000007060085a7 */ /* 0x000e64000800007f */
[----:B-1----:R-:W-:Y:S05]  /*34a40*/  @!P0 BRA `(.L_x_2094) ;  /* 0xfffffffc00f08947 */ /* 0x002fea000383ffff */
[----:B------:R-:W-:Y:S05]  /*34a50*/  BRA `(.L_x_2093) ;  /* 0xfffffeac00ec7947 */ /* 0x000fea000383ffff */
.L_x_2101:
[----:B-1----:R1:W2:Y:S02]  /*34a60*/  SYNCS.PHASECHK.TRANS64.TRYWAIT P0, [R6+URZ], R7 ;  /* 0x00000007060075a7 */ /* 0x0022a4000800017f */
[----:B--2---:R-:W-:Y:S05]  /*34a70*/  @!P0 NANOSLEEP.SYNCS 0x989680 ;  /* 0x009896800000895d */ /* 0x004fea0003900000 */
[----:B------:R-:W2:Y:S02]  /*34a80*/  @!P0 SYNCS.PHASECHK.TRANS64 P0, [R6+URZ], R7 ;  /* 0x00000007060085a7 */ /* 0x000ea4000800007f */
[----:B--2---:R-:W-:Y:S05]  /*34a90*/  @!P0 BRA `(.L_x_2101) ;  /* 0xfffffffc00f08947 */ /* 0x004fea000383ffff */
[----:B------:R-:W-:Y:S05]  /*34aa0*/  BRA `(.L_x_2100) ;  /* 0xfffffeb400287947 */ /* 0x000fea000383ffff */
.L_x_2145:
[----:B------:R-:W-:Y:S02]  /*34ab0*/  IMAD.MOV.U32 R13, RZ, RZ, R4 ;  /* 0x000000ffff0d7224 */ /* 0x000fe400078e0004 */
[----:B------:R-:W-:Y:S02]  /*34ac0*/  IMAD.MOV.U32 R12, RZ, RZ, RZ ;  /* 0x000000ffff0c7224 */ /* 0x000fe400078e00ff */
[----:B------:R-:W-:Y:S02]  /*34ad0*/  IMAD.MOV.U32 R11, RZ, RZ, 0x1f ;  /* 0x0000001fff0b7424 */ /* 0x000fe400078e00ff */
[----:B------:R-:W-:-:S07]  /*34ae0*/  IMAD.MOV.U32 R15, RZ, RZ, -0x1 ;  /* 0xffffffffff0f7424 */ /* 0x000fce00078e00ff */
[----:B0-----:R-:W-:Y:S05]  /*34af0*/  WARPSYNC.COLLECTIVE R15, `(.L_x_2258) ;  /* 0x000000000f087348 */ /* 0x001fea0003c00000 */
[----:B------:R1:W2:Y:S02]  /*34b00*/  SHFL.IDX P6, R14, R13, R12, R11 ;  /* 0x0000000c0d0e7389 */ /* 0x0002a400000c000b */
[----:B012---:R-:W-:Y:S01]  /*34b10*/  ENDCOLLECTIVE ;  /* 0x000000000000791b */ /* 0x007fe20003800000 */
.L_x_2258:
[----:B------:R-:W-:Y:S05]  /*34b20*/  BRA `(.L_x_2259) ;  /* 0xffffffa400987947 */ /* 0x000fea000383ffff */
.L_x_2147:
[----:B------:R-:W-:Y:S01]  /*34b30*/  BSSY B0, `(.L_x_2260) ;  /* 0x0000006000007945 */ /* 0x000fe20003800000 */
[----:B------:R-:W-:-:S07]  /*34b40*/  IMAD.MOV.U32 R15, RZ, RZ, -0x1 ;  /* 0xffffffffff0f7424 */ /* 0x000fce00078e00ff */
[----:B01----:R-:W-:Y:S05]  /*34b50*/  WARPSYNC.COLLECTIVE R15, `(.L_x_2261) ;  /* 0x000000000f0c7348 */ /* 0x003fea0003c00000 */
[----:B------:R-:W-:Y:S02]  /*34b60*/  ELECT P6, UR62, PT ;  /* 0x00000000003e782f */ /* 0x000fe400038c0000 */
[----:B------:R-:W-:Y:S01]  /*34b70*/  MOV R14, UR62 ;  /* 0x0000003e000e7c02 */ /* 0x000fe20008000f00 */
[----:B01----:R-:W-:Y:S10]  /*34b80*/  ENDCOLLECTIVE ;  /* 0x000000000000791b */ /* 0x003ff40003800000 */
.L_x_2261:
[----:B------:R-:W-:Y:S05]  /*34b90*/  BSYNC B0 ;  /* 0x0000000000007941 */ /* 0x000fea0003800000 */
.L_x_2260:
[----:B------:R-:W-:Y:S05]  /*34ba0*/  BRA `(.L_x_2262) ;  /* 0xffffffa4009c7947 */ /* 0x000fea000383ffff */
.L_x_2149:
[----:B--2---:R2:W3:Y:S02]  /*34bb0*/  SYNCS.PHASECHK.TRANS64.TRYWAIT P0, [R0+URZ+0x38840], R2 ;  /* 0x03884002000075a7 */ /* 0x0044e4000800017f */
[----:B---3--:R-:W-:Y:S05]  /*34bc0*/  @!P0 NANOSLEEP.SYNCS 0x989680 ;  /* 0x009896800000895d */ /* 0x008fea0003900000 */
[----:B------:R-:W3:Y:S02]  /*34bd0*/  @!P0 SYNCS.PHASECHK.TRANS64 P0, [R0+URZ+0x38840], R2 ;  /* 0x03884002000085a7 */ /* 0x000ee4000800007f */
[----:B---3--:R-:W-:Y:S05]  /*34be0*/  @!P0 BRA `(.L_x_2149) ;  /* 0xfffffffc00f08947 */ /* 0x008fea000383ffff */
[----:B------:R-:W-:Y:S05]  /*34bf0*/  BRA `(.L_x_2263) ;  /* 0xffffffa400f47947 */ /* 0x000fea000383ffff */
.L_x_2153:
[----:B------:R-:W-:Y:S02]  /*34c00*/  IMAD.MOV.U32 R13, RZ, RZ, R3 ;  /* 0x000000ffff0d7224 */ /* 0x000fe400078e0003 */
[----:B------:R-:W-:Y:S02]  /*34c10*/  IMAD.MOV.U32 R12, RZ, RZ, RZ ;  /* 0x000000ffff0c7224 */ /* 0x000fe400078e00ff */
[----:B------:R-:W-:Y:S02]  /*34c20*/  IMAD.MOV.U32 R11, RZ, RZ, 0x181f ;  /* 0x0000181fff0b7424 */ /* 0x000fe400078e00ff */
[----:B------:R-:W-:Y:S02]  /*34c30*/  IMAD.MOV.U32 R15, RZ, RZ, -0x1 ;  /* 0xffffffffff0f7424 */ /* 0x000fe400078e00ff */
[----:B------:R-:W-:-:S07]  /*34c40*/  VIADD R9, R9, UR40 ;  /* 0x0000002809097c36 */ /* 0x000fce0008000000 */
[----:B-----5:R-:W-:Y:S05]  /*34c50*/  WARPSYNC.COLLECTIVE R15, `(.L_x_2264) ;  /* 0x000000000f087348 */ /* 0x020fea0003c00000 */
[----:B------:R0:W1:Y:S02]  /*34c60*/  SHFL.IDX P6, R14, R13, R12, R11 ;  /* 0x0000000c0d0e7389 */ /* 0x00006400000c000b */
[----:B01---5:R-:W-:Y:S01]  /*34c70*/  ENDCOLLECTIVE ;  /* 0x000000000000791b */ /* 0x023fe20003800000 */
.L_x_2264:
[----:B------:R-:W-:Y:S01]  /*34c80*/  VIADD R10, R9, 0x10 ;  /* 0x00000010090a7836 */ /* 0x000fe20000000000 */
[----:B------:R0:W-:Y:S04]  /*34c90*/  STL [R1+0x454], R9 ;  /* 0x0004540901007387 */ /* 0x0001e80000100800 */
[----:B------:R0:W-:Y:S01]  /*34ca0*/  STL [R1+0x460], R10 ;  /* 0x0004600a01007387 */ /* 0x0001e20000100800 */
[----:B------:R-:W-:Y:S02]  /*34cb0*/  IMAD.MOV.U32 R13, RZ, RZ, R0 ;  /* 0x000000ffff0d7224 */ /* 0x000fe400078e0000 */
[----:B------:R-:W-:-:S07]  /*34cc0*/  IMAD.MOV.U32 R4, RZ, RZ, R14 ;  /* 0x000000ffff047224 */ /* 0x000fce00078e000e */
[----:B0-----:R-:W-:Y:S05]  /*34cd0*/  WARPSYNC.COLLECTIVE R15, `(.L_x_2265) ;  /* 0x000000000f087348 */ /* 0x001fea0003c00000 */
[----:B------:R1:W2:Y:S02]  /*34ce0*/  SHFL.IDX P6, R14, R13, R12, R11 ;  /* 0x0000000c0d0e7389 */ /* 0x0002a400000c000b */
[----:B012---:R-:W-:Y:S01]  /*34cf0*/  ENDCOLLECTIVE ;  /* 0x000000000000791b */ /* 0x007fe20003800000 */
.L_x_2265:
[----:B------:R-:W-:Y:S02]  /*34d00*/  ULDC UR4, c[0x0][0x288] ;  /* 0x0000a20000047ab9 */ /* 0x000fe40000000800 */
[----:B------:R-:W-:Y:S02]  /*34d10*/  IMAD R2, R6, UR4, RZ ;  /* 0x0000000406027c24 */ /* 0x000fe4000f8e02ff */
[----:B------:R-:W-:-:S03]  /*34d20*/  VIADD R6, R9, 0x20 ;  /* 0x0000002009067836 */ /* 0x000fc60000000000 */
[----:B------:R-:W-:Y:S02]  /*34d30*/  ISETP.GE.AND P1, PT, R9, R2, PT ;  /* 0x000000020900720c */ /* 0x000fe40003f26270 */
[----:B------:R0:W-:Y:S01]  /*34d40*/  STL [R1+0x464], R6 ;  /* 0x0004640601007387 */ /* 0x0001e20000100800 */
[----:B------:R-:W-:Y:S02]  /*34d50*/  IMAD.MOV.U32 R13, RZ, RZ, R3 ;  /* 0x000000ffff0d7224 */ /* 0x000fe400078e0003 */
[----:B------:R-:W-:Y:S02]  /*34d60*/  IMAD.MOV.U32 R12, RZ, RZ, 0x1 ;  /* 0x00000001ff0c7424 */ /* 0x000fe400078e00ff */
[----:B------:R-:W-:-:S07]  /*34d70*/  IMAD.MOV.U32 R5, RZ, RZ, R14 ;  /* 0x000000ffff057224 */ /* 0x000fce00078e000e */
[----:B0-----:R-:W-:Y:S05]  /*34d80*/  WARPSYNC.COLLECTIVE R15, `(.L_x_2266) ;  /* 0x000000000f087348 */ /* 0x001fea0003c00000 */
[----:B------:R1:W2:Y:S02]  /*34d90*/  SHFL.IDX P6, R14, R13, R12, R11 ;  /* 0x0000000c0d0e7389 */ /* 0x0002a400000c000b */
[----:B012---:R-:W-:Y:S01]  /*34da0*/  ENDCOLLECTIVE ;  /* 0x000000000000791b */ /* 0x007fe20003800000 */
.L_x_2266:
        /* <DEDUP_REMOVED lines=15> */
.L_x_2267:
[----:B------:R-:W-:Y:S02]  /*34ea0*/  IMAD.MOV.U32 R13, RZ, RZ, R3 ;  /* 0x000000ffff0d7224 */ /* 0x000fe400078e0003 */
[----:B------:R-:W-:Y:S02]  /*34eb0*/  IMAD.MOV.U32 R12, RZ, RZ, 0x2 ;  /* 0x00000002ff0c7424 */ /* 0x000fe400078e00ff */
[----:B------:R-:W-:-:S07]  /*34ec0*/  IMAD.MOV.U32 R5, RZ, RZ, R14 ;  /* 0x000000ffff057224 */ /* 0x000fce00078e000e */
[----:B------:R-:W-:Y:S05]  /*34ed0*/  WARPSYNC.COLLECTIVE R15, `(.L_x_2268) ;  /* 0x000000000f087348 */ /* 0x000fea0003c00000 */
[----:B------:R0:W1:Y:S02]  /*34ee0*/  SHFL.IDX P6, R14, R13, R12, R11 ;  /* 0x0000000c0d0e7389 */ /* 0x00006400000c000b */
[----:B01----:R-:W-:Y:S01]  /*34ef0*/  ENDCOLLECTIVE ;  /* 0x000000000000791b */ /* 0x003fe20003800000 */
.L_x_2268:
        /* <DEDUP_REMOVED lines=15> */
.L_x_2269:
[----:B------:R-:W-:Y:S02]  /*34ff0*/  IMAD.MOV.U32 R13, RZ, RZ, R3 ;  /* 0x000000ffff0d7224 */ /* 0x000fe400078e0003 */
[----:B------:R-:W-:Y:S02]  /*35000*/  IMAD.MOV.U32 R12, RZ, RZ, 0x3 ;  /* 0x00000003ff0c7424 */ /* 0x000fe400078e00ff */
[----:B------:R-:W-:-:S07]  /*35010*/  IMAD.MOV.U32 R5, RZ, RZ, R14 ;  /* 0x000000ffff057224 */ /* 0x000fce00078e000e */
[----:B------:R-:W-:Y:S05]  /*35020*/  WARPSYNC.COLLECTIVE R15, `(.L_x_2270) ;  /* 0x000000000f087348 */ /* 0x000fea0003c00000 */
[----:B------:R0:W1:Y:S02]  /*35030*/  SHFL.IDX P6, R14, R13, R12, R11 ;  /* 0x0000000c0d0e7389 */ /* 0x00006400000c000b */
[----:B01----:R-:W-:Y:S01]  /*35040*/  ENDCOLLECTIVE ;  /* 0x000000000000791b */ /* 0x003fe20003800000 */
.L_x_2270:
        /* <DEDUP_REMOVED lines=10> */
.L_x_2271:
[----:B------:R-:W-:Y:S01]  /*350f0*/  @!PT LDS RZ, [RZ] ;  /* 0x00000000fffff984 */ /* 0x000fe20000000800 */
[----:B------:R-:W-:Y:S01]  /*35100*/  @!PT LDS RZ, [RZ] ;  /* 0x00000000fffff984 */ /* 0x000fe20000000800 */
[----:B------:R-:W-:Y:S01]  /*35110*/  @!PT LDS RZ, [RZ] ;  /* 0x00000000fffff984 */ /* 0x000fe20000000800 */
[----:B------:R0:W-:Y:S01]  /*35120*/  @!P1 LDGSTS.E.BYPASS.LTC128B.128 [R7+0x21400], desc[UR46][R4.64], !P0 ;  /* 0x2140000004079fae */ /* 0x0001e2000c101d6e */
[----:B------:R-:W-:Y:S01]  /*35130*/  IMAD.MOV.U32 R0, RZ, RZ, R14 ;  /* 0x000000ffff007224 */ /* 0x000fe200078e000e */
[----:B------:R-:W-:Y:S06]  /*35140*/  BRA `(.L_x_2272) ;  /* 0xffffffa800f47947 */ /* 0x000fec000383ffff */
.L_x_2157:
        /* <DEDUP_REMOVED lines=8> */
.L_x_2274:
[----:B------:R-:W-:Y:S05]  /*351d0*/  BSYNC B0 ;  /* 0x0000000000007941 */ /* 0x000fea0003800000 */
.L_x_2273:
        /* <DEDUP_REMOVED lines=10> */
.L_x_2275:
[----:B------:R-:W-:Y:S01]  /*35280*/  ULDC UR4, c[0x0][0x288] ;  /* 0x0000a20000047ab9 */ /* 0x000fe20000000800 */
[----:B------:R-:W2:Y:S01]  /*35290*/  LDL R16, [R1+0x444] ;  /* 0x0004440001107983 */ /* 0x000ea20000100800 */
[----:B------:R-:W-:-:S03]  /*352a0*/  LOP3.LUT R18, R18, 0xffffdfff, RZ, 0xc0, !PT ;  /* 0xffffdfff12127812 */ /* 0x000fc600078ec0ff */
[----:B------:R-:W3:Y:S04]  /*352b0*/  LDL.LU R11, [R1+0x454] ;  /* 0x00045400010b7983 */ /* 0x000ee80000300800 */
[----:B------:R-:W4:Y:S01]  /*352c0*/  LDL.LU R15, [R1+0x460] ;  /* 0x00046000010f7983 */ /* 0x000f220000300800 */
[----:B------:R-:W-:Y:S01]  /*352d0*/  IMAD R4, R8, UR4, RZ ;  /* 0x0000000408047c24 */ /* 0x000fe2000f8e02ff */
[----:B------:R-:W-:Y:S01]  /*352e0*/  @P1 LOP3.LUT R18, R18, 0x2000, RZ, 0xfc, !PT ;  /* 0x0000200012121812 */ /* 0x000fe200078efcff */
[----:B------:R-:W-:-:S03]  /*352f0*/  IMAD.MOV.U32 R3, RZ, RZ, R14 ;  /* 0x000000ffff037224 */ /* 0x000fc600078e000e */
[C---:B------:R-:W-:Y:S02]  /*35300*/  LOP3.LUT P1, RZ, R18.reuse, 0x10, RZ, 0xc0, !PT ;  /* 0x0000001012ff7812 */ /* 0x040fe4000782c0ff */
[----:B------:R-:W-:Y:S01]  /*35310*/  LOP3.LUT R18, R18, 0xffffefff, RZ, 0xc0, !PT ;  /* 0xffffefff12127812 */ /* 0x000fe200078ec0ff */
[----:B------:R-:W-:Y:S02]  /*35320*/  IMAD.MOV.U32 R13, RZ, RZ, R6 ;  /* 0x000000ffff0d7224 */ /* 0x000fe400078e0006 */
[----:B------:R-:W-:Y:S01]  /*35330*/  IMAD.MOV.U32 R12, RZ, RZ, 0x1 ;  /* 0x00000001ff0c7424 */ /* 0x000fe200078e00ff */
[-C--:B------:R-:W-:Y:S02]  /*35340*/  ISETP.GE.AND P3, PT, R10, R4.reuse, PT ;  /* 0x000000040a00720c */ /* 0x080fe40003f66270 */
[----:B---3--:R-:W-:-:S11]  /*35350*/  ISETP.GE.AND P4, PT, R11, R4, PT ;  /* 0x000000040b00720c */ /* 0x008fd60003f86270 */
[----:B------:R-:W-:Y:S02]  /*35360*/  @P3 LOP3.LUT R18, R18, 0x1000, RZ, 0xfc, !PT ;  /* 0x0000100012123812 */ /* 0x000fe400078efcff */
[----:B------:R-:W-:-:S05]  /*35370*/  @!P4 LEA R3, P6, R9, R3, 0x1 ;  /* 0x000000030903c211 */ /* 0x000fca00078c08ff */
[----:B------:R-:W-:Y:S01]  /*35380*/  @!P4 IMAD.X R2, RZ, RZ, R2, P6 ;  /* 0x000000ffff02c224 */ /* 0x000fe200030e0602 */
[----:B------:R-:W-:-:S04]  /*35390*/  LOP3.LUT P6, RZ, R18, 0x8, RZ, 0xc0, !PT ;  /* 0x0000000812ff7812 */ /* 0x000fc800078cc0ff */
[----:B------:R-:W-:-:S04]  /*353a0*/  @!P4 LOP3.LUT R3, R3, R2, RZ, 0x3c, !PT ;  /* 0x000000020303c212 */ /* 0x000fc800078e3cff */
[----:B------:R-:W-:Y:S02]  /*353b0*/  @!P4 LOP3.LUT R2, R3, R2, RZ, 0x3c, !PT ;  /* 0x000000020302c212 */ /* 0x000fe400078e3cff */
[----:B------:R-:W-:Y:S02]  /*353c0*/  @!P4 LOP3.LUT R8, R5, 0x40, RZ, 0xc0, !PT ;  /* 0x000000400508c812 */ /* 0x000fe400078ec0ff */
[----:B------:R-:W-:Y:S02]  /*353d0*/  @!P4 LOP3.LUT R3, R3, R2, RZ, 0x3c, !PT ;  /* 0x000000020303c212 */ /* 0x000fe400078e3cff */
[C---:B------:R-:W-:Y:S02]  /*353e0*/  LOP3.LUT P3, RZ, R18.reuse, 0x4, RZ, 0xc0, !PT ;  /* 0x0000000412ff7812 */ /* 0x040fe4000786c0ff */
[----:B------:R-:W-:Y:S01]  /*353f0*/  @!P4 SHF.R.U32.HI R8, RZ, 0x2, R8 ;  /* 0x00000002ff08c819 */ /* 0x000fe20000011608 */
[----:B------:R-:W-:Y:S01]  /*35400*/  @!PT LDS RZ, [RZ] ;  /* 0x00000000fffff984 */ /* 0x000fe20000000800 */
[----:B------:R-:W-:Y:S01]  /*35410*/  @!PT LDS RZ, [RZ] ;  /* 0x00000000fffff984 */ /* 0x000fe20000000800 */
[----:B------:R-:W-:Y:S01]  /*35420*/  @!PT LDS RZ, [RZ] ;  /* 0x00000000fffff984 */ /* 0x000fe20000000800 */
[----:B--2---:R0:W-:Y:S01]  /*35430*/  @!P4 LDGSTS.E.BYPASS.LTC128B.128 [R16+0x26400], desc[UR46][R2.64], !P1 ;  /* 0x264000000210cfae */ /* 0x0041e2000c901d6e */
[----:B------:R-:W-:-:S03]  /*35440*/  LOP3.LUT P1, RZ, R18, 0x2000, RZ, 0xc0, !PT ;  /* 0x0000200012ff7812 */ /* 0x000fc6000782c0ff */
        /* <DEDUP_REMOVED lines=8> */
[----:B------:R0:W-:Y:S01]  /*354d0*/  @!P4 LDGSTS.E.BYPASS.LTC128B.128 [R16+0x32400], desc[UR46][R2.64+0x300], P6 ;  /* 0x324003000210cfae */ /* 0x0001e2000b101d6e */
[----:B------:R-:W-:Y:S01]  /*354e0*/  @!P4 ISETP.NE.U32.AND P6, PT, R8, RZ, PT ;  /* 0x000000ff0800c20c */ /* 0x000fe20003fc5070 */
[----:B------:R-:W-:Y:S01]  /*354f0*/  IMAD.MOV.U32 R11, RZ, RZ, 0x181f ;  /* 0x0000181fff0b7424 */ /* 0x000fe200078e00ff */
[----:B----4-:R-:W-:Y:S01]  /*35500*/  ISETP.GE.AND P2, PT, R15, R4, PT ;  /* 0x000000040f00720c */ /* 0x010fe20003f46270 */
[----:B------:R-:W-:-:S10]  /*35510*/  IMAD.MOV.U32 R15, RZ, RZ, -0x1 ;  /* 0xffffffffff0f7424 */ /* 0x000fd400078e00ff */
[----:B------:R0:W-:Y:S02]  /*35520*/  @!P4 LDGSTS.E.BYPASS.LTC128B.128 [R16+0x34400], desc[UR46][R2.64+0x380], P6 ;  /* 0x344003800210cfae */ /* 0x0001e4000b101d6e */
[----:B0-----:R-:W-:Y:S05]  /*35530*/  WARPSYNC.COLLECTIVE R15, `(.L_x_2276) ;  /* 0x000000000f087348 */ /* 0x001fea0003c00000 */
[----:B------:R1:W2:Y:S02]  /*35540*/  SHFL.IDX P6, R14, R13, R12, R11 ;  /* 0x0000000c0d0e7389 */ /* 0x0002a400000c000b */
[----:B012---:R-:W-:Y:S01]  /*35550*/  ENDCOLLECTIVE ;  /* 0x000000000000791b */ /* 0x007fe20003800000 */
.L_x_2276:
[----:B------:R-:W-:Y:S02]  /*35560*/  IMAD.MOV.U32 R13, RZ, RZ, R0 ;  /* 0x000000ffff0d7224 */ /* 0x000fe400078e0000 */
[----:B------:R-:W-:-:S07]  /*35570*/  IMAD.MOV.U32 R8, RZ, RZ, R14 ;  /* 0x000000ffff087224 */ /* 0x000fce00078e000e */
[----:B------:R-:W-:Y:S05]  /*35580*/  WARPSYNC.COLLECTIVE R15, `(.L_x_2277) ;  /* 0x000000000f087348 */ /* 0x000fea0003c00000 */
[----:B------:R0:W1:Y:S02]  /*35590*/  SHFL.IDX P6, R14, R13, R12, R11 ;  /* 0x0000000c0d0e7389 */ /* 0x00006400000c000b */
[----:B01----:R-:W-:Y:S01]  /*355a0*/  ENDCOLLECTIVE ;  /* 0x000000000000791b */ /* 0x003fe20003800000 */
.L_x_2277:
[----:B------:R-:W-:-:S05]  /*355b0*/  @!P2 LEA R9, P4, R9, R14, 0x1 ;  /* 0x0000000e0909a211 */ /* 0x000fca00078808ff */
[----:B------:R-:W-:Y:S01]  /*355c0*/  @!P2 IMAD.X R10, RZ, RZ, R8, P4 ;  /* 0x000000ffff0aa224 */ /* 0x000fe200020e0608 */
[C---:B------:R-:W-:Y:S02]  /*355d0*/  LOP3.LUT P4, RZ, R18.reuse, 0x10, RZ, 0xc0, !PT ;  /* 0x0000001012ff7812 */ /* 0x040fe4000788c0ff */
[----:B------:R-:W-:Y:S02]  /*355e0*/  LOP3.LUT P6, RZ, R18, 0x8, RZ, 0xc0, !PT ;  /* 0x0000000812ff7812 */ /* 0x000fe400078cc0ff */
[----:B------:R-:W-:Y:S01]  /*355f0*/  @!P2 LOP3.LUT R8, R5, 0x40, RZ, 0xc0, !PT ;  /* 0x000000400508a812 */ /* 0x000fe200078ec0ff */
[----:B------:R-:W-:Y:S02]  /*35600*/  @!P2 IMAD.MOV.U32 R2, RZ, RZ, R9 ;  /* 0x000000ffff02a224 */ /* 0x000fe400078e0009 */
[----:B------:R-:W-:Y:S01]  /*35610*/  @!P2 IMAD.MOV.U32 R3, RZ, RZ, R10 ;  /* 0x000000ffff03a224 */ /* 0x000fe200078e000a */
[----:B------:R-:W-:Y:S01]  /*35620*/  @!P2 SHF.R.U32.HI R8, RZ, 0x2, R8 ;  /* 0x00000002ff08a819 */ /* 0x000fe20000011608 */
[----:B------:R-:W-:-:S02]  /*35630*/  IMAD.MOV.U32 R13, RZ, RZ, R6 ;  /* 0x000000ffff0d7224 */ /* 0x000fc400078e0006 */
[----:B------:R-:W-:Y:S02]  /*35640*/  IMAD.MOV.U32 R12, RZ, RZ, 0x2 ;  /* 0x00000002ff0c7424 */ /* 0x000fe400078e00ff */
[----:B------:R-:W-:Y:S01]  /*35650*/  @!PT LDS RZ, [RZ] ;  /* 0x00000000fffff984 */ /* 0x000fe20000000800 */
[----:B------:R-:W-:Y:S01]  /*35660*/  @!PT LDS RZ, [RZ] ;  /* 0x00000000fffff984 */ /* 0x000fe20000000800 */
[----:B------:R-:W-:Y:S01]  /*35670*/  @!PT LDS RZ, [RZ] ;  /* 0x00000000fffff984 */ /* 0x000fe20000000800 */
[----:B------:R0:W-:Y:S01]  /*35680*/  @!P2 LDGSTS.E.BYPASS.LTC128B.128 [R16+0x26c00], desc[UR46][R2.64], !P4 ;  /* 0x26c000000210afae */ /* 0x0001e2000e101d6e */
[----:B------:R-:W-:-:S03]  /*35690*/  @!P2 ISETP.NE.U32.AND P4, PT, R8, RZ, PT ;  /* 0x000000ff0800a20c */ /* 0x000fc60003f85070 */
[----:B------:R0:W-:Y:S01]  /*356a0*/  @!P2 LDGSTS.E.BYPASS.LTC128B.128 [R16+0x28c00], desc[UR46][R2.64+0x80], !P6 ;  /* 0x28c000800210afae */ /* 0x0001e2000f101d6e */
[----:B------:R-:W-:-:S09]  /*356b0*/  @!P2 LOP3.LUT R8, R7, 0x80, RZ, 0xc0, !PT ;  /* 0x000000800708a812 */ /* 0x000fd200078ec0ff */
[----:B0-----:R-:W-:Y:S05]  /*356c0*/  WARPSYNC.COLLECTIVE R15, `(.L_x_2278) ;  /* 0x000000000f087348 */ /* 0x001fea0003c00000 */
[----:B------:R1:W2:Y:S02]  /*356d0*/  SHFL.IDX P6, R14, R13, R12, R11 ;  /* 0x0000000c0d0e7389 */ /* 0x0002a400000c000b */
[----:B012---:R-:W-:Y:S01]  /*356e0*/  ENDCOLLECTIVE ;  /* 0x000000000000791b */ /* 0x007fe20003800000 */
.L_x_2278:
[----:B------:R-:W-:Y:S01]  /*356f0*/  @!P2 SHF.R.U32.HI R8, RZ, 0x3, R8 ;  /* 0x00000003ff08a819 */ /* 0x000fe20000011608 */
[----:B------:R-:W-:Y:S01]  /*35700*/  @!PT LDS RZ, [RZ] ;  /* 0x00000000fffff984 */ /* 0x000fe20000000800 */
[----:B------:R-:W-:Y:S01]  /*35710*/  @!PT LDS RZ, [RZ] ;  /* 0x00000000fffff984 */ /* 0x000fe20000000800 */
[----:B------:R-:W-:Y:S01]  /*35720*/  @!PT LDS RZ, [RZ] ;  /* 0x00000000fffff984 */ /* 0x000fe20000000800 */
[----:B------:R-:W-:Y:S04]  /*35730*/  @!P2 LDGSTS.E.BYPASS.LTC128B.128 [R16+0x2ac00], desc[UR46][R2.64+0x100], !P3 ;  /* 0x2ac001000210afae */ /* 0x000fe8000d901d6e */
[----:B------:R-:W-:Y:S04]  /*35740*/  @!P2 LDGSTS.E.BYPASS.LTC128B.128 [R16+0x2cc00], desc[UR46][R2.64+0x180], !P5 ;  /* 0x2cc001800210afae */ /* 0x000fe8000e901d6e */
[----:B------:R-:W-:Y:S04]  /*35750*/  @!P2 LDGSTS.E.BYPASS.LTC128B.128 [R16+0x2ec00], desc[UR46][R2.64+0x200], !P0 ;  /* 0x2ec002000210afae */ /* 0x000fe8000c101d6e */
[----:B------:R-:W-:Y:S04]  /*35760*/  @!P2 LDGSTS.E.BYPASS.LTC128B.128 [R16+0x30c00], desc[UR46][R2.64+0x280], !P1 ;  /* 0x30c002800210afae */ /* 0x000fe8000c901d6e */
[----:B------:R-:W-:Y:S01]  /*35770*/  @!P2 LDGSTS.E.BYPASS.LTC128B.128 [R16+0x32c00], desc[UR46][R2.64+0x300], P4 ;  /* 0x32c003000210afae */ /* 0x000fe2000a101d6e */
[----:B------:R-:W-:Y:S01]  /*35780*/  @!P2 ISETP.NE.U32.AND P4, PT, R8, RZ, PT ;  /* 0x000000ff0800a20c */ /* 0x000fe20003f85070 */
[----:B------:R-:W0:Y:S01]  /*35790*/  S2R R10, SR_TID.X ;  /* 0x00000000000a7919 */ /* 0x000e220000002100 */
[----:B------:R-:W-:-:S11]  /*357a0*/  IMAD.MOV.U32 R13, RZ, RZ, R0 ;  /* 0x000000ffff0d7224 */ /* 0x000fd600078e0000 */
[----:B------:R1:W-:Y:S02]  /*357b0*/  @!P2 LDGSTS.E.BYPASS.LTC128B.128 [R16+0x34c00], desc[UR46][R2.64+0x380], P4 ;  /* 0x34c003800210afae */ /* 0x0003e4000a101d6e */
[----:B-1----:R-:W-:-:S07]  /*357c0*/  IMAD.MOV.U32 R2, RZ, RZ, R14 ;  /* 0x000000ffff027224 */ /* 0x002fce00078e000e */
[----:B0-----:R-:W-:Y:S05]  /*357d0*/  WARPSYNC.COLLECTIVE R15, `(.L_x_2279) ;  /* 0x000000000f087348 */ /* 0x001fea0003c00000 */
[----:B------:R1:W2:Y:S02]  /*357e0*/  SHFL.IDX P6, R14, R13, R12, R11 ;  /* 0x0000000c0d0e7389 */ /* 0x0002a400000c000b */
[----:B012---:R-:W-:Y:S01]  /*357f0*/  ENDCOLLECTIVE ;  /* 0x000000000000791b */ /* 0x007fe20003800000 */
.L_x_2279:
[----:B------:R-:W-:Y:S01]  /*35800*/  LOP3.LUT P3, RZ, R18, 0x1000, RZ, 0xc0, !PT ;  /* 0x0000100012ff7812 */ /* 0x000fe2000786c0ff */
[----:B------:R-:W-:-:S05]  /*35810*/  IMAD.SHL.U32 R10, R10, 0x8, RZ ;  /* 0x000000080a0a7824 */ /* 0x000fca00078e00ff */
[----:B------:R-:W-:Y:S01]  /*35820*/  LOP3.LUT R10, R10, 0x38, RZ, 0xc0, !PT ;  /* 0x000000380a0a7812 */ /* 0x000fe200078ec0ff */
[----:B------:R-:W-:-:S06]  /*35830*/  IMAD.MOV.U32 R3, RZ, RZ, R14 ;  /* 0x000000ffff037224 */ /* 0x000fcc00078e000e */
[----:B------:R-:W-:-:S05]  /*35840*/  @!P3 LEA R3, P4, R10, R3, 0x1 ;  /* 0x000000030a03b211 */ /* 0x000fca00078808ff */
[----:B------:R-:W-:Y:S01]  /*35850*/  @!P3 IMAD.X R2, RZ, RZ, R2, P4 ;  /* 0x000000ffff02b224 */ /* 0x000fe200020e0602 */
[----:B------:R-:W-:-:S04]  /*35860*/  LOP3.LUT P4, RZ, R18, 0x10, RZ, 0xc0, !PT ;  /* 0x0000001012ff7812 */ /* 0x000fc8000788c0ff */
[-C--:B------:R-:W-:Y:S02]  /*35870*/  @!P3 LOP3.LUT R3, R3, R2.reuse, RZ, 0x3c, !PT ;  /* 0x000000020303b212 */ /* 0x080fe400078e3cff */
[----:B------:R-:W-:Y:S02]  /*35880*/  @!P3 LOP3.LUT R8, R5, 0x40, RZ, 0xc0, !PT ;  /* 0x000000400508b812 */ /* 0x000fe400078ec0ff */
[C---:B------:R-:W-:Y:S02]  /*35890*/  @!P3 LOP3.LUT R2, R3.reuse, R2, RZ, 0x3c, !PT ;  /* 0x000000020302b212 */ /* 0x040fe400078e3cff */
[C---:B------:R-:W-:Y:S02]  /*358a0*/  LOP3.LUT P6, RZ, R18.reuse, 0x8, RZ, 0xc0, !PT ;  /* 0x0000000812ff7812 */ /* 0x040fe400078cc0ff */
[----:B------:R-:W-:Y:S02]  /*358b0*/  @!P3 LOP3.LUT R3, R3, R2, RZ, 0x3c, !PT ;  /* 0x000000020303b212 */ /* 0x000fe400078e3cff */
[----:B------:R-:W-:-:S02]  /*358c0*/  LOP3.LUT P2, RZ, R18, 0x4, RZ, 0xc0, !PT ;  /* 0x0000000412ff7812 */ /* 0x000fc4000784c0ff */
[----:B------:R-:W-:Y:S01]  /*358d0*/  @!P3 SHF.R.U32.HI R8, RZ, 0x2, R8 ;  /* 0x00000002ff08b819 */ /* 0x000fe20000011608 */
[----:B------:R-:W-:Y:S01]  /*358e0*/  @!PT LDS RZ, [RZ] ;  /* 0x00000000fffff984 */ /* 0x000fe20000000800 */
[----:B------:R-:W-:Y:S01]  /*358f0*/  @!PT LDS RZ, [RZ] ;  /* 0x00000000fffff984 */ /* 0x000fe20000000800 */
[----:B------:R-:W-:Y:S01]  /*35900*/  @!PT LDS RZ, [RZ] ;  /* 0x00000000fffff984 */ /* 0x000fe20000000800 */
[----:B------:R0:W-:Y:S03]  /*35910*/  @!P3 LDGSTS.E.BYPASS.LTC128B.128 [R16+0x27400], desc[UR46][R2.64], !P4 ;  /* 0x274000000210bfae */ /* 0x0001e6000e101d6e */
        /* <DEDUP_REMOVED lines=17> */
.L_x_2280:
[----:B------:R-:W-:Y:S02]  /*35a30*/  IMAD.MOV.U32 R13, RZ, RZ, R0 ;  /* 0x000000ffff0d7224 */ /* 0x000fe400078e0000 */
[----:B------:R-:W-:-:S07]  /*35a40*/  IMAD.MOV.U32 R6, RZ, RZ, R14 ;  /* 0x000000ffff067224 */ /* 0x000fce00078e000e */
[----:B------:R-:W-:Y:S05]  /*35a50*/  WARPSYNC.COLLECTIVE R15, `(.L_x_2281) ;  /* 0x000000000f087348 */ /* 0x000fea0003c00000 */
[----:B------:R0:W1:Y:S02]  /*35a60*/  SHFL.IDX P6, R14, R13, R12, R11 ;  /* 0x0000000c0d0e7389 */ /* 0x00006400000c000b */
[----:B01----:R-:W-:Y:S01]  /*35a70*/  ENDCOLLECTIVE ;  /* 0x000000000000791b */ /* 0x003fe20003800000 */
.L_x_2281:
[----:B------:R-:W-:Y:S01]  /*35a80*/  IMAD.MOV.U32 R0, RZ, RZ, R14 ;  /* 0x000000ffff007224 */ /* 0x000fe200078e000e */
[----:B------:R-:W-:Y:S06]  /*35a90*/  BRA `(.L_x_2282) ;  /* 0xffffffb0003c7947 */ /* 0x000fec000383ffff */
.L_x_2162:
[----:B0-----:R0:W2:Y:S02]  /*35aa0*/  SYNCS.PHASECHK.TRANS64.TRYWAIT P0, [R17+URZ+0x38820], R0 ;  /* 0x03882000110075a7 */ /* 0x0010a4000800017f */
[----:B--2---:R-:W-:Y:S05]  /*35ab0*/  @!P0 NANOSLEEP.SYNCS 0x989680 ;  /* 0x009896800000895d */ /* 0x004fea0003900000 */
[----:B------:R-:W2:Y:S02]  /*35ac0*/  @!P0 SYNCS.PHASECHK.TRANS64 P0, [R17+URZ+0x38820], R0 ;  /* 0x03882000110085a7 */ /* 0x000ea4000800007f */
[----:B--2---:R-:W-:Y:S05]  /*35ad0*/  @!P0 BRA `(.L_x_2162) ;  /* 0xfffffffc00f08947 */ /* 0x004fea000383ffff */
[----:B------:R-:W-:Y:S05]  /*35ae0*/  BRA `(.L_x_2283) ;  /* 0xffffffb000f87947 */ /* 0x000fea000383ffff */
.L_x_2166:
[----:B0-----:R0:W2:Y:S02]  /*35af0*/  SYNCS.PHASECHK.TRANS64.TRYWAIT P0, [R0+URZ+0x38860], R2 ;  /* 0x03886002000075a7 */ /* 0x0010a4000800017f */
[----:B--2---:R-:W-:Y:S05]  /*35b00*/  @!P0 NANOSLEEP.SYNCS 0x989680 ;  /* 0x009896800000895d */ /* 0x004fea0003900000 */
[----:B------:R-:W2:Y:S02]  /*35b10*/  @!P0 SYNCS.PHASECHK.TRANS64 P0, [R0+URZ+0x38860], R2 ;  /* 0x03886002000085a7 */ /* 0x000ea4000800007f */
[----:B--2---:R-:W-:Y:S05]  /*35b20*/  @!P0 BRA `(.L_x_2166) ;  /* 0xfffffffc00f08947 */ /* 0x004fea000383ffff */
[----:B------:R-:W-:Y:S05]  /*35b30*/  BRA `(.L_x_2284) ;  /* 0xffffffb400187947 */ /* 0x000fea000383ffff */
.L_x_2183:
[----:B-1----:R1:W2:Y:S02]  /*35b40*/  SYNCS.PHASECHK.TRANS64.TRYWAIT P0, [R3+URZ+0x38840], R2 ;  /* 0x03884002030075a7 */ /* 0x0022a4000800017f */
[----:B--2---:R-:W-:Y:S05]  /*35b50*/  @!P0 NANOSLEEP.SYNCS 0x989680 ;  /* 0x009896800000895d */ /* 0x004fea0003900000 */
[----:B------:R-:W2:Y:S02]  /*35b60*/  @!P0 SYNCS.PHASECHK.TRANS64 P0, [R3+URZ+0x38840], R2 ;  /* 0x03884002030085a7 */ /* 0x000ea4000800007f */
[----:B--2---:R-:W-:Y:S05]  /*35b70*/  @!P0 BRA `(.L_x_2183) ;  /* 0xfffffffc00f08947 */ /* 0x004fea000383ffff */
[----:B------:R-:W-:Y:S05]  /*35b80*/  BRA `(.L_x_2285) ;  /* 0xffffffbc00fc7947 */ /* 0x000fea000383ffff */
.L_x_2188:
[----:B--2---:R2:W3:Y:S02]  /*35b90*/  SYNCS.PHASECHK.TRANS64.TRYWAIT P0, [R3+URZ+0x38860], R2 ;  /* 0x03886002030075a7 */ /* 0x0044e4000800017f */
[----:B---3--:R-:W-:Y:S05]  /*35ba0*/  @!P0 NANOSLEEP.SYNCS 0x989680 ;  /* 0x009896800000895d */ /* 0x008fea0003900000 */
[----:B------:R-:W3:Y:S02]  /*35bb0*/  @!P0 SYNCS.PHASECHK.TRANS64 P0, [R3+URZ+0x38860], R2 ;  /* 0x03886002030085a7 */ /* 0x000ee4000800007f */
[----:B---3--:R-:W-:Y:S05]  /*35bc0*/  @!P0 BRA `(.L_x_2188) ;  /* 0xfffffffc00f08947 */ /* 0x008fea000383ffff */
[----:B------:R-:W-:Y:S05]  /*35bd0*/  BRA `(.L_x_2286) ;  /* 0xffffffc000747947 */ /* 0x000fea000383ffff */
.L_x_2204:
[----:B0-----:R0:W1:Y:S02]  /*35be0*/  SYNCS.PHASECHK.TRANS64.TRYWAIT P0, [R4+URZ+0x38840], R2 ;  /* 0x03884002040075a7 */ /* 0x001064000800017f */
[----:B-1----:R-:W-:Y:S05]  /*35bf0*/  @!P0 NANOSLEEP.SYNCS 0x989680 ;  /* 0x009896800000895d */ /* 0x002fea0003900000 */
[----:B------:R-:W1:Y:S02]  /*35c00*/  @!P0 SYNCS.PHASECHK.TRANS64 P0, [R4+URZ+0x38840], R2 ;  /* 0x03884002040085a7 */ /* 0x000e64000800007f */
[----:B-1----:R-:W-:Y:S05]  /*35c10*/  @!P0 BRA `(.L_x_2204) ;  /* 0xfffffffc00f08947 */ /* 0x002fea000383ffff */
[----:B------:R-:W-:Y:S05]  /*35c20*/  BRA `(.L_x_2287) ;  /* 0xffffffcc00487947 */ /* 0x000fea000383ffff */
.L_x_2209:
[----:B-1----:R1:W2:Y:S02]  /*35c30*/  SYNCS.PHASECHK.TRANS64.TRYWAIT P0, [R4+URZ+0x38860], R2 ;  /* 0x03886002040075a7 */ /* 0x0022a4000800017f */
[----:B--2---:R-:W-:Y:S05]  /*35c40*/  @!P0 NANOSLEEP.SYNCS 0x989680 ;  /* 0x009896800000895d */ /* 0x004fea0003900000 */
[----:B------:R-:W2:Y:S02]  /*35c50*/  @!P0 SYNCS.PHASECHK.TRANS64 P0, [R4+URZ+0x38860], R2 ;  /* 0x03886002040085a7 */ /* 0x000ea4000800007f */
[----:B--2---:R-:W-:Y:S05]  /*35c60*/  @!P0 BRA `(.L_x_2209) ;  /* 0xfffffffc00f08947 */ /* 0x004fea000383ffff */
[----:B------:R-:W-:Y:S05]  /*35c70*/  BRA `(.L_x_2288) ;  /* 0xffffffcc00c07947 */ /* 0x000fea000383ffff */
.L_x_2224:
[----:B-1----:R1:W2:Y:S02]  /*35c80*/  SYNCS.PHASECHK.TRANS64.TRYWAIT P0, [R4+URZ+0x38840], R2 ;  /* 0x03884002040075a7 */ /* 0x0022a4000800017f */
[----:B--2---:R-:W-:Y:S05]  /*35c90*/  @!P0 NANOSLEEP.SYNCS 0x989680 ;  /* 0x009896800000895d */ /* 0x004fea0003900000 */
[----:B------:R-:W2:Y:S02]  /*35ca0*/  @!P0 SYNCS.PHASECHK.TRANS64 P0, [R4+URZ+0x38840], R2 ;  /* 0x03884002040085a7 */ /* 0x000ea4000800007f */
[----:B--2---:R-:W-:Y:S05]  /*35cb0*/  @!P0 BRA `(.L_x_2224) ;  /* 0xfffffffc00f08947 */ /* 0x004fea000383ffff */
[----:B------:R-:W-:Y:S05]  /*35cc0*/  BRA `(.L_x_2289) ;  /* 0xffffffd800787947 */ /* 0x000fea000383ffff */
.L_x_2229:
[----:B0-----:R0:W2:Y:S02]  /*35cd0*/  SYNCS.PHASECHK.TRANS64.TRYWAIT P0, [R4+URZ+0x38860], R2 ;  /* 0x03886002040075a7 */ /* 0x0010a4000800017f */
[----:B--2---:R-:W-:Y:S05]  /*35ce0*/  @!P0 NANOSLEEP.SYNCS 0x989680 ;  /* 0x009896800000895d */ /* 0x004fea0003900000 */
[----:B------:R-:W2:Y:S02]  /*35cf0*/  @!P0 SYNCS.PHASECHK.TRANS64 P0, [R4+URZ+0x38860], R2 ;  /* 0x03886002040085a7 */ /* 0x000ea4000800007f */
[----:B--2---:R-:W-:Y:S05]  /*35d00*/  @!P0 BRA `(.L_x_2229) ;  /* 0xfffffffc00f08947 */ /* 0x004fea000383ffff */
[----:B------:R-:W-:Y:S05]  /*35d10*/  BRA `(.L_x_2290) ;  /* 0xffffffd800f07947 */ /* 0x000fea000383ffff */
.L_x_2245:
[----:B------:R-:W-:Y:S01]  /*35d20*/  BSSY B0, `(.L_x_2291) ;  /* 0x0000008000007945 */ /* 0x000fe20003800000 */
[----:B-----5:R-:W-:Y:S02]  /*35d30*/  IMAD.MOV.U32 R13, RZ, RZ, R3 ;  /* 0x000000ffff0d7224 */ /* 0x020fe400078e0003 */
[----:B------:R-:W-:Y:S02]  /*35d40*/  IMAD.MOV.U32 R12, RZ, RZ, RZ ;  /* 0x000000ffff0c7224 */ /* 0x000fe400078e00ff */
[----:B------:R-:W-:Y:S02]  /*35d50*/  IMAD.MOV.U32 R11, RZ, RZ, 0x1f ;  /* 0x0000001fff0b7424 */ /* 0x000fe400078e00ff */
[----:B------:R-:W-:-:S07]  /*35d60*/  IMAD.MOV.U32 R15, RZ, RZ, -0x1 ;  /* 0xffffffffff0f7424 */ /* 0x000fce00078e00ff */
[----:B0123--:R-:W-:Y:S05]  /*35d70*/  WARPSYNC.COLLECTIVE R15, `(.L_x_2292) ;  /* 0x000000000f087348 */ /* 0x00ffea0003c00000 */
[----:B------:R4:W0:Y:S02]  /*35d80*/  SHFL.IDX P6, R14, R13, R12, R11 ;  /* 0x0000000c0d0e7389 */ /* 0x00082400000c000b */
[----:B01234-:R-:W-:Y:S01]  /*35d90*/  ENDCOLLECTIVE ;  /* 0x000000000000791b */ /* 0x01ffe20003800000 */
.L_x_2292:
[----:B------:R-:W-:Y:S05]  /*35da0*/  BSYNC B0 ;  /* 0x0000000000007941 */ /* 0x000fea0003800000 */
.L_x_2291:
[----:B------:R-:W-:Y:S05]  /*35db0*/  BRA `(.L_x_2293) ;  /* 0xffffffe400ac7947 */ /* 0x000fea000383ffff */
.L_x_2248:
[----:B0-----:R0:W2:Y:S02]  /*35dc0*/  SYNCS.PHASECHK.TRANS64.TRYWAIT P0, [R9+URZ+0x38820], R0 ;  /* 0x03882000090075a7 */ /* 0x0010a4000800017f */
[----:B--2---:R-:W-:Y:S05]  /*35dd0*/  @!P0 NANOSLEEP.SYNCS 0x989680 ;  /* 0x009896800000895d */ /* 0x004fea0003900000 */
[----:B------:R-:W2:Y:S02]  /*35de0*/  @!P0 SYNCS.PHASECHK.TRANS64 P0, [R9+URZ+0x38820], R0 ;  /* 0x03882000090085a7 */ /* 0x000ea4000800007f */
[----:B--2---:R-:W-:Y:S05]  /*35df0*/  @!P0 BRA `(.L_x_2248) ;  /* 0xfffffffc00f08947 */ /* 0x004fea000383ffff */
[----:B------:R-:W-:Y:S05]  /*35e00*/  BRA `(.L_x_2294) ;  /* 0xffffffe400f87947 */ /* 0x000fea000383ffff */
.L_x_2249:
        /* <DEDUP_REMOVED lines=11> */
.L_x_2296:
[----:B------:R-:W-:Y:S05]  /*35ec0*/  BSYNC B0 ;  /* 0x0000000000007941 */ /* 0x000fea0003800000 */
.L_x_2295:
[----:B------:R-:W-:Y:S05]  /*35ed0*/  BRA `(.L_x_2297) ;  /* 0xffffffe400e07947 */ /* 0x000fea000383ffff */
.L_x_2252:
[----:B------:R-:W-:Y:S01]  /*35ee0*/  BSSY B1, `(.L_x_2298) ;  /* 0x0000006000017945 */ /* 0x000fe20003800000 */
[----:B------:R-:W-:-:S07]  /*35ef0*/  IMAD.MOV.U32 R15, RZ, RZ, -0x1 ;  /* 0xffffffffff0f7424 */ /* 0x000fce00078e00ff */
[----:B01----:R-:W-:Y:S05]  /*35f00*/  WARPSYNC.COLLECTIVE R15, `(.L_x_2299) ;  /* 0x000000000f0c7348 */ /* 0x003fea0003c00000 */
[----:B------:R-:W-:Y:S02]  /*35f10*/  ELECT P6, UR62, PT ;  /* 0x00000000003e782f */ /* 0x000fe400038c0000 */
[----:B------:R-:W-:Y:S01]  /*35f20*/  MOV R14, UR62 ;  /* 0x0000003e000e7c02 */ /* 0x000fe20008000f00 */
[----:B01----:R-:W-:Y:S10]  /*35f30*/  ENDCOLLECTIVE ;  /* 0x000000000000791b */ /* 0x003ff40003800000 */
.L_x_2299:
[----:B------:R-:W-:Y:S05]  /*35f40*/  BSYNC B1 ;  /* 0x0000000000017941 */ /* 0x000fea0003800000 */
.L_x_2298:
[----:B------:R-:W-:Y:S05]  /*35f50*/  BRA `(.L_x_2300) ;  /* 0xffffffe400d87947 */ /* 0x000fea000383ffff */
.L_x_2253:
[----:B0-----:R0:W1:Y:S02]  /*35f60*/  SYNCS.PHASECHK.TRANS64.TRYWAIT P0, [R5+URZ], R4 ;  /* 0x00000004050075a7 */ /* 0x001064000800017f */
[----:B-1----:R-:W-:Y:S05]  /*35f70*/  @!P0 NANOSLEEP.SYNCS 0x989680 ;  /* 0x009896800000895d */ /* 0x002fea0003900000 */
[----:B------:R-:W1:Y:S02]  /*35f80*/  @!P0 SYNCS.PHASECHK.TRANS64 P0, [R5+URZ], R4 ;  /* 0x00000004050085a7 */ /* 0x000e64000800007f */
[----:B-1----:R-:W-:Y:S05]  /*35f90*/  @!P0 BRA `(.L_x_2253) ;  /* 0xfffffffc00f08947 */ /* 0x002fea000383ffff */
[----:B------:R-:W-:Y:S05]  /*35fa0*/  BRA `(.L_x_2301) ;  /* 0xffffffe400fc7947 */ /* 0x000fea000383ffff */
.L_x_2254:
[----:B-1----:R1:W2:Y:S02]  /*35fb0*/  SYNCS.PHASECHK.TRANS64.TRYWAIT P0, [R7+URZ], R2 ;  /* 0x00000002070075a7 */ /* 0x0022a4000800017f */
[----:B--2---:R-:W-:Y:S05]  /*35fc0*/  @!P0 NANOSLEEP.SYNCS 0x989680 ;  /* 0x009896800000895d */ /* 0x004fea0003900000 */
[----:B------:R-:W2:Y:S02]  /*35fd0*/  @!P0 SYNCS.PHASECHK.TRANS64 P0, [R7+URZ], R2 ;  /* 0x00000002070085a7 */ /* 0x000ea4000800007f */
[----:B--2---:R-:W-:Y:S05]  /*35fe0*/  @!P0 BRA `(.L_x_2254) ;  /* 0xfffffffc00f08947 */ /* 0x004fea000383ffff */
[----:B------:R-:W-:Y:S05]  /*35ff0*/  BRA `(.L_x_2302) ;  /* 0xffffffe400f87947 */ /* 0x000fea000383ffff */
.L_x_2255:
[----:B--2---:R2:W3:Y:S02]  /*36000*/  SYNCS.PHASECHK.TRANS64.TRYWAIT P0, [R19+URZ], R4 ;  /* 0x00000004130075a7 */ /* 0x0044e4000800017f */
[----:B---3--:R-:W-:Y:S05]  /*36010*/  @!P0 NANOSLEEP.SYNCS 0x989680 ;  /* 0x009896800000895d */ /* 0x008fea0003900000 */
[----:B------:R-:W3:Y:S02]  /*36020*/  @!P0 SYNCS.PHASECHK.TRANS64 P0, [R19+URZ], R4 ;  /* 0x00000004130085a7 */ /* 0x000ee4000800007f */
[----:B---3--:R-:W-:Y:S05]  /*36030*/  @!P0 BRA `(.L_x_2255) ;  /* 0xfffffffc00f08947 */ /* 0x008fea000383ffff */
[----:B------:R-:W-:Y:S05]  /*36040*/  BRA `(.L_x_2303) ;  /* 0xffffffe400ec7947 */ /* 0x000fea000383ffff */
        .type           $_ZN7cutlass13device_kernelIN5flash11enable_sm90INS1_16FlashAttnFwdSm90INS1_25CollectiveMainloopFwdSm90ILi2EN4cute5tupleIJNS5_1CILi1EEES8_S8_EEENS6_IJNS7_ILi64EEESA_SA_EEELi512ENS_10bfloat16_tEfNS_4arch4Sm90ELb0ELb1ELb1ELb0ELb0ELb0ELb1ELb0ELb0ELb1ELb0ELb0EEENS1_21CollectiveEpilogueFwdINS6_IJSA_NS7_ILi512EEESA_EEES9_SC_SE_Li256ELb0ELb1ELb0ELb0EEENS1_30DynamicPersistentTileSchedulerILi256ELi128ELb0ELb1ELb1EEEEEEEEEvNT_6ParamsE$_ZZN5flash25CollectiveMainloopFwdSm90ILi2EN4cute5tupleIJNS1_1CILi1EEES4_S4_EEENS2_IJNS3_ILi64EEES6_S6_EEELi512EN7cutlass10bfloat16_tEfNS8_4arch4Sm90ELb0ELb1ELb1ELb0ELb0ELb0ELb1ELb0ELb0ELb1ELb0ELb0EE3mmaINS_16FlashAttnFwdSm90ISC_NS_21CollectiveEpilogueFwdINS2_IJS6_NS3_ILi512EEES6_EEES5_S9_SB_Li256ELb0ELb1ELb0ELb0EEENS_30DynamicPersistentTileSchedulerILi256ELi128ELb0ELb1ELb1EEEE13SharedStorageENS1_6TensorINS1_11ArrayEngineIfLm128EEENS1_6LayoutINS2_IJNS2_IJNS3_ILi2EEESR_NS3_ILi32EEEEEES4_S4_EEENS2_IJNS2_IJS4_SR_NS3_ILi4EEEEEENS3_ILi0EEESX_EEEEEEENS_7SoftmaxILi2ELi0EEEEEbRKNSC_6ParamsENS8_25PipelineTmaAsyncNoClusterILi2ENS8_16PipelineTmaAsyncILi2EEEEES19_RNS8_13PipelineStateILj2EEERT0_RT1_iRiRKNS_16SeqlenInfoQKNewKILb0ELb0EEENS2_IJiiiiEEERT_ENKUliT_T0_T1_E_clIZSD_ISM_S10_S12_EbS15_S19_S19_S1C_S1E_S1G_iS1H_S1L_S1M_S1O_EUlRS1P_iE0_NS3_ILb1EEES1W_EEDaiS1P_S1Q_S1R_,@function
        .size           $_ZN7cutlass13device_kernelIN5flash11enable_sm90INS1_16FlashAttnFwdSm90INS1_25CollectiveMainloopFwdSm90ILi2EN4cute5tupleIJNS5_1CILi1EEES8_S8_EEENS6_IJNS7_ILi64EEESA_SA_EEELi512ENS_10bfloat16_tEfNS_4arch4Sm90ELb0ELb1ELb1ELb0ELb0ELb0ELb1ELb0ELb0ELb1ELb0ELb0EEENS1_21CollectiveEpilogueFwdINS6_IJSA_NS7_ILi512EEESA_EEES9_SC_SE_Li256ELb0ELb1ELb0ELb0EEENS1_30DynamicPersistentTileSchedulerILi256ELi128ELb0ELb1ELb1EEEEEEEEEvNT_6ParamsE$_ZZN5flash25CollectiveMainloopFwdSm90ILi2EN4cute5tupleIJNS1_1CILi1EEES4_S4_EEENS2_IJNS3_ILi64EEES6_S6_EEELi512EN7cutlass10bfloat16_tEfNS8_4arch4Sm90ELb0ELb1ELb1ELb0ELb0ELb0ELb1ELb0ELb0ELb1ELb0ELb0EE3mmaINS_16FlashAttnFwdSm90ISC_NS_21CollectiveEpilogueFwdINS2_IJS6_NS3_ILi512EEES6_EEES5_S9_SB_Li256ELb0ELb1ELb0ELb0EEENS_30DynamicPersistentTileSchedulerILi256ELi128ELb0ELb1ELb1EEEE13SharedStorageENS1_6TensorINS1_11ArrayEngineIfLm128EEENS1_6LayoutINS2_IJNS2_IJNS3_ILi2EEESR_NS3_ILi32EEEEEES4_S4_EEENS2_IJNS2_IJS4_SR_NS3_ILi4EEEEEENS3_ILi0EEESX_EEEEEEENS_7SoftmaxILi2ELi0EEEEEbRKNSC_6ParamsENS8_25PipelineTmaAsyncNoClusterILi2ENS8_16PipelineTmaAsyncILi2EEEEES19_RNS8_13PipelineStateILj2EEERT0_RT1_iRiRKNS_16SeqlenInfoQKNewKILb0ELb0EEENS2_IJiiiiEEERT_ENKUliT_T0_T1_E_clIZSD_ISM_S10_S12_EbS15_S19_S19_S1C_S1E_S1G_iS1H_S1L_S1M_S1O_EUlRS1P_iE0_NS3_ILb1EEES1W_EEDaiS1P_S1Q_S1R_,(.L_x_6026 - $_ZN7cutlass13device_kernelIN5flash11enable_sm90INS1_16FlashAttnFwdSm90INS1_25CollectiveMainloopFwdSm90ILi2EN4cute5tupleIJNS5_1CILi1EEES8_S8_EEENS6_IJNS7_ILi64EEESA_SA_EEELi512ENS_10bfloat16_tEfNS_4arch4Sm90ELb0ELb1ELb1ELb0ELb0ELb0ELb1ELb0ELb0ELb1ELb0ELb0EEENS1_21CollectiveEpilogueFwdINS6_IJSA_NS7_ILi512EEESA_EEES9_SC_SE_Li256ELb0ELb1ELb0ELb0EEENS1_30DynamicPersistentTileSchedulerILi256ELi128ELb0ELb1ELb1EEEEEEEEEvNT_6ParamsE$_ZZN5flash25CollectiveMainloopFwdSm90ILi2EN4cute5tupleIJNS1_1CILi1EEES4_S4_EEENS2_IJNS3_ILi64EEES6_S6_EEELi512EN7cutlass10bfloat16_tEfNS8_4arch4Sm90ELb0ELb1ELb1ELb0ELb0ELb0ELb1ELb0ELb0ELb1ELb0ELb0EE3mmaINS_16FlashAttnFwdSm90ISC_NS_21CollectiveEpilogueFwdINS2_IJS6_NS3_ILi512EEES6_EEES5_S9_SB_Li256ELb0ELb1ELb0ELb0EEENS_30DynamicPersistentTileSchedulerILi256ELi128ELb0ELb1ELb1EEEE13SharedStorageENS1_6TensorINS1_11ArrayEngineIfLm128EEENS1_6LayoutINS2_IJNS2_IJNS3_ILi2EEESR_NS3_ILi32EEEEEES4_S4_EEENS2_IJNS2_IJS4_SR_NS3_ILi4EEEEEENS3_ILi0EEESX_EEEEEEENS_7SoftmaxILi2ELi0EEEEEbRKNSC_6ParamsENS8_25PipelineTmaAsyncNoClusterILi2ENS8_16PipelineTmaAsyncILi2EEEEES19_RNS8_13PipelineStateILj2EEERT0_RT1_iRiRKNS_16SeqlenInfoQKNewKILb0ELb0EEENS2_IJiiiiEEERT_ENKUliT_T0_T1_E_clIZSD_ISM_S10_S12_EbS15_S19_S19_S1C_S1E_S1G_iS1H_S1L_S1M_S1O_EUlRS1P_iE0_NS3_ILb1EEES1W_EEDaiS1P_S1Q_S1R_)
$_ZN7cutlass13device_kernelIN5flash11enable_sm90INS1_16FlashAttnFwdSm90INS1_25CollectiveMainloopFwdSm90ILi2EN4cute5tupleIJNS5_1CILi1EEES8_S8_EEENS6_IJNS7_ILi64EEESA_SA_EEELi512ENS_10bfloat16_tEfNS_4arch4Sm90ELb0ELb1ELb1ELb0ELb0ELb0ELb1ELb0ELb0ELb1ELb0ELb0EEENS1_21CollectiveEpilogueFwdINS6_IJSA_NS7_ILi512EEESA_EEES9_SC_SE_Li256ELb0ELb1ELb0ELb0EEENS1_30DynamicPersistentTileSchedulerILi256ELi128ELb0ELb1ELb1EEEEEEEEEvNT_6ParamsE$_ZZN5flash25CollectiveMainloopFwdSm90ILi2EN4cute5tupleIJNS1_1CILi1EEES4_S4_EEENS2_IJNS3_ILi64EEES6_S6_EEELi512EN7cutlass10bfloat16_tEfNS8_4arch4Sm90ELb0ELb1ELb1ELb0ELb0ELb0ELb1ELb0ELb0ELb1ELb0ELb0EE3mmaINS_16FlashAttnFwdSm90ISC_NS_21CollectiveEpilogueFwdINS2_IJS6_NS3_ILi512EEES6_EEES5_S9_SB_Li256ELb0ELb1ELb0ELb0EEENS_30DynamicPersistentTileSchedulerILi256ELi128ELb0ELb1ELb1EEEE13SharedStorageENS1_6TensorINS1_11ArrayEngineIfLm128EEENS1_6LayoutINS2_IJNS2_IJNS3_ILi2EEESR_NS3_ILi32EEEEEES4_S4_EEENS2_IJNS2_IJS4_SR_NS3_ILi4EEEEEENS3_ILi0EEESX_EEEEEEENS_7SoftmaxILi2ELi0EEEEEbRKNSC_6ParamsENS8_25PipelineTmaAsyncNoClusterILi2ENS8_16PipelineTmaAsyncILi2EEEEES19_RNS8_13PipelineStateILj2EEERT0_RT1_iRiRKNS_16SeqlenInfoQKNewKILb0ELb0EEENS2_IJiiiiEEERT_ENKUliT_T0_T1_E_clIZSD_ISM_S10_S12_EbS15_S19_S19_S1C_S1E_S1G_iS1H_S1L_S1M_S1O_EUlRS1P_iE0_NS3_ILb1EEES1W_EEDaiS1P_S1Q_S1R_:
[----:B------:R-:W-:Y:S05]  /*36050*/  YIELD ;  /* 0x0000000000007946 */ /* 0x000fea0003800000 */
[----:B------:R-:W-:Y:S02]  /*36060*/  ULDC UR4, c[0x0][0x20] ;  /* 0x0000080000047ab9 */ /* 0x000fe40000000800 */
[----:B------:R-:W-:-:S05]  /*36070*/  VIADD R0, R0, -UR4 ;  /* 0x8000000400007c36 */ /* 0x000fca0008000000 */
[----:B------:R-:W2:Y:S01]  /*36080*/  LDL.64 R20, [R0+0x18] ;  /* 0x0000180000147983 */ /* 0x000ea20000100a00 */
[----:B------:R-:W0:Y:S03]  /*36090*/  LDC.64 R4, c[0x0][0x208] ;  /* 0x00008200ff047b82 */ /* 0x000e260000000a00 */
[----:B------:R-:W3:Y:S01]  /*360a0*/  LDL.64 R14, [R0] ;  /* 0x00000000000e7983 */ /* 0x000ee20000100a00 */
[----:B0-----:R-:W-:Y:S02]  /*360b0*/  R2UR UR4, R4 ;  /* 0x00000000040472ca */ /* 0x001fe400000e0000 */
[----:B------:R-:W-:-:S13]  /*360c0*/  R2UR UR5, R5 ;  /* 0x00000000050572ca */ /* 0x000fda00000e0000 */
[----:B--2---:R-:W2:Y:S01]  /*360d0*/  LD.E R24, desc[UR4][R20.64+0x1c] ;  /* 0x00001c0414187980 */ /* 0x004ea2000c101900 */
[C---:B------:R-:W-:Y:S02]  /*360e0*/  R2UR UR4, R4.reuse ;  /* 0x00000000040472ca */ /* 0x040fe400000e0000 */
[C---:B------:R-:W-:Y:S02]  /*360f0*/  R2UR UR5, R5.reuse ;  /* 0x00000000050572ca */ /* 0x040fe400000e0000 */
[----:B------:R-:W-:Y:S02]  /*36100*/  R2UR UR6, R4 ;  /* 0x00000000040672ca */ /* 0x000fe400000e0000 */
[----:B------:R-:W-:Y:S01]  /*36110*/  R2UR UR7, R5 ;  /* 0x00000000050772ca */ /* 0x000fe200000e0000 */
[----:B------:R-:W-:Y:S08]  /*36120*/  BSSY B1, `(.L_x_2304) ;  /* 0x0000007000017945 */ /* 0x000ff00003800000 */
[----:B---3--:R0:W5:Y:S04]  /*36130*/  LD.E R9, desc[UR4][R14.64] ;  /* 0x000000040e097980 */ /* 0x008168000c101900 */
[----:B------:R0:W5:Y:S01]  /*36140*/  LD.E R13, desc[UR6][R14.64+0x4] ;  /* 0x000004060e0d7980 */ /* 0x000162000c101900 */
[----:B--2---:R-:W-:-:S04]  /*36150*/  LOP3.LUT R24, R24, 0x1, RZ, 0xfc, !PT ;  /* 0x0000000118187812 */ /* 0x004fc800078efcff */
[----:B------:R-:W-:-:S13]  /*36160*/  ISETP.NE.AND P0, PT, R24, 0x3, PT ;  /* 0x000000031800780c */ /* 0x000fda0003f05270 */
[----:B0-----:R-:W-:Y:S05]  /*36170*/  @!P0 BRA `(.L_x_2305) ;  /* 0x0000000000048947 */ /* 0x001fea0003800000 */
[----:B------:R-:W-:Y:S01]  /*36180*/  BPT.TRAP 0x1 ;  /* 0x000000040000795c */ /* 0x000fe20000300000 */
.L_x_2305:
[----:B------:R-:W-:Y:S05]  /*36190*/  BSYNC B1 ;  /* 0x0000000000017941 */ /* 0x000fea0003800000 */
.L_x_2304:
[----:B------:R-:W-:Y:S02]  /*361a0*/  R2UR UR4, R4 ;  /* 0x00000000040472ca */ /* 0x000fe400000e0000 */
[----:B------:R-:W-:-:S13]  /*361b0*/  R2UR UR5, R5 ;  /* 0x00000000050572ca */ /* 0x000fda00000e0000 */
[----:B------:R-:W2:Y:S01]  /*361c0*/  LD.E.64 R24, desc[UR4][R20.64+0x8] ;  /* 0x0000080414187980 */ /* 0x000ea2000c101b00 */
[----:B-----5:R-:W-:Y:S02]  /*361d0*/  SHF.L.U32 R26, R13, 0x1f, RZ ;  /* 0x0000001f0d1a7819 */ /* 0x020fe400000006ff */
[----:B--2---:R-:W-:-:S05]  /*361e0*/  MOV R24, R24 ;  /* 0x0000001800187202 */ /* 0x004fca0000000f00 */
[----:B------:R-:W-:-:S04]  /*361f0*/  IMAD R9, R9, 0x8, R24 ;  /* 0x0000000809097824 */ /* 0x000fc800078e0218 */
[----:B------:R0:W1:Y:S01]  /*36200*/  SYNCS.PHASECHK.TRANS64.TRYWAIT P0, [R9+URZ], R26 ;  /* 0x0000001a090075a7 */ /* 0x000062000800017f */
[----:B------:R-:W2:Y:S01]  /*36210*/  LD.E R25, desc[UR4][R20.64+0x1c] ;  /* 0x00001c0414197980 */ /* 0x000ea2000c101900 */
[----:B------:R-:W-:Y:S02]  /*36220*/  R2UR UR6, R4 ;  /* 0x00000000040672ca */ /* 0x000fe400000e0000 */
[----:B------:R-:W-:Y:S01]  /*36230*/  R2UR UR7, R5 ;  /* 0x00000000050772ca */ /* 0x000fe200000e0000 */
[----:B------:R0:W5:Y:S01]  /*36240*/  LD.E R13, desc[UR4][R14.64] ;  /* 0x000000040e0d7980 */ /* 0x000162000c101900 */
[----:B------:R-:W-:Y:S11]  /*36250*/  BSSY B1, `(.L_x_2306) ;  /* 0x0000006000017945 */ /* 0x000ff60003800000 */
[----:B------:R0:W5:Y:S01]  /*36260*/  LD.E R24, desc[UR6][R14.64+0x4] ;  /* 0x000004060e187980 */ /* 0x000162000c101900 */
[----:B--2---:R-:W-:-:S04]  /*36270*/  LOP3.LUT R25, R25, 0x1, RZ, 0xfc, !PT ;  /* 0x0000000119197812 */ /* 0x004fc800078efcff */
[----:B------:R-:W-:-:S13]  /*36280*/  ISETP.NE.AND P1, PT, R25, 0x3, PT ;  /* 0x000000031900780c */ /* 0x000fda0003f25270 */
[----:B01----:R-:W-:Y:S05]  /*36290*/  @!P1 BRA `(.L_x_2307) ;  /* 0x0000000000049947 */ /* 0x003fea0003800000 */
[----:B------:R-:W-:Y:S01]  /*362a0*/  BPT.TRAP 0x1 ;  /* 0x000000040000795c */ /* 0x000fe20000300000 */
.L_x_2307:
[----:B------:R-:W-:Y:S05]  /*362b0*/  BSYNC B1 ;  /* 0x0000000000017941 */ /* 0x000fea0003800000 */
.L_x_2306:
[----:B------:R-:W-:Y:S04]  /*362c0*/  BSSY B1, `(.L_x_2308) ;  /* 0x000000a000017945 */ /* 0x000fe80003800000 */
[----:B------:R-:W-:Y:S05]  /*362d0*/  @P0 BRA `(.L_x_2309) ;  /* 0x0000000000200947 */ /* 0x000fea0003800000 */
[----:B------:R-:W-:Y:S02]  /*362e0*/  R2UR UR4, R4 ;  /* 0x00000000040472ca */ /* 0x000fe400000e0000 */
[----:B------:R-:W-:-:S13]  /*362f0*/  R2UR UR5, R5 ;  /* 0x00000000050572ca */ /* 0x000fda00000e0000 */
[----:B------:R-:W2:Y:S01]  /*36300*/  LD.E.64 R20, desc[UR4][R20.64+0x8] ;  /* 0x0000080414147980 */ /* 0x000ea2000c101b00 */
[----:B-----5:R-:W-:Y:S02]  /*36310*/  SHF.L.U32 R24, R24, 0x1f, RZ ;  /* 0x0000001f18187819 */ /* 0x020fe400000006ff */
[----:B--2---:R-:W-:-:S05]  /*36320*/  MOV R14, R20 ;  /* 0x00000014000e7202 */ /* 0x004fca0000000f00 */
[----:B------:R-:W-:-:S04]  /*36330*/  IMAD R13, R13, 0x8, R14 ;  /* 0x000000080d0d7824 */ /* 0x000fc800078e020e */
[----:B------:R-:W0:Y:S02]  /*36340*/  SYNCS.PHASECHK.TRANS64.TRYWAIT P0, [R13+URZ], R24 ;  /* 0x000000180d0075a7 */ /* 0x000e24000800017f */
[----:B0-----:R-:W-:Y:S05]  /*36350*/  @!P0 BRA `(.L_x_2310) ;  /* 0x000000f000d48947 */ /* 0x001fea0003800000 */
.L_x_2309:
[----:B------:R-:W-:Y:S05]  /*36360*/  BSYNC B1 ;  /* 0x0000000000017941 */ /* 0x000fea0003800000 */
.L_x_2308:
[----:B0----5:R-:W2:Y:S04]  /*36370*/  LDL.64 R24, [R0] ;  /* 0x0000000000187983 */ /* 0x021ea80000100a00 */
[----:B------:R-:W3:Y:S01]  /*36380*/  LDL.64 R20, [R0+0x28] ;  /* 0x0000280000147983 */ /* 0x000ee20000100a00 */
[C---:B------:R-:W-:Y:S02]  /*36390*/  R2UR UR6, R4.reuse ;  /* 0x00000000040672ca */ /* 0x040fe400000e0000 */
[C---:B------:R-:W-:Y:S01]  /*363a0*/  R2UR UR7, R5.reuse ;  /* 0x00000000050772ca */ /* 0x040fe200000e0000 */
[----:B------:R-:W4:Y:S01]  /*363b0*/  LDL.64 R14, [R0+0x20] ;  /* 0x00002000000e7983 */ /* 0x000f220000100a00 */
[C---:B------:R-:W-:Y:S02]  /*363c0*/  R2UR UR4, R4.reuse ;  /* 0x00000000040472ca */ /* 0x040fe400000e0000 */
[----:B------:R-:W-:Y:S01]  /*363d0*/  R2UR UR5, R5 ;  /* 0x00000000050572ca */ /* 0x000fe200000e0000 */
[----:B------:R-:W4:Y:S08]  /*363e0*/  LDL.64 R56, [R0+0x8] ;  /* 0x0000080000387983 */ /* 0x000f300000100a00 */
[----:B--2---:R-:W2:Y:S04]  /*363f0*/  LD.E R25, desc[UR6][R24.64] ;  /* 0x0000000618197980 */ /* 0x004ea8000c101900 */
[----:B---3--:R-:W2:Y:S01]  /*36400*/  LD.E.64 R58, desc[UR4][R20.64] ;  /* 0x00000004143a7980 */ /* 0x008ea2000c101b00 */
[----:B------:R-:W-:Y:S05]  /*36410*/  WARPSYNC.ALL ;  /* 0x0000000000007948 */ /* 0x000fea0003800000 */
[----:B------:R-:W-:-:S02]  /*36420*/  R2UR UR4, R4 ;  /* 0x00000000040472ca */ /* 0x000fc400000e0000 */
[C---:B------:R-:W-:Y:S02]  /*36430*/  R2UR UR5, R5.reuse ;  /* 0x00000000050572ca */ /* 0x040fe400000e0000 */
[----:B------:R-:W-:Y:S02]  /*36440*/  R2UR UR6, R4 ;  /* 0x00000000040672ca */ /* 0x000fe400000e0000 */
[----:B------:R-:W-:-:S09]  /*36450*/  R2UR UR7, R5 ;  /* 0x00000000050772ca */ /* 0x000fd200000e0000 */
[----:B----4-:R0:W-:Y:S04]  /*36460*/  ST.E desc[UR4][R56.64], RZ ;  /* 0x000000ff38007985 */ /* 0x0101e8000c101904 */
[----:B------:R-:W3:Y:S01]  /*36470*/  LD.E.64 R20, desc[UR6][R14.64] ;  /* 0x000000060e147980 */ /* 0x000ee2000c101b00 */
[----:B--2---:R-:W-:Y:S01]  /*36480*/  IMAD R58, R25, 0x200, R58 ;  /* 0x00000200193a7824 */ /* 0x004fe200078e023a */
[----:B------:R-:W-:Y:S01]  /*36490*/  R2UR UR7, R59 ;  /* 0x000000003b0772ca */ /* 0x000fe200000e0000 */
[----:B------:R-:W-:Y:S01]  /*364a0*/  WARPGROUP.ARRIVE ;  /* 0x00000000000079c5 */ /* 0x000fe20000000000 */
[----:B------:R-:W-:Y:S01]  /*364b0*/  R2UR UR8, R4 ;  /* 0x00000000040872ca */ /* 0x000fe200000e0000 */
[----:B------:R-:W-:Y:S01]  /*364c0*/  IMAD.MOV.U32 R9, RZ, RZ, 0x1 ;  /* 0x00000001ff097424 */ /* 0x000fe200078e00ff */
[----:B------:R-:W-:-:S02]  /*364d0*/  R2UR UR6, R58 ;  /* 0x000000003a0672ca */ /* 0x000fc400000e0000 */
[C---:B------:R-:W-:Y:S02]  /*364e0*/  R2UR UR9, R5.reuse ;  /* 0x00000000050972ca */ /* 0x040fe400000e0000 */
[----:B------:R-:W-:Y:S02]  /*364f0*/  R2UR UR10, R4 ;  /* 0x00000000040a72ca */ /* 0x000fe400000e0000 */
[----:B------:R-:W-:Y:S02]  /*36500*/  R2UR UR11, R5 ;  /* 0x00000000050b72ca */ /* 0x000fe400000e0000 */
[----:B---3--:R-:W-:Y:S02]  /*36510*/  R2UR UR4, R20 ;  /* 0x00000000140472ca */ /* 0x008fe400000e0000 */
[----:B------:R-:W-:-:S13]  /*36520*/  R2UR UR5, R21 ;  /* 0x00000000150572ca */ /* 0x000fda00000e0000 */
[----:B------:R-:W-:Y:S03]  /*36530*/  HGMMA.64x64x16.F32.BF16 R24, gdesc[UR4], RZ, !UPT, gsb0 ;  /* 0x00e00000041879f0 */ /* 0x000fe6000c0018ff */
[----:B------:R-:W-:Y:S02]  /*36540*/  WARPGROUP.DEPBAR.LE gsb0, 0x0 ;  /* 0x00008000000079c5 */ /* 0x000fe40000010000 */
[----:B------:R0:W-:Y:S04]  /*36550*/  ST.E desc[UR8][R56.64], R9 ;  /* 0x0000000938007985 */ /* 0x0001e8000c101908 */
[----:B------:R-:W2:Y:S01]  /*36560*/  LD.E.64 R20, desc[UR10][R14.64] ;  /* 0x0000000a0e147980 */ /* 0x000ea2000c101b00 */
[----:B------:R-:W-:Y:S01]  /*36570*/  VIADD R60, R58, 0x2 ;  /* 0x000000023a3c7836 */ /* 0x000fe20000000000 */
[----:B------:R-:W-:Y:S01]  /*36580*/  WARPGROUP.ARRIVE ;  /* 0x00000000000079c5 */ /* 0x000fe20000000000 */
[----:B------:R-:W-:Y:S01]  /*36590*/  IMAD.MOV.U32 R61, RZ, RZ, R59 ;  /* 0x000000ffff3d7224 */ /* 0x000fe200078e003b */
[----:B------:R-:W-:-:S02]  /*365a0*/  R2UR UR8, R4 ;  /* 0x00000000040872ca */ /* 0x000fc400000e0000 */
[----:B------:R-:W-:Y:S02]  /*365b0*/  R2UR UR6, R60 ;  /* 0x000000003c0672ca */ /* 0x000fe400000e0000 */
[----:B------:R-:W-:Y:S02]  /*365c0*/  R2UR UR7, R61 ;  /* 0x000000003d0772ca */ /* 0x000fe400000e0000 */
[C---:B------:R-:W-:Y:S02]  /*365d0*/  R2UR UR9, R5.reuse ;  /* 0x00000000050972ca */ /* 0x040fe400000e0000 */
[----:B------:R-:W-:Y:S02]  /*365e0*/  R2UR UR10, R4 ;  /* 0x00000000040a72ca */ /* 0x000fe400000e0000 */
[----:B------:R-:W-:Y:S01]  /*365f0*/  R2UR UR11, R5 ;  /* 0x00000000050b72ca */ /* 0x000fe200000e0000 */
[----:B--2---:R-:W-:Y:S01]  /*36600*/  VIADD R20, R20, 0x2 ;  /* 0x0000000214147836 */ /* 0x004fe20000000000 */
[----:B------:R-:W-:-:S04]  /*36610*/  R2UR UR5, R21 ;  /* 0x00000000150572ca */ /* 0x000fc800000e0000 */
[----:B------:R-:W-:-:S13]  /*36620*/  R2UR UR4, R20 ;  /* 0x00000000140472ca */ /* 0x000fda00000e0000 */
[----:B------:R-:W-:Y:S03]  /*36630*/  HGMMA.64x64x16.F32.BF16 R24, gdesc[UR4], R24, gsb0 ;  /* 0x00e00000041879f0 */ /* 0x000fe60008001818 */
        /* <DEDUP_REMOVED lines=20> */
[----:B------:R-:W-:Y:S01]  /*36780*/  R2UR UR7, R59 ;  /* 0x000000003b0772ca */ /* 0x000fe200000e0000 */
[----:B------:R-:W-:Y:S01]  /*36790*/  WARPGROUP.ARRIVE ;  /* 0x00000000000079c5 */ /* 0x000fe20000000000 */
[----:B------:R-:W-:-:S02]  /*367a0*/  R2UR UR8, R4 ;  /* 0x00000000040872ca */ /* 0x000fc400000e0000 */
        /* <DEDUP_REMOVED lines=8> */
[----:B------:R-:W2:Y:S01]  /*36830*/  LDL.64 R20, [R0+0x38] ;  /* 0x0000380000147983 */ /* 0x000ea20000100a00 */
[----:B------:R-:W-:-:S02]  /*36840*/  R2UR UR4, R4 ;  /* 0x00000000040472ca */ /* 0x000fc400000e0000 */
[----:B------:R-:W-:Y:S01]  /*36850*/  R2UR UR5, R5 ;  /* 0x00000000050572ca */ /* 0x000fe200000e0000 */
[----:B------:R-:W3:-:S12]  /*36860*/  LDL.64 R14, [R0+0x30] ;  /* 0x00003000000e7983 */ /* 0x000ed80000100a00 */
[----:B--2---:R-:W2:Y:S01]  /*36870*/  LD.E R20, desc[UR4][R20.64] ;  /* 0x0000000414147980 */ /* 0x004ea2000c101900 */
[----:B---3--:R-:W-:Y:S01]  /*36880*/  MOV R14, R14 ;  /* 0x0000000e000e7202 */ /* 0x008fe20000000f00 */
[----:B------:R-:W-:Y:S01]  /*36890*/  BSSY B1, `(.L_x_2311) ;  /* 0x0000007000017945 */ /* 0x000fe20003800000 */
[----:B--2---:R-:W-:-:S04]  /*368a0*/  LEA.HI R13, R20, R20, RZ, 0x1 ;  /* 0x00000014140d7211 */ /* 0x004fc800078f08ff */
[----:B------:R-:W-:-:S05]  /*368b0*/  LOP3.LUT R13, R13, 0xfffffffe, RZ, 0xc0, !PT ;  /* 0xfffffffe0d0d7812 */ /* 0x000fca00078ec0ff */
[----:B------:R-:W-:-:S05]  /*368c0*/  IMAD.IADD R13, R20, 0x1, -R13 ;  /* 0x00000001140d7824 */ /* 0x000fca00078e0a0d */
[----:B------:R-:W-:-:S04]  /*368d0*/  SHF.L.U32 R13, R13, 0x1f, RZ ;  /* 0x0000001f0d0d7819 */ /* 0x000fc800000006ff */
[----:B------:R-:W1:Y:S02]  /*368e0*/  SYNCS.PHASECHK.TRANS64.TRYWAIT P0, [R14+URZ+0x38810], R13 ;  /* 0x0388100d0e0075a7 */ /* 0x000e64000800017f */
[----:B01----:R-:W-:Y:S05]  /*368f0*/  @!P0 BRA `(.L_x_2312) ;  /* 0x000000ec00808947 */ /* 0x003fea0003800000 */
.L_x_2335:
[----:B------:R-:W-:Y:S05]  /*36900*/  BSYNC B1 ;  /* 0x0000000000017941 */ /* 0x000fea0003800000 */
.L_x_2311:
[----:B------:R-:W2:Y:S01]  /*36910*/  LDL.64 R20, [R0+0x40] ;  /* 0x0000400000147983 */ /* 0x000ea20000100a00 */
[----:B------:R-:W-:Y:S02]  /*36920*/  R2UR UR4, R4 ;  /* 0x00000000040472ca */ /* 0x000fe400000e0000 */
[----:B------:R-:W-:Y:S01]  /*36930*/  R2UR UR5, R5 ;  /* 0x00000000050572ca */ /* 0x000fe200000e0000 */
[----:B0-----:R-:W3:-:S12]  /*36940*/  LDL.64 R14, [R0] ;  /* 0x00000000000e7983 */ /* 0x001ed80000100a00 */
[----:B--2---:R-:W2:Y:S01]  /*36950*/  LD.E R56, desc[UR4][R20.64+0x1c] ;  /* 0x00001c0414387980 */ /* 0x004ea2000c101900 */
[----:B------:R-:W-:Y:S02]  /*36960*/  R2UR UR6, R4 ;  /* 0x00000000040672ca */ /* 0x000fe400000e0000 */
[----:B------:R-:W-:Y:S01]  /*36970*/  R2UR UR7, R5 ;  /* 0x00000000050772ca */ /* 0x000fe200000e0000 */
[----:B---3--:R0:W5:Y:S01]  /*36980*/  LD.E R13, desc[UR4][R14.64] ;  /* 0x000000040e0d7980 */ /* 0x008162000c101900 */
[----:B------:R-:W-:Y:S11]  /*36990*/  BSSY B1, `(.L_x_2313) ;  /* 0x0000006000017945 */ /* 0x000ff60003800000 */
[----:B------:R0:W5:Y:S01]  /*369a0*/  LD.E R58, desc[UR6][R14.64+0x4] ;  /* 0x000004060e3a7980 */ /* 0x000162000c101900 */
[----:B--2---:R-:W-:-:S04]  /*369b0*/  LOP3.LUT R56, R56, 0x1, RZ, 0xfc, !PT ;  /* 0x0000000138387812 */ /* 0x004fc800078efcff */
[----:B------:R-:W-:-:S13]  /*369c0*/  ISETP.NE.AND P0, PT, R56, 0x3, PT ;  /* 0x000000033800780c */ /* 0x000fda0003f05270 */
[----:B0-----:R-:W-:Y:S05]  /*369d0*/  @!P0 BRA `(.L_x_2314) ;  /* 0x0000000000048947 */ /* 0x001fea0003800000 */
[----:B------:R-:W-:Y:S01]  /*369e0*/  BPT.TRAP 0x1 ;  /* 0x000000040000795c */ /* 0x000fe20000300000 */
.L_x_2314:
[----:B------:R-:W-:Y:S05]  /*369f0*/  BSYNC B1 ;  /* 0x0000000000017941 */ /* 0x000fea0003800000 */
.L_x_2313:
        /* <DEDUP_REMOVED lines=17> */
.L_x_2316:
[----:B------:R-:W-:Y:S05]  /*36b10*/  BSYNC B1 ;  /* 0x0000000000017941 */ /* 0x000fea0003800000 */
.L_x_2315:
        /* <DEDUP_REMOVED lines=10> */
.L_x_2318:
[----:B------:R-:W-:Y:S05]  /*36bc0*/  BSYNC B1 ;  /* 0x0000000000017941 */ /* 0x000fea0003800000 */
.L_x_2317:
[----:B------:R-:W2:Y:S04]  /*36bd0*/  LDL.64 R60, [R0] ;  /* 0x00000000003c7983 */ /* 0x000ea80000100a00 */
[----:B------:R-:W0:Y:S04]  /*36be0*/  LDL.64 R58, [R0+0x58] ;  /* 0x00005800003a7983 */ /* 0x000e280000100a00 */
[----:B------:R-:W3:Y:S04]  /*36bf0*/  LDL.64 R14, [R0+0x48] ;  /* 0x00004800000e7983 */ /* 0x000ee80000100a00 */
[----:B------:R-:W4:Y:S01]  /*36c00*/  LDL.64 R20, [R0+0x50] ;  /* 0x0000500000147983 */ /* 0x000f220000100a00 */
[----:B------:R-:W-:-:S02]  /*36c10*/  R2UR UR6, R4 ;  /* 0x00000000040672ca */ /* 0x000fc400000e0000 */
[C---:B------:R-:W-:Y:S02]  /*36c20*/  R2UR UR7, R5.reuse ;  /* 0x00000000050772ca */ /* 0x040fe400000e0000 */
[----:B------:R-:W-:Y:S02]  /*36c30*/  R2UR UR4, R4 ;  /* 0x00000000040472ca */ /* 0x000fe400000e0000 */
[----:B------:R-:W-:-:S09]  /*36c40*/  R2UR UR5, R5 ;  /* 0x00000000050572ca */ /* 0x000fd200000e0000 */
[----:B--2---:R-:W2:Y:S04]  /*36c50*/  LD.E R61, desc[UR6][R60.64] ;  /* 0x000000063c3d7980 */ /* 0x004ea8000c101900 */
[----:B0----5:R-:W2:Y:S01]  /*36c60*/  LD.E.64 R56, desc[UR4][R58.64] ;  /* 0x000000043a387980 */ /* 0x021ea2000c101b00 */
[----:B------:R-:W-:Y:S05]  /*36c70*/  WARPSYNC.ALL ;  /* 0x0000000000007948 */ /* 0x000fea0003800000 */
[----:B------:R-:W-:-:S02]  /*36c80*/  R2UR UR6, R4 ;  /* 0x00000000040672ca */ /* 0x000fc400000e0000 */
[C---:B------:R-:W-:Y:S02]  /*36c90*/  R2UR UR7, R5.reuse ;  /* 0x00000000050772ca */ /* 0x040fe400000e0000 */
[----:B------:R-:W-:Y:S02]  /*36ca0*/  R2UR UR4, R4 ;  /* 0x00000000040472ca */ /* 0x000fe400000e0000 */
[----:B------:R-:W-:-:S09]  /*36cb0*/  R2UR UR5, R5 ;  /* 0x00000000050572ca */ /* 0x000fd200000e0000 */
[----:B---3--:R-:W3:Y:S04]  /*36cc0*/  LD.E R13, desc[UR6][R14.64] ;  /* 0x000000060e0d7980 */ /* 0x008ee8000c101900 */
[----:B----4-:R-:W4:Y:S01]  /*36cd0*/  LD.E.64 R62, desc[UR4][R20.64] ;  /* 0x00000004143e7980 */ /* 0x010f22000c101b00 */
[----:B------:R-:W-:Y:S01]  /*36ce0*/  WARPGROUP.ARRIVE ;  /* 0x00000000000079c5 */ /* 0x000fe20000000000 */
[C---:B------:R-:W-:Y:S02]  /*36cf0*/  R2UR UR8, R4.reuse ;  /* 0x00000000040872ca */ /* 0x040fe400000e0000 */
[----:B------:R-:W-:Y:S02]  /*36d00*/  R2UR UR9, R5 ;  /* 0x00000000050972ca */ /* 0x000fe400000e0000 */
[----:B------:R-:W-:-:S02]  /*36d10*/  R2UR UR10, R4 ;  /* 0x00000000040a72ca */ /* 0x000fc400000e0000 */
[----:B------:R-:W-:Y:S01]  /*36d20*/  R2UR UR11, R5 ;  /* 0x00000000050b72ca */ /* 0x000fe200000e0000 */
[----:B--2---:R-:W-:Y:S01]  /*36d30*/  IMAD R56, R61, 0x1000, R56 ;  /* 0x000010003d387824 */ /* 0x004fe200078e0238 */
[----:B------:R-:W-:-:S04]  /*36d40*/  R2UR UR7, R57 ;  /* 0x00000000390772ca */ /* 0x000fc800000e0000 */
[----:B------:R-:W-:Y:S02]  /*36d50*/  R2UR UR6, R56 ;  /* 0x00000000380672ca */ /* 0x000fe400000e0000 */
[----:B---3--:R-:W-:Y:S02]  /*36d60*/  ISETP.NE.U32.AND P0, PT, R13, RZ, PT ;  /* 0x000000ff0d00720c */ /* 0x008fe40003f05070 */
[----:B----4-:R-:W-:Y:S02]  /*36d70*/  R2UR UR4, R62 ;  /* 0x000000003e0472ca */ /* 0x010fe400000e0000 */
[----:B------:R-:W-:-:S09]  /*36d80*/  R2UR UR5, R63 ;  /* 0x000000003f0572ca */ /* 0x000fd200000e0000 */
[----:B------:R-:W-:-:S05]  /*36d90*/  VOTEU.ANY UP0, P0 ;  /* 0x00000000003f7886 */ /* 0x000fca0000000100 */
[----:B------:R-:W-:Y:S03]  /*36da0*/  HGMMA.64x64x16.F32.BF16 R24, gdesc[UR4], R24, UP0, gsb0 ;  /* 0x00e00000041879f0 */ /* 0x000fe6000b801818 */
[----:B------:R-:W-:Y:S02]  /*36db0*/  WARPGROUP.DEPBAR.LE gsb0, 0x0 ;  /* 0x00008000000079c5 */ /* 0x000fe40000010000 */
[----:B------:R-:W-:Y:S04]  /*36dc0*/  ST.E desc[UR8][R14.64], R9 ;  /* 0x000000090e007985 */ /* 0x000fe8000c101908 */
        /* <DEDUP_REMOVED lines=242> */
[----:B------:R-:W-:Y:S01]  /*37cf0*/  UMOV UR8, 0x1 ;  /* 0x0000000100087882 */ /* 0x000fe20000000000 */
[----:B------:R-:W-:Y:S01]  /*37d00*/  IMAD.MOV.U32 R61, RZ, RZ, R57 ;  /* 0x000000ffff3d7224 */ /* 0x000fe200078e0039 */
[----:B------:R-:W0:Y:S01]  /*37d10*/  S2R R13, SR_TID.X ;  /* 0x00000000000d7919 */ /* 0x000e220000002100 */
[----:B------:R-:W-:Y:S01]  /*37d20*/  UISETP.NE.U32.AND UP0, UPT, UR8, URZ, UPT ;  /* 0x0000003f0800728c */ /* 0x000fe2000bf05070 */
[----:B------:R-:W-:Y:S01]  /*37d30*/  WARPGROUP.ARRIVE ;  /* 0x00000000000079c5 */ /* 0x000fe20000000000 */
[----:B------:R-:W-:-:S02]  /*37d40*/  R2UR UR10, R4 ;  /* 0x00000000040a72ca */ /* 0x000fc400000e0000 */
[----:B------:R-:W-:Y:S02]  /*37d50*/  R2UR UR7, R61 ;  /* 0x000000003d0772ca */ /* 0x000fe400000e0000 */
[C---:B------:R-:W-:Y:S02]  /*37d60*/  R2UR UR11, R5.reuse ;  /* 0x00000000050b72ca */ /* 0x040fe400000e0000 */
[----:B------:R-:W-:Y:S02]  /*37d70*/  R2UR UR12, R4 ;  /* 0x00000000040c72ca */ /* 0x000fe400000e0000 */
[----:B------:R-:W-:Y:S02]  /*37d80*/  R2UR UR13, R5 ;  /* 0x00000000050d72ca */ /* 0x000fe400000e0000 */
[----:B0-----:R-:W-:-:S06]  /*37d90*/  SHF.R.U32.HI R62, RZ, 0x7, R13 ;  /* 0x00000007ff3e7819 */ /* 0x001fcc000001160d */
[----:B------:R-:W0:Y:S02]  /*37da0*/  SHFL.IDX PT, R62, R62, RZ, 0x1f ;  /* 0x00001fff3e3e7589 */ /* 0x000e2400000e0000 */
[----:B0-----:R-:W-:-:S04]  /*37db0*/  ISETP.GT.AND P0, PT, R62, 0x7f, PT ;  /* 0x0000007f3e00780c */ /* 0x001fc80003f04270 */
[----:B------:R-:W-:-:S05]  /*37dc0*/  SEL R63, RZ, 0x2, !P0 ;  /* 0x00000002ff3f7807 */ /* 0x000fca0004000000 */
[----:B------:R-:W-:-:S05]  /*37dd0*/  IMAD.IADD R60, R63, 0x1, R64 ;  /* 0x000000013f3c7824 */ /* 0x000fca00078e0240 */
[----:B------:R-:W-:Y:S02]  /*37de0*/  R2UR UR6, R60 ;  /* 0x000000003c0672ca */ /* 0x000fe400000e0000 */
[----:B--2---:R-:W-:Y:S02]  /*37df0*/  IADD3 R58, R63, 0x800, R58 ;  /* 0x000008003f3a7810 */ /* 0x004fe40007ffe03a */
[----:B------:R-:W-:Y:S02]  /*37e00*/  R2UR UR5, R59 ;  /* 0x000000003b0572ca */ /* 0x000fe400000e0000 */
[----:B------:R-:W-:-:S13]  /*37e10*/  R2UR UR4, R58 ;  /* 0x000000003a0472ca */ /* 0x000fda00000e0000 */
[----:B------:R-:W-:Y:S03]  /*37e20*/  HGMMA.64x64x16.F32.BF16 R24, gdesc[UR4], R24, UP0, gsb0 ;  /* 0x00e00000041879f0 */ /* 0x000fe6000b801818 */
[----:B------:R-:W-:Y:S02]  /*37e30*/  WARPGROUP.DEPBAR.LE gsb0, 0x0 ;  /* 0x00008000000079c5 */ /* 0x000fe40000010000 */
[----:B------:R-:W-:Y:S04]  /*37e40*/  ST.E desc[UR10][R14.64], R9 ;  /* 0x000000090e007985 */ /* 0x000fe8000c10190a */
[----:B------:R-:W2:Y:S01]  /*37e50*/  LD.E.64 R58, desc[UR12][R20.64] ;  /* 0x0000000c143a7980 */ /* 0x000ea2000c101b00 */
[----:B------:R-:W-:Y:S01]  /*37e60*/  IMAD.MOV.U32 R67, RZ, RZ, 0x4 ;  /* 0x00000004ff437424 */ /* 0x000fe200078e00ff */
[----:B------:R-:W-:Y:S01]  /*37e70*/  WARPGROUP.ARRIVE ;  /* 0x00000000000079c5 */ /* 0x000fe20000000000 */
[----:B------:R-:W-:Y:S01]  /*37e80*/  IMAD.MOV.U32 R61, RZ, RZ, R57 ;  /* 0x000000ffff3d7224 */ /* 0x000fe200078e0039 */
[----:B------:R-:W-:-:S02]  /*37e90*/  R2UR UR8, R4 ;  /* 0x00000000040872ca */ /* 0x000fc400000e0000 */
[----:B------:R-:W-:Y:S02]  /*37ea0*/  SEL R65, R67, 0x2, P0 ;  /* 0x0000000243417807 */ /* 0x000fe40000000000 */
[----:B------:R-:W-:Y:S02]  /*37eb0*/  R2UR UR7, R61 ;  /* 0x000000003d0772ca */ /* 0x000fe400000e0000 */
[C---:B------:R-:W-:Y:S01]  /*37ec0*/  R2UR UR9, R5.reuse ;  /* 0x00000000050972ca */ /* 0x040fe200000e0000 */
[----:B------:R-:W-:Y:S01]  /*37ed0*/  IMAD.IADD R60, R64, 0x1, R65 ;  /* 0x00000001403c7824 */ /* 0x000fe200078e0241 */
[----:B------:R-:W-:Y:S02]  /*37ee0*/  R2UR UR10, R4 ;  /* 0x00000000040a72ca */ /* 0x000fe400000e0000 */
[----:B------:R-:W-:Y:S02]  /*37ef0*/  R2UR UR11, R5 ;  /* 0x00000000050b72ca */ /* 0x000fe400000e0000 */
[----:B------:R-:W-:-:S02]  /*37f00*/  R2UR UR6, R60 ;  /* 0x000000003c0672ca */ /* 0x000fc400000e0000 */
[----:B--2---:R-:W-:Y:S02]  /*37f10*/  IADD3 R58, R65, 0x800, R58 ;  /* 0x00000800413a7810 */ /* 0x004fe40007ffe03a */
[----:B------:R-:W-:Y:S02]  /*37f20*/  R2UR UR5, R59 ;  /* 0x000000003b0572ca */ /* 0x000fe400000e0000 */
[----:B------:R-:W-:-:S13]  /*37f30*/  R2UR UR4, R58 ;  /* 0x000000003a0472ca */ /* 0x000fda00000e0000 */
[----:B------:R-:W-:Y:S03]  /*37f40*/  HGMMA.64x64x16.F32.BF16 R24, gdesc[UR4], R24, gsb0 ;  /* 0x00e00000041879f0 */ /* 0x000fe60008001818 */
[----:B------:R-:W-:Y:S02]  /*37f50*/  WARPGROUP.DEPBAR.LE gsb0, 0x0 ;  /* 0x00008000000079c5 */ /* 0x000fe40000010000 */
[----:B------:R-:W-:Y:S04]  /*37f60*/  ST.E desc[UR8][R14.64], R9 ;  /* 0x000000090e007985 */ /* 0x000fe8000c101908 */
[----:B------:R-:W2:Y:S01]  /*37f70*/  LD.E.64 R58, desc[UR10][R20.64] ;  /* 0x0000000a143a7980 */ /* 0x000ea2000c101b00 */
[----:B------:R-:W-:Y:S01]  /*37f80*/  SEL R67, R67, 0x6, !P0 ;  /* 0x0000000643437807 */ /* 0x000fe20004000000 */
[----:B------:R-:W-:Y:S01]  /*37f90*/  IMAD.MOV.U32 R61, RZ, RZ, R57 ;  /* 0x000000ffff3d7224 */ /* 0x000fe200078e0039 */
[----:B------:R-:W-:Y:S01]  /*37fa0*/  WARPGROUP.ARRIVE ;  /* 0x00000000000079c5 */ /* 0x000fe20000000000 */
[----:B------:R-:W-:-:S02]  /*37fb0*/  R2UR UR8, R4 ;  /* 0x00000000040872ca */ /* 0x000fc400000e0000 */
[----:B------:R-:W-:Y:S01]  /*37fc0*/  IMAD.IADD R60, R64, 0x1, R67 ;  /* 0x00000001403c7824 */ /* 0x000fe200078e0243 */
[----:B------:R-:W-:Y:S02]  /*37fd0*/  R2UR UR7, R61 ;  /* 0x000000003d0772ca */ /* 0x000fe400000e0000 */
[C---:B------:R-:W-:Y:S02]  /*37fe0*/  R2UR UR9, R5.reuse ;  /* 0x00000000050972ca */ /* 0x040fe400000e0000 */
[----:B------:R-:W-:Y:S02]  /*37ff0*/  R2UR UR6, R60 ;  /* 0x000000003c0672ca */ /* 0x000fe400000e0000 */
[----:B------:R-:W-:Y:S02]  /*38000*/  R2UR UR10, R4 ;  /* 0x00000000040a72ca */ /* 0x000fe400000e0000 */
[----:B------:R-:W-:Y:S02]  /*38010*/  R2UR UR11, R5 ;  /* 0x00000000050b72ca */ /* 0x000fe400000e0000 */
[----:B--2---:R-:W-:-:S02]  /*38020*/  IADD3 R58, R67, 0x800, R58 ;  /* 0x00000800433a7810 */ /* 0x004fc40007ffe03a */
[----:B------:R-:W-:Y:S02]  /*38030*/  R2UR UR5, R59 ;  /* 0x000000003b0572ca */ /* 0x000fe400000e0000 */
[----:B------:R-:W-:-:S13]  /*38040*/  R2UR UR4, R58 ;  /* 0x000000003a0472ca */ /* 0x000fda00000e0000 */
[----:B------:R-:W-:Y:S03]  /*38050*/  HGMMA.64x64x16.F32.BF16 R24, gdesc[UR4], R24, gsb0 ;  /* 0x00e00000041879f0 */ /* 0x000fe60008001818 */
[----:B------:R-:W-:Y:S02]  /*38060*/  WARPGROUP.DEPBAR.LE gsb0, 0x0 ;  /* 0x00008000000079c5 */ /* 0x000fe40000010000 */
[----:B------:R-:W-:Y:S04]  /*38070*/  ST.E desc[UR8][R14.64], R9 ;  /* 0x000000090e007985 */ /* 0x000fe8000c101908 */
[----:B------:R-:W2:Y:S01]  /*38080*/  LD.E.64 R68, desc[UR10][R20.64] ;  /* 0x0000000a14447980 */ /* 0x000ea2000c101b00 */
[----:B------:R-:W-:Y:S01]  /*38090*/  IMAD.MOV.U32 R58, RZ, RZ, 0x28 ;  /* 0x00000028ff3a7424 */ /* 0x000fe200078e00ff */
[----:B------:R-:W-:Y:S01]  /*380a0*/  WARPGROUP.ARRIVE ;  /* 0x00000000000079c5 */ /* 0x000fe20000000000 */
[----:B------:R-:W-:Y:S01]  /*380b0*/  IMAD.MOV.U32 R59, RZ, RZ, 0xa00 ;  /* 0x00000a00ff3b7424 */ /* 0x000fe200078e00ff */
[----:B------:R-:W-:Y:S01]  /*380c0*/  R2UR UR8, R4 ;  /* 0x00000000040872ca */ /* 0x000fe200000e0000 */
[----:B------:R-:W-:Y:S01]  /*380d0*/  IMAD.MOV.U32 R61, RZ, RZ, R57 ;  /* 0x000000ffff3d7224 */ /* 0x000fe200078e0039 */
[----:B------:R-:W-:-:S02]  /*380e0*/  SEL R58, R58, 0x26, P0 ;  /* 0x000000263a3a7807 */ /* 0x000fc40000000000 */
[----:B------:R-:W-:Y:S02]  /*380f0*/  SEL R59, R59, 0x980, P0 ;  /* 0x000009803b3b7807 */ /* 0x000fe40000000000 */
[----:B------:R-:W-:Y:S02]  /*38100*/  R2UR UR7, R61 ;  /* 0x000000003d0772ca */ /* 0x000fe400000e0000 */
[C---:B------:R-:W-:Y:S01]  /*38110*/  R2UR UR9, R5.reuse ;  /* 0x00000000050972ca */ /* 0x040fe200000e0000 */
[----:B------:R-:W-:Y:S01]  /*38120*/  IMAD.IADD R58, R58, 0x1, R59 ;  /* 0x000000013a3a7824 */ /* 0x000fe200078e023b */
[----:B------:R-:W-:Y:S02]  /*38130*/  R2UR UR10, R4 ;  /* 0x00000000040a72ca */ /* 0x000fe400000e0000 */
[----:B------:R-:W-:Y:S02]  /*38140*/  R2UR UR11, R5 ;  /* 0x00000000050b72ca */ /* 0x000fe400000e0000 */
[----:B------:R-:W-:-:S05]  /*38150*/  LOP3.LUT R59, R58, 0xa06, RZ, 0xc0, !PT ;  /* 0x00000a063a3b7812 */ /* 0x000fca00078ec0ff */
[----:B------:R-:W-:-:S05]  /*38160*/  IMAD.IADD R60, R56, 0x1, R59 ;  /* 0x00000001383c7824 */ /* 0x000fca00078e023b */
[----:B------:R-:W-:Y:S01]  /*38170*/  R2UR UR6, R60 ;  /* 0x000000003c0672ca */ /* 0x000fe200000e0000 */
[----:B--2---:R-:W-:Y:S02]  /*38180*/  IMAD.IADD R58, R59, 0x1, R68 ;  /* 0x000000013b3a7824 */ /* 0x004fe400078e0244 */
[----:B------:R-:W-:-:S03]  /*38190*/  IMAD.MOV.U32 R59, RZ, RZ, R69 ;  /* 0x000000ffff3b7224 */ /* 0x000fc600078e0045 */
[----:B------:R-:W-:Y:S02]  /*381a0*/  R2UR UR4, R58 ;  /* 0x000000003a0472ca */ /* 0x000fe400000e0000 */
        /* <DEDUP_REMOVED lines=8> */
[----:B------:R-:W-:Y:S01]  /*38230*/  R2UR UR8, R4 ;  /* 0x00000000040872ca */ /* 0x000fe200000e0000 */
[----:B------:R-:W-:Y:S01]  /*38240*/  IMAD.IADD R60, R63, 0x1, R62 ;  /* 0x000000013f3c7824 */ /* 0x000fe200078e023e */
[----:B------:R-:W-:-:S02]  /*38250*/  R2UR UR9, R5 ;  /* 0x00000000050972ca */ /* 0x000fc400000e0000 */
[----:B------:R-:W-:Y:S02]  /*38260*/  R2UR UR7, R61 ;  /* 0x000000003d0772ca */ /* 0x000fe400000e0000 */
[----:B------:R-:W-:Y:S02]  /*38270*/  R2UR UR6, R60 ;  /* 0x000000003c0672ca */ /* 0x000fe400000e0000 */
[----:B------:R-:W-:Y:S02]  /*38280*/  R2UR UR10, R4 ;  /* 0x00000000040a72ca */ /* 0x000fe400000e0000 */
[----:B------:R-:W-:Y:S02]  /*38290*/  R2UR UR11, R5 ;  /* 0x00000000050b72ca */ /* 0x000fe400000e0000 */
[----:B--2---:R-:W-:Y:S02]  /*382a0*/  IADD3 R58, R63, 0xa00, R58 ;  /* 0x00000a003f3a7810 */ /* 0x004fe40007ffe03a */
[----:B------:R-:W-:-:S02]  /*382b0*/  R2UR UR5, R59 ;  /* 0x000000003b0572ca */ /* 0x000fc400000e0000 */
[----:B------:R-:W-:-:S13]  /*382c0*/  R2UR UR4, R58 ;  /* 0x000000003a0472ca */ /* 0x000fda00000e0000 */
[----:B------:R-:W-:Y:S03]  /*382d0*/  HGMMA.64x64x16.F32.BF16 R24, gdesc[UR4], R24, gsb0 ;  /* 0x00e00000041879f0 */ /* 0x000fe60008001818 */
[----:B------:R-:W-:Y:S02]  /*382e0*/  WARPGROUP.DEPBAR.LE gsb0, 0x0 ;  /* 0x00008000000079c5 */ /* 0x000fe40000010000 */
[----:B------:R-:W-:Y:S04]  /*382f0*/  ST.E desc[UR8][R14.64], R9 ;  /* 0x000000090e007985 */ /* 0x000fe8000c101908 */
[----:B------:R-:W2:Y:S01]  /*38300*/  LD.E.64 R58, desc[UR10][R20.64] ;  /* 0x0000000a143a7980 */ /* 0x000ea2000c101b00 */
[----:B------:R-:W-:Y:S01]  /*38310*/  IMAD.IADD R60, R65, 0x1, R62 ;  /* 0x00000001413c7824 */ /* 0x000fe200078e023e */
[----:B------:R-:W-:Y:S01]  /*38320*/  WARPGROUP.ARRIVE ;  /* 0x00000000000079c5 */ /* 0x000fe20000000000 */
[----:B------:R-:W-:Y:S01]  /*38330*/  IMAD.MOV.U32 R61, RZ, RZ, R57 ;  /* 0x000000ffff3d7224 */ /* 0x000fe200078e0039 */
[----:B------:R-:W-:-:S02]  /*38340*/  R2UR UR8, R4 ;  /* 0x00000000040872ca */ /* 0x000fc400000e0000 */
[----:B------:R-:W-:Y:S02]  /*38350*/  R2UR UR6, R60 ;  /* 0x000000003c0672ca */ /* 0x000fe400000e0000 */
[----:B------:R-:W-:Y:S02]  /*38360*/  R2UR UR7, R61 ;  /* 0x000000003d0772ca */ /* 0x000fe400000e0000 */
[C---:B------:R-:W-:Y:S02]  /*38370*/  R2UR UR9, R5.reuse ;  /* 0x00000000050972ca */ /* 0x040fe400000e0000 */
        /* <DEDUP_REMOVED lines=172> */
[----:B------:R-:W-:-:S02]  /*38e40*/  R2UR UR8, R4 ;  /* 0x00000000040872ca */ /* 0x000fc400000e0000 */
[----:B------:R-:W-:Y:S02]  /*38e50*/  SEL R58, R58, 0x3e, P0 ;  /* 0x0000003e3a3a7807 */ /* 0x000fe40000000000 */
[----:B------:R-:W-:Y:S02]  /*38e60*/  SEL R59, R59, 0xf80, P0 ;  /* 0x00000f803b3b7807 */ /* 0x000fe40000000000 */
[----:B------:R-:W-:Y:S02]  /*38e70*/  R2UR UR9, R5 ;  /* 0x00000000050972ca */ /* 0x000fe400000e0000 */
[----:B------:R-:W-:Y:S01]  /*38e80*/  LOP3.LUT P0, RZ, R13, 0x7f, RZ, 0xc0, !PT ;  /* 0x0000007f0dff7812 */ /* 0x000fe2000780c0ff */
[----:B------:R-:W-:-:S05]  /*38e90*/  IMAD.IADD R58, R58, 0x1, R59 ;  /* 0x000000013a3a7824 */ /* 0x000fca00078e023b */
[----:B------:R-:W-:-:S05]  /*38ea0*/  LOP3.LUT R59, R58, 0x1e06, RZ, 0xc0, !PT ;  /* 0x00001e063a3b7812 */ /* 0x000fca00078ec0ff */
[----:B------:R-:W-:-:S05]  /*38eb0*/  IMAD.IADD R58, R56, 0x1, R59 ;  /* 0x00000001383a7824 */ /* 0x000fca00078e023b */
[----:B------:R-:W-:Y:S01]  /*38ec0*/  R2UR UR6, R58 ;  /* 0x000000003a0672ca */ /* 0x000fe200000e0000 */
[----:B--2---:R-:W-:Y:S02]  /*38ed0*/  IMAD.IADD R56, R59, 0x1, R20 ;  /* 0x000000013b387824 */ /* 0x004fe400078e0214 */
[----:B------:R-:W-:Y:S02]  /*38ee0*/  IMAD.MOV.U32 R59, RZ, RZ, R57 ;  /* 0x000000ffff3b7224 */ /* 0x000fe400078e0039 */
[----:B------:R-:W-:Y:S01]  /*38ef0*/  IMAD.MOV.U32 R57, RZ, RZ, R21 ;  /* 0x000000ffff397224 */ /* 0x000fe200078e0015 */
[----:B------:R-:W-:Y:S02]  /*38f00*/  R2UR UR4, R56 ;  /* 0x00000000380472ca */ /* 0x000fe400000e0000 */
[----:B------:R-:W-:Y:S02]  /*38f10*/  R2UR UR7, R59 ;  /* 0x000000003b0772ca */ /* 0x000fe400000e0000 */
[----:B------:R-:W-:-:S13]  /*38f20*/  R2UR UR5, R57 ;  /* 0x00000000390572ca */ /* 0x000fda00000e0000 */
[----:B------:R-:W-:Y:S03]  /*38f30*/  HGMMA.64x64x16.F32.BF16 R24, gdesc[UR4], R24, gsb0 ;  /* 0x00e00000041879f0 */ /* 0x000fe60008001818 */
[----:B------:R-:W-:Y:S02]  /*38f40*/  WARPGROUP.DEPBAR.LE gsb0, 0x0 ;  /* 0x00008000000079c5 */ /* 0x000fe40000010000 */
[----:B------:R0:W-:Y:S04]  /*38f50*/  ST.E desc[UR8][R14.64], R9 ;  /* 0x000000090e007985 */ /* 0x0001e8000c101908 */
[----:B------:R-:W2:Y:S04]  /*38f60*/  @!P0 LDL.64 R20, [R0+0x18] ;  /* 0x0000180000148983 */ /* 0x000ea80000100a00 */
[----:B------:R-:W3:Y:S01]  /*38f70*/  @!P0 LDL.64 R56, [R0] ;  /* 0x0000000000388983 */ /* 0x000ee20000100a00 */
[----:B------:R-:W-:-:S02]  /*38f80*/  @!P0 R2UR UR4, R4 ;  /* 0x00000000040482ca */ /* 0x000fc400000e0000 */
[C---:B------:R-:W-:Y:S02]  /*38f90*/  @!P0 R2UR UR5, R5.reuse ;  /* 0x00000000050582ca */ /* 0x040fe400000e0000 */
[----:B------:R-:W-:Y:S02]  /*38fa0*/  @!P0 R2UR UR6, R4 ;  /* 0x00000000040682ca */ /* 0x000fe400000e0000 */
[----:B------:R-:W-:-:S09]  /*38fb0*/  @!P0 R2UR UR7, R5 ;  /* 0x00000000050782ca */ /* 0x000fd200000e0000 */
[----:B--2---:R-:W2:Y:S04]  /*38fc0*/  @!P0 LD.E.64 R20, desc[UR4][R20.64+0x30] ;  /* 0x0000300414148980 */ /* 0x004ea8000c101b00 */
[----:B---3--:R-:W3:Y:S01]  /*38fd0*/  @!P0 LD.E R56, desc[UR6][R56.64] ;  /* 0x0000000638388980 */ /* 0x008ee2000c101900 */
[----:B--2---:R-:W-:-:S05]  /*38fe0*/  @!P0 MOV R13, R20 ;  /* 0x00000014000d8202 */ /* 0x004fca0000000f00 */
[----:B---3--:R-:W-:-:S05]  /*38ff0*/  @!P0 IMAD R13, R56, 0x8, R13 ;  /* 0x00000008380d8824 */ /* 0x008fca00078e020d */
[----:B------:R-:W-:-:S04]  /*39000*/  @!P0 PRMT R13, RZ, 0x654, R13 ;  /* 0x00000654ff0d8816 */ /* 0x000fc8000000000d */
[----:B------:R1:W-:Y:S01]  /*39010*/  @!P0 SYNCS.ARRIVE.TRANS64.RED.A1T0 RZ, [R13+URZ], RZ ;  /* 0x000000ff0dff89a7 */ /* 0x0003e2000810043f */
[----:B0-----:R-:W2:Y:S01]  /*39020*/  LDL.64 R14, [R0+0x68] ;  /* 0x00006800000e7983 */ /* 0x001ea20000100a00 */
[----:B------:R-:W-:Y:S02]  /*39030*/  R2UR UR4, R4 ;  /* 0x00000000040472ca */ /* 0x000fe400000e0000 */
[----:B------:R-:W-:-:S13]  /*39040*/  R2UR UR5, R5 ;  /* 0x00000000050572ca */ /* 0x000fda00000e0000 */
[----:B--2---:R-:W2:Y:S01]  /*39050*/  LD.E.64 R14, desc[UR4][R14.64] ;  /* 0x000000040e0e7980 */ /* 0x004ea2000c101b00 */
[----:B------:R-:W-:Y:S02]  /*39060*/  R2UR UR4, R4 ;  /* 0x00000000040472ca */ /* 0x000fe400000e0000 */
[----:B------:R-:W-:-:S13]  /*39070*/  R2UR UR5, R5 ;  /* 0x00000000050572ca */ /* 0x000fda00000e0000 */
[----:B------:R-:W3:Y:S01]  /*39080*/  LD.E R9, desc[UR4][R10.64+0x24] ;  /* 0x000024040a097980 */ /* 0x000ee2000c101900 */
[C---:B------:R-:W-:Y:S02]  /*39090*/  R2UR UR4, R4.reuse ;  /* 0x00000000040472ca */ /* 0x040fe400000e0000 */
[C---:B------:R-:W-:Y:S02]  /*390a0*/  R2UR UR5, R5.reuse ;  /* 0x00000000050572ca */ /* 0x040fe400000e0000 */
[C---:B------:R-:W-:Y:S02]  /*390b0*/  R2UR UR14, R4.reuse ;  /* 0x00000000040e72ca */ /* 0x040fe400000e0000 */
[C---:B------:R-:W-:Y:S02]  /*390c0*/  R2UR UR15, R5.reuse ;  /* 0x00000000050f72ca */ /* 0x040fe400000e0000 */
[----:B------:R-:W-:Y:S02]  /*390d0*/  R2UR UR10, R4 ;  /* 0x00000000040a72ca */ /* 0x000fe400000e0000 */
[----:B------:R-:W-:-:S02]  /*390e0*/  R2UR UR11, R5 ;  /* 0x00000000050b72ca */ /* 0x000fc400000e0000 */
[C---:B------:R-:W-:Y:S02]  /*390f0*/  R2UR UR8, R4.reuse ;  /* 0x00000000040872ca */ /* 0x040fe400000e0000 */
[C---:B------:R-:W-:Y:S02]  /*39100*/  R2UR UR9, R5.reuse ;  /* 0x00000000050972ca */ /* 0x040fe400000e0000 */
[----:B------:R-:W-:Y:S02]  /*39110*/  R2UR UR12, R4 ;  /* 0x00000000040c72ca */ /* 0x000fe400000e0000 */
[----:B------:R-:W-:-:S05]  /*39120*/  R2UR UR13, R5 ;  /* 0x00000000050d72ca */ /* 0x000fca00000e0000 */
[----:B------:R-:W4:Y:S04]  /*39130*/  LD.E R62, desc[UR10][R10.64+0xc] ;  /* 0x00000c0a0a3e7980 */ /* 0x000f28000c101900 */
[----:B------:R-:W4:Y:S04]  /*39140*/  LD.E R61, desc[UR8][R10.64+0x10] ;  /* 0x000010080a3d7980 */ /* 0x000f28000c101900 */
[----:B------:R-:W4:Y:S04]  /*39150*/  LD.E R63, desc[UR12][R10.64+0x14] ;  /* 0x0000140c0a3f7980 */ /* 0x000f28000c101900 */
[----:B--2---:R-:W2:Y:S01]  /*39160*/  LD.E R56, desc[UR4][R14.64] ;  /* 0x000000040e387980 */ /* 0x004ea2000c101900 */
[----:B------:R-:W-:-:S02]  /*39170*/  R2UR UR4, R4 ;  /* 0x00000000040472ca */ /* 0x000fc400000e0000 */
[----:B------:R-:W-:-:S13]  /*39180*/  R2UR UR5, R5 ;  /* 0x00000000050572ca */ /* 0x000fda00000e0000 */
[----:B------:R-:W4:Y:S01]  /*39190*/  LD.E R57, desc[UR4][R10.64] ;  /* 0x000000040a397980 */ /* 0x000f22000c101900 */
[----:B------:R-:W-:Y:S02]  /*391a0*/  R2UR UR4, R4 ;  /* 0x00000000040472ca */ /* 0x000fe400000e0000 */
[----:B------:R-:W-:Y:S02]  /*391b0*/  R2UR UR5, R5 ;  /* 0x00000000050572ca */ /* 0x000fe400000e0000 */
[----:B---3--:R-:W-:Y:S01]  /*391c0*/  ISETP.NE.AND P1, PT, R9, 0x1, PT ;  /* 0x000000010900780c */ /* 0x008fe20003f25270 */
[----:B------:R-:W-:-:S10]  /*391d0*/  IMAD.MOV.U32 R9, RZ, RZ, R7 ;  /* 0x000000ffff097224 */ /* 0x000fd400078e0007 */
[----:B------:R-:W3:Y:S02]  /*391e0*/  LD.E R58, desc[UR4][R8.64] ;  /* 0x00000004083a7980 */ /* 0x000ee4000c101900 */
[C---:B------:R-:W-:Y:S02]  /*391f0*/  @P1 R2UR UR4, R4.reuse ;  /* 0x00000000040412ca */ /* 0x040fe400000e0000 */
[C---:B------:R-:W-:Y:S02]  /*39200*/  @P1 R2UR UR5, R5.reuse ;  /* 0x00000000050512ca */ /* 0x040fe400000e0000 */
[C---:B------:R-:W-:Y:S02]  /*39210*/  @P1 R2UR UR6, R4.reuse ;  /* 0x00000000040612ca */ /* 0x040fe400000e0000 */
[----:B------:R-:W-:Y:S01]  /*39220*/  @P1 R2UR UR7, R5 ;  /* 0x00000000050712ca */ /* 0x000fe200000e0000 */
[----:B------:R-:W3:Y:S08]  /*39230*/  LD.E R8, desc[UR14][R10.64+0x18] ;  /* 0x0000180e0a087980 */ /* 0x000ef0000c101900 */
[----:B------:R-:W3:Y:S04]  /*39240*/  @P1 LD.E R60, desc[UR4][R10.64+0x28] ;  /* 0x000028040a3c1980 */ /* 0x000ee8000c101900 */
[----:B------:R-:W3:Y:S01]  /*39250*/  @P1 LD.E R59, desc[UR6][R10.64+0x2c] ;  /* 0x00002c060a3b1980 */ /* 0x000ee2000c101900 */
[----:B------:R-:W-:-:S02]  /*39260*/  R2UR UR4, R4 ;  /* 0x00000000040472ca */ /* 0x000fc400000e0000 */
[C---:B------:R-:W-:Y:S02]  /*39270*/  R2UR UR5, R5.reuse ;  /* 0x00000000050572ca */ /* 0x040fe400000e0000 */
[----:B------:R-:W-:Y:S02]  /*39280*/  R2UR UR6, R4 ;  /* 0x00000000040672ca */ /* 0x000fe400000e0000 */
[----:B------:R-:W-:-:S09]  /*39290*/  R2UR UR7, R5 ;  /* 0x00000000050772ca */ /* 0x000fd200000e0000 */
[----:B------:R-:W3:Y:S04]  /*392a0*/  LD.E R14, desc[UR4][R10.64+0x8] ;  /* 0x000008040a0e7980 */ /* 0x000ee8000c101900 */
[----:B------:R-:W3:Y:S01]  /*392b0*/  LD.E R9, desc[UR6][R10.64+0x4] ;  /* 0x000004060a097980 */ /* 0x000ee2000c101900 */
[----:B------:R-:W-:Y:S01]  /*392c0*/  BSSY B1, `(.L_x_2320) ;  /* 0x000008c000017945 */ /* 0x000fe20003800000 */
[-C--:B--2---:R-:W-:Y:S01]  /*392d0*/  FMUL.FTZ R29, R29, R56.reuse ;  /* 0x000000381d1d7220 */ /* 0x084fe20000410000 */
[-C--:B------:R-:W-:Y:S01]  /*392e0*/  FMUL.FTZ R15, R30, R56.reuse ;  /* 0x000000381e0f7220 */ /* 0x080fe20000410000 */
[----:B------:R-:W-:Y:S02]  /*392f0*/  FMUL.FTZ R32, R32, R56 ;  /* 0x0000003820207220 */ /* 0x000fe40000410000 */
[----:B------:R0:W2:Y:S01]  /*39300*/  MUFU.TANH R66, R29 ;  /* 0x0000001d00427308 */ /* 0x0000a20000002400 */
[----:B----4-:R-:W-:-:S07]  /*39310*/  SHF.R.S32.HI R30, RZ, 0x1f, R57 ;  /* 0x0000001fff1e7819 */ /* 0x010fce0000011439 */
[----:B------:R4:W1:Y:S01]  /*39320*/  MUFU.TANH R67, R32 ;  /* 0x0000002000437308 */ /* 0x0008620000002400 */
[----:B0-----:R-:W-:-:S04]  /*39330*/  LEA.HI R29, R30, R57, RZ, 0x7 ;  /* 0x000000391e1d7211 */ /* 0x001fc800078f38ff */
[----:B----4-:R-:W-:-:S05]  /*39340*/  LOP3.LUT R32, R29, 0xffffff80, RZ, 0xc0, !PT ;  /* 0xffffff801d207812 */ /* 0x010fca00078ec0ff */
[----:B------:R-:W-:Y:S02]  /*39350*/  IMAD.IADD R32, R57, 0x1, -R32 ;  /* 0x0000000139207824 */ /* 0x000fe400078e0a20 */
[-C--:B------:R-:W-:Y:S01]  /*39360*/  FMUL.FTZ R20, R31, R56.reuse ;  /* 0x000000381f147220 */ /* 0x080fe20000410000 */
[-C--:B------:R-:W-:Y:S01]  /*39370*/  FMUL.FTZ R36, R36, R56.reuse ;  /* 0x0000003824247220 */ /* 0x080fe20000410000 */
[----:B------:R-:W-:Y:S02]  /*39380*/  LEA.HI R31, R30, R57, RZ, 0x2 ;  /* 0x000000391e1f7211 */ /* 0x000fe400078f10ff */
[----:B------:R-:W-:Y:S01]  /*39390*/  SHF.R.S32.HI R29, RZ, 0x1f, R32 ;  /* 0x0000001fff1d7819 */ /* 0x000fe20000011420 */
[----:B------:R0:W4:Y:S01]  /*393a0*/  MUFU.TANH R69, R36 ;  /* 0x0000002400457308 */ /* 0x0001220000002400 */
[----:B------:R-:W-:Y:S02]  /*393b0*/  FMUL.FTZ R21, R24, R56 ;  /* 0x0000003818157220 */ /* 0x000fe40000410000 */
[----:B------:R-:W-:Y:S01]  /*393c0*/  LEA.HI R30, R29, R32, RZ, 0x2 ;  /* 0x000000201d1e7211 */ /* 0x000fe200078f10ff */
[----:B------:R-:W-:-:S03]  /*393d0*/  FMUL.FTZ R24, R34, R56 ;  /* 0x0000003822187220 */ /* 0x000fc60000410000 */
[--C-:B------:R-:W-:Y:S02]  /*393e0*/  SHF.R.S32.HI R34, RZ, 0x1f, R30.reuse ;  /* 0x0000001fff227819 */ /* 0x100fe4000001141e */
[----:B0-----:R-:W-:Y:S02]  /*393f0*/  LOP3.LUT R36, R31, 0xfffffffc, RZ, 0xc0, !PT ;  /* 0xfffffffc1f247812 */ /* 0x001fe400078ec0ff */
[----:B------:R-:W-:Y:S01]  /*39400*/  SHF.R.S32.HI R31, RZ, 0x2, R30 ;  /* 0x00000002ff1f7819 */ /* 0x000fe2000001141e */
[----:B------:R-:W-:Y:S01]  /*39410*/  FMUL.FTZ R33, R33, R56 ;  /* 0x0000003821217220 */ /* 0x000fe20000410000 */
[----:B------:R-:W-:Y:S01]  /*39420*/  LEA.HI R29, R29, R32, RZ, 0x5 ;  /* 0x000000201d1d7211 */ /* 0x000fe200078f28ff */
[----:B------:R-:W-:Y:S01]  /*39430*/  IMAD.IADD R36, R57, 0x1, -R36 ;  /* 0x0000000139247824 */ /* 0x000fe200078e0a24 */
[----:B------:R-:W-:Y:S01]  /*39440*/  LEA.HI R34, R34, R31, RZ, 0x3 ;  /* 0x0000001f22227211 */ /* 0x000fe200078f18ff */
[----:B------:R0:W1:Y:S01]  /*39450*/  MUFU.TANH R68, R33 ;  /* 0x0000002100447308 */ /* 0x0000620000002400 */
[----:B------:R-:W-:-:S02]  /*39460*/  SHF.R.S32.HI R29, RZ, 0x5, R29 ;  /* 0x00000005ff1d7819 */ /* 0x000fc4000001141d */
[----:B------:R-:W-:Y:S02]  /*39470*/  LOP3.LUT R34, R34, 0xfffffff8, RZ, 0xc0, !PT ;  /* 0xfffffff822227812 */ /* 0x000fe400078ec0ff */
[----:B0-----:R-:W-:Y:S01]  /*39480*/  LEA.HI R33, R36, R36, RZ, 0x1 ;  /* 0x0000002424217211 */ /* 0x001fe200078f08ff */
[----:B---3--:R-:W-:Y:S02]  /*39490*/  IMAD R29, R58, 0x4, R29 ;  /* 0x000000043a1d7824 */ /* 0x008fe400078e021d */
[----:B------:R-:W-:Y:S01]  /*394a0*/  IMAD.IADD R34, R31, 0x1, -R34 ;  /* 0x000000011f227824 */ /* 0x000fe200078e0a22 */
[----:B------:R-:W-:-:S03]  /*394b0*/  LOP3.LUT R33, R33, 0x1ffffffe, RZ, 0xc0, !PT ;  /* 0x1ffffffe21217812 */ /* 0x000fc600078ec0ff */
[----:B------:R-:W-:Y:S02]  /*394c0*/  IMAD.U32 R34, R29, 0x10, R34 ;  /* 0x000000101d227824 */ /* 0x000fe400078e0022 */
[----:B------:R-:W-:-:S04]  /*394d0*/  IMAD.IADD R33, R36, 0x1, -R33 ;  /* 0x0000000124217824 */ /* 0x000fc800078e0a21 */
[----:B------:R-:W-:-:S04]  /*394e0*/  IMAD R33, R33, 0x8, R34 ;  /* 0x0000000821217824 */ /* 0x000fc800078e0222 */
[----:B------:R-:W-:-:S04]  /*394f0*/  @P1 IMAD.HI.U32 R60, R33, R60, RZ ;  /* 0x0000003c213c1227 */ /* 0x000fc800078e00ff */
[----:B------:R-:W-:Y:S01]  /*39500*/  FMUL.FTZ R25, R25, R56 ;  /* 0x0000003819197220 */ /* 0x000fe20000410000 */
[----:B------:R-:W-:-:S03]  /*39510*/  @P1 SHF.R.U32.HI R33, RZ, R59, R60 ;  /* 0x0000003bff211219 */ /* 0x000fc6000001163c */
[----:B------:R0:W3:Y:S01]  /*39520*/  MUFU.TANH R64, R25 ;  /* 0x0000001900407308 */ /* 0x0000e20000002400 */
[----:B------:R-:W-:Y:S01]  /*39530*/  IMAD.SHL.U32 R34, R6, 0x40, RZ ;  /* 0x0000004006227824 */ /* 0x000fe200078e00ff */
[----:B------:R-:W-:Y:S01]  /*39540*/  LOP3.LUT R29, R30, 0x7ffffffc, RZ, 0xc0, !PT ;  /* 0x7ffffffc1e1d7812 */ /* 0x000fe200078ec0ff */
[-C--:B------:R-:W-:Y:S01]  /*39550*/  FMUL.FTZ R28, R28, R56.reuse ;  /* 0x000000381c1c7220 */ /* 0x080fe20000410000 */
[-C--:B0-----:R-:W-:Y:S02]  /*39560*/  FMUL.FTZ R25, R35, R56.reuse ;  /* 0x0000003823197220 */ /* 0x081fe40000410000 */
[----:B------:R-:W0:Y:S01]  /*39570*/  SHFL.IDX PT, R35, R33, RZ, 0x1c1f ;  /* 0x001c1fff21237589 */ /* 0x000e2200000e0000 */
[----:B------:R-:W-:Y:S01]  /*39580*/  IADD3 R6, -R34, 0x1, RZ ;  /* 0x0000000122067810 */ /* 0x000fe20007ffe1ff */
[-C--:B------:R-:W-:Y:S01]  /*39590*/  FMUL.FTZ R7, R26, R56.reuse ;  /* 0x000000381a077220 */ /* 0x080fe20000410000 */
[----:B-1----:R-:W-:Y:S01]  /*395a0*/  FMUL.FTZ R13, R27, R56 ;  /* 0x000000381b0d7220 */ /* 0x002fe20000410000 */
[----:B------:R1:W0:Y:S01]  /*395b0*/  MUFU.TANH R65, R28 ;  /* 0x0000001c00417308 */ /* 0x0002220000002400 */
[----:B------:R-:W-:-:S02]  /*395c0*/  IMAD.IADD R29, R32, 0x1, -R29 ;  /* 0x00000001201d7824 */ /* 0x000fc400078e0a1d */
[-C--:B------:R-:W-:Y:S01]  /*395d0*/  FMUL.FTZ R26, R38, R56.reuse ;  /* 0x00000038261a7220 */ /* 0x080fe20000410000 */
[-C--:B------:R-:W-:Y:S01]  /*395e0*/  FMUL.FTZ R40, R40, R56.reuse ;  /* 0x0000003828287220 */ /* 0x080fe20000410000 */
[-C--:B------:R-:W-:Y:S01]  /*395f0*/  FMUL.FTZ R41, R41, R56.reuse ;  /* 0x0000003829297220 */ /* 0x080fe20000410000 */
[-C--:B------:R-:W-:Y:S01]  /*39600*/  FMUL.FTZ R42, R42, R56.reuse ;  /* 0x000000382a2a7220 */ /* 0x080fe20000410000 */
        /* <DEDUP_REMOVED lines=15> */
[----:B------:R-:W-:Y:S01]  /*39700*/  IMAD R30, R29, -0x2, R6 ;  /* 0xfffffffe1d1e7824 */ /* 0x000fe200078e0206 */
[----:B------:R-:W-:Y:S01]  /*39710*/  ISETP.GE.AND P2, PT, R8, 0x1, PT ;  /* 0x000000010800780c */ /* 0x000fe20003f46270 */
[----:B------:R-:W1:Y:S01]  /*39720*/  MUFU.TANH R21, R21 ;  /* 0x0000001500157308 */ /* 0x000e620000002400 */
[----:B------:R-:W-:Y:S01]  /*39730*/  IMAD.IADD R6, R14, 0x1, -R34 ;  /* 0x000000010e067824 */ /* 0x000fe200078e0a22 */
[----:B------:R-:W-:-:S02]  /*39740*/  LOP3.LUT R31, RZ, R62, RZ, 0x33, !PT ;  /* 0x0000003eff1f7212 */ /* 0x000fc400078e33ff */
[----:B------:R-:W-:-:S04]  /*39750*/  IADD3 R30, -R9, R30, R14 ;  /* 0x0000001e091e7210 */ /* 0x000fc80007ffe10e */
[----:B------:R-:W0:Y:S01]  /*39760*/  MUFU.TANH R7, R7 ;  /* 0x0000000700077308 */ /* 0x000e220000002400 */
[----:B------:R-:W-:-:S07]  /*39770*/  IMAD R36, R29, -0x2, R6 ;  /* 0xfffffffe1d247824 */ /* 0x000fce00078e0206 */
[----:B------:R-:W0:Y:S01]  /*39780*/  MUFU.TANH R13, R13 ;  /* 0x0000000d000d7308 */ /* 0x000e220000002400 */
[----:B------:R-:W-:-:S07]  /*39790*/  IMAD.IADD R61, R30, 0x1, R61 ;  /* 0x000000011e3d7824 */ /* 0x000fce00078e023d */
[----:B------:R-:W0:Y:S08]  /*397a0*/  MUFU.TANH R15, R15 ;  /* 0x0000000f000f7308 */ /* 0x000e300000002400 */
[----:B------:R-:W0:Y:S08]  /*397b0*/  MUFU.TANH R20, R20 ;  /* 0x0000001400147308 */ /* 0x000e300000002400 */
[----:B------:R-:W0:Y:S08]  /*397c0*/  MUFU.TANH R24, R24 ;  /* 0x0000001800187308 */ /* 0x000e300000002400 */
[----:B------:R-:W0:Y:S08]  /*397d0*/  MUFU.TANH R25, R25 ;  /* 0x0000001900197308 */ /* 0x000e300000002400 */
[----:B------:R0:W0:Y:S08]  /*397e0*/  MUFU.TANH R70, R37 ;  /* 0x0000002500467308 */ /* 0x0000300000002400 */
        /* <DEDUP_REMOVED lines=16> */
[----:B------:R-:W1:Y:S08]  /*398f0*/  MUFU.TANH R54, R54 ;  /* 0x0000003600367308 */ /* 0x000e700000002400 */
[----:B------:R1:W1:Y:S01]  /*39900*/  MUFU.TANH R32, R55 ;  /* 0x0000003700207308 */ /* 0x0002620000002400 */
[----:B------:R-:W-:Y:S01]  /*39910*/  IMAD.IADD R38, R30, 0x1, R31 ;  /* 0x000000011e267824 */ /* 0x000fe200078e021f */
[----:B0-----:R-:W-:Y:S01]  /*39920*/  VIADDMNMX R31, R35, R61, R36, PT ;  /* 0x0000003d231f7246 */ /* 0x001fe20003800124 */
[----:B------:R-:W-:-:S02]  /*39930*/  IMAD.IADD R63, R63, 0x1, -R34 ;  /* 0x000000013f3f7824 */ /* 0x000fc400078e0a22 */
[----:B------:R-:W-:Y:S01]  /*39940*/  IMAD.IADD R6, R38, 0x1, R35 ;  /* 0x0000000126067824 */ /* 0x000fe200078e0223 */
[----:B--234-:R-:W-:Y:S06]  /*39950*/  @!P2 BRA `(.L_x_2321) ;  /* 0x000000000088a947 */ /* 0x01cfec0003800000 */
[----:B------:R-:W-:Y:S01]  /*39960*/  IADD3 R35, -R9, R14, R35 ;  /* 0x0000000e09237210 */ /* 0x000fe20007ffe123 */
[----:B------:R-:W-:Y:S03]  /*39970*/  BSSY B2, `(.L_x_2322) ;  /* 0x000001c000027945 */ /* 0x000fe60003800000 */
[----:B------:R-:W-:-:S13]  /*39980*/  ISETP.GT.AND P1, PT, R35, -0x1, PT ;  /* 0xffffffff2300780c */ /* 0x000fda0003f24270 */
[----:B------:R-:W-:Y:S05]  /*39990*/  @P1 BRA `(.L_x_2323) ;  /* 0x00000000003c1947 */ /* 0x000fea0003800000 */
[----:B------:R-:W-:Y:S01]  /*399a0*/  ISETP.NE.AND P1, PT, R8, 0x1, PT ;  /* 0x000000010800780c */ /* 0x000fe20003f25270 */
[----:B------:R-:W-:Y:S01]  /*399b0*/  BSSY B3, `(.L_x_2324) ;  /* 0x000000b000037945 */ /* 0x000fe20003800000 */
[----:B------:R-:W-:-:S11]  /*399c0*/  LOP3.LUT R35, RZ, R35, RZ, 0x33, !PT ;  /* 0x00000023ff237212 */ /* 0x000fd600078e33ff */
[----:B------:R-:W-:Y:S05]  /*399d0*/  @!P1 BRA `(.L_x_2325) ;  /* 0x0000000000209947 */ /* 0x000fea0003800000 */
[C---:B------:R-:W-:Y:S02]  /*399e0*/  R2UR UR4, R4.reuse ;  /* 0x00000000040472ca */ /* 0x040fe400000e0000 */
[C---:B------:R-:W-:Y:S02]  /*399f0*/  R2UR UR5, R5.reuse ;  /* 0x00000000050572ca */ /* 0x040fe400000e0000 */
[----:B------:R-:W-:Y:S02]  /*39a00*/  R2UR UR6, R4 ;  /* 0x00000000040672ca */ /* 0x000fe400000e0000 */
[----:B------:R-:W-:-:S09]  /*39a10*/  R2UR UR7, R5 ;  /* 0x00000000050772ca */ /* 0x000fd200000e0000 */
[----:B------:R-:W2:Y:S04]  /*39a20*/  LD.E R30, desc[UR4][R10.64+0x1c] ;  /* 0x00001c040a1e7980 */ /* 0x000ea8000c101900 */
[----:B------:R-:W3:Y:S01]  /*39a30*/  LD.E R37, desc[UR6][R10.64+0x20] ;  /* 0x000020060a257980 */ /* 0x000ee2000c101900 */
[----:B--2---:R-:W-:-:S05]  /*39a40*/  IMAD.HI.U32 R30, R35, R30, RZ ;  /* 0x0000001e231e7227 */ /* 0x004fca00078e00ff */
[----:B---3--:R-:W-:-:S07]  /*39a50*/  SHF.R.U32.HI R35, RZ, R37, R30 ;  /* 0x00000025ff237219 */ /* 0x008fce000001161e */
.L_x_2325:
[----:B------:R-:W-:Y:S05]  /*39a60*/  BSYNC B3 ;  /* 0x0000000000037941 */ /* 0x000fea0003800000 */
.L_x_2324:
[----:B------:R-:W-:Y:S01]  /*39a70*/  LOP3.LUT R35, RZ, R35, RZ, 0x33, !PT ;  /* 0x00000023ff237212 */ /* 0x000fe200078e33ff */
[----:B------:R-:W-:Y:S06]  /*39a80*/  BRA `(.L_x_2326) ;  /* 0x0000000000287947 */ /* 0x000fec0003800000 */
.L_x_2323:
[----:B------:R-:W-:-:S13]  /*39a90*/  ISETP.NE.AND P1, PT, R8, 0x1, PT ;  /* 0x000000010800780c */ /* 0x000fda0003f25270 */
        /* <DEDUP_REMOVED lines=9> */
.L_x_2326:
[----:B------:R-:W-:Y:S05]  /*39b30*/  BSYNC B2 ;  /* 0x0000000000027941 */ /* 0x000fea0003800000 */
.L_x_2322:
[----:B------:R-:W-:-:S04]  /*39b40*/  IMAD R30, R8, R35, -R34 ;  /* 0x00000023081e7224 */ /* 0x000fc800078e0a22 */
[----:B------:R-:W-:-:S05]  /*39b50*/  IMAD R35, R29, -0x2, R30 ;  /* 0xfffffffe1d237824 */ /* 0x000fca00078e021e */
[----:B------:R-:W-:Y:S02]  /*39b60*/  VIMNMX R6, R6, R35, !PT ;  /* 0x0000002306067248 */ /* 0x000fe40007fe0100 */
[----:B------:R-:W-:-:S07]  /*39b70*/  VIADDMNMX R31, R35, R8, R31, PT ;  /* 0x00000008231f7246 */ /* 0x000fce000380011f */
.L_x_2321:
[----:B------:R-:W-:Y:S05]  /*39b80*/  BSYNC B1 ;  /* 0x0000000000017941 */ /* 0x000fea0003800000 */
.L_x_2320:
[C---:B------:R-:W-:Y:S01]  /*39b90*/  ISETP.GE.AND P1, PT, R63.reuse, 0x2, PT ;  /* 0x000000023f00780c */ /* 0x040fe20003f26270 */
[----:B------:R-:W0:Y:S01]  /*39ba0*/  SHFL.IDX PT, R33, R33, 0x1, 0x1c1f ;  /* 0x003c1f0021217f89 */ /* 0x000e2200000e0000 */
[C---:B------:R-:W-:Y:S01]  /*39bb0*/  ISETP.GE.AND P5, PT, R63.reuse, 0xa, PT ;  /* 0x0000000a3f00780c */ /* 0x040fe20003fa6270 */
[----:B------:R-:W-:Y:S01]  /*39bc0*/  BSSY B1, `(.L_x_2327) ;  /* 0x0000070000017945 */ /* 0x000fe20003800000 */
[----:B------:R-:W-:Y:S02]  /*39bd0*/  ISETP.GT.AND P3, PT, R6, 0x1, !P1 ;  /* 0x000000010600780c */ /* 0x000fe40004f64270 */
[----:B------:R-:W-:Y:S02]  /*39be0*/  ISETP.GE.AND P2, PT, R63, 0x9, PT ;  /* 0x000000093f00780c */ /* 0x000fe40003f46270 */
[----:B------:R-:W-:Y:S02]  /*39bf0*/  ISETP.LT.OR P3, PT, R31, 0x2, P3 ;  /* 0x000000021f00780c */ /* 0x000fe40001f61670 */
[----:B------:R-:W-:-:S02]  /*39c00*/  P2R R37, PR, RZ, 0x20 ;  /* 0x00000020ff257803 */ /* 0x000fc40000000000 */
[----:B-1----:R-:W-:Y:S02]  /*39c10*/  FSEL R55, R64, -INF , !P3 ;  /* 0xff80000040377808 */ /* 0x002fe40005800000 */
[C---:B------:R-:W-:Y:S02]  /*39c20*/  ISETP.GT.AND P3, PT, R6.reuse, 0x9, !P5 ;  /* 0x000000090600780c */ /* 0x040fe40006f64270 */
[----:B------:R-:W-:Y:S02]  /*39c30*/  ISETP.GT.AND P4, PT, R6, 0x8, !P2 ;  /* 0x000000080600780c */ /* 0x000fe40005784270 */
[----:B------:R-:W-:Y:S02]  /*39c40*/  ISETP.LT.OR P3, PT, R31, 0xa, P3 ;  /* 0x0000000a1f00780c */ /* 0x000fe40001f61670 */
[----:B------:R-:W-:Y:S02]  /*39c50*/  ISETP.GE.AND P5, PT, R63, 0x11, PT ;  /* 0x000000113f00780c */ /* 0x000fe40003fa6270 */
[----:B------:R-:W-:-:S02]  /*39c60*/  FSEL R57, R66, -INF , !P3 ;  /* 0xff80000042397808 */ /* 0x000fc40005800000 */
[----:B------:R-:W-:Y:S01]  /*39c70*/  ISETP.LT.OR P4, PT, R31, 0x9, P4 ;  /* 0x000000091f00780c */ /* 0x000fe20002781670 */
[----:B0-----:R-:W-:Y:S01]  /*39c80*/  IMAD.IADD R30, R38, 0x1, R33 ;  /* 0x00000001261e7824 */ /* 0x001fe200078e0221 */
[----:B------:R-:W-:Y:S02]  /*39c90*/  ISETP.GT.AND P3, PT, R6, 0x10, !P5 ;  /* 0x000000100600780c */ /* 0x000fe40006f64270 */
[----:B------:R-:W-:Y:S02]  /*39ca0*/  FSEL R65, R65, -INF , !P4 ;  /* 0xff80000041417808 */ /* 0x000fe40006000000 */
        /* <DEDUP_REMOVED lines=51> */
[----:B------:R-:W-:Y:S02]  /*39fe0*/  P2R R35, PR, RZ, 0x40 ;  /* 0x00000040ff237803 */ /* 0x000fe40000000000 */
[----:B------:R-:W-:-:S04]  /*39ff0*/  ISETP.GT.AND P6, PT, R6, RZ, !P6 ;  /* 0x000000ff0600720c */ /* 0x000fc800077c4270 */
[----:B------:R-:W-:-:S04]  /*3a000*/  ISETP.LT.OR P6, PT, R31, 0x1, P6 ;  /* 0x000000011f00780c */ /* 0x000fc800037c1670 */
[----:B------:R-:W-:Y:S02]  /*3a010*/  FSEL R41, R21, -INF , !P6 ;  /* 0xff80000015297808 */ /* 0x000fe40007000000 */
[----:B------:R-:W-:Y:S02]  /*3a020*/  ISETP.GE.AND P6, PT, R63, 0x3a, PT ;  /* 0x0000003a3f00780c */ /* 0x000fe40003fc6270 */
[----:B------:R-:W-:Y:S02]  /*3a030*/  VIADDMNMX R21, R33, R61, R36, PT ;  /* 0x0000003d21157246 */ /* 0x000fe40003800124 */
        /* <DEDUP_REMOVED lines=22> */
.L_x_2332:
[----:B------:R-:W-:Y:S05]  /*3a1a0*/  BSYNC B3 ;  /* 0x0000000000037941 */ /* 0x000fea0003800000 */
.L_x_2331:
[----:B------:R-:W-:Y:S01]  /*3a1b0*/  LOP3.LUT R9, RZ, R9, RZ, 0x33, !PT ;  /* 0x00000009ff097212 */ /* 0x000fe200078e33ff */
[----:B------:R-:W-:Y:S06]  /*3a1c0*/  BRA `(.L_x_2333) ;  /* 0x0000000000287947 */ /* 0x000fec0003800000 */
.L_x_2330:
        /* <DEDUP_REMOVED lines=10> */
.L_x_2333:
[----:B------:R-:W-:Y:S05]  /*3a270*/  BSYNC B2 ;  /* 0x0000000000027941 */ /* 0x000fea0003800000 */
.L_x_2329:
[----:B------:R-:W-:-:S04]  /*3a280*/  IMAD R6, R8, R9, -R34 ;  /* 0x0000000908067224 */ /* 0x000fc800078e0a22 */
[----:B------:R-:W-:-:S05]  /*3a290*/  IMAD R29, R29, -0x2, R6 ;  /* 0xfffffffe1d1d7824 */ /* 0x000fca00078e0206 */
[----:B------:R-:W-:Y:S02]  /*3a2a0*/  VIADDMNMX R21, R29, R8, R21, PT ;  /* 0x000000081d157246 */ /* 0x000fe40003800115 */
[----:B------:R-:W-:-:S07]  /*3a2b0*/  VIMNMX R30, R30, R29, !PT ;  /* 0x0000001d1e1e7248 */ /* 0x000fce0007fe0100 */
.L_x_2328:
[----:B------:R-:W-:Y:S05]  /*3a2c0*/  BSYNC B1 ;  /* 0x0000000000017941 */ /* 0x000fea0003800000 */
.L_x_2327:
[C---:B------:R-:W-:Y:S02]  /*3a2d0*/  ISETP.GT.AND P1, PT, R30.reuse, 0x1, !P1 ;  /* 0x000000011e00780c */ /* 0x040fe40004f24270 */
[----:B------:R-:W-:Y:S02]  /*3a2e0*/  ISETP.GT.AND P2, PT, R30, 0x8, !P2 ;  /* 0x000000081e00780c */ /* 0x000fe40005744270 */
[C---:B------:R-:W-:Y:S02]  /*3a2f0*/  ISETP.LT.OR P1, PT, R21.reuse, 0x2, P1 ;  /* 0x000000021500780c */ /* 0x040fe40000f21670 */
[----:B------:R-:W-:Y:S02]  /*3a300*/  ISETP.LT.OR P2, PT, R21, 0x9, P2 ;  /* 0x000000091500780c */ /* 0x000fe40001741670 */
[----:B------:R-:W-:Y:S02]  /*3a310*/  FSEL R13, R13, -INF , !P1 ;  /* 0xff8000000d0d7808 */ /* 0x000fe40004800000 */
[----:B------:R-:W-:-:S02]  /*3a320*/  ISETP.NE.AND P1, PT, R37, RZ, PT ;  /* 0x000000ff2500720c */ /* 0x000fc40003f25270 */
[----:B------:R-:W-:Y:S02]  /*3a330*/  FSEL R15, R15, -INF , !P2 ;  /* 0xff8000000f0f7808 */ /* 0x000fe40005000000 */
[----:B------:R-:W-:Y:S02]  /*3a340*/  ISETP.GT.AND P1, PT, R30, 0x9, !P1 ;  /* 0x000000091e00780c */ /* 0x000fe40004f24270 */
[----:B------:R-:W-:Y:S02]  /*3a350*/  ISETP.NE.AND P2, PT, R39, RZ, PT ;  /* 0x000000ff2700720c */ /* 0x000fe40003f45270 */
[----:B------:R-:W-:Y:S02]  /*3a360*/  ISETP.LT.OR P1, PT, R21, 0xa, P1 ;  /* 0x0000000a1500780c */ /* 0x000fe40000f21670 */
[----:B------:R-:W-:Y:S02]  /*3a370*/  ISETP.NE.AND P6, PT, R60, RZ, PT ;  /* 0x000000ff3c00720c */ /* 0x000fe40003fc5270 */
[----:B------:R-:W-:-:S02]  /*3a380*/  FSEL R20, R20, -INF , !P1 ;  /* 0xff80000014147808 */ /* 0x000fc40004800000 */
[----:B------:R-:W-:Y:S02]  /*3a390*/  ISETP.GT.AND P1, PT, R30, 0x10, !P2 ;  /* 0x000000101e00780c */ /* 0x000fe40005724270 */
        /* <DEDUP_REMOVED lines=24> */
[----:B------:R-:W-:-:S04]  /*3a520*/  ISETP.LT.OR P1, PT, R21, 0x22, P1 ;  /* 0x000000221500780c */ /* 0x000fc80000f21670 */
[----:B------:R-:W-:Y:S02]  /*3a530*/  FSEL R14, R43, -INF , !P1 ;  /* 0xff8000002b0e7808 */ /* 0x000fe40004800000 */
[----:B------:R-:W-:-:S04]  /*3a540*/  ISETP.NE.AND P1, PT, R35, RZ, PT ;  /* 0x000000ff2300720c */ /* 0x000fc80003f25270 */
[----:B------:R-:W-:-:S04]  /*3a550*/  ISETP.GT.AND P1, PT, R30, RZ, !P1 ;  /* 0x000000ff1e00720c */ /* 0x000fc80004f24270 */
[----:B------:R-:W-:-:S04]  /*3a560*/  ISETP.LT.OR P1, PT, R21, 0x1, P1 ;  /* 0x000000011500780c */ /* 0x000fc80000f21670 */
[----:B------:R-:W-:Y:S02]  /*3a570*/  FSEL R10, R7, -INF , !P1 ;  /* 0xff800000070a7808 */ /* 0x000fe40004800000 */
[----:B------:R-:W2:Y:S01]  /*3a580*/  LDL.64 R6, [R0+0x70] ;  /* 0x0000700000067983 */ /* 0x000ea20000100a00 */
[----:B------:R-:W-:Y:S02]  /*3a590*/  ISETP.NE.AND P1, PT, R62, RZ, PT ;  /* 0x000000ff3e00720c */ /* 0x000fe40003f25270 */
[----:B------:R-:W-:-:S04]  /*3a5a0*/  FMNMX.FTZ R8, R10, R13, !PT ;  /* 0x0000000d0a087209 */ /* 0x000fc80007810000 */
[----:B------:R-:W-:-:S04]  /*3a5b0*/  FMNMX.FTZ R9, R15, R8, !PT ;  /* 0x000000080f097209 */ /* 0x000fc80007810000 */
[----:B------:R-:W-:-:S04]  /*3a5c0*/  FMNMX.FTZ R9, R20, R9, !PT ;  /* 0x0000000914097209 */ /* 0x000fc80007810000 */
[----:B------:R-:W-:-:S04]  /*3a5d0*/  FMNMX.FTZ R8, R24, R9, !PT ;  /* 0x0000000918087209 */ /* 0x000fc80007810000 */
[----:B------:R-:W-:-:S04]  /*3a5e0*/  FMNMX.FTZ R9, R25, R8, !PT ;  /* 0x0000000819097209 */ /* 0x000fc80007810000 */
[----:B------:R-:W-:Y:S02]  /*3a5f0*/  FMNMX.FTZ R9, R26, R9, !PT ;  /* 0x000000091a097209 */ /* 0x000fe40007810000 */
[----:B------:R-:W-:Y:S02]  /*3a600*/  ISETP.GT.AND P1, PT, R30, 0x28, !P1 ;  /* 0x000000281e00780c */ /* 0x000fe40004f24270 */
[----:B------:R-:W-:Y:S02]  /*3a610*/  FMNMX.FTZ R8, R28, R9, !PT ;  /* 0x000000091c087209 */ /* 0x000fe40007810000 */
[----:B------:R-:W-:Y:S02]  /*3a620*/  ISETP.LT.OR P1, PT, R21, 0x29, P1 ;  /* 0x000000291500780c */ /* 0x000fe40000f21670 */
[----:B------:R-:W-:Y:S02]  /*3a630*/  FMNMX.FTZ R9, R11, R8, !PT ;  /* 0x000000080b097209 */ /* 0x000fe40007810000 */
[----:B------:R-:W-:-:S02]  /*3a640*/  ISETP.LT.OR P2, PT, R21, 0x2a, P2 ;  /* 0x0000002a1500780c */ /* 0x000fc40001741670 */
[----:B------:R-:W-:Y:S02]  /*3a650*/  FSEL R27, R27, -INF , !P1 ;  /* 0xff8000001b1b7808 */ /* 0x000fe40004800000 */
[----:B------:R-:W-:Y:S02]  /*3a660*/  FMNMX.FTZ R8, R14, R9, !PT ;  /* 0x000000090e087209 */ /* 0x000fe40007810000 */
[----:B------:R-:W-:Y:S02]  /*3a670*/  ISETP.LT.OR P3, PT, R21, 0x31, P3 ;  /* 0x000000311500780c */ /* 0x000fe40001f61670 */
[----:B------:R-:W-:Y:S02]  /*3a680*/  FSEL R29, R47, -INF , !P2 ;  /* 0xff8000002f1d7808 */ /* 0x000fe40005000000 */
[----:B------:R-:W-:Y:S02]  /*3a690*/  FMNMX.FTZ R8, R27, R8, !PT ;  /* 0x000000081b087209 */ /* 0x000fe40007810000 */
[----:B------:R-:W-:-:S02]  /*3a6a0*/  ISETP.GT.AND P5, PT, R30, 0x38, !P5 ;  /* 0x000000381e00780c */ /* 0x000fc40006fa4270 */
[----:B------:R-:W-:Y:S02]  /*3a6b0*/  ISETP.LT.OR P4, PT, R21, 0x32, P4 ;  /* 0x000000321500780c */ /* 0x000fe40002781670 */
[----:B------:R-:W-:Y:S02]  /*3a6c0*/  FSEL R31, R50, -INF , !P3 ;  /* 0xff800000321f7808 */ /* 0x000fe40005800000 */
[----:B------:R-:W-:Y:S02]  /*3a6d0*/  FMNMX.FTZ R8, R29, R8, !PT ;  /* 0x000000081d087209 */ /* 0x000fe40007810000 */
[----:B------:R-:W-:Y:S02]  /*3a6e0*/  ISETP.GT.AND P1, PT, R30, 0x39, !P6 ;  /* 0x000000391e00780c */ /* 0x000fe40007724270 */
[----:B------:R-:W-:Y:S02]  /*3a6f0*/  ISETP.LT.OR P5, PT, R21, 0x39, P5 ;  /* 0x000000391500780c */ /* 0x000fe40002fa1670 */
[----:B------:R-:W-:-:S02]  /*3a700*/  FSEL R30, R51, -INF , !P4 ;  /* 0xff800000331e7808 */ /* 0x000fc40006000000 */
[----:B------:R-:W-:Y:S02]  /*3a710*/  FMNMX.FTZ R9, R31, R8, !PT ;  /* 0x000000081f097209 */ /* 0x000fe40007810000 */
[----:B------:R-:W-:Y:S02]  /*3a720*/  ISETP.LT.OR P1, PT, R21, 0x3a, P1 ;  /* 0x0000003a1500780c */ /* 0x000fe40000f21670 */
[----:B------:R-:W-:Y:S02]  /*3a730*/  R2UR UR4, R4 ;  /* 0x00000000040472ca */ /* 0x000fe400000e0000 */
[----:B------:R-:W-:Y:S02]  /*3a740*/  R2UR UR5, R5 ;  /* 0x00000000050572ca */ /* 0x000fe400000e0000 */
[----:B------:R-:W-:Y:S02]  /*3a750*/  FSEL R21, R54, -INF , !P5 ;  /* 0xff80000036157808 */ /* 0x000fe40006800000 */
[----:B------:R-:W-:-:S02]  /*3a760*/  FMNMX.FTZ R8, R30, R9, !PT ;  /* 0x000000091e087209 */ /* 0x000fc40007810000 */
[----:B------:R-:W-:Y:S02]  /*3a770*/  R2UR UR6, R4 ;  /* 0x00000000040672ca */ /* 0x000fe400000e0000 */
[----:B------:R-:W-:Y:S02]  /*3a780*/  R2UR UR7, R5 ;  /* 0x00000000050772ca */ /* 0x000fe400000e0000 */
[----:B------:R-:W-:Y:S02]  /*3a790*/  FSEL R32, R32, -INF , !P1 ;  /* 0xff80000020207808 */ /* 0x000fe40004800000 */
[----:B------:R-:W-:-:S04]  /*3a7a0*/  FMNMX.FTZ R9, R21, R8, !PT ;  /* 0x0000000815097209 */ /* 0x000fc80007810000 */
[----:B------:R-:W-:-:S05]  /*3a7b0*/  FMNMX.FTZ R9, R32, R9, !PT ;  /* 0x0000000920097209 */ /* 0x000fca0007810000 */
[----:B--2---:R-:W-:Y:S04]  /*3a7c0*/  ST.E desc[UR4][R6.64+0x4], R9 ;  /* 0x0000040906007985 */ /* 0x004fe8000c101904 */
[----:B------:R-:W2:Y:S01]  /*3a7d0*/  LD.E R36, desc[UR6][R6.64+0x4] ;  /* 0x0000040606247980 */ /* 0x000ea2000c101900 */
        /* <DEDUP_REMOVED lines=14> */
[----:B------:R-:W-:-:S05]  /*3a8c0*/  FMNMX.FTZ R33, R53, R8, !PT ;  /* 0x0000000835217209 */ /* 0x000fca0007810000 */
[----:B------:R-:W0:Y:S01]  /*3a8d0*/  SHFL.BFLY PT, R8, R33, 0x2, 0x1f ;  /* 0x0c401f0021087f89 */ /* 0x000e2200000e0000 */
[----:B------:R-:W-:Y:S02]  /*3a8e0*/  R2UR UR8, R4 ;  /* 0x00000000040872ca */ /* 0x000fe400000e0000 */
[----:B------:R-:W-:Y:S02]  /*3a8f0*/  R2UR UR9, R5 ;  /* 0x00000000050972ca */ /* 0x000fe400000e0000 */
[----:B0-----:R-:W-:Y:S01]  /*3a900*/  FMNMX.FTZ R34, R33, R8, !PT ;  /* 0x0000000821227209 */ /* 0x001fe20007810000 */
[----:B------:R-:W-:Y:S04]  /*3a910*/  ST.E desc[UR4][R6.64], R33 ;  /* 0x0000002106007985 */ /* 0x000fe8000c101904 */
[----:B--2---:R-:W0:Y:S02]  /*3a920*/  SHFL.BFLY PT, R9, R36, 0x2, 0x1f ;  /* 0x0c401f0024097f89 */ /* 0x004e2400000e0000 */
[----:B0-----:R-:W-:-:S02]  /*3a930*/  FMNMX.FTZ R37, R36, R9, !PT ;  /* 0x0000000924257209 */ /* 0x001fc40007810000 */
[----:B------:R-:W0:Y:S04]  /*3a940*/  SHFL.BFLY PT, R9, R34, 0x1, 0x1f ;  /* 0x0c201f0022097f89 */ /* 0x000e2800000e0000 */
[----:B------:R-:W1:Y:S01]  /*3a950*/  SHFL.BFLY PT, R8, R37, 0x1, 0x1f ;  /* 0x0c201f0025087f89 */ /* 0x000e6200000e0000 */
[----:B0-----:R-:W-:Y:S02]  /*3a960*/  FMNMX.FTZ R35, R34, R9, !PT ;  /* 0x0000000922237209 */ /* 0x001fe40007810000 */
[----:B-1----:R-:W-:-:S03]  /*3a970*/  FMNMX.FTZ R39, R37, R8, !PT ;  /* 0x0000000825277209 */ /* 0x002fc60007810000 */
[----:B------:R-:W-:Y:S04]  /*3a980*/  ST.E desc[UR6][R6.64], R35 ;  /* 0x0000002306007985 */ /* 0x000fe8000c101906 */
[----:B------:R0:W-:Y:S04]  /*3a990*/  ST.E desc[UR8][R6.64+0x4], R39 ;  /* 0x0000042706007985 */ /* 0x0001e8000c101908 */
[----:B------:R-:W2:Y:S04]  /*3a9a0*/  LDL.64 R8, [R0+0x70] ;  /* 0x0000700000087983 */ /* 0x000ea80000100a00 */
[----:B--2---:R-:W2:Y:S04]  /*3a9b0*/  LD.E R37, desc[UR6][R8.64+0x20] ;  /* 0x0000200608257980 */ /* 0x004ea8000c101900 */
[----:B------:R-:W2:Y:S04]  /*3a9c0*/  LD.E R34, desc[UR4][R8.64] ;  /* 0x0000000408227980 */ /* 0x000ea8000c101900 */
[----:B------:R-:W3:Y:S01]  /*3a9d0*/  LD.E R48, desc[UR4][R8.64+0x4] ;  /* 0x0000040408307980 */ /* 0x000ee2000c101900 */
[C---:B--2---:R-:W-:Y:S01]  /*3a9e0*/  FMUL.FTZ R36, R34.reuse, R37 ;  /* 0x0000002522247220 */ /* 0x044fe20000410000 */
[----:B------:R-:W-:-:S04]  /*3a9f0*/  FSETP.NEU.FTZ.AND P1, PT, R34, -INF , PT ;  /* 0xff8000002200780b */ /* 0x000fc80003f3d000 */
[----:B------:R-:W-:-:S05]  /*3aa00*/  FSEL R36, R36, RZ, P1 ;  /* 0x000000ff24247208 */ /* 0x000fca0000800000 */
[----:B0-----:R-:W-:-:S04]  /*3aa10*/  FFMA.FTZ R7, R55, R37, -R36 ;  /* 0x0000002537077223 */ /* 0x001fc80000010824 */
[----:B------:R0:W-:Y:S01]  /*3aa20*/  MUFU.EX2 R33, R7 ;  /* 0x0000000700217308 */ /* 0x0001e20000000800 */
[-CC-:B------:R-:W-:Y:S01]  /*3aa30*/  FFMA.FTZ R6, R41, R37.reuse, -R36.reuse ;  /* 0x0000002529067223 */ /* 0x180fe20000010824 */
[-CC-:B------:R-:W-:Y:S01]  /*3aa40*/  FFMA.FTZ R42, R75, R37.reuse, -R36.reuse ;  /* 0x000000254b2a7223 */ /* 0x180fe20000010824 */
[----:B0-----:R-:W-:Y:S01]  /*3aa50*/  FFMA.FTZ R7, R71, R37, -R36 ;  /* 0x0000002547077223 */ /* 0x001fe20000010824 */
[----:B---3--:R-:W-:-:S04]  /*3aa60*/  FSETP.NEU.FTZ.AND P1, PT, R48, -INF , PT ;  /* 0xff8000003000780b */ /* 0x008fc80003f3d000 */
[----:B------:R0:W-:Y:S02]  /*3aa70*/  MUFU.EX2 R41, R7 ;  /* 0x0000000700297308 */ /* 0x0001e40000000800 */
[----:B0-----:R-:W-:Y:S01]  /*3aa80*/  FFMA.FTZ R7, R49, R37, -R36 ;  /* 0x0000002531077223 */ /* 0x001fe20000010824 */
[----:B------:R-:W-:-:S05]  /*3aa90*/  FMUL.FTZ R49, R37, R48 ;  /* 0x0000003025317220 */ /* 0x000fca0000410000 */
[----:B------:R0:W-:Y:S01]  /*3aaa0*/  MUFU.EX2 R43, R42 ;  /* 0x0000002a002b7308 */ /* 0x0001e20000000800 */
[----:B------:R-:W-:Y:S01]  /*3aab0*/  FFMA.FTZ R34, R65, R37, -R36 ;  /* 0x0000002541227223 */ /* 0x000fe20000010824 */
[----:B0-----:R-:W-:-:S06]  /*3aac0*/  FSEL R42, R49, RZ, P1 ;  /* 0x000000ff312a7208 */ /* 0x001fcc0000800000 */
[----:B------:R0:W1:Y:S01]  /*3aad0*/  MUFU.EX2 R168, R6 ;  /* 0x0000000600a87308 */ /* 0x0000620000000800 */
[-CC-:B------:R-:W-:Y:S01]  /*3aae0*/  FFMA.FTZ R10, R10, R37.reuse, -R42.reuse ;  /* 0x000000250a0a7223 */ /* 0x180fe2000001082a */
[-CC-:B------:R-:W-:Y:S01]  /*3aaf0*/  FFMA.FTZ R13, R13, R37.reuse, -R42.reuse ;  /* 0x000000250d0d7223 */ /* 0x180fe2000001082a */
[-C--:B------:R-:W-:Y:S01]  /*3ab00*/  FFMA.FTZ R15, R15, R37.reuse, -R42 ;  /* 0x000000250f0f7223 */ /* 0x080fe2000001082a */
[----:B------:R-:W-:-:S04]  /*3ab10*/  FFMA.FTZ R35, R57, R37, -R36 ;  /* 0x0000002539237223 */ /* 0x000fc80000010824 */
[----:B------:R-:W-:Y:S01]  /*3ab20*/  MUFU.EX2 R169, R10 ;  /* 0x0000000a00a97308 */ /* 0x000fe20000000800 */
[-C--:B------:R-:W-:Y:S01]  /*3ab30*/  FFMA.FTZ R20, R20, R37.reuse, -R42 ;  /* 0x0000002514147223 */ /* 0x080fe2000001082a */
[----:B------:R-:W-:-:S06]  /*3ab40*/  FFMA.FTZ R38, R67, R37, -R36 ;  /* 0x0000002543267223 */ /* 0x000fcc0000010824 */
[----:B------:R-:W2:Y:S01]  /*3ab50*/  MUFU.EX2 R48, R13 ;  /* 0x0000000d00307308 */ /* 0x000ea20000000800 */
[-C--:B------:R-:W-:Y:S01]  /*3ab60*/  FFMA.FTZ R24, R24, R37.reuse, -R42 ;  /* 0x0000002518187223 */ /* 0x080fe2000001082a */
[----:B0-----:R-:W-:-:S06]  /*3ab70*/  FFMA.FTZ R6, R69, R37, -R36 ;  /* 0x0000002545067223 */ /* 0x001fcc0000010824 */
[----:B------:R-:W0:Y:S01]  /*3ab80*/  MUFU.EX2 R34, R34 ;  /* 0x0000002200227308 */ /* 0x000e220000000800 */
[-C--:B------:R-:W-:Y:S01]  /*3ab90*/  FFMA.FTZ R39, R59, R37.reuse, -R36 ;  /* 0x000000253b277223 */ /* 0x080fe20000010824 */
[----:B------:R-:W-:-:S06]  /*3aba0*/  FFMA.FTZ R25, R25, R37, -R42 ;  /* 0x0000002519197223 */ /* 0x000fcc000001082a */
[----:B------:R-:W3:Y:S01]  /*3abb0*/  MUFU.EX2 R171, R15 ;  /* 0x0000000f00ab7308 */ /* 0x000ee20000000800 */
[----:B------:R-:W-:-:S07]  /*3abc0*/  FFMA.FTZ R26, R26, R37, -R42 ;  /* 0x000000251a1a7223 */ /* 0x000fce000001082a */
[----:B------:R-:W-:Y:S08]  /*3abd0*/  MUFU.EX2 R35, R35 ;  /* 0x0000002300237308 */ /* 0x000ff00000000800 */
[----:B------:R-:W4:Y:S08]  /*3abe0*/  MUFU.EX2 R20, R20 ;  /* 0x0000001400147308 */ /* 0x000f300000000800 */
[----:B------:R-:W-:Y:S08]  /*3abf0*/  MUFU.EX2 R38, R38 ;  /* 0x0000002600267308 */ /* 0x000ff00000000800 */
[----:B------:R5:W-:Y:S01]  /*3ac00*/  MUFU.EX2 R174, R6 ;  /* 0x0000000600ae7308 */ /* 0x000be20000000800 */
[----:B------:R-:W-:-:S07]  /*3ac10*/  FFMA.FTZ R11, R11, R37, -R42 ;  /* 0x000000250b0b7223 */ /* 0x000fce000001082a */
[----:B------:R-:W4:Y:S01]  /*3ac20*/  MUFU.EX2 R24, R24 ;  /* 0x0000001800187308 */ /* 0x000f220000000800 */
[-C--:B-----5:R-:W-:Y:S01]  /*3ac30*/  FFMA.FTZ R6, R79, R37.reuse, -R36 ;  /* 0x000000254f067223 */ /* 0x0a0fe20000010824 */
[----:B------:R-:W-:-:S06]  /*3ac40*/  FFMA.FTZ R28, R28, R37, -R42 ;  /* 0x000000251c1c7223 */ /* 0x000fcc000001082a */
[----:B------:R-:W5:Y:S01]  /*3ac50*/  MUFU.EX2 R39, R39 ;  /* 0x0000002700277308 */ /* 0x000f620000000800 */
[----:B------:R-:W-:-:S07]  /*3ac60*/  FFMA.FTZ R40, R73, R37, -R36 ;  /* 0x0000002549287223 */ /* 0x000fce0000010824 */
[----:B------:R1:W-:Y:S08]  /*3ac70*/  MUFU.EX2 R47, R7 ;  /* 0x00000007002f7308 */ /* 0x0003f00000000800 */
[----:B------:R2:W-:Y:S01]  /*3ac80*/  MUFU.EX2 R180, R6 ;  /* 0x0000000600b47308 */ /* 0x0005e20000000800 */
[----:B-1----:R-:W-:-:S07]  /*3ac90*/  FADD.FTZ R7, R168, R33 ;  /* 0x00000021a8077221 */ /* 0x002fce0000010000 */
[----:B------:R-:W1:Y:S01]  /*3aca0*/  MUFU.EX2 R25, R25 ;  /* 0x0000001900197308 */ /* 0x000e620000000800 */
[----:B--2---:R-:W-:Y:S01]  /*3acb0*/  FADD.FTZ R6, R169, R48 ;  /* 0x00000030a9067221 */ /* 0x004fe20000010000 */
[----:B0-----:R-:W-:-:S03]  /*3acc0*/  FADD.FTZ R10, R34, R7 ;  /* 0x00000007220a7221 */ /* 0x001fc60000010000 */
[----:B---3--:R-:W-:-:S03]  /*3acd0*/  FADD.FTZ R7, R171, R6 ;  /* 0x00000006ab077221 */ /* 0x008fc60000010000 */
[----:B------:R-:W0:Y:S01]  /*3ace0*/  MUFU.EX2 R26, R26 ;  /* 0x0000001a001a7308 */ /* 0x000e220000000800 */
[-CC-:B------:R-:W-:Y:S01]  /*3acf0*/  FFMA.FTZ R44, R77, R37.reuse, -R36.reuse ;  /* 0x000000254d2c7223 */ /* 0x180fe20000010824 */
[-CC-:B------:R-:W-:Y:S01]  /*3ad00*/  FFMA.FTZ R45, R45, R37.reuse, -R36.reuse ;  /* 0x000000252d2d7223 */ /* 0x180fe20000010824 */
[-CC-:B------:R-:W-:Y:S01]  /*3ad10*/  FFMA.FTZ R46, R81, R37.reuse, -R36.reuse ;  /* 0x00000025512e7223 */ /* 0x180fe20000010824 */
[----:B----4-:R-:W-:Y:S01]  /*3ad20*/  FADD.FTZ R7, R20, R7 ;  /* 0x0000000714077221 */ /* 0x010fe20000010000 */
[----:B------:R-:W-:-:S03]  /*3ad30*/  FFMA.FTZ R36, R53, R37, -R36 ;  /* 0x0000002535247223 */ /* 0x000fc60000010824 */
[----:B------:R2:W-:Y:S01]  /*3ad40*/  MUFU.EX2 R177, R11 ;  /* 0x0000000b00b17308 */ /* 0x0005e20000000800 */
[-CC-:B------:R-:W-:Y:S01]  /*3ad50*/  FFMA.FTZ R14, R14, R37.reuse, -R42.reuse ;  /* 0x000000250e0e7223 */ /* 0x180fe2000001082a */
[----:B------:R-:W-:-:S06]  /*3ad60*/  FFMA.FTZ R27, R27, R37, -R42 ;  /* 0x000000251b1b7223 */ /* 0x000fcc000001082a */
[----:B------:R-:W3:Y:S01]  /*3ad70*/  MUFU.EX2 R175, R28 ;  /* 0x0000001c00af7308 */ /* 0x000ee20000000800 */
[----:B--2---:R-:W-:Y:S01]  /*3ad80*/  FADD.FTZ R11, R35, R10 ;  /* 0x0000000a230b7221 */ /* 0x004fe20000010000 */
[----:B------:R-:W-:-:S03]  /*3ad90*/  FADD.FTZ R10, R24, R7 ;  /* 0x00000007180a7221 */ /* 0x000fc60000010000 */
[----:B------:R-:W-:-:S03]  /*3ada0*/  FADD.FTZ R6, R38, R11 ;  /* 0x0000000b26067221 */ /* 0x000fc60000010000 */
[----:B------:R-:W2:Y:S01]  /*3adb0*/  MUFU.EX2 R40, R40 ;  /* 0x0000002800287308 */ /* 0x000ea20000000800 */
[----:B-----5:R-:W-:Y:S01]  /*3adc0*/  FADD.FTZ R7, R39, R6 ;  /* 0x0000000627077221 */ /* 0x020fe20000010000 */
[----:B-1----:R-:W-:Y:S01]  /*3add0*/  FADD.FTZ R11, R25, R10 ;  /* 0x0000000a190b7221 */ /* 0x002fe20000010000 */
[----:B------:R-:W-:-:S05]  /*3ade0*/  FFMA.FTZ R29, R29, R37, -R42 ;  /* 0x000000251d1d7223 */ /* 0x000fca000001082a */
[----:B------:R-:W-:Y:S01]  /*3adf0*/  MUFU.EX2 R49, R36 ;  /* 0x0000002400317308 */ /* 0x000fe20000000800 */
[----:B------:R-:W-:Y:S01]  /*3ae00*/  FADD.FTZ R6, R174, R7 ;  /* 0x00000007ae067221 */ /* 0x000fe20000010000 */
[----:B0-----:R-:W-:-:S06]  /*3ae10*/  FADD.FTZ R10, R26, R11 ;  /* 0x0000000b1a0a7221 */ /* 0x001fcc0000010000 */
[----:B------:R-:W0:Y:S01]  /*3ae20*/  MUFU.EX2 R36, R14 ;  /* 0x0000000e00247308 */ /* 0x000e220000000800 */
[----:B------:R-:W-:Y:S01]  /*3ae30*/  FFMA.FTZ R31, R31, R37, -R42 ;  /* 0x000000251f1f7223 */ /* 0x000fe2000001082a */
[----:B------:R-:W-:Y:S01]  /*3ae40*/  FADD.FTZ R7, R41, R6 ;  /* 0x0000000629077221 */ /* 0x000fe20000010000 */
[----:B---3--:R-:W-:-:S05]  /*3ae50*/  FADD.FTZ R10, R175, R10 ;  /* 0x0000000aaf0a7221 */ /* 0x008fca0000010000 */
[----:B------:R-:W1:Y:S01]  /*3ae60*/  MUFU.EX2 R44, R44 ;  /* 0x0000002c002c7308 */ /* 0x000e620000000800 */
[----:B------:R-:W-:-:S07]  /*3ae70*/  FFMA.FTZ R30, R30, R37, -R42 ;  /* 0x000000251e1e7223 */ /* 0x000fce000001082a */
[----:B------:R-:W3:Y:S01]  /*3ae80*/  MUFU.EX2 R27, R27 ;  /* 0x0000001b001b7308 */ /* 0x000ee20000000800 */
[----:B--2---:R-:W-:Y:S01]  /*3ae90*/  FADD.FTZ R6, R40, R7 ;  /* 0x0000000728067221 */ /* 0x004fe20000010000 */
[----:B------:R-:W-:-:S06]  /*3aea0*/  FADD.FTZ R7, R177, R10 ;  /* 0x0000000ab1077221 */ /* 0x000fcc0000010000 */
[----:B------:R-:W2:Y:S01]  /*3aeb0*/  MUFU.EX2 R45, R45 ;  /* 0x0000002d002d7308 */ /* 0x000ea20000000800 */
[----:B------:R-:W-:-:S07]  /*3aec0*/  FFMA.FTZ R21, R21, R37, -R42 ;  /* 0x0000002515157223 */ /* 0x000fce000001082a */
[----:B------:R-:W4:Y:S01]  /*3aed0*/  MUFU.EX2 R28, R29 ;  /* 0x0000001d001c7308 */ /* 0x000f220000000800 */
[----:B------:R-:W-:Y:S01]  /*3aee0*/  FADD.FTZ R11, R43, R6 ;  /* 0x000000062b0b7221 */ /* 0x000fe20000010000 */
[----:B0-----:R-:W-:-:S06]  /*3aef0*/  FADD.FTZ R6, R36, R7 ;  /* 0x0000000724067221 */ /* 0x001fcc0000010000 */
[----:B------:R-:W0:Y:S01]  /*3af00*/  MUFU.EX2 R31, R31 ;  /* 0x0000001f001f7308 */ /* 0x000e220000000800 */
[----:B------:R-:W-:Y:S01]  /*3af10*/  FFMA.FTZ R32, R32, R37, -R42 ;  /* 0x0000002520207223 */ /* 0x000fe2000001082a */
[----:B-1----:R-:W-:Y:S01]  /*3af20*/  FADD.FTZ R10, R44, R11 ;  /* 0x0000000b2c0a7221 */ /* 0x002fe20000010000 */
[----:B---3--:R-:W-:-:S05]  /*3af30*/  FADD.FTZ R7, R27, R6 ;  /* 0x000000061b077221 */ /* 0x008fca0000010000 */
[----:B------:R-:W1:Y:S01]  /*3af40*/  MUFU.EX2 R30, R30 ;  /* 0x0000001e001e7308 */ /* 0x000e620000000800 */
[----:B--2---:R-:W-:Y:S01]  /*3af50*/  FADD.FTZ R11, R45, R10 ;  /* 0x0000000a2d0b7221 */ /* 0x004fe20000010000 */
[----:B----4-:R-:W-:-:S06]  /*3af60*/  FADD.FTZ R6, R28, R7 ;  /* 0x000000071c067221 */ /* 0x010fcc0000010000 */
[----:B------:R-:W2:Y:S08]  /*3af70*/  MUFU.EX2 R46, R46 ;  /* 0x0000002e002e7308 */ /* 0x000eb00000000800 */
[----:B------:R-:W3:Y:S01]  /*3af80*/  MUFU.EX2 R21, R21 ;  /* 0x0000001500157308 */ /* 0x000ee20000000800 */
[----:B------:R-:W-:Y:S01]  /*3af90*/  FADD.FTZ R10, R180, R11 ;  /* 0x0000000bb40a7221 */ /* 0x000fe20000010000 */
[----:B0-----:R-:W-:-:S06]  /*3afa0*/  FADD.FTZ R7, R31, R6 ;  /* 0x000000061f077221 */ /* 0x001fcc0000010000 */
[----:B------:R-:W0:Y:S01]  /*3afb0*/  MUFU.EX2 R32, R32 ;  /* 0x0000002000207308 */ /* 0x000e220000000800 */
[----:B------:R-:W-:Y:S01]  /*3afc0*/  FADD.FTZ R11, R47, R10 ;  /* 0x0000000a2f0b7221 */ /* 0x000fe20000010000 */
[----:B-1----:R-:W-:-:S03]  /*3afd0*/  FADD.FTZ R6, R30, R7 ;  /* 0x000000071e067221 */ /* 0x002fc60000010000 */
[----:B--2---:R-:W-:Y:S01]  /*3afe0*/  FADD.FTZ R10, R46, R11 ;  /* 0x0000000b2e0a7221 */ /* 0x004fe20000010000 */
[----:B---3--:R-:W-:-:S03]  /*3aff0*/  FADD.FTZ R7, R21, R6 ;  /* 0x0000000615077221 */ /* 0x008fc60000010000 */
[----:B------:R-:W-:Y:S01]  /*3b000*/  FADD.FTZ R13, R49, R10 ;  /* 0x0000000a310d7221 */ /* 0x000fe20000010000 */
[----:B0-----:R-:W-:-:S04]  /*3b010*/  FADD.FTZ R29, R32, R7 ;  /* 0x00000007201d7221 */ /* 0x001fc80000010000 */
[----:B------:R-:W-:Y:S04]  /*3b020*/  ST.E desc[UR4][R8.64+0x10], R13 ;  /* 0x0000100d08007985 */ /* 0x000fe8000c101904 */
[----:B------:R0:W-:Y:S04]  /*3b030*/  ST.E desc[UR6][R8.64+0x14], R29 ;  /* 0x0000141d08007985 */ /* 0x0001e8000c101906 */
[----:B------:R-:W2:Y:S01]  /*3b040*/  LDL.64 R10, [R0+0x80] ;  /* 0x00008000000a7983 */ /* 0x000ea20000100a00 */
[----:B------:R-:W-:Y:S06]  /*3b050*/  BAR.SYNC.DEFER_BLOCKING 0xf, 0x100 ;  /* 0x03c4000000007b1d */ /* 0x000fec0000010000 */
[----:B------:R-:W3:Y:S01]  /*3b060*/  LDL.64 R6, [R0+0x88] ;  /* 0x0000880000067983 */ /* 0x000ee20000100a00 */
[----:B------:R-:W-:-:S02]  /*3b070*/  F2FP.BF16.F32.PACK_AB R168, R33, R168 ;  /* 0x000000a821a8723e */ /* 0x000fc400000010ff */
[----:B------:R-:W-:Y:S01]  /*3b080*/  F2FP.BF16.F32.PACK_AB R170, R35, R34 ;  /* 0x0000002223aa723e */ /* 0x000fe200000010ff */
[----:B0-----:R-:W4:Y:S04]  /*3b090*/  LDL.64 R8, [R0+0x90] ;  /* 0x0000900000087983 */ /* 0x001f280000100a00 */
[----:B--2---:R-:W2:Y:S04]  /*3b0a0*/  LD.E.64 R10, desc[UR4][R10.64+0x10] ;  /* 0x000010040a0a7980 */ /* 0x004ea8000c101b00 */
[----:B--2---:R-:W2:Y:S04]  /*3b0b0*/  LD.E.64 R14, desc[UR6][R10.64+0x8] ;  /* 0x000008060a0e7980 */ /* 0x004ea8000c101b00 */
[----:B------:R-:W5:Y:S01]  /*3b0c0*/  LD.E.64 R50, desc[UR4][R10.64] ;  /* 0x000000040a327980 */ /* 0x000f62000c101b00 */
[----:B------:R-:W-:-:S02]  /*3b0d0*/  F2FP.BF16.F32.PACK_AB R169, R48, R169 ;  /* 0x000000a930a9723e */ /* 0x000fc400000010ff */
[----:B------:R-:W-:Y:S02]  /*3b0e0*/  F2FP.BF16.F32.PACK_AB R171, R20, R171 ;  /* 0x000000ab14ab723e */ /* 0x000fe400000010ff */
[----:B------:R-:W-:Y:S02]  /*3b0f0*/  F2FP.BF16.F32.PACK_AB R172, R39, R38 ;  /* 0x0000002627ac723e */ /* 0x000fe400000010ff */
[----:B------:R-:W-:Y:S02]  /*3b100*/  F2FP.BF16.F32.PACK_AB R174, R41, R174 ;  /* 0x000000ae29ae723e */ /* 0x000fe400000010ff */
[----:B------:R-:W-:Y:S01]  /*3b110*/  F2FP.BF16.F32.PACK_AB R173, R25, R24 ;  /* 0x0000001819ad723e */ /* 0x000fe200000010ff */
[----:B------:R-:W3:Y:S01]  /*3b120*/  LDL.64 R10, [R0] ;  /* 0x00000000000a7983 */ /* 0x000ee20000100a00 */
        /* <DEDUP_REMOVED lines=9> */
[----:B--2---:R-:W-:-:S05]  /*3b1c0*/  MOV R14, R14 ;  /* 0x0000000e000e7202 */ /* 0x004fca0000000f00 */
[--C-:B-----5:R-:W-:Y:S02]  /*3b1d0*/  IMAD R50, R50, 0x2, R14.reuse ;  /* 0x0000000232327824 */ /* 0x120fe400078e020e */
[C---:B------:R-:W-:Y:S02]  /*3b1e0*/  IMAD R13, R51.reuse, 0x2, R14 ;  /* 0x00000002330d7824 */ /* 0x040fe400078e020e */
[----:B------:R-:W-:Y:S01]  /*3b1f0*/  IMAD R51, R51, 0x2, R50 ;  /* 0x0000000233337824 */ /* 0x000fe200078e0232 */
[----:B------:R-:W-:Y:S04]  /*3b200*/  STSM.16.M88.4 [R14], R168 ;  /* 0x000000a80e007844 */ /* 0x000fe80000000200 */
[----:B------:R-:W-:Y:S04]  /*3b210*/  STSM.16.M88.4 [R50], R172 ;  /* 0x000000ac32007844 */ /* 0x000fe80000000200 */
[----:B------:R0:W-:Y:S04]  /*3b220*/  STSM.16.M88.4 [R13], R176 ;  /* 0x000000b00d007844 */ /* 0x0001e80000000200 */
[----:B------:R1:W-:Y:S01]  /*3b230*/  STSM.16.M88.4 [R51], R180 ;  /* 0x000000b433007844 */ /* 0x0003e20000000200 */
[----:B------:R-:W-:-:S02]  /*3b240*/  R2UR UR28, R4 ;  /* 0x00000000041c72ca */ /* 0x000fc400000e0000 */
[----:B------:R-:W-:Y:S01]  /*3b250*/  R2UR UR29, R5 ;  /* 0x00000000051d72ca */ /* 0x000fe200000e0000 */
[----:B---3--:R-:W2:Y:S04]  /*3b260*/  LD.E R11, desc[UR6][R10.64] ;  /* 0x000000060a0b7980 */ /* 0x008ea8000c101900 */
[----:B----4-:R-:W2:Y:S04]  /*3b270*/  LD.E.64 R8, desc[UR4][R8.64] ;  /* 0x0000000408087980 */ /* 0x010ea8000c101b00 */
[----:B0-----:R-:W3:Y:S04]  /*3b280*/  LD.E R13, desc[UR4][R6.64+0x14] ;  /* 0x00001404060d7980 */ /* 0x001ee8000c101900 */
[----:B------:R-:W4:Y:S04]  /*3b290*/  LD.E R15, desc[UR4][R6.64] ;  /* 0x00000004060f7980 */ /* 0x000f28000c101900 */
[----:B------:R-:W5:Y:S04]  /*3b2a0*/  LD.E R21, desc[UR6][R6.64+0x4] ;  /* 0x0000040606157980 */ /* 0x000f68000c101900 */
[----:B------:R-:W2:Y:S01]  /*3b2b0*/  LD.E R25, desc[UR8][R6.64+0x8] ;  /* 0x0000080806197980 */ /* 0x000ea2000c101900 */
[----:B------:R-:W-:-:S02]  /*3b2c0*/  R2UR UR10, R4 ;  /* 0x00000000040a72ca */ /* 0x000fc400000e0000 */
[C---:B------:R-:W-:Y:S01]  /*3b2d0*/  R2UR UR11, R5.reuse ;  /* 0x00000000050b72ca */ /* 0x040fe200000e0000 */
[----:B------:R-:W2:Y:S01]  /*3b2e0*/  LD.E R31, desc[UR6][R6.64+0x18] ;  /* 0x00001806061f7980 */ /* 0x000ea2000c101900 */
[C---:B------:R-:W-:Y:S02]  /*3b2f0*/  R2UR UR12, R4.reuse ;  /* 0x00000000040c72ca */ /* 0x040fe400000e0000 */
[C---:B------:R-:W-:Y:S01]  /*3b300*/  R2UR UR13, R5.reuse ;  /* 0x00000000050d72ca */ /* 0x040fe200000e0000 */
[----:B------:R-:W2:Y:S01]  /*3b310*/  LD.E R33, desc[UR8][R6.64+0x1c] ;  /* 0x00001c0806217980 */ /* 0x000ea2000c101900 */
[C---:B------:R-:W-:Y:S02]  /*3b320*/  R2UR UR14, R4.reuse ;  /* 0x00000000040e72ca */ /* 0x040fe400000e0000 */
[----:B------:R-:W-:Y:S01]  /*3b330*/  R2UR UR15, R5 ;  /* 0x00000000050f72ca */ /* 0x000fe200000e0000 */
        /* <DEDUP_REMOVED lines=16> */
[----:B------:R-:W-:Y:S02]  /*3b440*/  R2UR UR26, R4 ;  /* 0x00000000041a72ca */ /* 0x000fe400000e0000 */
[----:B------:R-:W-:Y:S01]  /*3b450*/  R2UR UR27, R5 ;  /* 0x00000000051b72ca */ /* 0x000fe200000e0000 */
[----:B------:R-:W2:Y:S04]  /*3b460*/  LD.E R41, desc[UR16][R6.64+0x2c] ;  /* 0x00002c1006297980 */ /* 0x000ea8000c101900 */
[----:B------:R-:W2:Y:S04]  /*3b470*/  LD.E R43, desc[UR18][R6.64+0x30] ;  /* 0x00003012062b7980 */ /* 0x000ea8000c101900 */
[----:B------:R-:W2:Y:S04]  /*3b480*/  LD.E R45, desc[UR20][R6.64+0x34] ;  /* 0x00003414062d7980 */ /* 0x000ea8000c101900 */
[----:B------:R-:W2:Y:S04]  /*3b490*/  LD.E R47, desc[UR22][R6.64+0x38] ;  /* 0x00003816062f7980 */ /* 0x000ea8000c101900 */
[----:B------:R-:W2:Y:S04]  /*3b4a0*/  LD.E R49, desc[UR24][R6.64+0x3c] ;  /* 0x00003c1806317980 */ /* 0x000ea8000c101900 */
[----:B-1----:R-:W2:Y:S04]  /*3b4b0*/  LD.E R51, desc[UR26][R6.64+0x40] ;  /* 0x0000401a06337980 */ /* 0x002ea8000c101900 */
        /* <DEDUP_REMOVED lines=25> */
[----:B---3--:R0:W-:Y:S04]  /*3b650*/  ST.E desc[UR4][R6.64+0x14], R13 ;  /* 0x0000140d06007985 */ /* 0x0081e8000c101904 */
[----:B0-----:R-:W3:Y:S04]  /*3b660*/  LD.E R13, desc[UR28][R6.64+0xac] ;  /* 0x0000ac1c060d7980 */ /* 0x001ee8000c101900 */
[----:B----4-:R0:W-:Y:S04]  /*3b670*/  ST.E desc[UR8][R6.64], R15 ;  /* 0x0000000f06007985 */ /* 0x0101e8000c101908 */
[----:B-----5:R1:W-:Y:S04]  /*3b680*/  ST.E desc[UR10][R6.64+0x4], R21 ;  /* 0x0000041506007985 */ /* 0x0203e8000c10190a */
[----:B--2---:R2:W-:Y:S04]  /*3b690*/  ST.E desc[UR12][R6.64+0x8], R25 ;  /* 0x0000081906007985 */ /* 0x0045e8000c10190c */
[----:B0-----:R-:W4:Y:S04]  /*3b6a0*/  LD.E R15, desc[UR6][R6.64+0xb0] ;  /* 0x0000b006060f7980 */ /* 0x001f28000c101900 */
[----:B-1----:R-:W5:Y:S04]  /*3b6b0*/  LD.E R21, desc[UR6][R6.64+0xb4] ;  /* 0x0000b40606157980 */ /* 0x002f68000c101900 */
[----:B--2---:R-:W2:Y:S04]  /*3b6c0*/  LD.E R25, desc[UR6][R6.64+0xb8] ;  /* 0x0000b80606197980 */ /* 0x004ea8000c101900 */
        /* <DEDUP_REMOVED lines=105> */
[----:B----4-:R0:W-:Y:S04]  /*3bd60*/  ST.E desc[UR4][R6.64+0x130], R15 ;  /* 0x0001300f06007985 */ /* 0x0101e8000c101904 */
[----:B-----5:R1:W-:Y:S04]  /*3bd70*/  ST.E desc[UR4][R6.64+0x134], R21 ;  /* 0x0001341506007985 */ /* 0x0203e8000c101904 */
[----:B--2---:R2:W-:Y:S04]  /*3bd80*/  ST.E desc[UR4][R6.64+0x138], R25 ;  /* 0x0001381906007985 */ /* 0x0045e8000c101904 */
[----:B---3--:R3:W-:Y:S04]  /*3bd90*/  ST.E desc[UR4][R6.64+0x13c], R13 ;  /* 0x00013c0d06007985 */ /* 0x0087e8000c101904 */
[----:B0-----:R-:W4:Y:S04]  /*3bda0*/  LD.E R15, desc[UR6][R6.64+0x140] ;  /* 0x00014006060f7980 */ /* 0x001f28000c101900 */
[----:B----4-:R0:W-:Y:S04]  /*3bdb0*/  ST.E desc[UR4][R6.64+0x140], R15 ;  /* 0x0001400f06007985 */ /* 0x0101e8000c101904 */
[----:B-1----:R-:W4:Y:S04]  /*3bdc0*/  LD.E R21, desc[UR6][R6.64+0x144] ;  /* 0x0001440606157980 */ /* 0x002f28000c101900 */
[----:B----4-:R1:W-:Y:S04]  /*3bdd0*/  ST.E desc[UR4][R6.64+0x144], R21 ;  /* 0x0001441506007985 */ /* 0x0103e8000c101904 */
[----:B--2---:R-:W2:Y:S04]  /*3bde0*/  LD.E R25, desc[UR6][R6.64+0x148] ;  /* 0x0001480606197980 */ /* 0x004ea8000c101900 */
[----:B--2---:R2:W-:Y:S04]  /*3bdf0*/  ST.E desc[UR4][R6.64+0x148], R25 ;  /* 0x0001481906007985 */ /* 0x0045e8000c101904 */
[----:B---3--:R-:W3:Y:S04]  /*3be00*/  LD.E R13, desc[UR6][R6.64+0x14c] ;  /* 0x00014c06060d7980 */ /* 0x008ee8000c101900 */
        /* <DEDUP_REMOVED lines=78> */
[----:B--2---:R-:W-:Y:S04]  /*3c2f0*/  ST.E desc[UR4][R6.64+0x1e8], R25 ;  /* 0x0001e81906007985 */ /* 0x004fe8000c101904 */
[----:B---3--:R-:W2:Y:S04]  /*3c300*/  LD.E R13, desc[UR6][R6.64+0x1ec] ;  /* 0x0001ec06060d7980 */ /* 0x008ea8000c101900 */
[----:B--2---:R2:W-:Y:S04]  /*3c310*/  ST.E desc[UR4][R6.64+0x1ec], R13 ;  /* 0x0001ec0d06007985 */ /* 0x0045e8000c101904 */
[----:B0-----:R-:W3:Y:S04]  /*3c320*/  LD.E R15, desc[UR6][R6.64+0x1f0] ;  /* 0x0001f006060f7980 */ /* 0x001ee8000c101900 */
[----:B---3--:R-:W-:Y:S04]  /*3c330*/  ST.E desc[UR4][R6.64+0x1f0], R15 ;  /* 0x0001f00f06007985 */ /* 0x008fe8000c101904 */
[----:B-1----:R-:W3:Y:S04]  /*3c340*/  LD.E R21, desc[UR6][R6.64+0x1f4] ;  /* 0x0001f40606157980 */ /* 0x002ee8000c101900 */
[----:B---3--:R-:W-:Y:S04]  /*3c350*/  ST.E desc[UR4][R6.64+0x1f4], R21 ;  /* 0x0001f41506007985 */ /* 0x008fe8000c101904 */
[----:B------:R-:W3:Y:S01]  /*3c360*/  LD.E R155, desc[UR6][R6.64+0x1f8] ;  /* 0x0001f806069b7980 */ /* 0x000ee2000c101900 */
[----:B------:R-:W-:-:S03]  /*3c370*/  IMAD R8, R11, 0x1000, R8 ;  /* 0x000010000b087824 */ /* 0x000fc600078e0208 */
[----:B---3--:R-:W-:Y:S04]  /*3c380*/  ST.E desc[UR4][R6.64+0x1f8], R155 ;  /* 0x0001f89b06007985 */ /* 0x008fe8000c101904 */
[----:B--2---:R-:W2:Y:S01]  /*3c390*/  LD.E R13, desc[UR6][R6.64+0x1fc] ;  /* 0x0001fc06060d7980 */ /* 0x004ea2000c101900 */
[----:B------:R-:W-:Y:S02]  /*3c3a0*/  R2UR UR6, R8 ;  /* 0x00000000080672ca */ /* 0x000fe400000e0000 */
[----:B------:R-:W-:Y:S02]  /*3c3b0*/  R2UR UR7, R9 ;  /* 0x00000000090772ca */ /* 0x000fe400000e0000 */
[----:B------:R-:W-:Y:S02]  /*3c3c0*/  R2UR UR34, R4 ;  /* 0x00000000042272ca */ /* 0x000fe400000e0000 */
[----:B------:R-:W-:-:S02]  /*3c3d0*/  R2UR UR35, R5 ;  /* 0x00000000052372ca */ /* 0x000fc400000e0000 */
        /* <DEDUP_REMOVED lines=36> */
[----:B------:R-:W-:Y:S02]  /*3c620*/  R2UR UR32, R4 ;  /* 0x00000000042072ca */ /* 0x000fe400000e0000 */
[----:B------:R-:W-:Y:S01]  /*3c630*/  R2UR UR33, R5 ;  /* 0x00000000052172ca */ /* 0x000fe200000e0000 */
[----:B--2---:R-:W-:Y:S01]  /*3c640*/  ST.E desc[UR4][R6.64+0x1fc], R13 ;  /* 0x0001fc0d06007985 */ /* 0x004fe2000c101904 */
[----:B------:R-:W-:-:S06]  /*3c650*/  WARPGROUP.ARRIVE ;  /* 0x00000000000079c5 */ /* 0x000fcc0000000000 */
[----:B------:R-:W-:Y:S01]  /*3c660*/  HGMMA.64x256x16.F32.BF16 R24, R168, gdesc[UR4].tnspB, RZ, !UPT, gsb0 ;  /* 0x43e00004a8187df0 */ /* 0x000fe2000c0018ff */
[----:B------:R-:W-:Y:S02]  /*3c670*/  R2UR UR4, R4 ;  /* 0x00000000040472ca */ /* 0x000fe400000e0000 */
[----:B------:R-:W-:Y:S01]  /*3c680*/  R2UR UR5, R5 ;  /* 0x00000000050572ca */ /* 0x000fe200000e0000 */
[----:B------:R-:W-:Y:S02]  /*3c690*/  VIADD R10, R8, 0x80 ;  /* 0x00000080080a7836 */ /* 0x000fe40000000000 */
[----:B------:R-:W-:-:S03]  /*3c6a0*/  IMAD.MOV.U32 R11, RZ, RZ, R9 ;  /* 0x000000ffff0b7224 */ /* 0x000fc600078e0009 */
[----:B------:R-:W-:Y:S02]  /*3c6b0*/  R2UR UR6, R10 ;  /* 0x000000000a0672ca */ /* 0x000fe400000e0000 */
[----:B------:R-:W-:Y:S01]  /*3c6c0*/  R2UR UR7, R11 ;  /* 0x000000000b0772ca */ /* 0x000fe200000e0000 */
[----:B------:R-:W-:Y:S02]  /*3c6d0*/  WARPGROUP.DEPBAR.LE gsb0, 0x0 ;  /* 0x00008000000079c5 */ /* 0x000fe40000010000 */
[----:B------:R-:W-:Y:S04]  /*3c6e0*/  ST.E desc[UR34][R6.64], R24 ;  /* 0x0000001806007985 */ /* 0x000fe8000c101922 */
[----:B------:R-:W-:Y:S04]  /*3c6f0*/  ST.E desc[UR50][R6.64+0x4], R25 ;  /* 0x0000041906007985 */ /* 0x000fe8000c101932 */
[----:B------:R-:W-:Y:S04]  /*3c700*/  ST.E desc[UR60][R6.64+0x8], R26 ;  /* 0x0000081a06007985 */ /* 0x000fe8000c10193c */
[----:B------:R-:W-:Y:S04]  /*3c710*/  ST.E desc[UR58][R6.64+0xc], R27 ;  /* 0x00000c1b06007985 */ /* 0x000fe8000c10193a */
[----:B------:R-:W-:Y:S01]  /*3c720*/  ST.E desc[UR56][R6.64+0x10], R28 ;  /* 0x0000101c06007985 */ /* 0x000fe2000c101938 */
[----:B------:R-:W-:-:S03]  /*3c730*/  R2UR UR34, R4 ;  /* 0x00000000042272ca */ /* 0x000fc600000e0000 */
[----:B------:R-:W-:Y:S01]  /*3c740*/  ST.E desc[UR54][R6.64+0x14], R29 ;  /* 0x0000141d06007985 */ /* 0x000fe2000c101936 */
[----:B------:R-:W-:-:S03]  /*3c750*/  R2UR UR35, R5 ;  /* 0x00000000052372ca */ /* 0x000fc600000e0000 */
[----:B------:R-:W-:Y:S01]  /*3c760*/  ST.E desc[UR52][R6.64+0x18], R30 ;  /* 0x0000181e06007985 */ /* 0x000fe2000c101934 */
[----:B------:R-:W-:-:S03]  /*3c770*/  R2UR UR50, R4 ;  /* 0x00000000043272ca */ /* 0x000fc600000e0000 */
[----:B------:R-:W-:Y:S01]  /*3c780*/  ST.E desc[UR4][R6.64+0x1c], R31 ;  /* 0x00001c1f06007985 */ /* 0x000fe2000c101904 */
[----:B------:R-:W-:-:S03]  /*3c790*/  R2UR UR51, R5 ;  /* 0x00000000053372ca */ /* 0x000fc600000e0000 */
[----:B------:R-:W-:Y:S01]  /*3c7a0*/  ST.E desc[UR8][R6.64+0x20], R32 ;  /* 0x0000202006007985 */ /* 0x000fe2000c101908 */
[C---:B------:R-:W-:Y:S02]  /*3c7b0*/  R2UR UR60, R4.reuse ;  /* 0x00000000043c72ca */ /* 0x040fe400000e0000 */
[C---:B------:R-:W-:Y:S01]  /*3c7c0*/  R2UR UR61, R5.reuse ;  /* 0x00000000053d72ca */ /* 0x040fe200000e0000 */
[----:B------:R-:W-:Y:S01]  /*3c7d0*/  ST.E desc[UR10][R6.64+0x24], R33 ;  /* 0x0000242106007985 */ /* 0x000fe2000c10190a */
[C---:B------:R-:W-:Y:S02]  /*3c7e0*/  R2UR UR58, R4.reuse ;  /* 0x00000000043a72ca */ /* 0x040fe400000e0000 */
[C---:B------:R-:W-:Y:S01]  /*3c7f0*/  R2UR UR59, R5.reuse ;  /* 0x00000000053b72ca */ /* 0x040fe200000e0000 */
[----:B------:R-:W-:Y:S01]  /*3c800*/  ST.E desc[UR12][R6.64+0x28], R34 ;  /* 0x0000282206007985 */ /* 0x000fe2000c10190c */
[C---:B------:R-:W-:Y:S02]  /*3c810*/  R2UR UR56, R4.reuse ;  /* 0x00000000043872ca */ /* 0x040fe400000e0000 */
[----:B------:R-:W-:Y:S01]  /*3c820*/  R2UR UR57, R5 ;  /* 0x00000000053972ca */ /* 0x000fe200000e0000 */
[----:B------:R-:W-:Y:S01]  /*3c830*/  ST.E desc[UR14][R6.64+0x2c], R35 ;  /* 0x00002c2306007985 */ /* 0x000fe2000c10190e */
[----:B------:R-:W-:-:S02]  /*3c840*/  R2UR UR54, R4 ;  /* 0x00000000043672ca */ /* 0x000fc400000e0000 */
        /* <DEDUP_REMOVED lines=302> */
[----:B------:R-:W-:Y:S02]  /*3db30*/  R2UR UR50, R4 ;  /* 0x00000000043272ca */ /* 0x000fe400000e0000 */
[----:B------:R-:W-:Y:S01]  /*3db40*/  R2UR UR51, R5 ;  /* 0x00000000053372ca */ /* 0x000fe200000e0000 */
        /* <DEDUP_REMOVED lines=58> */
[----:B------:R-:W-:Y:S01]  /*3def0*/  R2UR UR33, R5 ;  /* 0x00000000052172ca */ /* 0x000fe200000e0000 */
[----:B------:R-:W-:-:S02]  /*3df00*/  VIADD R10, R8, 0x100 ;  /* 0x00000100080a7836 */ /* 0x000fc40000000000 */
        /* <DEDUP_REMOVED lines=390> */
[----:B------:R-:W-:Y:S01]  /*3f770*/  VIADD R8, R8, 0x180 ;  /* 0x0000018008087836 */ /* 0x000fe20000000000 */
[----:B------:R-:W-:-:S04]  /*3f780*/  R2UR UR7, R9 ;  /* 0x00000000090772ca */ /* 0x000fc800000e0000 */
        /* <DEDUP_REMOVED lines=367> */
[----:B------:R-:W-:Y:S01]  /*40e80*/  R2UR UR25, R5 ;  /* 0x00000000051972ca */ /* 0x000fe200000e0000 */
[----:B------:R-:W-:Y:S02]  /*40e90*/  WARPGROUP.DEPBAR.LE gsb0, 0x0 ;  /* 0x00008000000079c5 */ /* 0x000fe40000010000 */
[----:B------:R-:W-:Y:S01]  /*40ea0*/  ST.E desc[UR4][R6.64], R24 ;  /* 0x0000001806007985 */ /* 0x000fe2000c101904 */
[----:B------:R-:W-:-:S02]  /*40eb0*/  R2UR UR4, R4 ;  /* 0x00000000040472ca */ /* 0x000fc400000e0000 */
[----:B------:R-:W-:Y:S01]  /*40ec0*/  R2UR UR5, R5 ;  /* 0x00000000050572ca */ /* 0x000fe200000e0000 */
[----:B------:R-:W-:Y:S04]  /*40ed0*/  ST.E desc[UR6][R6.64+0x4], R25 ;  /* 0x0000041906007985 */ /* 0x000fe8000c101906 */
[----:B------:R-:W-:Y:S04]  /*40ee0*/  ST.E desc[UR8][R6.64+0x8], R26 ;  /* 0x0000081a06007985 */ /* 0x000fe8000c101908 */
[----:B------:R-:W-:Y:S01]  /*40ef0*/  ST.E desc[UR10][R6.64+0xc], R27 ;  /* 0x00000c1b06007985 */ /* 0x000fe2000c10190a */
[----:B------:R-:W-:-:S03]  /*40f00*/  R2UR UR6, R4 ;  /* 0x00000000040672ca */ /* 0x000fc600000e0000 */
[----:B------:R-:W-:Y:S01]  /*40f10*/  ST.E desc[UR12][R6.64+0x10], R28 ;  /* 0x0000101c06007985 */ /* 0x000fe2000c10190c */
[----:B------:R-:W-:-:S03]  /*40f20*/  R2UR UR7, R5 ;  /* 0x00000000050772ca */ /* 0x000fc600000e0000 */
        /* <DEDUP_REMOVED lines=21> */
[C---:B------:R-:W-:Y:S02]  /*41080*/  R2UR UR20, R4.reuse ;  /* 0x00000000041472ca */ /* 0x040fe400000e0000 */
[----:B------:R-:W-:Y:S01]  /*41090*/  R2UR UR21, R5 ;  /* 0x00000000051572ca */ /* 0x000fe200000e0000 */
[----:B------:R-:W-:Y:S01]  /*410a0*/  ST.E desc[UR6][R6.64+0x30], R36 ;  /* 0x0000302406007985 */ /* 0x000fe2000c101906 */
[----:B------:R-:W-:-:S02]  /*410b0*/  R2UR UR22, R4 ;  /* 0x00000000041672ca */ /* 0x000fc400000e0000 */
[C---:B------:R-:W-:Y:S02]  /*410c0*/  R2UR UR23, R5.reuse ;  /* 0x00000000051772ca */ /* 0x040fe400000e0000 */
[C---:B------:R-:W-:Y:S02]  /*410d0*/  R2UR UR24, R4.reuse ;  /* 0x00000000041872ca */ /* 0x040fe400000e0000 */
[C---:B------:R-:W-:Y:S02]  /*410e0*/  R2UR UR25, R5.reuse ;  /* 0x00000000051972ca */ /* 0x040fe400000e0000 */
[C---:B------:R-:W-:Y:S02]  /*410f0*/  R2UR UR6, R4.reuse ;  /* 0x00000000040672ca */ /* 0x040fe400000e0000 */
[----:B------:R-:W-:Y:S01]  /*41100*/  R2UR UR7, R5 ;  /* 0x00000000050772ca */ /* 0x000fe200000e0000 */
[----:B------:R-:W-:Y:S01]  /*41110*/  ST.E desc[UR8][R6.64+0x34], R37 ;  /* 0x0000342506007985 */ /* 0x000fe2000c101908 */
[----:B------:R-:W-:-:S02]  /*41120*/  R2UR UR8, R4 ;  /* 0x00000000040872ca */ /* 0x000fc400000e0000 */
[----:B------:R-:W-:Y:S01]  /*41130*/  R2UR UR9, R5 ;  /* 0x00000000050972ca */ /* 0x000fe200000e0000 */
[----:B------:R-:W-:Y:S04]  /*41140*/  ST.E desc[UR4][R6.64+0x38], R38 ;  /* 0x0000382606007985 */ /* 0x000fe8000c101904 */
        /* <DEDUP_REMOVED lines=27> */
[C---:B------:R-:W-:Y:S01]  /*41300*/  R2UR UR21, R5.reuse ;  /* 0x00000000051572ca */ /* 0x040fe200000e0000 */
[----:B------:R-:W-:Y:S01]  /*41310*/  ST.E desc[UR4][R6.64+0x64], R49 ;  /* 0x0000643106007985 */ /* 0x000fe2000c101904 */
[C---:B------:R-:W-:Y:S02]  /*41320*/  R2UR UR22, R4.reuse ;  /* 0x00000000041672ca */ /* 0x040fe400000e0000 */
[C---:B------:R-:W-:Y:S01]  /*41330*/  R2UR UR23, R5.reuse ;  /* 0x00000000051772ca */ /* 0x040fe200000e0000 */
[----:B------:R-:W-:Y:S01]  /*41340*/  ST.E desc[UR6][R6.64+0x68], R50 ;  /* 0x0000683206007985 */ /* 0x000fe2000c101906 */
[C---:B------:R-:W-:Y:S02]  /*41350*/  R2UR UR24, R4.reuse ;  /* 0x00000000041872ca */ /* 0x040fe400000e0000 */
[----:B------:R-:W-:Y:S02]  /*41360*/  R2UR UR25, R5 ;  /* 0x00000000051972ca */ /* 0x000fe400000e0000 */
[----:B------:R-:W-:-:S02]  /*41370*/  R2UR UR4, R4 ;  /* 0x00000000040472ca */ /* 0x000fc400000e0000 */
[C---:B------:R-:W-:Y:S02]  /*41380*/  R2UR UR5, R5.reuse ;  /* 0x00000000050572ca */ /* 0x040fe400000e0000 */
[C---:B------:R-:W-:Y:S02]  /*41390*/  R2UR UR6, R4.reuse ;  /* 0x00000000040672ca */ /* 0x040fe400000e0000 */
        /* <DEDUP_REMOVED lines=9> */
[----:B------:R-:W-:Y:S04]  /*41430*/  ST.E desc[UR20][R6.64+0x84], R57 ;  /* 0x0000843906007985 */ /* 0x000fe8000c101914 */
[----:B------:R-:W-:Y:S04]  /*41440*/  ST.E desc[UR22][R6.64+0x88], R58 ;  /* 0x0000883a06007985 */ /* 0x000fe8000c101916 */
[----:B------:R-:W-:Y:S01]  /*41450*/  ST.E desc[UR24][R6.64+0x8c], R59 ;  /* 0x00008c3b06007985 */ /* 0x000fe2000c101918 */
[----:B------:R-:W-:-:S03]  /*41460*/  R2UR UR10, R4 ;  /* 0x00000000040a72ca */ /* 0x000fc600000e0000 */
[----:B------:R-:W-:Y:S01]  /*41470*/  ST.E desc[UR4][R6.64+0x90], R60 ;  /* 0x0000903c06007985 */ /* 0x000fe2000c101904 */
[C---:B------:R-:W-:Y:S02]  /*41480*/  R2UR UR4, R4.reuse ;  /* 0x00000000040472ca */ /* 0x040fe400000e0000 */
[C---:B------:R-:W-:Y:S01]  /*41490*/  R2UR UR5, R5.reuse ;  /* 0x00000000050572ca */ /* 0x040fe200000e0000 */
[----:B------:R-:W-:Y:S01]  /*414a0*/  ST.E desc[UR6][R6.64+0x94], R61 ;  /* 0x0000943d06007985 */ /* 0x000fe2000c101906 */
        /* <DEDUP_REMOVED lines=267> */
[----:B------:R-:W2:Y:S01]  /*42560*/  LD.E R9, desc[UR28][R6.64] ;  /* 0x0000001c06097980 */ /* 0x000ea2000c101900 */
[----:B------:R-:W-:-:S02]  /*42570*/  R2UR UR4, R4 ;  /* 0x00000000040472ca */ /* 0x000fc400000e0000 */
[C---:B------:R-:W-:Y:S02]  /*42580*/  R2UR UR5, R5.reuse ;  /* 0x00000000050572ca */ /* 0x040fe400000e0000 */
[----:B------:R-:W-:Y:S02]  /*42590*/  R2UR UR6, R4 ;  /* 0x00000000040672ca */ /* 0x000fe400000e0000 */
[----:B------:R-:W-:-:S09]  /*425a0*/  R2UR UR7, R5 ;  /* 0x00000000050772ca */ /* 0x000fd200000e0000 */
[----:B--2---:R0:W-:Y:S04]  /*425b0*/  ST.E desc[UR4][R6.64], R9 ;  /* 0x0000000906007985 */ /* 0x0041e8000c101904 */
[----:B------:R-:W2:Y:S01]  /*425c0*/  LD.E R11, desc[UR6][R6.64+0x4] ;  /* 0x00000406060b7980 */ /* 0x000ea2000c101900 */
[C---:B------:R-:W-:Y:S02]  /*425d0*/  R2UR UR4, R4.reuse ;  /* 0x00000000040472ca */ /* 0x040fe400000e0000 */
        /* <DEDUP_REMOVED lines=10> */
[----:B------:R-:W3:Y:S01]  /*42680*/  LD.E R15, desc[UR6][R6.64+0xc] ;  /* 0x00000c06060f7980 */ /* 0x000ee2000c101900 */
[C---:B------:R-:W-:Y:S02]  /*42690*/  R2UR UR4, R4.reuse ;  /* 0x00000000040472ca */ /* 0x040fe400000e0000 */
[C---:B------:R-:W-:Y:S02]  /*426a0*/  R2UR UR5, R5.reuse ;  /* 0x00000000050572ca */ /* 0x040fe400000e0000 */
[----:B------:R-:W-:Y:S02]  /*426b0*/  R2UR UR6, R4 ;  /* 0x00000000040672ca */ /* 0x000fe400000e0000 */
[----:B------:R-:W-:-:S09]  /*426c0*/  R2UR UR7, R5 ;  /* 0x00000000050772ca */ /* 0x000fd200000e0000 */
[----:B---3--:R3:W-:Y:S04]  /*426d0*/  ST.E desc[UR4][R6.64+0xc], R15 ;  /* 0x00000c0f06007985 */ /* 0x0087e8000c101904 */
[----:B0-----:R-:W4:Y:S01]  /*426e0*/  LD.E R9, desc[UR6][R6.64+0x10] ;  /* 0x0000100606097980 */ /* 0x001f22000c101900 */
[C---:B------:R-:W-:Y:S02]  /*426f0*/  R2UR UR4, R4.reuse ;  /* 0x00000000040472ca */ /* 0x040fe400000e0000 */
[C---:B------:R-:W-:Y:S02]  /*42700*/  R2UR UR5, R5.reuse ;  /* 0x00000000050572ca */ /* 0x040fe400000e0000 */
[----:B------:R-:W-:Y:S02]  /*42710*/  R2UR UR6, R4 ;  /* 0x00000000040672ca */ /* 0x000fe400000e0000 */
[----:B------:R-:W-:-:S09]  /*42720*/  R2UR UR7, R5 ;  /* 0x00000000050772ca */ /* 0x000fd200000e0000 */
[----:B----4-:R0:W-:Y:S04]  /*42730*/  ST.E desc[UR4][R6.64+0x10], R9 ;  /* 0x0000100906007985 */ /* 0x0101e8000c101904 */
[----:B-1----:R-:W4:Y:S01]  /*42740*/  LD.E R11, desc[UR6][R6.64+0x14] ;  /* 0x00001406060b7980 */ /* 0x002f22000c101900 */
[C---:B------:R-:W-:Y:S02]  /*42750*/  R2UR UR4, R4.reuse ;  /* 0x00000000040472ca */ /* 0x040fe400000e0000 */
[C---:B------:R-:W-:Y:S02]  /*42760*/  R2UR UR5, R5.reuse ;  /* 0x00000000050572ca */ /* 0x040fe400000e0000 */
[----:B------:R-:W-:Y:S02]  /*42770*/  R2UR UR6, R4 ;  /* 0x00000000040672ca */ /* 0x000fe400000e0000 */
[----:B------:R-:W-:-:S09]  /*42780*/  R2UR UR7, R5 ;  /* 0x00000000050772ca */ /* 0x000fd200000e0000 */
[----:B----4-:R1:W-:Y:S04]  /*42790*/  ST.E desc[UR4][R6.64+0x14], R11 ;  /* 0x0000140b06007985 */ /* 0x0103e8000c101904 */
[----:B--2---:R-:W2:Y:S01]  /*427a0*/  LD.E R13, desc[UR6][R6.64+0x18] ;  /* 0x00001806060d7980 */ /* 0x004ea2000c101900 */
[C---:B------:R-:W-:Y:S02]  /*427b0*/  R2UR UR4, R4.reuse ;  /* 0x00000000040472ca */ /* 0x040fe400000e0000 */
[C---:B------:R-:W-:Y:S02]  /*427c0*/  R2UR UR5, R5.reuse ;  /* 0x00000000050572ca */ /* 0x040fe400000e0000 */
[----:B------:R-:W-:Y:S02]  /*427d0*/  R2UR UR6, R4 ;  /* 0x00000000040672ca */ /* 0x000fe400000e0000 */
[----:B------:R-:W-:-:S09]  /*427e0*/  R2UR UR7, R5 ;  /* 0x00000000050772ca */ /* 0x000fd200000e0000 */
[----:B--2---:R2:W-:Y:S04]  /*427f0*/  ST.E desc[UR4][R6.64+0x18], R13 ;  /* 0x0000180d06007985 */ /* 0x0045e8000c101904 */
[----:B---3--:R-:W3:Y:S01]  /*42800*/  LD.E R15, desc[UR6][R6.64+0x1c] ;  /* 0x00001c06060f7980 */ /* 0x008ee2000c101900 */
        /* <DEDUP_REMOVED lines=719> */
[----:B---3--:R-:W2:Y:S01]  /*45500*/  LD.E R15, desc[UR6][R6.64+0x1fc] ;  /* 0x0001fc06060f7980 */ /* 0x008ea2000c101900 */
[----:B------:R-:W-:Y:S02]  /*45510*/  R2UR UR4, R4 ;  /* 0x00000000040472ca */ /* 0x000fe400000e0000 */
[----:B------:R-:W-:-:S13]  /*45520*/  R2UR UR5, R5 ;  /* 0x00000000050572ca */ /* 0x000fda00000e0000 */
[----:B--2---:R0:W-:Y:S01]  /*45530*/  ST.E desc[UR4][R6.64+0x1fc], R15 ;  /* 0x0001fc0f06007985 */ /* 0x0041e2000c101904 */
        /* <DEDUP_REMOVED lines=8> */
[----:B------:R-:W-:Y:S05]  /*455c0*/  @P0 BRA `(.L_x_2334) ;  /* 0x0000000000300947 */ /* 0x000fea0003800000 */
[----:B0-----:R-:W2:Y:S04]  /*455d0*/  LDL.64 R6, [R0+0x40] ;  /* 0x0000400000067983 */ /* 0x001ea80000100a00 */
[----:B------:R-:W3:Y:S01]  /*455e0*/  LDL.64 R8, [R0] ;  /* 0x0000000000087983 */ /* 0x000ee20000100a00 */
[C---:B------:R-:W-:Y:S02]  /*455f0*/  R2UR UR4, R4.reuse ;  /* 0x00000000040472ca */ /* 0x040fe400000e0000 */
[C---:B------:R-:W-:Y:S02]  /*45600*/  R2UR UR5, R5.reuse ;  /* 0x00000000050572ca */ /* 0x040fe400000e0000 */
[----:B------:R-:W-:Y:S02]  /*45610*/  R2UR UR6, R4 ;  /* 0x00000000040672ca */ /* 0x000fe400000e0000 */
[----:B------:R-:W-:-:S09]  /*45620*/  R2UR UR7, R5 ;  /* 0x00000000050772ca */ /* 0x000fd200000e0000 */
[----:B--2---:R-:W2:Y:S04]  /*45630*/  LD.E.64 R6, desc[UR4][R6.64+0x30] ;  /* 0x0000300406067980 */ /* 0x004ea8000c101b00 */
[----:B---3--:R-:W3:Y:S01]  /*45640*/  LD.E R8, desc[UR6][R8.64] ;  /* 0x0000000608087980 */ /* 0x008ee2000c101900 */
[----:B--2---:R-:W-:-:S05]  /*45650*/  MOV R5, R6 ;  /* 0x0000000600057202 */ /* 0x004fca0000000f00 */
[----:B---3--:R-:W-:-:S05]  /*45660*/  IMAD R4, R8, 0x8, R5 ;  /* 0x0000000808047824 */ /* 0x008fca00078e0205 */
[----:B------:R-:W-:-:S04]  /*45670*/  PRMT R4, RZ, 0x654, R4 ;  /* 0x00000654ff047816 */ /* 0x000fc80000000004 */
[----:B------:R1:W-:Y:S03]  /*45680*/  SYNCS.ARRIVE.TRANS64.RED.A1T0 RZ, [R4+URZ], RZ ;  /* 0x000000ff04ff79a7 */ /* 0x0003e6000810043f */
.L_x_2334:
[----:B0-----:R-:W-:-:S04]  /*45690*/  IMAD.MOV.U32 R13, RZ, RZ, 0x0 ;  /* 0x00000000ff0d7424 */ /* 0x001fc800078e00ff */
[----:B-1----:R-:W-:Y:S05]  /*456a0*/  RET.REL.NODEC R12 `(_ZN7cutlass13device_kernelIN5flash11enable_sm90INS1_16FlashAttnFwdSm90INS1_25CollectiveMainloopFwdSm90ILi2EN4cute5tupleIJNS5_1CILi1EEES8_S8_EEENS6_IJNS7_ILi64EEESA_SA_EEELi512ENS_10bfloat16_tEfNS_4arch4Sm90ELb0ELb1ELb1ELb0ELb0ELb0ELb1ELb0ELb0ELb1ELb0ELb0EEENS1_21CollectiveEpilogueFwdINS6_IJSA_NS7_ILi512EEESA_EEES9_SC_SE_Li256ELb0ELb1ELb0ELb0EEENS1_30DynamicPersistentTileSchedulerILi256ELi128ELb0ELb1ELb1EEEEEEEEEvNT_6ParamsE) ;  /* 0xfffffba80c547950 */ /* 0x002fea0003c3ffff */
.L_x_2310:
[----:B0-----:R0:W1:Y:S02]  /*456b0*/  SYNCS.PHASECHK.TRANS64.TRYWAIT P0, [R13+URZ], R24 ;  /* 0x000000180d0075a7 */ /* 0x001064000800017f */
[----:B-1----:R-:W-:Y:S05]  /*456c0*/  @!P0 NANOSLEEP.SYNCS 0x989680 ;  /* 0x009896800000895d */ /* 0x002fea0003900000 */
[----:B------:R-:W1:Y:S02]  /*456d0*/  @!P0 SYNCS.PHASECHK.TRANS64 P0, [R13+URZ], R24 ;  /* 0x000000180d0085a7 */ /* 0x000e64000800007f */
[----:B-1----:R-:W-:Y:S05]  /*456e0*/  @!P0 BRA `(.L_x_2310) ;  /* 0xfffffffc00f08947 */ /* 0x002fea000383ffff */
[----:B------:R-:W-:Y:S05]  /*456f0*/  BRA `(.L_x_2309) ;  /* 0xffffff0c00187947 */ /* 0x000fea000383ffff */
.L_x_2312:
[----:B0-----:R0:W1:Y:S02]  /*45700*/  SYNCS.PHASECHK.TRANS64.TRYWAIT P0, [R14+URZ+0x38810], R13 ;  /* 0x0388100d0e0075a7 */ /* 0x001064000800017f */
[----:B-1----:R-:W-:Y:S05]  /*45710*/  @!P0 NANOSLEEP.SYNCS 0x989680 ;  /* 0x009896800000895d */ /* 0x002fea0003900000 */
[----:B------:R-:W1:Y:S02]  /*45720*/  @!P0 SYNCS.PHASECHK.TRANS64 P0, [R14+URZ+0x38810], R13 ;  /* 0x0388100d0e0085a7 */ /* 0x000e64000800007f */
[----:B-1----:R-:W-:Y:S05]  /*45730*/  @!P0 BRA `(.L_x_2312) ;  /* 0xfffffffc00f08947 */ /* 0x002fea000383ffff */
[----:B------:R-:W-:Y:S05]  /*45740*/  BRA `(.L_x_2335) ;  /* 0xffffff10006c7947 */ /* 0x000fea000383ffff */
.L_x_2319:
[----:B0-----:R0:W1:Y:S02]  /*45750*/  SYNCS.PHASECHK.TRANS64.TRYWAIT P0, [R56+URZ], R57 ;  /* 0x00000039380075a7 */ /* 0x001064000800017f */
[----:B-1----:R-:W-:Y:S05]  /*45760*/  @!P0 NANOSLEEP.SYNCS 0x989680 ;  /* 0x009896800000895d */ /* 0x002fea0003900000 */
[----:B------:R-:W1:Y:S02]  /*45770*/  @!P0 SYNCS.PHASECHK.TRANS64 P0, [R56+URZ], R57 ;  /* 0x00000039380085a7 */ /* 0x000e64000800007f */
[----:B-1----:R-:W-:Y:S05]  /*45780*/  @!P0 BRA `(.L_x_2319) ;  /* 0xfffffffc00f08947 */ /* 0x002fea000383ffff */
[----:B------:R-:W-:Y:S05]  /*45790*/  BRA `(.L_x_2318) ;  /* 0xffffff1400087947 */ /* 0x000fea000383ffff */
.L_x_2336:
        /* <DEDUP_REMOVED lines=14> */
.L_x_6026:


//--------------------- .text._ZN7cutlass13device_kernelIN5flash11enable_sm90INS1_16FlashAttnFwdSm90INS1_25CollectiveMainloopFwdSm90ILi2EN4cute5tupleIJNS5_1CILi1EEES8_S8_EEENS6_IJNS7_ILi64EEESA_SA_EEELi512ENS_10bfloat16_tEfNS_4arch4Sm90ELb0ELb1ELb1ELb1ELb0ELb0ELb0ELb0ELb0ELb1ELb0ELb0EEENS1_21CollectiveEpilogueFwdINS6_IJSA_NS7_ILi512EEESA_EEES9_SC_SE_Li256ELb1ELb1ELb0ELb0EEENS1_36VarlenDynamicPersistentTileSchedulerILi64ELi64ELi256ELi128ELb0ELb1ELb1ELb1ELb0ELb1EEEEEEEEEvNT_6ParamsE --------------------------
	.section	.text._ZN7cutlass13device_kernelIN5flash11enable_sm90INS1_16FlashAttnFwdSm90INS1_25CollectiveMainloopFwdSm90ILi2EN4cute5tupleIJNS5_1CILi1EEES8_S8_EEENS6_IJNS7_ILi64EEESA_SA_EEELi512ENS_10bfloat16_tEfNS_4arch4Sm90ELb0ELb1ELb1ELb1ELb0ELb0ELb0ELb0ELb0ELb1ELb0ELb0EEENS1_21CollectiveEpilogueFwdINS6_IJSA_NS7_ILi512EEESA_EEES9_SC_SE_Li256ELb1ELb1ELb0ELb0EEENS1_36VarlenDynamicPersistentTileSchedulerILi64ELi64ELi256ELi128ELb0ELb1ELb1ELb1ELb0ELb1EEEEEEEEEvNT_6ParamsE,"ax",@progbits
	.align	128
.text._ZN7cutlass13device_kernelIN5flash11enable_sm90INS1_16FlashAttnFwdSm90INS1_25CollectiveMainloopFwdSm90ILi2EN4cute5tupleIJNS5_1CILi1EEES8_S8_EEENS6_IJNS7_ILi64EEESA_SA_EEELi512ENS_10bfloat16_tEfNS_4arch4Sm90ELb0ELb1ELb1ELb1ELb0ELb0ELb0ELb0ELb0ELb1ELb0ELb0EEENS1_21CollectiveEpilogueFwdINS6_IJSA_NS7_ILi512EEESA_EEES9_SC_SE_Li256ELb1ELb1ELb0ELb0EEENS1_36VarlenDynamicPersistentTileSchedulerILi64ELi64ELi256ELi128ELb0ELb1ELb1ELb1ELb0ELb1EEEEEEEEEvNT_6ParamsE:
        .type           _ZN7cutlass13device_kernelIN5flash11enable_sm90INS1_16FlashAttnFwdSm90INS1_25CollectiveMainloopFwdSm90ILi2EN4cute5tupleIJNS5_1CILi1EEES8_S8_EEENS6_IJNS7_ILi64EEESA_SA_EEELi512ENS_10bfloat16_tEfNS_4arch4Sm90ELb0ELb1ELb1ELb1ELb0ELb0ELb0ELb0ELb0ELb1ELb0ELb0EEENS1_21CollectiveEpilogueFwdINS6_IJSA_NS7_ILi512EEESA_EEES9_SC_SE_Li256ELb1ELb1ELb0ELb0EEENS1_36VarlenDynamicPersistentTileSchedulerILi64ELi64ELi256ELi128ELb0ELb1ELb1ELb1ELb0ELb1EEEEEEEEEvNT_6ParamsE,@function
        .size           _ZN7cutlass13device_kernelIN5flash11enable_sm90INS1_16FlashAttnFwdSm90INS1_25CollectiveMainloopFwdSm90ILi2EN4cute5tupleIJNS5_1CILi1EEES8_S8_EEENS6_IJNS7_ILi64EEESA_SA_EEELi512ENS_10bfloat16_tEfNS_4arch4Sm90ELb0ELb1ELb1ELb1ELb0ELb0ELb0ELb0ELb0ELb1ELb0ELb0EEENS1_21CollectiveEpilogueFwdINS6_IJSA_NS7_ILi512EEESA_EEES9_SC_SE_Li256ELb1ELb1ELb0ELb0EEENS1_36VarlenDynamicPersistentTileSchedulerILi64ELi64ELi256ELi128ELb0ELb1ELb1ELb1ELb0ELb1EEEEEEEEEvNT_6ParamsE,(.L_x_6028 - _ZN7cutlass13device_kernelIN5flash11enable_sm90INS1_16FlashAttnFwdSm90INS1_25CollectiveMainloopFwdSm90ILi2EN4cute5tupleIJNS5_1CILi1EEES8_S8_EEENS6_IJNS7_ILi64EEESA_SA_EEELi512ENS_10bfloat16_tEfNS_4arch4Sm90ELb0ELb1ELb1ELb1ELb0ELb0ELb0ELb0ELb0ELb1ELb0ELb0EEENS1_21CollectiveEpilogueFwdINS6_IJSA_NS7_ILi512EEESA_EEES9_SC_SE_Li256ELb1ELb1ELb0ELb0EEENS1_36VarlenDynamicPersistentTileSchedulerILi64ELi64ELi256ELi128ELb0ELb1ELb1ELb1ELb0ELb1EEEEEEEEEvNT_6ParamsE)
        .other          _ZN7cutlass13device_kernelIN5flash11enable_sm90INS1_16FlashAttnFwdSm90INS1_25CollectiveMainloopFwdSm90ILi2EN4cute5tupleIJNS5_1CILi1EEES8_S8_EEENS6_IJNS7_ILi64EEESA_SA_EEELi512ENS_10bfloat16_tEfNS_4arch4Sm90ELb0ELb1ELb1ELb1ELb0ELb0ELb0ELb0ELb0ELb1ELb0ELb0EEENS1_21CollectiveEpilogueFwdINS6_IJSA_NS7_ILi512EEESA_EEES9_SC_SE_Li256ELb1ELb1ELb0ELb0EEENS1_36VarlenDynamicPersistentTileSchedulerILi64ELi64ELi256ELi128ELb0ELb1ELb1ELb1ELb0ELb1EEEEEEEEEvNT_6ParamsE,@"STO_CUDA_ENTRY STV_DEFAULT"
_ZN7cutlass13device_kernelIN5flash11enable_sm90INS1_16FlashAttnFwdSm90INS1_25CollectiveMainloopFwdSm90ILi2EN4cute5tupleIJNS5_1CILi1EEES8_S8_EEENS6_IJNS7_ILi64EEESA_SA_EEELi512ENS_10bfloat16_tEfNS_4arch4Sm90ELb0ELb1ELb1ELb1ELb0ELb0ELb0ELb0ELb0ELb1ELb0ELb0EEENS1_21CollectiveEpilogueFwdINS6_IJSA_NS7_ILi512EEESA_EEES9_SC_SE_Li256ELb1ELb1ELb0ELb0EEENS1_36VarlenDynamicPersistentTileSchedulerILi64ELi64ELi256ELi128ELb0ELb1ELb1ELb1ELb0ELb1EEEEEEEEEvNT_6ParamsE:
        /* <DEDUP_REMOVED lines=18> */
.L_x_2338:
[----:B------:R-:W-:Y:S05]  /*0120*/  BSYNC B0 ;  /* 0x0000000000007941 */ /* 0x000fea0003800000 */
.L_x_2337:
        /* <DEDUP_REMOVED lines=37> */
.L_x_2339:
        /* <DEDUP_REMOVED lines=22> */
.L_x_2340:
        /* <DEDUP_REMOVED lines=18> */
.L_x_2341:
        /* <DEDUP_REMOVED lines=22> */
.L_x_2342:
        /* <DEDUP_REMOVED lines=22> */
.L_x_2343:
[----:B------:R-:W-:Y:S01]  /*08c0*/  PLOP3.LUT P0, PT, PT, PT, UP0, 0x80, 0x0 ;  /* 0x000000000000781c */ /* 0x000fe20003f0f008 */
[----:B------:R-:W-:Y:S01]  /*08d0*/  UMOV UR36, 0x1 ;  /* 0x0000000100247882 */ /* 0x000fe20000000000 */
[----:B------:R-:W-:Y:S01]  /*08e0*/  NOP ;  /* 0x0000000000007918 */ /* 0x000fe20000000000 */
[----:B------:R-:W-:Y:S01]  /*08f0*/  USEL UR36, UR36, 0x2, !UP0 ;  /* 0x0000000224247887 */ /* 0x000fe2000c000000 */
[----:B------:R-:W-:Y:S01]  /*0900*/  ULDC.64 UR40, c[0x0][0x208] ;  /* 0x0000820000287ab9 */ /* 0x000fe20000000a00 */
[----:B012-4-:R-:W-:Y:S08]  /*0910*/  BAR.SYNC.DEFER_BLOCKING 0x0 ;  /* 0x0000000000007b1d */ /* 0x017ff00000010000 */
[----:B------:R-:W-:Y:S05]  /*0920*/  @!P0 BRA `(.L_x_2344) ;  /* 0x00000104002c8947 */ /* 0x000fea0003800000 */
.L_x_2345:
[----:B------:R-:W-:-:S08]  /*0930*/  NOP ;  /* 0x0000000000007918 */ /* 0x000fd00000000000 */
[----:B------:R-:W0:Y:S02]  /*0940*/  USETMAXREG.TRY_ALLOC.CTAPOOL UP0, 0xf0 ;  /* 0x000000f0000079c8 */ /* 0x000e240008000600 */
[----:B0-----:R-:W-:-:S13]  /*0950*/  PLOP3.LUT P0, PT, PT, PT, UP0, 0x80, 0x0 ;  /* 0x000000000000781c */ /* 0x001fda0003f0f008 */
[----:B------:R-:W-:Y:S05]  /*0960*/  @!P0 BRA `(.L_x_2345) ;  /* 0xfffffffc00f08947 */ /* 0x000fea000383ffff */
[----:B------:R-:W-:Y:S01]  /*0970*/  LOP3.LUT R0, R4, 0xffffff80, RZ, 0xc0, !PT ;  /* 0xffffff8004007812 */ /* 0x000fe200078ec0ff */
[----:B------:R-:W0:Y:S01]  /*0980*/  S2UR UR4, SR_CgaCtaId ;  /* 0x00000000000479c3 */ /* 0x000e220000008800 */
[----:B------:R-:W-:Y:S02]  /*0990*/  UMOV UR46, 0x400 ;  /* 0x00000400002e7882 */ /* 0x000fe40000000000 */
[----:B------:R-:W-:-:S13]  /*09a0*/  ISETP.NE.AND P0, PT, R0, 0x80, PT ;  /* 0x000000800000780c */ /* 0x000fda0003f05270 */
[----:B------:R-:W-:Y:S06]  /*09b0*/  @!P0 BAR.ARV 0x8, 0x100 ;  /* 0x0204000000008b1d */ /* 0x000fec0000002000 */
[----:B------:R-:W-:Y:S01]  /*09c0*/  ISETP.GE.U32.AND P0, PT, R4, 0x100, PT ;  /* 0x000001000400780c */ /* 0x000fe20003f06070 */
[----:B0-----:R-:W-:-:S03]  /*09d0*/  ULEA UR46, UR4, UR46, 0x18 ;  /* 0x0000002e042e7291 */ /* 0x001fc6000f8ec03f */
[----:B------:R-:W-:-:S09]  /*09e0*/  ULDC UR4, c[0x0][0xc3c] ;  /* 0x00030f0000047ab9 */ /* 0x000fd20000000800 */
        /* <DEDUP_REMOVED lines=13> */
[----:B------:R-:W-:Y:S01]  /*0ac0*/  R2UR UR5, R9 ;  /* 0x00000000090572ca */ /* 0x000fe200000e0000 */
[----:B------:R-:W-:Y:S01]  /*0ad0*/  UMOV UR38, URZ ;  /* 0x0000003f00267c82 */ /* 0x000fe20008000000 */
[CC--:B------:R-:W-:Y:S01]  /*0ae0*/  LEA.HI R2, R0.reuse, R197.reuse, RZ, 0x4 ;  /* 0x000000c500027211 */ /* 0x0c0fe200078f20ff */
[----:B------:R-:W-:Y:S01]  /*0af0*/  UMOV UR37, URZ ;  /* 0x0000003f00257c82 */ /* 0x000fe20008000000 */
[----:B------:R-:W-:-:S02]  /*0b00*/  LEA.HI R7, R0, R197, RZ, 0x2 ;  /* 0x000000c500077211 */ /* 0x000fc400078f10ff */
[----:B------:R-:W-:Y:S02]  /*0b10*/  SHF.R.S32.HI R5, RZ, 0x4, R2 ;  /* 0x00000004ff057819 */ /* 0x000fe40000011402 */
[----:B------:R-:W-:Y:S02]  /*0b20*/  LEA.HI R6, R0, R197, RZ, 0x7 ;  /* 0x000000c500067211 */ /* 0x000fe400078f38ff */
[C---:B------:R-:W-:Y:S02]  /*0b30*/  LEA.HI R3, R2.reuse, R5, RZ, 0x1 ;  /* 0x0000000502037211 */ /* 0x040fe400078f08ff */
[----:B------:R-:W-:Y:S02]  /*0b40*/  LOP3.LUT R2, R2, 0xfffffff0, RZ, 0xc0, !PT ;  /* 0xfffffff002027812 */ /* 0x000fe400078ec0ff */
[----:B------:R-:W-:Y:S02]  /*0b50*/  LOP3.LUT R4, R3, 0x1ffffffe, RZ, 0xc0, !PT ;  /* 0x1ffffffe03047812 */ /* 0x000fe400078ec0ff */
[----:B------:R-:W-:Y:S01]  /*0b60*/  LEA.HI R3, R0, R197, RZ, 0x5 ;  /* 0x000000c500037211 */ /* 0x000fe200078f28ff */
[----:B------:R-:W-:Y:S01]  /*0b70*/  IMAD.IADD R2, R197, 0x1, -R2 ;  /* 0x00000001c5027824 */ /* 0x000fe200078e0a02 */
[----:B------:R-:W-:Y:S01]  /*0b80*/  LOP3.LUT R10, R7, 0xfffffffc, RZ, 0xc0, !PT ;  /* 0xfffffffc070a7812 */ /* 0x000fe200078ec0ff */
[----:B------:R-:W-:Y:S01]  /*0b90*/  IMAD.IADD R5, R5, 0x1, -R4 ;  /* 0x0000000105057824 */ /* 0x000fe200078e0a04 */
[----:B------:R-:W-:-:S02]  /*0ba0*/  SHF.R.S32.HI R4, RZ, 0x5, R3 ;  /* 0x00000005ff047819 */ /* 0x000fc40000011403 */
[----:B------:R-:W-:Y:S01]  /*0bb0*/  SHF.R.S32.HI R3, RZ, 0x1f, R3 ;  /* 0x0000001fff037819 */ /* 0x000fe20000011403 */
[----:B------:R-:W-:Y:S01]  /*0bc0*/  IMAD.IADD R10, R197, 0x1, -R10 ;  /* 0x00000001c50a7824 */ /* 0x000fe200078e0a0a */
[----:B------:R-:W-:Y:S01]  /*0bd0*/  LOP3.LUT R8, R6, 0xffffff80, RZ, 0xc0, !PT ;  /* 0xffffff8006087812 */ /* 0x000fe200078ec0ff */
[----:B------:R-:W-:Y:S01]  /*0be0*/  IMAD.SHL.U32 R5, R5, 0x8, RZ ;  /* 0x0000000805057824 */ /* 0x000fe200078e00ff */
[----:B------:R-:W-:Y:S02]  /*0bf0*/  LEA.HI R3, R3, R4, RZ, 0x2 ;  /* 0x0000000403037211 */ /* 0x000fe400078f10ff */
[----:B------:R-:W-:Y:S01]  /*0c00*/  SHF.R.S32.HI R193, RZ, 0x7, R6 ;  /* 0x00000007ffc17819 */ /* 0x000fe20000011406 */
[----:B------:R-:W-:Y:S01]  /*0c10*/  IMAD.IADD R8, R197, 0x1, -R8 ;  /* 0x00000001c5087824 */ /* 0x000fe200078e0a08 */
[----:B------:R-:W-:Y:S02]  /*0c20*/  LOP3.LUT R3, R3, 0x3ffffc, RZ, 0xc0, !PT ;  /* 0x003ffffc03037812 */ /* 0x000fe400078ec0ff */
[--C-:B------:R-:W-:Y:S01]  /*0c30*/  SHF.R.S32.HI R7, RZ, 0x1f, R2.reuse ;  /* 0x0000001fff077819 */ /* 0x100fe20000011402 */
[----:B------:R-:W-:Y:S01]  /*0c40*/  IMAD R12, R193, 0x100, R2 ;  /* 0x00000100c10c7824 */ /* 0x000fe200078e0202 */
[----:B------:R-:W-:Y:S01]  /*0c50*/  LEA.HI R11, R10, R10, RZ, 0x1 ;  /* 0x0000000a0a0b7211 */ /* 0x000fe200078f08ff */
[----:B------:R-:W-:Y:S01]  /*0c60*/  IMAD.IADD R3, R4, 0x1, -R3 ;  /* 0x0000000104037824 */ /* 0x000fe200078e0a03 */
[----:B------:R-:W-:-:S02]  /*0c70*/  LEA.HI R9, R7, R2, RZ, 0x3 ;  /* 0x0000000207097211 */ /* 0x000fc400078f18ff */
[----:B------:R-:W-:Y:S01]  /*0c80*/  SHF.R.S32.HI R7, RZ, 0x1f, R8 ;  /* 0x0000001fff077819 */ /* 0x000fe20000011408 */
[----:B------:R-:W-:Y:S01]  /*0c90*/  IMAD R12, R3, 0x10, R12 ;  /* 0x00000010030c7824 */ /* 0x000fe200078e020c */
[----:B------:R-:W-:Y:S02]  /*0ca0*/  LOP3.LUT R13, R11, 0x1ffffffe, RZ, 0xc0, !PT ;  /* 0x1ffffffe0b0d7812 */ /* 0x000fe400078ec0ff */
[-C--:B------:R-:W-:Y:S01]  /*0cb0*/  LEA.HI R3, R7, R8.reuse, RZ, 0x2 ;  /* 0x0000000807037211 */ /* 0x080fe200078f10ff */
[----:B------:R-:W-:Y:S01]  /*0cc0*/  IMAD.U32 R196, R12, 0x40, R5 ;  /* 0x000000400cc47824 */ /* 0x000fe200078e0005 */
[----:B------:R-:W-:Y:S01]  /*0cd0*/  LOP3.LUT R11, R9, 0xfffffff8, RZ, 0xc0, !PT ;  /* 0xfffffff8090b7812 */ /* 0x000fe200078ec0ff */
[----:B------:R-:W-:Y:S01]  /*0ce0*/  IMAD.IADD R185, R10, 0x1, -R13 ;  /* 0x000000010ab97824 */ /* 0x000fe200078e0a0d */
[----:B------:R-:W-:Y:S01]  /*0cf0*/  LOP3.LUT R13, R3, 0x7ffffffc, RZ, 0xc0, !PT ;  /* 0x7ffffffc030d7812 */ /* 0x000fe200078ec0ff */
[----:B------:R-:W-:Y:S01]  /*0d00*/  IMAD.SHL.U32 R9, R9, 0x40, RZ ;  /* 0x0000004009097824 */ /* 0x000fe200078e00ff */
[----:B------:R-:W-:Y:S01]  /*0d10*/  LEA.HI R7, R7, R8, RZ, 0x5 ;  /* 0x0000000807077211 */ /* 0x000fe200078f28ff */
[----:B------:R-:W-:Y:S01]  /*0d20*/  IMAD.IADD R11, R2, 0x1, -R11 ;  /* 0x00000001020b7824 */ /* 0x000fe200078e0a0b */
[----:B------:R-:W-:Y:S01]  /*0d30*/  SHF.R.S32.HI R2, RZ, 0x2, R3 ;  /* 0x00000002ff027819 */ /* 0x000fe20000011403 */
[----:B------:R-:W-:Y:S01]  /*0d40*/  IMAD.IADD R13, R8, 0x1, -R13 ;  /* 0x00000001080d7824 */ /* 0x000fe200078e0a0d */
[----:B------:R-:W-:Y:S01]  /*0d50*/  SHF.R.S32.HI R3, RZ, 0x1f, R3 ;  /* 0x0000001fff037819 */ /* 0x000fe20000011403 */
[----:B------:R-:W-:Y:S01]  /*0d60*/  IMAD.SHL.U32 R8, R11, 0x40, RZ ;  /* 0x000000400b087824 */ /* 0x000fe200078e00ff */
[----:B------:R-:W-:-:S02]  /*0d70*/  LOP3.LUT R9, R9, 0x7ffffe00, RZ, 0xc0, !PT ;  /* 0x7ffffe0009097812 */ /* 0x000fc400078ec0ff */
[----:B------:R-:W-:Y:S02]  /*0d80*/  LEA.HI R3, R3, R2, RZ, 0x3 ;  /* 0x0000000203037211 */ /* 0x000fe400078f18ff */
[----:B------:R-:W-:Y:S01]  /*0d90*/  LOP3.LUT R8, R8, 0x1c0, RZ, 0xc0, !PT ;  /* 0x000001c008087812 */ /* 0x000fe200078ec0ff */
[----:B------:R-:W-:Y:S01]  /*0da0*/  IMAD R9, R4, 0x400, R9 ;  /* 0x0000040004097824 */ /* 0x000fe200078e0209 */
[----:B------:R-:W-:Y:S02]  /*0db0*/  LOP3.LUT R3, R3, 0xfffffff8, RZ, 0xc0, !PT ;  /* 0xfffffff803037812 */ /* 0x000fe400078ec0ff */
[----:B------:R-:W-:Y:S02]  /*0dc0*/  LOP3.LUT R5, R8, 0x8, R5, 0xf8, !PT ;  /* 0x0000000808057812 */ /* 0x000fe400078ef805 */
[----:B------:R-:W-:Y:S01]  /*0dd0*/  SHF.R.U32.HI R8, RZ, 0x3, R8 ;  /* 0x00000003ff087819 */ /* 0x000fe20000011608 */
[----:B------:R-:W-:Y:S01]  /*0de0*/  IMAD.IADD R16, R2, 0x1, -R3 ;  /* 0x0000000102107824 */ /* 0x000fe200078e0a03 */
[----:B------:R-:W-:-:S02]  /*0df0*/  LEA.HI R0, R0, R197, RZ, 0x3 ;  /* 0x000000c500007211 */ /* 0x000fc400078f18ff */
[----:B------:R-:W-:Y:S02]  /*0e00*/  LOP3.LUT R8, R5, R8, RZ, 0x3c, !PT ;  /* 0x0000000805087212 */ /* 0x000fe400078e3cff */
[----:B------:R-:W-:Y:S02]  /*0e10*/  LOP3.LUT R2, R0, 0xfffffff8, RZ, 0xc0, !PT ;  /* 0xfffffff800027812 */ /* 0x000fe400078ec0ff */
[----:B------:R-:W-:Y:S01]  /*0e20*/  R2P PR, R11, 0x6 ;  /* 0x000000060b007804 */ /* 0x000fe20000000000 */
[----:B------:R-:W-:Y:S01]  /*0e30*/  IMAD.IADD R8, R9, 0x1, R8 ;  /* 0x0000000109087824 */ /* 0x000fe200078e0208 */
[----:B------:R-:W-:Y:S01]  /*0e40*/  LEA.HI R6, R6, R193, RZ, 0x1 ;  /* 0x000000c106067211 */ /* 0x000fe200078f08ff */
[----:B------:R-:W-:Y:S01]  /*0e50*/  IMAD.IADD R191, R197, 0x1, -R2 ;  /* 0x00000001c5bf7824 */ /* 0x000fe200078e0a02 */
[----:B------:R-:W-:Y:S01]  /*0e60*/  SHF.R.S32.HI R7, RZ, 0x5, R7 ;  /* 0x00000005ff077819 */ /* 0x000fe20000011407 */
[----:B------:R-:W-:Y:S01]  /*0e70*/  IMAD.SHL.U32 R2, R13, 0x2, RZ ;  /* 0x000000020d027824 */ /* 0x000fe200078e00ff */
        /* <DEDUP_REMOVED lines=28> */
.L_x_2453:
[----:B------:R-:W-:Y:S01]  /*1040*/  ULDC.64 UR8, c[0x0][0xa28] ;  /* 0x00028a0000087ab9 */ /* 0x000fe20000000a00 */
[----:B------:R-:W-:Y:S01]  /*1050*/  ULDC UR4, c[0x0][0x424] ;  /* 0x0001090000047ab9 */ /* 0x000fe20000000800 */
[----:B------:R-:W-:-:S04]  /*1060*/  UISETP.NE.U32.AND UP0, UPT, UR8, URZ, UPT ;  /* 0x0000003f0800728c */ /* 0x000fc8000bf05070 */
[----:B------:R-:W-:-:S03]  /*1070*/  UISETP.NE.AND.EX UP0, UPT, UR9, URZ, UPT, UP0 ;  /* 0x0000003f0900728c */ /* 0x000fc6000bf05300 */
[----:B------:R-:W-:Y:S02]  /*1080*/  ULDC.64 UR8, c[0x0][0xa18] ;  /* 0x0002860000087ab9 */ /* 0x000fe40000000a00 */
[----:B------:R-:W-:Y:S01]  /*1090*/  UISETP.NE.U32.AND UP1, UPT, UR8, URZ, UPT ;  /* 0x0000003f0800728c */ /* 0x000fe2000bf25070 */
[----:B------:R-:W-:-:S03]  /*10a0*/  PLOP3.LUT P0, PT, PT, PT, UP0, 0x80, 0x0 ;  /* 0x000000000000781c */ /* 0x000fc60003f0f008 */
[----:B------:R-:W-:-:S03]  /*10b0*/  UISETP.NE.AND.EX UP1, UPT, UR9, URZ, UPT, UP1 ;  /* 0x0000003f0900728c */ /* 0x000fc6000bf25310 */
[----:B------:R-:W-:Y:S02]  /*10c0*/  @UP0 ULDC.64 UR8, c[0x0][0xa28] ;  /* 0x00028a0000080ab9 */ /* 0x000fe40000000a00 */
[----:B------:R-:W-:Y:S01]  /*10d0*/  @UP0 UIMAD.WIDE UR8, UR6, 0x4, UR8 ;  /* 0x00000004060808a5 */ /* 0x000fe2000f8e0208 */
[----:B------:R-:W-:-:S05]  /*10e0*/  PLOP3.LUT P2, PT, PT, PT, UP1, 0x80, 0x0 ;  /* 0x000000000000781c */ /* 0x000fca0003f4f018 */
[----:B------:R-:W-:Y:S01]  /*10f0*/  @UP1 ULDC.64 UR10, c[0x0][0xa18] ;  /* 0x00028600000a1ab9 */ /* 0x000fe20000000a00 */
[----:B0-23--:R-:W-:Y:S02]  /*1100*/  IMAD.U32 R4, RZ, RZ, UR8 ;  /* 0x00000008ff047e24 */ /* 0x00dfe4000f8e00ff */
[----:B------:R-:W-:Y:S01]  /*1110*/  IMAD.U32 R5, RZ, RZ, UR9 ;  /* 0x00000009ff057e24 */ /* 0x000fe2000f8e00ff */
[----:B------:R-:W-:-:S04]  /*1120*/  @UP1 UIMAD.WIDE UR8, UR6, 0x4, UR10 ;  /* 0x00000004060818a5 */ /* 0x000fc8000f8e020a */
[----:B------:R-:W2:Y:S02]  /*1130*/  @P0 LDG.E R4, desc[UR40][R4.64] ;  /* 0x0000002804040981 */ /* 0x000ea4000c1e1900 */
[----:B-1----:R-:W-:Y:S02]  /*1140*/  IMAD.U32 R6, RZ, RZ, UR8 ;  /* 0x00000008ff067e24 */ /* 0x002fe4000f8e00ff */
[----:B----4-:R-:W-:Y:S01]  /*1150*/  IMAD.U32 R7, RZ, RZ, UR9 ;  /* 0x00000009ff077e24 */ /* 0x010fe2000f8e00ff */
[----:B------:R-:W-:-:S04]  /*1160*/  ULDC.64 UR8, c[0x0][0x418] ;  /* 0x0001060000087ab9 */ /* 0x000fc80000000a00 */
[----:B------:R-:W3:Y:S01]  /*1170*/  @P2 LDG.E R6, desc[UR40][R6.64] ;  /* 0x0000002806062981 */ /* 0x000ee2000c1e1900 */
[----:B------:R-:W-:Y:S01]  /*1180*/  UISETP.NE.U32.AND UP0, UPT, UR8, URZ, UPT ;  /* 0x0000003f0800728c */ /* 0x000fe2000bf05070 */
[----:B------:R-:W-:Y:S01]  /*1190*/  UMOV UR49, URZ ;  /* 0x0000003f00317c82 */ /* 0x000fe20008000000 */
[----:B------:R-:W-:Y:S02]  /*11a0*/  ULDC UR51, c[0x0][0x288] ;  /* 0x0000a20000337ab9 */ /* 0x000fe40000000800 */
[----:B------:R-:W-:Y:S01]  /*11b0*/  UISETP.NE.AND.EX UP0, UPT, UR9, URZ, UPT, UP0 ;  /* 0x0000003f0900728c */ /* 0x000fe2000bf05300 */
[----:B------:R-:W-:Y:S02]  /*11c0*/  UMOV UR44, UR7 ;  /* 0x00000007002c7c82 */ /* 0x000fe40008000000 */
[----:B------:R-:W-:Y:S01]  /*11d0*/  ULDC.64 UR8, c[0x0][0xa20] ;  /* 0x0002880000087ab9 */ /* 0x000fe20000000a00 */
[----:B------:R-:W-:Y:S01]  /*11e0*/  USEL UR4, UR4, 0x1, UP0 ;  /* 0x0000000104047887 */ /* 0x000fe20008000000 */
[----:B------:R-:W-:Y:S01]  /*11f0*/  ISETP.NE.U32.AND P1, PT, RZ, UR8, PT ;  /* 0x00000008ff007c0c */ /* 0x000fe2000bf25070 */
[----:B------:R-:W-:-:S02]  /*1200*/  ULDC UR8, c[0x0][0x2f0] ;  /* 0x0000bc0000087ab9 */ /* 0x000fc40000000800 */
[----:B------:R-:W-:Y:S01]  /*1210*/  UIMAD UR4, UR4, UR8, URZ ;  /* 0x00000008040472a4 */ /* 0x000fe2000f8e023f */
[----:B------:R-:W-:Y:S02]  /*1220*/  ISETP.NE.AND.EX P1, PT, RZ, UR9, PT, P1 ;  /* 0x00000009ff007c0c */ /* 0x000fe4000bf25310 */
[----:B--2---:R-:W-:Y:S02]  /*1230*/  @P0 R2UR UR49, R4 ;  /* 0x00000000043102ca */ /* 0x004fe400000e0000 */
[----:B---3--:R-:W-:Y:S01]  /*1240*/  @P2 R2UR UR51, R6 ;  /* 0x00000000063322ca */ /* 0x008fe200000e0000 */
[----:B------:R-:W-:-:S14]  /*1250*/  @P2 BRA `(.L_x_2346) ;  /* 0x0000000000342947 */ /* 0x000fdc0003800000 */
[----:B------:R-:W-:Y:S02]  /*1260*/  ULDC.64 UR8, c[0x0][0xa00] ;  /* 0x0002800000087ab9 */ /* 0x000fe40000000a00 */
[----:B------:R-:W-:-:S04]  /*1270*/  ISETP.NE.U32.AND P0, PT, RZ, UR8, PT ;  /* 0x00000008ff007c0c */ /* 0x000fc8000bf05070 */
[----:B------:R-:W-:-:S13]  /*1280*/  ISETP.NE.AND.EX P0, PT, RZ, UR9, PT, P0 ;  /* 0x00000009ff007c0c */ /* 0x000fda000bf05300 */
[----:B------:R-:W-:Y:S05]  /*1290*/  @!P0 BRA `(.L_x_2346) ;  /* 0x0000000000248947 */ /* 0x000fea0003800000 */
[----:B------:R-:W-:Y:S02]  /*12a0*/  ULDC.64 UR8, c[0x0][0xa00] ;  /* 0x0002800000087ab9 */ /* 0x000fe40000000a00 */
[----:B------:R-:W-:-:S06]  /*12b0*/  UIMAD.WIDE UR8, UR6, 0x4, UR8 ;  /* 0x00000004060878a5 */ /* 0x000fcc000f8e0208 */
[----:B------:R-:W-:Y:S02]  /*12c0*/  IMAD.U32 R4, RZ, RZ, UR8 ;  /* 0x00000008ff047e24 */ /* 0x000fe4000f8e00ff */
[----:B------:R-:W-:-:S05]  /*12d0*/  IMAD.U32 R5, RZ, RZ, UR9 ;  /* 0x00000009ff057e24 */ /* 0x000fca000f8e00ff */
[----:B------:R-:W2:Y:S04]  /*12e0*/  LDG.E R3, desc[UR40][R4.64] ;  /* 0x0000002804037981 */ /* 0x000ea8000c1e1900 */
[----:B------:R-:W3:Y:S01]  /*12f0*/  LDG.E R0, desc[UR40][R4.64+0x4] ;  /* 0x0000042804007981 */ /* 0x000ee2000c1e1900 */
[----:B--2---:R-:W-:Y:S02]  /*1300*/  R2UR UR51, R3 ;  /* 0x00000000033372ca */ /* 0x004fe400000e0000 */
[----:B---3--:R-:W-:-:S13]  /*1310*/  R2UR UR7, R0 ;  /* 0x00000000000772ca */ /* 0x008fda00000e0000 */
[----:B------:R-:W-:-:S12]  /*1320*/  UIADD3 UR51, -UR51, UR7, URZ ;  /* 0x0000000733337290 */ /* 0x000fd8000fffe13f */
.L_x_2346:
[----:B------:R-:W-:Y:S01]  /*1330*/  UMOV UR43, UR6 ;  /* 0x00000006002b7c82 */ /* 0x000fe20008000000 */
[----:B------:R-:W-:Y:S05]  /*1340*/  @!P1 BRA `(.L_x_2347) ;  /* 0x00000000001c9947 */ /* 0x000fea0003800000 */
[----:B------:R-:W-:Y:S02]  /*1350*/  ULDC.64 UR8, c[0x0][0xa20] ;  /* 0x0002880000087ab9 */ /* 0x000fe40000000a00 */
[----:B------:R-:W-:-:S06]  /*1360*/  UIMAD.WIDE UR6, UR6, 0x4, UR8 ;  /* 0x00000004060678a5 */ /* 0x000fcc000f8e0208 */
[----:B------:R-:W-:Y:S02]  /*1370*/  IMAD.U32 R4, RZ, RZ, UR6 ;  /* 0x00000006ff047e24 */ /* 0x000fe4000f8e00ff */
[----:B------:R-:W-:-:S05]  /*1380*/  IMAD.U32 R5, RZ, RZ, UR7 ;  /* 0x00000007ff057e24 */ /* 0x000fca000f8e00ff */
[----:B------:R-:W2:Y:S02]  /*1390*/  LDG.E R4, desc[UR40][R4.64] ;  /* 0x0000002804047981 */ /* 0x000ea4000c1e1900 */
[----:B--2---:R-:W-:Y:S01]  /*13a0*/  R2UR UR4, R4 ;  /* 0x00000000040472ca */ /* 0x004fe200000e0000 */
[----:B------:R-:W-:-:S14]  /*13b0*/  BRA `(.L_x_2348) ;  /* 0x0000000000347947 */ /* 0x000fdc0003800000 */
.L_x_2347:
        /* <DEDUP_REMOVED lines=13> */
.L_x_2348:
[----:B------:R-:W-:Y:S02]  /*1490*/  UISETP.NE.AND UP0, UPT, UR47, 0x1, UPT ;  /* 0x000000012f00788c */ /* 0x000fe4000bf05270 */
[----:B------:R-:W-:Y:S02]  /*14a0*/  UIADD3 UR49, -UR49, UR4, URZ ;  /* 0x0000000431317290 */ /* 0x000fe4000fffe13f */
[----:B------:R-:W-:Y:S02]  /*14b0*/  USHF.L.U32 UR42, UR5, 0x6, URZ ;  /* 0x00000006052a7899 */ /* 0x000fe4000800063f */
[----:B------:R-:W-:Y:S01]  /*14c0*/  UIADD3 UR4, UR49, 0x3f, URZ ;  /* 0x0000003f31047890 */ /* 0x000fe2000fffe03f */
[----:B------:R-:W-:-:S03]  /*14d0*/  PLOP3.LUT P0, PT, PT, PT, UP0, 0x80, 0x0 ;  /* 0x000000000000781c */ /* 0x000fc60003f0f008 */
[----:B------:R-:W-:-:S04]  /*14e0*/  USHF.R.S32.HI UR6, URZ, 0x1f, UR4 ;  /* 0x0000001f3f067899 */ /* 0x000fc80008011404 */
[----:B------:R-:W-:-:S04]  /*14f0*/  ULEA.HI UR6, UR6, UR4, URZ, 0x6 ;  /* 0x0000000406067291 */ /* 0x000fc8000f8f303f */
[----:B------:R-:W-:Y:S02]  /*1500*/  USHF.R.S32.HI UR6, URZ, 0x6, UR6 ;  /* 0x000000063f067899 */ /* 0x000fe40008011406 */
[----:B------:R-:W-:Y:S10]  /*1510*/  @!P0 BRA `(.L_x_2349) ;  /* 0x0000002000348947 */ /* 0x000ff40003800000 */
[----:B------:R-:W0:Y:S01]  /*1520*/  LDC.64 R8, c[0x0][0x9e0] ;  /* 0x00027800ff087b82 */ /* 0x000e220000000a00 */
[----:B------:R-:W-:Y:S01]  /*1530*/  ULDC UR4, c[0x0][0x448] ;  /* 0x0001120000047ab9 */ /* 0x000fe20000000800 */
[----:B------:R-:W-:Y:S02]  /*1540*/  UIADD3 UR7, UR42, 0x3f, URZ ;  /* 0x0000003f2a077890 */ /* 0x000fe4000fffe03f */
[----:B------:R-:W-:Y:S02]  /*1550*/  UISETP.NE.AND UP0, UPT, UR4, 0x1, UPT ;  /* 0x000000010400788c */ /* 0x000fe4000bf05270 */
[----:B------:R-:W-:-:S09]  /*1560*/  UIADD3 UR8, UR49, 0x1, -UR51 ;  /* 0x0000000131087890 */ /* 0x000fd2000fffe833 */
[----:B------:R-:W-:Y:S01]  /*1570*/  @UP0 ULDC UR4, c[0x0][0x44c] ;  /* 0x0001130000040ab9 */ /* 0x000fe20000000800 */
[----:B------:R-:W-:Y:S01]  /*1580*/  @UP0 ULDC UR9, c[0x0][0x450] ;  /* 0x0001140000090ab9 */ /* 0x000fe20000000800 */
[----:B------:R-:W-:-:S04]  /*1590*/  UIMAD.WIDE.U32 UR4, UR7, UR4, URZ ;  /* 0x00000004070472a5 */ /* 0x000fc8000f8e003f */
[----:B------:R-:W-:Y:S01]  /*15a0*/  @UP0 USHF.R.U32.HI UR7, URZ, UR9, UR5 ;  /* 0x000000093f070299 */ /* 0x000fe20008011605 */
[----:B0-----:R-:W-:-:S03]  /*15b0*/  ISETP.GE.AND P1, PT, R9, 0x1, PT ;  /* 0x000000010900780c */ /* 0x001fc60003f26270 */
[----:B------:R-:W-:-:S06]  /*15c0*/  UIADD3 UR7, UR8, UR7, URZ ;  /* 0x0000000708077290 */ /* 0x000fcc000fffe03f */
[----:B------:R-:W-:-:S04]  /*15d0*/  VIADD R0, R8, UR7 ;  /* 0x0000000708007c36 */ /* 0x000fc80008000000 */
[----:B------:R-:W-:Y:S05]  /*15e0*/  @!P1 BRA `(.L_x_2350) ;  /* 0x0000000000449947 */ /* 0x000fea0003800000 */
[----:B------:R-:W-:Y:S01]  /*15f0*/  ISETP.LT.AND P0, PT, RZ, UR7, PT ;  /* 0x00000007ff007c0c */ /* 0x000fe2000bf01270 */
[----:B------:R-:W-:-:S06]  /*1600*/  UIADD3 UR4, UR7, -0x1, URZ ;  /* 0xffffffff07047890 */ /* 0x000fcc000fffe03f */
[----:B------:R-:W-:-:S06]  /*1610*/  IMAD.U32 R3, RZ, RZ, UR4 ;  /* 0x00000004ff037e24 */ /* 0x000fcc000f8e00ff */
[----:B------:R-:W-:Y:S05]  /*1620*/  @P0 BRA `(.L_x_2351) ;  /* 0x00000000001c0947 */ /* 0x000fea0003800000 */
[----:B------:R-:W-:Y:S01]  /*1630*/  ISETP.NE.AND P0, PT, R9, 0x1, PT ;  /* 0x000000010900780c */ /* 0x000fe20003f05270 */
[----:B------:R-:W-:-:S12]  /*1640*/  IMAD R3, RZ, RZ, -UR7 ;  /* 0x80000007ff037e24 */ /* 0x000fd8000f8e02ff */
[----:B------:R-:W0:Y:S02]  /*1650*/  @P0 LDC.64 R4, c[0x0][0x9e8] ;  /* 0x00027a00ff040b82 */ /* 0x000e240000000a00 */
[----:B0-----:R-:W-:-:S05]  /*1660*/  @P0 IMAD.HI.U32 R4, R3, R4, RZ ;  /* 0x0000000403040227 */ /* 0x001fca00078e00ff */
[----:B------:R-:W-:-:S04]  /*1670*/  @P0 SHF.R.U32.HI R3, RZ, R5, R4 ;  /* 0x00000005ff030219 */ /* 0x000fc80000011604 */
[----:B------:R-:W-:Y:S01]  /*1680*/  LOP3.LUT R3, RZ, R3, RZ, 0x33, !PT ;  /* 0x00000003ff037212 */ /* 0x000fe200078e33ff */
[----:B------:R-:W-:Y:S06]  /*1690*/  BRA `(.L_x_2352) ;  /* 0x0000000000107947 */ /* 0x000fec0003800000 */
.L_x_2351:
[----:B------:R-:W-:-:S13]  /*16a0*/  ISETP.NE.AND P0, PT, R9, 0x1, PT ;  /* 0x000000010900780c */ /* 0x000fda0003f05270 */
[----:B------:R-:W0:Y:S02]  /*16b0*/  @P0 LDC.64 R4, c[0x0][0x9e8] ;  /* 0x00027a00ff040b82 */ /* 0x000e240000000a00 */
[----:B0-----:R-:W-:-:S05]  /*16c0*/  @P0 IMAD.HI.U32 R4, R3, R4, RZ ;  /* 0x0000000403040227 */ /* 0x001fca00078e00ff */
[----:B------:R-:W-:-:S07]  /*16d0*/  @P0 SHF.R.U32.HI R3, RZ, R5, R4 ;  /* 0x00000005ff030219 */ /* 0x000fce0000011604 */
.L_x_2352:
[----:B------:R-:W-:-:S05]  /*16e0*/  IMAD R3, R3, R9, R9 ;  /* 0x0000000903037224 */ /* 0x000fca00078e0209 */
[----:B------:R-:W-:-:S07]  /*16f0*/  VIMNMX R0, R0, R3, PT ;  /* 0x0000000300007248 */ /* 0x000fce0003fe0100 */
.L_x_2350:
[----:B------:R-:W-:Y:S01]  /*1700*/  @UP0 ULDC UR4, c[0x0][0x44c] ;  /* 0x0001130000040ab9 */ /* 0x000fe20000000800 */
[----:B------:R-:W-:Y:S01]  /*1710*/  VIADD R0, R0, 0x3f ;  /* 0x0000003f00007836 */ /* 0x000fe20000000000 */
[----:B------:R-:W-:Y:S01]  /*1720*/  UIMAD.WIDE.U32 UR4, UR42, UR4, URZ ;  /* 0x000000042a0472a5 */ /* 0x000fe2000f8e003f */
[----:B------:R-:W-:Y:S01]  /*1730*/  @UP0 ULDC UR8, c[0x0][0x450] ;  /* 0x0001140000080ab9 */ /* 0x000fe20000000800 */
[----:B------:R-:W-:Y:S02]  /*1740*/  UMOV UR7, UR42 ;  /* 0x0000002a00077c82 */ /* 0x000fe40008000000 */
[----:B------:R-:W-:Y:S01]  /*1750*/  @UP0 USHF.R.U32.HI UR7, URZ, UR8, UR5 ;  /* 0x000000083f070299 */ /* 0x000fe20008011605 */
[----:B------:R-:W-:Y:S02]  /*1760*/  SHF.R.S32.HI R3, RZ, 0x1f, R0 ;  /* 0x0000001fff037819 */ /* 0x000fe40000011400 */
[----:B------:R-:W-:Y:S01]  /*1770*/  ULDC UR4, c[0x0][0x9dc] ;  /* 0x0002770000047ab9 */ /* 0x000fe20000000800 */
[----:B------:R-:W-:Y:S01]  /*1780*/  UIADD3 UR49, UR7, UR49, -UR51 ;  /* 0x0000003107317290 */ /* 0x000fe2000fffe833 */
[----:B------:R-:W-:-:S03]  /*1790*/  LEA.HI R3, R3, R0, RZ, 0x6 ;  /* 0x0000000003037211 */ /* 0x000fc600078f30ff */
[----:B------:R-:W-:Y:S01]  /*17a0*/  UIADD3 UR4, UR49, -UR4, URZ ;  /* 0x8000000431047290 */ /* 0x000fe2000fffe03f */
[----:B------:R-:W-:-:S04]  /*17b0*/  SHF.R.S32.HI R3, RZ, 0x6, R3 ;  /* 0x00000006ff037819 */ /* 0x000fc80000011403 */
[----:B------:R-:W-:Y:S01]  /*17c0*/  VIMNMX R5, R3, UR6, PT ;  /* 0x0000000603057c48 */ /* 0x000fe2000bfe0100 */
[----:B------:R-:W-:Y:S01]  /*17d0*/  IMAD.U32 R3, RZ, RZ, UR4 ;  /* 0x00000004ff037e24 */ /* 0x000fe2000f8e00ff */
[----:B------:R-:W-:Y:S06]  /*17e0*/  @!P1 BRA `(.L_x_2353) ;  /* 0x0000000000409947 */ /* 0x000fec0003800000 */
[----:B------:R-:W-:-:S05]  /*17f0*/  IMAD.U32 R0, RZ, RZ, UR49 ;  /* 0x00000031ff007e24 */ /* 0x000fca000f8e00ff */
        /* <DEDUP_REMOVED lines=9> */
.L_x_2354:
[----:B------:R-:W-:-:S13]  /*1890*/  ISETP.NE.AND P0, PT, R9, 0x1, PT ;  /* 0x000000010900780c */ /* 0x000fda0003f05270 */
[----:B------:R-:W0:Y:S02]  /*18a0*/  @P0 LDC.64 R6, c[0x0][0x9e8] ;  /* 0x00027a00ff060b82 */ /* 0x000e240000000a00 */
[----:B0-----:R-:W-:-:S05]  /*18b0*/  @P0 IMAD.HI.U32 R4, R0, R6, RZ ;  /* 0x0000000600040227 */ /* 0x001fca00078e00ff */
[----:B------:R-:W-:-:S07]  /*18c0*/  @P0 SHF.R.U32.HI R0, RZ, R7, R4 ;  /* 0x00000007ff000219 */ /* 0x000fce0000011604 */
.L_x_2355:
[----:B------:R-:W-:-:S05]  /*18d0*/  IMAD R0, R0, R9, RZ ;  /* 0x0000000900007224 */ /* 0x000fca00078e02ff */
[----:B------:R-:W-:-:S07]  /*18e0*/  VIMNMX R3, R3, R0, !PT ;  /* 0x0000000003037248 */ /* 0x000fce0007fe0100 */
.L_x_2353:
        /* <DEDUP_REMOVED lines=68> */
[----:B------:R-:W-:Y:S01]  /*1d30*/  CS2R R30, SRZ ;  /* 0x00000000001e7805 */ /* 0x000fe2000001ff00 */
[----:B------:R-:W-:Y:S01]  /*1d40*/  IMAD.MOV.U32 R12, RZ, RZ, RZ ;  /* 0x000000ffff0c7224 */ /* 0x000fe200078e00ff */
[----:B------:R-:W-:Y:S01]  /*1d50*/  CS2R R26, SRZ ;  /* 0x00000000001a7805 */ /* 0x000fe2000001ff00 */
[----:B------:R-:W-:Y:S02]  /*1d60*/  IMAD.MOV.U32 R169, RZ, RZ, RZ ;  /* 0x000000ffffa97224 */ /* 0x000fe400078e00ff */
[----:B------:R-:W-:Y:S02]  /*1d70*/  IMAD.MOV.U32 R14, RZ, RZ, RZ ;  /* 0x000000ffff0e7224 */ /* 0x000fe400078e00ff */
        /* <DEDUP_REMOVED lines=16> */
.L_x_2357:
[----:B------:R-:W-:Y:S01]  /*1e80*/  ULEA UR21, UR37, UR46, 0x3 ;  /* 0x0000002e25157291 */ /* 0x000fe2000f8e183f */
[----:B------:R-:W-:-:S05]  /*1e90*/  IMAD.U32 R0, RZ, RZ, UR38 ;  /* 0x00000026ff007e24 */ /* 0x000fca000f8e00ff */
[----:B------:R-:W-:-:S04]  /*1ea0*/  SHF.L.U32 R0, R0, 0x1f, RZ ;  /* 0x0000001f00007819 */ /* 0x000fc800000006ff */
[----:B------:R-:W0:Y:S02]  /*1eb0*/  SYNCS.PHASECHK.TRANS64.TRYWAIT P1, [UR21+0x28c50], R0 ;  /* 0x028c5000ff0075a7 */ /* 0x000e240008020155 */
[----:B0-----:R-:W-:Y:S05]  /*1ec0*/  @!P1 BRA `(.L_x_2358) ;  /* 0x00000160003c9947 */ /* 0x001fea0003800000 */
.L_x_2602:
        /* <DEDUP_REMOVED lines=45> */
.L_x_2364:
        /* <DEDUP_REMOVED lines=143> */
.L_x_2360:
[----:B------:R-:W-:Y:S01]  /*2a90*/  ULEA UR21, UR37, UR46, 0x3 ;  /* 0x0000002e25157291 */ /* 0x000fe2000f8e183f */
[----:B------:R-:W-:-:S05]  /*2aa0*/  IMAD.U32 R0, RZ, RZ, UR38 ;  /* 0x00000026ff007e24 */ /* 0x000fca000f8e00ff */
[----:B------:R-:W-:-:S04]  /*2ab0*/  SHF.L.U32 R0, R0, 0x1f, RZ ;  /* 0x0000001f00007819 */ /* 0x000fc800000006ff */
[----:B------:R0:W1:Y:S01]  /*2ac0*/  SYNCS.PHASECHK.TRANS64.TRYWAIT P1, [UR21+0x28c50], R0 ;  /* 0x028c5000ff0075a7 */ /* 0x0000620008020155 */
[----:B------:R-:W-:Y:S05]  /*2ad0*/  @!P0 BRA `(.L_x_2361) ;  /* 0x0000000000048947 */ /* 0x000fea0003800000 */
[----:B------:R-:W-:Y:S01]  /*2ae0*/  BPT.TRAP 0x1 ;  /* 0x000000040000795c */ /* 0x000fe20000300000 */
.L_x_2361:
[----:B-1----:R-:W-:Y:S05]  /*2af0*/  @P1 BRA `(.L_x_2362) ;  /* 0x0000000000081947 */ /* 0x002fea0003800000 */
[----:B------:R-:W1:Y:S02]  /*2b00*/  SYNCS.PHASECHK.TRANS64.TRYWAIT P1, [UR21+0x28c50], R0 ;  /* 0x028c5000ff0075a7 */ /* 0x000e640008020155 */
[----:B-1----:R-:W-:Y:S05]  /*2b10*/  @!P1 BRA `(.L_x_2363) ;  /* 0x0000015400409947 */ /* 0x002fea0003800000 */
.L_x_2362:
        /* <DEDUP_REMOVED lines=29> */
.L_x_2359:
        /* <DEDUP_REMOVED lines=144> */
.L_x_2349:
[----:B------:R-:W-:Y:S01]  /*35f0*/  ULDC UR4, c[0x0][0x448] ;  /* 0x0001120000047ab9 */ /* 0x000fe20000000800 */
[----:B------:R-:W-:Y:S02]  /*3600*/  UIADD3 UR7, UR42, 0x3f, URZ ;  /* 0x0000003f2a077890 */ /* 0x000fe4000fffe03f */
[----:B------:R-:W-:Y:S02]  /*3610*/  UISETP.NE.AND UP0, UPT, UR4, 0x1, UPT ;  /* 0x000000010400788c */ /* 0x000fe4000bf05270 */
[----:B------:R-:W-:Y:S01]  /*3620*/  UIADD3 UR10, UR49, 0x1, -UR51 ;  /* 0x00000001310a7890 */ /* 0x000fe2000fffe833 */
[----:B------:R-:W-:Y:S02]  /*3630*/  ULDC.64 UR4, c[0x0][0x9e0] ;  /* 0x0002780000047ab9 */ /* 0x000fe40000000a00 */
[----:B------:R-:W-:-:S06]  /*3640*/  UISETP.GE.AND UP1, UPT, UR5, 0x1, UPT ;  /* 0x000000010500788c */ /* 0x000fcc000bf26270 */
[----:B------:R-:W-:Y:S01]  /*3650*/  @UP0 ULDC UR8, c[0x0][0x44c] ;  /* 0x0001130000080ab9 */ /* 0x000fe20000000800 */
[----:B------:R-:W-:Y:S01]  /*3660*/  @UP0 ULDC UR11, c[0x0][0x450] ;  /* 0x00011400000b0ab9 */ /* 0x000fe20000000800 */
[----:B------:R-:W-:Y:S01]  /*3670*/  UIMAD.WIDE.U32 UR8, UR7, UR8, URZ ;  /* 0x00000008070872a5 */ /* 0x000fe2000f8e003f */
[----:B------:R-:W-:-:S03]  /*3680*/  PLOP3.LUT P1, PT, PT, PT, UP1, 0x80, 0x0 ;  /* 0x000000000000781c */ /* 0x000fc60003f2f018 */
[----:B------:R-:W-:-:S04]  /*3690*/  @UP0 USHF.R.U32.HI UR7, URZ, UR11, UR9 ;  /* 0x0000000b3f070299 */ /* 0x000fc80008011609 */
[----:B------:R-:W-:-:S04]  /*36a0*/  UIADD3 UR7, UR10, UR7, URZ ;  /* 0x000000070a077290 */ /* 0x000fc8000fffe03f */
[----:B------:R-:W-:-:S06]  /*36b0*/  UIADD3 UR4, UR7, UR4, URZ ;  /* 0x0000000407047290 */ /* 0x000fcc000fffe03f */
[----:B------:R-:W-:Y:S01]  /*36c0*/  IMAD.U32 R0, RZ, RZ, UR4 ;  /* 0x00000004ff007e24 */ /* 0x000fe2000f8e00ff */
[----:B------:R-:W-:Y:S06]  /*36d0*/  @!P1 BRA `(.L_x_2365) ;  /* 0x0000000000409947 */ /* 0x000fec0003800000 */
        /* <DEDUP_REMOVED lines=10> */
.L_x_2366:
[----:B------:R-:W-:-:S11]  /*3780*/  UISETP.NE.AND UP1, UPT, UR5, 0x1, UPT ;  /* 0x000000010500788c */ /* 0x000fd6000bf25270 */
[----:B------:R-:W-:Y:S02]  /*3790*/  @UP1 ULDC.64 UR10, c[0x0][0x9e8] ;  /* 0x00027a00000a1ab9 */ /* 0x000fe40000000a00 */
[----:B------:R-:W-:-:S04]  /*37a0*/  UIMAD.WIDE.U32 UR8, UR4, UR10, URZ ;  /* 0x0000000a040872a5 */ /* 0x000fc8000f8e003f */
[----:B------:R-:W-:-:S12]  /*37b0*/  @UP1 USHF.R.U32.HI UR4, URZ, UR11, UR9 ;  /* 0x0000000b3f041299 */ /* 0x000fd80008011609 */
.L_x_2367:
[----:B------:R-:W-:-:S06]  /*37c0*/  UIMAD UR4, UR4, UR5, UR5 ;  /* 0x00000005040472a4 */ /* 0x000fcc000f8e0205 */
[----:B------:R-:W-:-:S07]  /*37d0*/  VIMNMX R0, R0, UR4, PT ;  /* 0x0000000400007c48 */ /* 0x000fce000bfe0100 */
.L_x_2365:
[----:B------:R-:W-:Y:S01]  /*37e0*/  VIADD R0, R0, 0x3f ;  /* 0x0000003f00007836 */ /* 0x000fe20000000000 */
[----:B------:R-:W-:Y:S01]  /*37f0*/  @UP0 ULDC UR8, c[0x0][0x44c] ;  /* 0x0001130000080ab9 */ /* 0x000fe20000000800 */
[----:B------:R-:W-:Y:S01]  /*3800*/  @UP0 ULDC UR7, c[0x0][0x450] ;  /* 0x0001140000070ab9 */ /* 0x000fe20000000800 */
[----:B------:R-:W-:Y:S02]  /*3810*/  UIMAD.WIDE.U32 UR8, UR42, UR8, URZ ;  /* 0x000000082a0872a5 */ /* 0x000fe4000f8e003f */
[----:B------:R-:W-:Y:S01]  /*3820*/  SHF.R.S32.HI R3, RZ, 0x1f, R0 ;  /* 0x0000001fff037819 */ /* 0x000fe20000011400 */
[----:B------:R-:W-:Y:S01]  /*3830*/  UMOV UR4, UR42 ;  /* 0x0000002a00047c82 */ /* 0x000fe20008000000 */
[----:B------:R-:W-:Y:S02]  /*3840*/  @UP0 USHF.R.U32.HI UR4, URZ, UR7, UR9 ;  /* 0x000000073f040299 */ /* 0x000fe40008011609 */
[----:B------:R-:W-:Y:S01]  /*3850*/  LEA.HI R3, R3, R0, RZ, 0x6 ;  /* 0x0000000003037211 */ /* 0x000fe200078f30ff */
[----:B------:R-:W-:Y:S01]  /*3860*/  ULDC UR8, c[0x0][0x9dc] ;  /* 0x0002770000087ab9 */ /* 0x000fe20000000800 */
[----:B------:R-:W-:-:S02]  /*3870*/  UIADD3 UR4, UR4, UR49, -UR51 ;  /* 0x0000003104047290 */ /* 0x000fc4000fffe833 */
[----:B------:R-:W-:Y:S02]  /*3880*/  SHF.R.S32.HI R3, RZ, 0x6, R3 ;  /* 0x00000006ff037819 */ /* 0x000fe40000011403 */
[----:B------:R-:W-:Y:S02]  /*3890*/  UIADD3 UR8, UR4, -UR8, URZ ;  /* 0x8000000804087290 */ /* 0x000fe4000fffe03f */
[----:B------:R-:W-:Y:S01]  /*38a0*/  VIMNMX R168, R3, UR6, PT ;  /* 0x0000000603a87c48 */ /* 0x000fe2000bfe0100 */
[----:B------:R-:W-:Y:S09]  /*38b0*/  @!P1 BRA `(.L_x_2368) ;  /* 0x0000000000449947 */ /* 0x000ff20003800000 */
        /* <DEDUP_REMOVED lines=10> */
.L_x_2369:
[----:B------:R-:W-:-:S11]  /*3960*/  UISETP.NE.AND UP0, UPT, UR5, 0x1, UPT ;  /* 0x000000010500788c */ /* 0x000fd6000bf05270 */
[----:B------:R-:W-:Y:S02]  /*3970*/  @UP0 ULDC.64 UR10, c[0x0][0x9e8] ;  /* 0x00027a00000a0ab9 */ /* 0x000fe40000000a00 */
[----:B------:R-:W-:-:S04]  /*3980*/  UIMAD.WIDE.U32 UR6, UR4, UR10, URZ ;  /* 0x0000000a040672a5 */ /* 0x000fc8000f8e003f */
[----:B------:R-:W-:-:S12]  /*3990*/  @UP0 USHF.R.U32.HI UR4, URZ, UR11, UR7 ;  /* 0x0000000b3f040299 */ /* 0x000fd80008011607 */
.L_x_2370:
[----:B------:R-:W-:-:S04]  /*39a0*/  UIMAD UR4, UR4, UR5, URZ ;  /* 0x00000005040472a4 */ /* 0x000fc8000f8e023f */
[----:B------:R-:W-:-:S04]  /*39b0*/  UISETP.LT.AND UP0, UPT, UR8, UR4, UPT ;  /* 0x000000040800728c */ /* 0x000fc8000bf01270 */
[----:B------:R-:W-:-:S12]  /*39c0*/  USEL UR8, UR8, UR4, !UP0 ;  /* 0x0000000408087287 */ /* 0x000fd8000c000000 */
.L_x_2368:
[----:B------:R-:W-:Y:S01]  /*39d0*/  USHF.R.S32.HI UR4, URZ, 0x1f, UR8 ;  /* 0x0000001f3f047899 */ /* 0x000fe20008011408 */
[----:B------:R-:W-:Y:S01]  /*39e0*/  PLOP3.LUT P0, PT, PT, PT, PT, 0x80, 0x0 ;  /* 0x000000000000781c */ /* 0x000fe20003f0f070 */
[----:B------:R-:W-:Y:S01]  /*39f0*/  IMAD.MOV.U32 R0, RZ, RZ, RZ ;  /* 0x000000ffff007224 */ /* 0x000fe200078e00ff */
[----:B------:R-:W-:Y:S01]  /*3a00*/  CS2R R150, SRZ ;  /* 0x0000000000967805 */ /* 0x000fe2000001ff00 */
[----:B------:R-:W-:Y:S01]  /*3a10*/  ULEA.HI UR4, UR4, UR8, URZ, 0x6 ;  /* 0x0000000804047291 */ /* 0x000fe2000f8f303f */
[----:B------:R-:W-:Y:S01]  /*3a20*/  IMAD.MOV.U32 R3, RZ, RZ, RZ ;  /* 0x000000ffff037224 */ /* 0x000fe200078e00ff */
[----:B------:R-:W-:Y:S02]  /*3a30*/  CS2R R148, SRZ ;  /* 0x0000000000947805 */ /* 0x000fe4000001ff00 */
[----:B------:R-:W-:Y:S01]  /*3a40*/  CS2R R146, SRZ ;  /* 0x0000000000927805 */ /* 0x000fe2000001ff00 */
[----:B------:R-:W-:Y:S01]  /*3a50*/  USHF.R.S32.HI UR4, URZ, 0x6, UR4 ;  /* 0x000000063f047899 */ /* 0x000fe20008011404 */
[----:B------:R-:W-:-:S02]  /*3a60*/  CS2R R144, SRZ ;  /* 0x0000000000907805 */ /* 0x000fc4000001ff00 */
[----:B------:R-:W-:Y:S02]  /*3a70*/  CS2R R142, SRZ ;  /* 0x00000000008e7805 */ /* 0x000fe4000001ff00 */
[----:B------:R-:W-:Y:S01]  /*3a80*/  CS2R R140, SRZ ;  /* 0x00000000008c7805 */ /* 0x000fe2000001ff00 */
[----:B------:R-:W-:Y:S01]  /*3a90*/  UISETP.LT.AND UP0, UPT, URZ, UR4, UPT ;  /* 0x000000043f00728c */ /* 0x000fe2000bf01270 */
[----:B------:R-:W-:Y:S02]  /*3aa0*/  CS2R R138, SRZ ;  /* 0x00000000008a7805 */ /* 0x000fe4000001ff00 */
[----:B------:R-:W-:Y:S02]  /*3ab0*/  CS2R R136, SRZ ;  /* 0x0000000000887805 */ /* 0x000fe4000001ff00 */
[----:B------:R-:W-:Y:S01]  /*3ac0*/  CS2R R134, SRZ ;  /* 0x0000000000867805 */ /* 0x000fe2000001ff00 */
[----:B------:R-:W-:Y:S01]  /*3ad0*/  USEL UR48, URZ, UR4, !UP0 ;  /* 0x000000043f307287 */ /* 0x000fe2000c000000 */
[----:B------:R-:W-:-:S02]  /*3ae0*/  CS2R R132, SRZ ;  /* 0x0000000000847805 */ /* 0x000fc4000001ff00 */
[----:B------:R-:W-:Y:S02]  /*3af0*/  CS2R R130, SRZ ;  /* 0x0000000000827805 */ /* 0x000fe4000001ff00 */
[----:B------:R-:W-:Y:S02]  /*3b00*/  CS2R R128, SRZ ;  /* 0x0000000000807805 */ /* 0x000fe4000001ff00 */
[----:B------:R-:W-:Y:S02]  /*3b10*/  CS2R R126, SRZ ;  /* 0x00000000007e7805 */ /* 0x000fe4000001ff00 */
[----:B------:R-:W-:Y:S02]  /*3b20*/  CS2R R124, SRZ ;  /* 0x00000000007c7805 */ /* 0x000fe4000001ff00 */
[----:B------:R-:W-:Y:S02]  /*3b30*/  ISETP.GT.AND P1, PT, R168, UR48, PT ;  /* 0x00000030a8007c0c */ /* 0x000fe4000bf24270 */
        /* <DEDUP_REMOVED lines=49> */
[----:B------:R-:W-:Y:S02]  /*3e50*/  IMAD.MOV.U32 R169, RZ, RZ, RZ ;  /* 0x000000ffffa97224 */ /* 0x000fe400078e00ff */
[----:B------:R-:W-:-:S02]  /*3e60*/  IMAD.MOV.U32 R14, RZ, RZ, RZ ;  /* 0x000000ffff0e7224 */ /* 0x000fc400078e00ff */
        /* <DEDUP_REMOVED lines=32> */
.L_x_2371:
        /* <DEDUP_REMOVED lines=9> */
.L_x_2603:
[----:B------:R-:W-:Y:S05]  /*4100*/  @!P0 BRA `(.L_x_2373) ;  /* 0x0000000000048947 */ /* 0x000fea0003800000 */
[----:B------:R-:W-:Y:S01]  /*4110*/  BPT.TRAP 0x1 ;  /* 0x000000040000795c */ /* 0x000fe20000300000 */
.L_x_2373:
[----:B------:R-:W-:Y:S02]  /*4120*/  IMAD.U32 R7, RZ, RZ, UR37 ;  /* 0x00000025ff077e24 */ /* 0x000fe4000f8e00ff */
[----:B------:R-:W-:-:S03]  /*4130*/  IMAD.U32 R8, RZ, RZ, UR38 ;  /* 0x00000026ff087e24 */ /* 0x000fc6000f8e00ff */
[----:B------:R-:W-:Y:S02]  /*4140*/  LEA R7, R7, UR46, 0x3 ;  /* 0x0000002e07077c11 */ /* 0x000fe4000f8e18ff */
[----:B------:R-:W-:-:S04]  /*4150*/  SHF.L.U32 R8, R8, 0x1f, RZ ;  /* 0x0000001f08087819 */ /* 0x000fc800000006ff */
[----:B------:R1:W2:Y:S01]  /*4160*/  SYNCS.PHASECHK.TRANS64.TRYWAIT P1, [R7+URZ+0x28c30], R8 ;  /* 0x028c3008070075a7 */ /* 0x0002a2000802017f */
[----:B------:R-:W-:Y:S05]  /*4170*/  @!P0 BRA `(.L_x_2374) ;  /* 0x0000000000048947 */ /* 0x000fea0003800000 */
[----:B------:R-:W-:Y:S01]  /*4180*/  BPT.TRAP 0x1 ;  /* 0x000000040000795c */ /* 0x000fe20000300000 */
.L_x_2374:
[----:B--2---:R-:W-:Y:S05]  /*4190*/  @P1 BRA `(.L_x_2375) ;  /* 0x0000000000081947 */ /* 0x004fea0003800000 */
[----:B------:R-:W2:Y:S02]  /*41a0*/  SYNCS.PHASECHK.TRANS64.TRYWAIT P1, [R7+URZ+0x28c30], R8 ;  /* 0x028c3008070075a7 */ /* 0x000ea4000802017f */
[----:B--2---:R-:W-:Y:S05]  /*41b0*/  @!P1 BRA `(.L_x_2376) ;  /* 0x0000013c00c89947 */ /* 0x004fea0003800000 */
.L_x_2375:
        /* <DEDUP_REMOVED lines=15> */
[----:B------:R-:W-:Y:S01]  /*42b0*/  VIADD R3, R185, UR42 ;  /* 0x0000002ab9037c36 */ /* 0x000fe20008000000 */
[----:B------:R-:W-:Y:S01]  /*42c0*/  UMOV UR7, 0x40000040 ;  /* 0x4000004000077882 */ /* 0x000fe20000000000 */
[----:B------:R-:W-:Y:S01]  /*42d0*/  UMOV UR5, 0x40000040 ;  /* 0x4000004000057882 */ /* 0x000fe20000000000 */
[----:B------:R-:W-:Y:S01]  /*42e0*/  ULOP3.LUT UR4, UR4, 0x3fff, URZ, 0xc0, !UPT ;  /* 0x00003fff04047892 */ /* 0x000fe2000f8ec03f */
[----:B------:R-:W-:Y:S01]  /*42f0*/  IMAD.MOV.U32 R4, RZ, RZ, R3 ;  /* 0x000000ffff047224 */ /* 0x000fe200078e0003 */
[----:B------:R-:W-:Y:S01]  /*4300*/  UMOV UR11, 0x40000040 ;  /* 0x40000040000b7882 */ /* 0x000fe20000000000 */
[----:B------:R-:W-:Y:S01]  /*4310*/  UMOV UR9, 0x40000040 ;  /* 0x4000004000097882 */ /* 0x000fe20000000000 */
[----:B------:R-:W-:-:S02]  /*4320*/  ULEA UR18, UR37, UR18, 0x9 ;  /* 0x0000001225127291 */ /* 0x000fc4000f8e483f */
[----:B------:R-:W-:Y:S02]  /*4330*/  ULOP3.LUT UR16, UR4, 0x10000, URZ, 0xfc, !UPT ;  /* 0x0001000004107892 */ /* 0x000fe4000f8efc3f */
[----:B------:R-:W-:Y:S02]  /*4340*/  UIADD3 UR6, UR18, 0x2, URZ ;  /* 0x0000000212067890 */ /* 0x000fe4000fffe03f */
[----:B------:R-:W-:Y:S02]  /*4350*/  UIADD3 UR4, UR16, 0x2, URZ ;  /* 0x0000000210047890 */ /* 0x000fe4000fffe03f */
[----:B------:R-:W-:Y:S02]  /*4360*/  UIADD3 UR10, UR18, 0x4, URZ ;  /* 0x00000004120a7890 */ /* 0x000fe4000fffe03f */
[----:B------:R-:W-:Y:S02]  /*4370*/  UIADD3 UR8, UR16, 0x4, URZ ;  /* 0x0000000410087890 */ /* 0x000fe4000fffe03f */
[----:B------:R-:W-:Y:S01]  /*4380*/  HGMMA.64x64x16.F32.BF16 R24, gdesc[UR16], RZ, !UPT, gsb0 ;  /* 0x00e00000101879f0 */ /* 0x000fe2000c0018ff */
[----:B------:R-:W-:-:S02]  /*4390*/  UIADD3 UR14, UR18, 0x6, URZ ;  /* 0x00000006120e7890 */ /* 0x000fc4000fffe03f */
[----:B------:R-:W-:Y:S01]  /*43a0*/  UIADD3 UR12, UR16, 0x6, URZ ;  /* 0x00000006100c7890 */ /* 0x000fe2000fffe03f */
[----:B------:R-:W-:Y:S01]  /*43b0*/  UMOV UR15, 0x40000040 ;  /* 0x40000040000f7882 */ /* 0x000fe20000000000 */
[----:B------:R-:W-:Y:S01]  /*43c0*/  UMOV UR13, 0x40000040 ;  /* 0x40000040000d7882 */ /* 0x000fe20000000000 */
[----:B------:R-:W-:Y:S02]  /*43d0*/  ULDC UR20, c[0x0][0x9dc] ;  /* 0x0002770000147ab9 */ /* 0x000fe40000000800 */
[----:B------:R-:W-:Y:S01]  /*43e0*/  ULOP3.LUT UR20, URZ, UR20, URZ, 0x33, !UPT ;  /* 0x000000143f147292 */ /* 0x000fe2000f8e333f */
[----:B------:R-:W-:Y:S02]  /*43f0*/  WARPGROUP.DEPBAR.LE gsb0, 0x0 ;  /* 0x00008000000079c5 */ /* 0x000fe40000010000 */
[----:B------:R-:W-:-:S06]  /*4400*/  WARPGROUP.ARRIVE ;  /* 0x00000000000079c5 */ /* 0x000fcc0000000000 */
[----:B------:R-:W-:Y:S01]  /*4410*/  HGMMA.64x64x16.F32.BF16 R24, gdesc[UR4], R24, gsb0 ;  /* 0x00e00000041879f0 */ /* 0x000fe20008001818 */
[----:B------:R-:W-:Y:S01]  /*4420*/  ULDC UR7, c[0x0][0x448] ;  /* 0x0001120000077ab9 */ /* 0x000fe20000000800 */
[----:B------:R-:W-:Y:S01]  /*4430*/  ULDC UR6, c[0x0][0x9d8] ;  /* 0x0002760000067ab9 */ /* 0x000fe20000000800 */
[----:B------:R-:W-:-:S06]  /*4440*/  UISETP.NE.AND UP0, UPT, UR7, 0x1, UPT ;  /* 0x000000010700788c */ /* 0x000fcc000bf05270 */
[----:B------:R-:W-:Y:S02]  /*4450*/  PLOP3.LUT P2, PT, PT, PT, UP0, 0x80, 0x0 ;  /* 0x000000000000781c */ /* 0x000fe40003f4f008 */
[----:B------:R-:W-:-:S03]  /*4460*/  PLOP3.LUT P3, PT, PT, PT, UP0, 0x80, 0x0 ;  /* 0x000000000000781c */ /* 0x000fc60003f6f008 */
[----:B------:R-:W-:-:S08]  /*4470*/  @UP0 ULDC UR7, c[0x0][0x44c] ;  /* 0x0001130000070ab9 */ /* 0x000fd00000000800 */
[----:B------:R-:W-:Y:S01]  /*4480*/  @P2 IMAD.HI.U32 R5, R3, UR7, RZ ;  /* 0x0000000703052c27 */ /* 0x000fe2000f8e00ff */
[----:B------:R-:W-:-:S03]  /*4490*/  @UP0 ULDC UR7, c[0x0][0x450] ;  /* 0x0001140000070ab9 */ /* 0x000fc60000000800 */
[----:B------:R-:W-:Y:S01]  /*44a0*/  @!P1 VIADD R3, R7, 0x28c40 ;  /* 0x00028c4007039836 */ /* 0x000fe20000000000 */
[----:B------:R-:W-:Y:S01]  /*44b0*/  @P3 SHF.R.U32.HI R4, RZ, UR7, R5 ;  /* 0x00000007ff043c19 */ /* 0x000fe20008011605 */
[----:B------:R-:W-:-:S03]  /*44c0*/  IMAD.MOV.U32 R5, RZ, RZ, -0x40 ;  /* 0xffffffc0ff057424 */ /* 0x000fc600078e00ff */
[----:B------:R-:W-:Y:S01]  /*44d0*/  @!P1 PRMT R3, RZ, 0x654, R3 ;  /* 0x00000654ff039816 */ /* 0x000fe20000000003 */
[----:B------:R-:W0:Y:S01]  /*44e0*/  SHFL.IDX PT, R9, R4, RZ, 0x1c1f ;  /* 0x001c1fff04097589 */ /* 0x000e2200000e0000 */
[----:B------:R-:W-:Y:S02]  /*44f0*/  WARPGROUP.DEPBAR.LE gsb0, 0x0 ;  /* 0x00008000000079c5 */ /* 0x000fe40000010000 */
[----:B------:R-:W-:-:S06]  /*4500*/  WARPGROUP.ARRIVE ;  /* 0x00000000000079c5 */ /* 0x000fcc0000000000 */
[----:B------:R-:W-:Y:S03]  /*4510*/  HGMMA.64x64x16.F32.BF16 R24, gdesc[UR8], R24, gsb0 ;  /* 0x00e00000081879f0 */ /* 0x000fe60008001818 */
[----:B------:R-:W-:Y:S02]  /*4520*/  WARPGROUP.DEPBAR.LE gsb0, 0x0 ;  /* 0x00008000000079c5 */ /* 0x000fe40000010000 */
[----:B------:R-:W-:-:S06]  /*4530*/  WARPGROUP.ARRIVE ;  /* 0x00000000000079c5 */ /* 0x000fcc0000000000 */
[----:B------:R-:W-:Y:S01]  /*4540*/  HGMMA.64x64x16.F32.BF16 R24, gdesc[UR12], R24, gsb0 ;  /* 0x00e000000c1879f0 */ /* 0x000fe20008001818 */
[----:B------:R-:W-:Y:S02]  /*4550*/  ULDC.64 UR14, c[0x0][0x9e0] ;  /* 0x00027800000e7ab9 */ /* 0x000fe40000000a00 */
[----:B------:R-:W-:-:S06]  /*4560*/  UISETP.GE.AND UP1, UPT, UR15, 0x1, UPT ;  /* 0x000000010f00788c */ /* 0x000fcc000bf26270 */
[----:B------:R-:W-:Y:S01]  /*4570*/  PLOP3.LUT P2, PT, PT, PT, UP1, 0x40, 0x0 ;  /* 0x000000000000781c */ /* 0x000fe20003f4e818 */
[----:B------:R-:W-:Y:S02]  /*4580*/  WARPGROUP.DEPBAR.LE gsb0, 0x0 ;  /* 0x00008000000079c5 */ /* 0x000fe40000010000 */
[----:B------:R3:W-:Y:S01]  /*4590*/  @!P1 SYNCS.ARRIVE.TRANS64.RED.A1T0 RZ, [R3+URZ], RZ ;  /* 0x000000ff03ff99a7 */ /* 0x0007e2000810043f */
[----:B------:R-:W-:Y:S01]  /*45a0*/  FMUL.FTZ R24, R24, UR6 ;  /* 0x0000000618187c20 */ /* 0x000fe20008410000 */
[----:B------:R-:W-:Y:S01]  /*45b0*/  FMUL.FTZ R25, R25, UR6 ;  /* 0x0000000619197c20 */ /* 0x000fe20008410000 */
[----:B------:R-:W-:Y:S01]  /*45c0*/  FMUL.FTZ R26, R26, UR6 ;  /* 0x000000061a1a7c20 */ /* 0x000fe20008410000 */
[----:B------:R-:W-:Y:S01]  /*45d0*/  FMUL.FTZ R27, R27, UR6 ;  /* 0x000000061b1b7c20 */ /* 0x000fe20008410000 */
[----:B------:R-:W-:Y:S01]  /*45e0*/  FMUL.FTZ R28, R28, UR6 ;  /* 0x000000061c1c7c20 */ /* 0x000fe20008410000 */
[----:B------:R-:W-:Y:S01]  /*45f0*/  FMUL.FTZ R29, R29, UR6 ;  /* 0x000000061d1d7c20 */ /* 0x000fe20008410000 */
[----:B------:R-:W-:Y:S01]  /*4600*/  FMUL.FTZ R32, R32, UR6 ;  /* 0x0000000620207c20 */ /* 0x000fe20008410000 */
[----:B---3--:R-:W-:-:S02]  /*4610*/  IMAD R3, R168, R5, 0x41 ;  /* 0x00000041a8037424 */ /* 0x008fc400078e0205 */
        /* <DEDUP_REMOVED lines=20> */
[----:B------:R-:W-:Y:S01]  /*4760*/  IADD3 R5, -R2, UR49, R3 ;  /* 0x0000003102057c10 */ /* 0x000fe2000fffe103 */
[----:B------:R-:W-:Y:S01]  /*4770*/  FMUL.FTZ R31, R31, UR6 ;  /* 0x000000061f1f7c20 */ /* 0x000fe20008410000 */
[----:B------:R-:W3:Y:S01]  /*4780*/  MUFU.TANH R24, R24 ;  /* 0x0000001800187308 */ /* 0x000ee20000002400 */
[----:B------:R-:W-:Y:S01]  /*4790*/  FMUL.FTZ R35, R35, UR6 ;  /* 0x0000000623237c20 */ /* 0x000fe20008410000 */
[----:B------:R-:W-:Y:S01]  /*47a0*/  FMUL.FTZ R30, R30, UR6 ;  /* 0x000000061e1e7c20 */ /* 0x000fe20008410000 */
[----:B------:R-:W-:Y:S01]  /*47b0*/  FMUL.FTZ R34, R34, UR6 ;  /* 0x0000000622227c20 */ /* 0x000fe20008410000 */
[----:B------:R-:W-:-:S02]  /*47c0*/  VIADD R5, R5, -UR51 ;  /* 0x8000003305057c36 */ /* 0x000fc40008000000 */
[----:B------:R-:W-:Y:S02]  /*47d0*/  FMUL.FTZ R38, R38, UR6 ;  /* 0x0000000626267c20 */ /* 0x000fe40008410000 */
[----:B------:R-:W4:Y:S08]  /*47e0*/  MUFU.TANH R25, R25 ;  /* 0x0000001900197308 */ /* 0x000f300000002400 */
        /* <DEDUP_REMOVED lines=25> */
[----:B------:R5:W0:Y:S08]  /*4980*/  MUFU.TANH R11, R31 ;  /* 0x0000001f000b7308 */ /* 0x000a300000002400 */
[----:B------:R1:W0:Y:S01]  /*4990*/  MUFU.TANH R13, R35 ;  /* 0x00000023000d7308 */ /* 0x0002220000002400 */
[----:B-----5:R-:W-:-:S07]  /*49a0*/  LEA R31, R168, 0xffffffc0, 0x6 ;  /* 0xffffffc0a81f7811 */ /* 0x020fce00078e30ff */
[----:B------:R5:W0:Y:S01]  /*49b0*/  MUFU.TANH R10, R30 ;  /* 0x0000001e000a7308 */ /* 0x000a220000002400 */
[----:B-1----:R-:W-:-:S07]  /*49c0*/  VIADD R35, R5, UR14 ;  /* 0x0000000e05237c36 */ /* 0x002fce0008000000 */
[----:B------:R1:W2:Y:S01]  /*49d0*/  MUFU.TANH R12, R34 ;  /* 0x00000022000c7308 */ /* 0x0002a20000002400 */
[----:B-----5:R-:W-:-:S07]  /*49e0*/  IADD3 R30, -R2, UR49, -R31 ;  /* 0x00000031021e7c10 */ /* 0x020fce000fffe91f */
[----:B------:R5:W2:Y:S01]  /*49f0*/  MUFU.TANH R14, R38 ;  /* 0x00000026000e7308 */ /* 0x000aa20000002400 */
[----:B-1----:R-:W-:-:S04]  /*4a00*/  VIADD R34, R5, UR20 ;  /* 0x0000001405227c36 */ /* 0x002fc80008000000 */
[----:B0-----:R-:W-:Y:S02]  /*4a10*/  IMAD.IADD R5, R34, 0x1, R9 ;  /* 0x0000000122057824 */ /* 0x001fe400078e0209 */
[----:B-----5:R-:W-:Y:S01]  /*4a20*/  VIADD R38, R3, 0xffffffff ;  /* 0xffffffff03267836 */ /* 0x020fe20000000000 */
[----:B------:R-:W-:Y:S01]  /*4a30*/  VIADDMNMX R3, R9, R35, R30, PT ;  /* 0x0000002309037246 */ /* 0x000fe2000380011e */
[----:B---34-:R-:W-:Y:S06]  /*4a40*/  @P2 BRA `(.L_x_2377) ;  /* 0x00000000005c2947 */ /* 0x018fec0003800000 */
[----:B------:R-:W-:Y:S01]  /*4a50*/  IMAD.U32 R6, RZ, RZ, UR51 ;  /* 0x00000033ff067e24 */ /* 0x000fe2000f8e00ff */
[----:B------:R-:W-:Y:S04]  /*4a60*/  BSSY B0, `(.L_x_2378) ;  /* 0x0000011000007945 */ /* 0x000fe80003800000 */
[----:B------:R-:W-:-:S04]  /*4a70*/  IADD3 R6, -R6, UR49, R9 ;  /* 0x0000003106067c10 */ /* 0x000fc8000fffe109 */
[----:B------:R-:W-:-:S13]  /*4a80*/  ISETP.GT.AND P2, PT, R6, -0x1, PT ;  /* 0xffffffff0600780c */ /* 0x000fda0003f44270 */
[----:B------:R-:W-:Y:S05]  /*4a90*/  @P2 BRA `(.L_x_2379) ;  /* 0x0000000000202947 */ /* 0x000fea0003800000 */
[----:B------:R-:W-:Y:S01]  /*4aa0*/  UISETP.NE.AND UP2, UPT, UR15, 0x1, UPT ;  /* 0x000000010f00788c */ /* 0x000fe2000bf45270 */
[----:B------:R-:W-:-:S05]  /*4ab0*/  LOP3.LUT R6, RZ, R6, RZ, 0x33, !PT ;  /* 0x00000006ff067212 */ /* 0x000fca00078e33ff */
[----:B------:R-:W-:-:S05]  /*4ac0*/  PLOP3.LUT P2, PT, PT, PT, UP2, 0x80, 0x0 ;  /* 0x000000000000781c */ /* 0x000fca0003f4f028 */
[----:B------:R-:W-:-:S08]  /*4ad0*/  @UP2 ULDC.64 UR6, c[0x0][0x9e8] ;  /* 0x00027a0000062ab9 */ /* 0x000fd00000000a00 */
[----:B------:R-:W-:-:S05]  /*4ae0*/  @P2 IMAD.HI.U32 R9, R6, UR6, RZ ;  /* 0x0000000606092c27 */ /* 0x000fca000f8e00ff */
[----:B------:R-:W-:-:S04]  /*4af0*/  @P2 SHF.R.U32.HI R6, RZ, UR7, R9 ;  /* 0x00000007ff062c19 */ /* 0x000fc80008011609 */
[----:B------:R-:W-:Y:S01]  /*4b00*/  LOP3.LUT R6, RZ, R6, RZ, 0x33, !PT ;  /* 0x00000006ff067212 */ /* 0x000fe200078e33ff */
[----:B------:R-:W-:Y:S06]  /*4b10*/  BRA `(.L_x_2380) ;  /* 0x0000000000147947 */ /* 0x000fec0003800000 */
.L_x_2379:
[----:B------:R-:W-:-:S06]  /*4b20*/  UISETP.NE.AND UP2, UPT, UR15, 0x1, UPT ;  /* 0x000000010f00788c */ /* 0x000fcc000bf45270 */
[----:B------:R-:W-:-:S05]  /*4b30*/  PLOP3.LUT P2, PT, PT, PT, UP2, 0x80, 0x0 ;  /* 0x000000000000781c */ /* 0x000fca0003f4f028 */
[----:B------:R-:W-:-:S08]  /*4b40*/  @UP2 ULDC.64 UR6, c[0x0][0x9e8] ;  /* 0x00027a0000062ab9 */ /* 0x000fd00000000a00 */
[----:B------:R-:W-:-:S05]  /*4b50*/  @P2 IMAD.HI.U32 R9, R6, UR6, RZ ;  /* 0x0000000606092c27 */ /* 0x000fca000f8e00ff */
[----:B------:R-:W-:-:S07]  /*4b60*/  @P2 SHF.R.U32.HI R6, RZ, UR7, R9 ;  /* 0x00000007ff062c19 */ /* 0x000fce0008011609 */
.L_x_2380:
[----:B------:R-:W-:Y:S05]  /*4b70*/  BSYNC B0 ;  /* 0x0000000000007941 */ /* 0x000fea0003800000 */
.L_x_2378:
[----:B------:R-:W-:-:S04]  /*4b80*/  IMAD R9, R6, UR15, -R31 ;  /* 0x0000000f06097c24 */ /* 0x000fc8000f8e0a1f */
[----:B------:R-:W-:-:S05]  /*4b90*/  IMAD.IADD R6, R9, 0x1, -R2 ;  /* 0x0000000109067824 */ /* 0x000fca00078e0a02 */
[----:B------:R-:W-:Y:S02]  /*4ba0*/  VIMNMX R5, R5, R6, !PT ;  /* 0x0000000605057248 */ /* 0x000fe40007fe0100 */
[----:B------:R-:W-:-:S07]  /*4bb0*/  VIADDMNMX R3, R6, UR15, R3, PT ;  /* 0x0000000f06037c46 */ /* 0x000fce000b800103 */
.L_x_2377:
[C---:B------:R-:W-:Y:S02]  /*4bc0*/  ISETP.GE.AND P2, PT, R38.reuse, 0x2, PT ;  /* 0x000000022600780c */ /* 0x040fe40003f46270 */
[C---:B------:R-:W-:Y:S02]  /*4bd0*/  ISETP.GE.AND P6, PT, R38.reuse, 0xa, PT ;  /* 0x0000000a2600780c */ /* 0x040fe40003fc6270 */
[----:B------:R-:W-:Y:S02]  /*4be0*/  ISETP.GT.AND P4, PT, R5, 0x1, !P2 ;  /* 0x000000010500780c */ /* 0x000fe40005784270 */
[----:B------:R-:W-:Y:S02]  /*4bf0*/  ISETP.GE.AND P3, PT, R38, 0x9, PT ;  /* 0x000000092600780c */ /* 0x000fe40003f66270 */
[----:B------:R-:W-:Y:S02]  /*4c00*/  ISETP.LT.OR P4, PT, R3, 0x2, P4 ;  /* 0x000000020300780c */ /* 0x000fe40002781670 */
[----:B------:R-:W-:-:S02]  /*4c10*/  ISETP.GT.AND P5, PT, R5, 0x8, !P3 ;  /* 0x000000080500780c */ /* 0x000fc40005fa4270 */
[----:B------:R-:W-:Y:S02]  /*4c20*/  FSEL R42, R25, -INF , !P4 ;  /* 0xff800000192a7808 */ /* 0x000fe40006000000 */
[----:B------:R-:W-:Y:S02]  /*4c30*/  ISETP.GT.AND P4, PT, R5, 0x9, !P6 ;  /* 0x000000090500780c */ /* 0x000fe40007784270 */
[----:B------:R-:W-:Y:S02]  /*4c40*/  P2R R25, PR, RZ, 0x40 ;  /* 0x00000040ff197803 */ /* 0x000fe40000000000 */
[----:B------:R-:W-:Y:S02]  /*4c50*/  ISETP.LT.OR P4, PT, R3, 0xa, P4 ;  /* 0x0000000a0300780c */ /* 0x000fe40002781670 */
[----:B------:R-:W-:Y:S02]  /*4c60*/  ISETP.GE.AND P6, PT, R38, 0x11, PT ;  /* 0x000000112600780c */ /* 0x000fe40003fc6270 */
[----:B------:R-:W-:-:S02]  /*4c70*/  FSEL R58, R29, -INF , !P4 ;  /* 0xff8000001d3a7808 */ /* 0x000fc40006000000 */
[----:B------:R-:W-:Y:S02]  /*4c80*/  ISETP.LT.OR P5, PT, R3, 0x9, P5 ;  /* 0x000000090300780c */ /* 0x000fe40002fa1670 */
        /* <DEDUP_REMOVED lines=58> */
[----:B------:R-:W-:-:S04]  /*5030*/  ISETP.GE.AND P6, PT, R38, 0x3a, PT ;  /* 0x0000003a2600780c */ /* 0x000fc80003fc6270 */
[----:B------:R-:W-:Y:S02]  /*5040*/  P2R R38, PR, RZ, 0x40 ;  /* 0x00000040ff267803 */ /* 0x000fe40000000000 */
[----:B------:R-:W-:Y:S02]  /*5050*/  ISETP.GT.AND P6, PT, R5, 0x39, !P6 ;  /* 0x000000390500780c */ /* 0x000fe400077c4270 */
[----:B------:R-:W0:Y:S02]  /*5060*/  SHFL.IDX PT, R5, R4, 0x1, 0x1c1f ;  /* 0x003c1f0004057f89 */ /* 0x000e2400000e0000 */
[----:B------:R-:W-:-:S04]  /*5070*/  ISETP.LT.OR P6, PT, R3, 0x3a, P6 ;  /* 0x0000003a0300780c */ /* 0x000fc800037c1670 */
[----:B------:R-:W-:Y:S02]  /*5080*/  FSEL R74, R53, -INF , !P6 ;  /* 0xff800000354a7808 */ /* 0x000fe40007000000 */
[----:B------:R-:W-:Y:S02]  /*5090*/  PLOP3.LUT P6, PT, PT, PT, UP1, 0x40, 0x0 ;  /* 0x000000000000781c */ /* 0x000fe40003fce818 */
[----:B0-----:R-:W-:Y:S01]  /*50a0*/  VIADDMNMX R3, R5, R35, R30, PT ;  /* 0x0000002305037246 */ /* 0x001fe2000380011e */
[----:B------:R-:W-:-:S10]  /*50b0*/  IMAD.IADD R6, R34, 0x1, R5 ;  /* 0x0000000122067824 */ /* 0x000fd400078e0205 */
[----:B------:R-:W-:Y:S05]  /*50c0*/  @P6 BRA `(.L_x_2381) ;  /* 0x0000000000646947 */ /* 0x000fea0003800000 */
        /* <DEDUP_REMOVED lines=9> */
[----:B------:R-:W-:Y:S01]  /*5160*/  @P6 IMAD.HI.U32 R5, R4, UR6, RZ ;  /* 0x0000000604056c27 */ /* 0x000fe2000f8e00ff */
[----:B------:R-:W-:-:S13]  /*5170*/  PLOP3.LUT P6, PT, PT, PT, UP2, 0x80, 0x0 ;  /* 0x000000000000781c */ /* 0x000fda0003fcf028 */
[----:B------:R-:W-:-:S04]  /*5180*/  @P6 SHF.R.U32.HI R4, RZ, UR7, R5 ;  /* 0x00000007ff046c19 */ /* 0x000fc80008011605 */
[----:B------:R-:W-:Y:S01]  /*5190*/  LOP3.LUT R4, RZ, R4, RZ, 0x33, !PT ;  /* 0x00000004ff047212 */ /* 0x000fe200078e33ff */
[----:B------:R-:W-:Y:S06]  /*51a0*/  BRA `(.L_x_2384) ;  /* 0x0000000000187947 */ /* 0x000fec0003800000 */
.L_x_2383:
[----:B------:R-:W-:-:S06]  /*51b0*/  UISETP.NE.AND UP2, UPT, UR15, 0x1, UPT ;  /* 0x000000010f00788c */ /* 0x000fcc000bf45270 */
[----:B------:R-:W-:-:S05]  /*51c0*/  PLOP3.LUT P6, PT, PT, PT, UP2, 0x80, 0x0 ;  /* 0x000000000000781c */ /* 0x000fca0003fcf028 */
[----:B------:R-:W-:-:S08]  /*51d0*/  @UP2 ULDC.64 UR6, c[0x0][0x9e8] ;  /* 0x00027a0000062ab9 */ /* 0x000fd00000000a00 */
[----:B------:R-:W-:Y:S01]  /*51e0*/  @P6 IMAD.HI.U32 R5, R4, UR6, RZ ;  /* 0x0000000604056c27 */ /* 0x000fe2000f8e00ff */
[----:B------:R-:W-:-:S13]  /*51f0*/  PLOP3.LUT P6, PT, PT, PT, UP2, 0x80, 0x0 ;  /* 0x000000000000781c */ /* 0x000fda0003fcf028 */
[----:B------:R-:W-:-:S07]  /*5200*/  @P6 SHF.R.U32.HI R4, RZ, UR7, R5 ;  /* 0x00000007ff046c19 */ /* 0x000fce0008011605 */
.L_x_2384:
[----:B------:R-:W-:Y:S05]  /*5210*/  BSYNC B0 ;  /* 0x0000000000007941 */ /* 0x000fea0003800000 */
.L_x_2382:
[----:B------:R-:W-:-:S04]  /*5220*/  IMAD R5, R4, UR15, -R31 ;  /* 0x0000000f04057c24 */ /* 0x000fc8000f8e0a1f */
[----:B------:R-:W-:-:S05]  /*5230*/  IMAD.IADD R5, R5, 0x1, -R2 ;  /* 0x0000000105057824 */ /* 0x000fca00078e0a02 */
[----:B------:R-:W-:Y:S02]  /*5240*/  VIMNMX R6, R6, R5, !PT ;  /* 0x0000000506067248 */ /* 0x000fe40007fe0100 */
[----:B------:R-:W-:-:S07]  /*5250*/  VIADDMNMX R3, R5, UR15, R3, PT ;  /* 0x0000000f05037c46 */ /* 0x000fce000b800103 */
.L_x_2381:
[----:B------:R-:W-:Y:S01]  /*5260*/  BAR.SYNC.DEFER_BLOCKING 0xf, 0x100 ;  /* 0x03c4000000007b1d */ /* 0x000fe20000010000 */
[----:B------:R-:W-:Y:S02]  /*5270*/  ISETP.GT.AND P2, PT, R6, 0x1, !P2 ;  /* 0x000000010600780c */ /* 0x000fe40005744270 */
[----:B------:R-:W-:Y:S02]  /*5280*/  ISETP.NE.AND P6, PT, R9, RZ, PT ;  /* 0x000000ff0900720c */ /* 0x000fe40003fc5270 */
[----:B------:R-:W-:Y:S01]  /*5290*/  ISETP.LT.OR P2, PT, R3, 0x2, P2 ;  /* 0x000000020300780c */ /* 0x000fe20001741670 */
[----:B------:R-:W-:Y:S01]  /*52a0*/  ULDC UR10, c[0x0][0x988] ;  /* 0x00026200000a7ab9 */ /* 0x000fe20000000800 */
[----:B------:R-:W-:Y:S02]  /*52b0*/  FMNMX.FTZ R5, R32, R42, !PT ;  /* 0x0000002a20057209 */ /* 0x000fe40007810000 */
[----:B------:R-:W-:Y:S02]  /*52c0*/  FSEL R9, R27, -INF , !P2 ;  /* 0xff8000001b097808 */ /* 0x000fe40005000000 */
[----:B------:R-:W-:-:S02]  /*52d0*/  ISETP.NE.AND P2, PT, R25, RZ, PT ;  /* 0x000000ff1900720c */ /* 0x000fc40003f45270 */
[----:B------:R-:W-:Y:S02]  /*52e0*/  FMNMX.FTZ R5, R56, R5, !PT ;  /* 0x0000000538057209 */ /* 0x000fe40007810000 */
[----:B------:R-:W-:Y:S02]  /*52f0*/  ISETP.GT.AND P2, PT, R6, 0x9, !P2 ;  /* 0x000000090600780c */ /* 0x000fe40005744270 */
[----:B------:R-:W-:Y:S02]  /*5300*/  FMNMX.FTZ R5, R58, R5, !PT ;  /* 0x000000053a057209 */ /* 0x000fe40007810000 */
[----:B------:R-:W-:Y:S02]  /*5310*/  ISETP.LT.OR P2, PT, R3, 0xa, P2 ;  /* 0x0000000a0300780c */ /* 0x000fe40001741670 */
[----:B------:R-:W-:Y:S02]  /*5320*/  FMNMX.FTZ R5, R60, R5, !PT ;  /* 0x000000053c057209 */ /* 0x000fe40007810000 */
[----:B------:R-:W-:-:S02]  /*5330*/  FSEL R11, R11, -INF , !P2 ;  /* 0xff8000000b0b7808 */ /* 0x000fc40005000000 */
[----:B------:R-:W-:Y:S02]  /*5340*/  ISETP.NE.AND P2, PT, R28, RZ, PT ;  /* 0x000000ff1c00720c */ /* 0x000fe40003f45270 */
[----:B------:R-:W-:Y:S02]  /*5350*/  FMNMX.FTZ R5, R62, R5, !PT ;  /* 0x000000053e057209 */ /* 0x000fe40007810000 */
[----:B------:R-:W-:Y:S02]  /*5360*/  ISETP.GT.AND P2, PT, R6, 0x10, !P2 ;  /* 0x000000100600780c */ /* 0x000fe40005744270 */
[----:B------:R-:W-:Y:S02]  /*5370*/  FMNMX.FTZ R5, R64, R5, !PT ;  /* 0x0000000540057209 */ /* 0x000fe40007810000 */
[----:B------:R-:W-:Y:S02]  /*5380*/  ISETP.LT.OR P2, PT, R3, 0x11, P2 ;  /* 0x000000110300780c */ /* 0x000fe40001741670 */
[----:B------:R-:W-:-:S02]  /*5390*/  FMNMX.FTZ R5, R66, R5, !PT ;  /* 0x0000000542057209 */ /* 0x000fc40007810000 */
[----:B--2---:R-:W-:Y:S02]  /*53a0*/  FSEL R12, R12, -INF , !P2 ;  /* 0xff8000000c0c7808 */ /* 0x004fe40005000000 */
[----:B------:R-:W-:Y:S02]  /*53b0*/  ISETP.NE.AND P2, PT, R29, RZ, PT ;  /* 0x000000ff1d00720c */ /* 0x000fe40003f45270 */
[----:B------:R-:W-:Y:S02]  /*53c0*/  FMNMX.FTZ R5, R40, R5, !PT ;  /* 0x0000000528057209 */ /* 0x000fe40007810000 */
[C---:B------:R-:W-:Y:S02]  /*53d0*/  ISETP.GT.AND P2, PT, R6.reuse, 0x11, !P2 ;  /* 0x000000110600780c */ /* 0x040fe40005744270 */
[----:B------:R-:W-:Y:S02]  /*53e0*/  ISETP.GT.AND P3, PT, R6, 0x8, !P3 ;  /* 0x000000080600780c */ /* 0x000fe40005f64270 */
[----:B------:R-:W-:-:S02]  /*53f0*/  ISETP.LT.OR P2, PT, R3, 0x12, P2 ;  /* 0x000000120300780c */ /* 0x000fc40001741670 */
[----:B------:R-:W-:Y:S02]  /*5400*/  FMNMX.FTZ R5, R68, R5, !PT ;  /* 0x0000000544057209 */ /* 0x000fe40007810000 */
[----:B------:R-:W-:Y:S02]  /*5410*/  FSEL R13, R13, -INF , !P2 ;  /* 0xff8000000d0d7808 */ /* 0x000fe40005000000 */
[----:B------:R-:W-:Y:S02]  /*5420*/  ISETP.NE.AND P2, PT, R33, RZ, PT ;  /* 0x000000ff2100720c */ /* 0x000fe40003f45270 */
[----:B------:R-:W-:Y:S02]  /*5430*/  ISETP.LT.OR P3, PT, R3, 0x9, P3 ;  /* 0x000000090300780c */ /* 0x000fe40001f61670 */
[----:B------:R-:W-:Y:S02]  /*5440*/  ISETP.GT.AND P2, PT, R6, 0x18, !P2 ;  /* 0x000000180600780c */ /* 0x000fe40005744270 */
[----:B------:R-:W-:-:S02]  /*5450*/  FMNMX.FTZ R5, R44, R5, !PT ;  /* 0x000000052c057209 */ /* 0x000fc40007810000 */
[----:B------:R-:W-:Y:S02]  /*5460*/  ISETP.LT.OR P2, PT, R3, 0x19, P2 ;  /* 0x000000190300780c */ /* 0x000fe40001741670 */
[----:B------:R-:W-:Y:S02]  /*5470*/  FSEL R10, R10, -INF , !P3 ;  /* 0xff8000000a0a7808 */ /* 0x000fe40005800000 */
[----:B------:R-:W-:Y:S02]  /*5480*/  FSEL R14, R14, -INF , !P2 ;  /* 0xff8000000e0e7808 */ /* 0x000fe40005000000 */
[----:B------:R-:W-:Y:S02]  /*5490*/  ISETP.NE.AND P2, PT, R36, RZ, PT ;  /* 0x000000ff2400720c */ /* 0x000fe40003f45270 */
[----:B------:R-:W-:Y:S02]  /*54a0*/  ISETP.NE.AND P3, PT, R41, RZ, PT ;  /* 0x000000ff2900720c */ /* 0x000fe40003f65270 */
[----:B------:R-:W-:-:S02]  /*54b0*/  ISETP.GT.AND P2, PT, R6, 0x19, !P2 ;  /* 0x000000190600780c */ /* 0x000fc40005744270 */
[----:B------:R-:W-:Y:S02]  /*54c0*/  FMNMX.FTZ R5, R70, R5, !PT ;  /* 0x0000000546057209 */ /* 0x000fe40007810000 */
[----:B------:R-:W-:Y:S02]  /*54d0*/  ISETP.LT.OR P2, PT, R3, 0x1a, P2 ;  /* 0x0000001a0300780c */ /* 0x000fe40001741670 */
[----:B------:R-:W-:Y:S02]  /*54e0*/  FMNMX.FTZ R5, R48, R5, !PT ;  /* 0x0000000530057209 */ /* 0x000fe40007810000 */
[----:B------:R-:W-:Y:S02]  /*54f0*/  FSEL R15, R15, -INF , !P2 ;  /* 0xff8000000f0f7808 */ /* 0x000fe40005000000 */
[----:B------:R-:W-:Y:S02]  /*5500*/  ISETP.NE.AND P2, PT, R37, RZ, PT ;  /* 0x000000ff2500720c */ /* 0x000fe40003f45270 */
[----:B------:R-:W-:-:S02]  /*5510*/  FMNMX.FTZ R5, R72, R5, !PT ;  /* 0x0000000548057209 */ /* 0x000fc40007810000 */
[----:B------:R-:W-:Y:S02]  /*5520*/  ISETP.GT.AND P2, PT, R6, 0x20, !P2 ;  /* 0x000000200600780c */ /* 0x000fe40005744270 */
[----:B------:R-:W-:Y:S02]  /*5530*/  FMNMX.FTZ R5, R52, R5, !PT ;  /* 0x0000000534057209 */ /* 0x000fe40007810000 */
[----:B------:R-:W-:Y:S02]  /*5540*/  ISETP.LT.OR P2, PT, R3, 0x21, P2 ;  /* 0x000000210300780c */ /* 0x000fe40001741670 */
[----:B------:R-:W-:Y:S02]  /*5550*/  FMNMX.FTZ R27, R74, R5, !PT ;  /* 0x000000054a1b7209 */ /* 0x000fe40007810000 */
[----:B------:R-:W-:Y:S02]  /*5560*/  FSEL R20, R20, -INF , !P2 ;  /* 0xff80000014147808 */ /* 0x000fe40005000000 */
[----:B------:R-:W-:-:S02]  /*5570*/  ISETP.NE.AND P2, PT, R39, RZ, PT ;  /* 0x000000ff2700720c */ /* 0x000fc40003f45270 */
[C---:B------:R-:W-:Y:S02]  /*5580*/  ISETP.GT.AND P4, PT, R6.reuse, 0x31, !P4 ;  /* 0x000000310600780c */ /* 0x040fe40006784270 */
[C---:B------:R-:W-:Y:S02]  /*5590*/  ISETP.GT.AND P2, PT, R6.reuse, 0x21, !P2 ;  /* 0x000000210600780c */ /* 0x040fe40005744270 */
[----:B------:R-:W-:Y:S02]  /*55a0*/  ISETP.GT.AND P5, PT, R6, 0x38, !P5 ;  /* 0x000000380600780c */ /* 0x000fe40006fa4270 */
[C---:B------:R-:W-:Y:S02]  /*55b0*/  ISETP.LT.OR P2, PT, R3.reuse, 0x22, P2 ;  /* 0x000000220300780c */ /* 0x040fe40001741670 */
[----:B------:R-:W-:Y:S02]  /*55c0*/  ISETP.LT.OR P4, PT, R3, 0x32, P4 ;  /* 0x000000320300780c */ /* 0x000fe40002781670 */
[----:B------:R-:W-:-:S02]  /*55d0*/  FSEL R21, R21, -INF , !P2 ;  /* 0xff80000015157808 */ /* 0x000fc40005000000 */
[C---:B------:R-:W-:Y:S02]  /*55e0*/  ISETP.GT.AND P2, PT, R6.reuse, 0x28, !P3 ;  /* 0x000000280600780c */ /* 0x040fe40005f44270 */
[----:B------:R-:W-:Y:S02]  /*55f0*/  ISETP.NE.AND P3, PT, R45, RZ, PT ;  /* 0x000000ff2d00720c */ /* 0x000fe40003f65270 */
[----:B------:R-:W-:Y:S02]  /*5600*/  ISETP.LT.OR P2, PT, R3, 0x29, P2 ;  /* 0x000000290300780c */ /* 0x000fe40001741670 */
[----:B------:R-:W-:Y:S02]  /*5610*/  ISETP.GT.AND P3, PT, R6, 0x30, !P3 ;  /* 0x000000300600780c */ /* 0x000fe40005f64270 */
[----:B------:R-:W-:Y:S02]  /*5620*/  FSEL R24, R46, -INF , !P2 ;  /* 0xff8000002e187808 */ /* 0x000fe40005000000 */
[----:B------:R-:W-:-:S02]  /*5630*/  ISETP.GT.AND P2, PT, R6, RZ, !P6 ;  /* 0x000000ff0600720c */ /* 0x000fc40007744270 */
[----:B------:R-:W-:Y:S02]  /*5640*/  ISETP.NE.AND P6, PT, R38, RZ, PT ;  /* 0x000000ff2600720c */ /* 0x000fe40003fc5270 */
[C---:B------:R-:W-:Y:S02]  /*5650*/  ISETP.LT.OR P2, PT, R3.reuse, 0x1, P2 ;  /* 0x000000010300780c */ /* 0x040fe40001741670 */
[----:B------:R-:W-:Y:S02]  /*5660*/  ISETP.LT.OR P3, PT, R3, 0x31, P3 ;  /* 0x000000310300780c */ /* 0x000fe40001f61670 */
[----:B------:R-:W-:Y:S02]  /*5670*/  FSEL R4, R26, -INF , !P2 ;  /* 0xff8000001a047808 */ /* 0x000fe40005000000 */
[----:B------:R-:W0:Y:S01]  /*5680*/  SHFL.BFLY PT, R26, R27, 0x2, 0x1f ;  /* 0x0c401f001b1a7f89 */ /* 0x000e2200000e0000 */
[----:B------:R-:W-:Y:S02]  /*5690*/  ISETP.NE.AND P2, PT, R43, RZ, PT ;  /* 0x000000ff2b00720c */ /* 0x000fe40003f45270 */
[----:B------:R-:W-:-:S02]  /*56a0*/  FMNMX.FTZ R5, R4, R9, !PT ;  /* 0x0000000904057209 */ /* 0x000fc40007810000 */
[----:B------:R-:W-:Y:S02]  /*56b0*/  ISETP.GT.AND P2, PT, R6, 0x29, !P2 ;  /* 0x000000290600780c */ /* 0x000fe40005744270 */
[C---:B------:R-:W-:Y:S02]  /*56c0*/  ISETP.LT.OR P5, PT, R3.reuse, 0x39, P5 ;  /* 0x000000390300780c */ /* 0x040fe40002fa1670 */
[----:B------:R-:W-:Y:S02]  /*56d0*/  ISETP.LT.OR P2, PT, R3, 0x2a, P2 ;  /* 0x0000002a0300780c */ /* 0x000fe40001741670 */
[----:B0-----:R-:W-:Y:S02]  /*56e0*/  FMNMX.FTZ R28, R27, R26, !PT ;  /* 0x0000001a1b1c7209 */ /* 0x001fe40007810000 */
[----:B------:R-:W-:-:S03]  /*56f0*/  FMNMX.FTZ R26, R10, R5, !PT ;  /* 0x000000050a1a7209 */ /* 0x000fc60007810000 */
[----:B------:R-:W0:Y:S01]  /*5700*/  SHFL.BFLY PT, R29, R28, 0x1, 0x1f ;  /* 0x0c201f001c1d7f89 */ /* 0x000e2200000e0000 */
[----:B------:R-:W-:-:S04]  /*5710*/  FMNMX.FTZ R5, R11, R26, !PT ;  /* 0x0000001a0b057209 */ /* 0x000fc80007810000 */
[----:B------:R-:W-:-:S04]  /*5720*/  FMNMX.FTZ R26, R12, R5, !PT ;  /* 0x000000050c1a7209 */ /* 0x000fc80007810000 */
[----:B------:R-:W-:-:S04]  /*5730*/  FMNMX.FTZ R25, R13, R26, !PT ;  /* 0x0000001a0d197209 */ /* 0x000fc80007810000 */
[----:B------:R-:W-:Y:S02]  /*5740*/  FMNMX.FTZ R26, R14, R25, !PT ;  /* 0x000000190e1a7209 */ /* 0x000fe40007810000 */
[----:B------:R-:W-:Y:S02]  /*5750*/  FSEL R25, R47, -INF , !P2 ;  /* 0xff8000002f197808 */ /* 0x000fe40005000000 */
[----:B------:R-:W-:-:S04]  /*5760*/  FMNMX.FTZ R27, R15, R26, !PT ;  /* 0x0000001a0f1b7209 */ /* 0x000fc80007810000 */
[----:B------:R-:W-:Y:S02]  /*5770*/  FMNMX.FTZ R26, R20, R27, !PT ;  /* 0x0000001b141a7209 */ /* 0x000fe40007810000 */
[----:B0-----:R-:W-:Y:S02]  /*5780*/  FMNMX.FTZ R5, R28, R29, !PT ;  /* 0x0000001d1c057209 */ /* 0x001fe40007810000 */
[----:B------:R-:W-:Y:S02]  /*5790*/  FMNMX.FTZ R27, R21, R26, !PT ;  /* 0x0000001a151b7209 */ /* 0x000fe40007810000 */
[C---:B------:R-:W-:Y:S01]  /*57a0*/  FSETP.NEU.FTZ.AND P2, PT, R5.reuse, -INF , PT ;  /* 0xff8000000500780b */ /* 0x040fe20003f5d000 */
[----:B------:R-:W-:Y:S01]  /*57b0*/  FMUL.FTZ R28, R5, UR10 ;  /* 0x0000000a051c7c20 */ /* 0x000fe20008410000 */
[----:B------:R-:W-:-:S04]  /*57c0*/  FSEL R26, R50, -INF , !P3 ;  /* 0xff800000321a7808 */ /* 0x000fc80005800000 */
[----:B------:R-:W-:Y:S02]  /*57d0*/  FSEL R31, R28, RZ, P2 ;  /* 0x000000ff1c1f7208 */ /* 0x000fe40001000000 */
[----:B------:R-:W-:Y:S02]  /*57e0*/  ISETP.GT.AND P2, PT, R6, 0x39, !P6 ;  /* 0x000000390600780c */ /* 0x000fe40007744270 */
[----:B------:R-:W-:Y:S01]  /*57f0*/  FMNMX.FTZ R6, R24, R27, !PT ;  /* 0x0000001b18067209 */ /* 0x000fe20007810000 */
[--C-:B------:R-:W-:Y:S01]  /*5800*/  FFMA.FTZ R30, R32, UR10, -R31.reuse ;  /* 0x0000000a201e7c23 */ /* 0x100fe2000801081f */
[----:B------:R-:W-:Y:S01]  /*5810*/  FSEL R27, R51, -INF , !P4 ;  /* 0xff800000331b7808 */ /* 0x000fe20006000000 */
[--C-:B------:R-:W-:Y:S01]  /*5820*/  FFMA.FTZ R34, R58, UR10, -R31.reuse ;  /* 0x0000000a3a227c23 */ /* 0x100fe2000801081f */
[----:B------:R-:W-:Y:S01]  /*5830*/  FMNMX.FTZ R29, R25, R6, !PT ;  /* 0x00000006191d7209 */ /* 0x000fe20007810000 */
[----:B------:R0:W-:Y:S01]  /*5840*/  MUFU.EX2 R152, R30 ;  /* 0x0000001e00987308 */ /* 0x0001e20000000800 */
[----:B------:R-:W-:Y:S01]  /*5850*/  ISETP.LT.OR P2, PT, R3, 0x3a, P2 ;  /* 0x0000003a0300780c */ /* 0x000fe20001741670 */
[--C-:B------:R-:W-:Y:S01]  /*5860*/  FFMA.FTZ R32, R42, UR10, -R31.reuse ;  /* 0x0000000a2a207c23 */ /* 0x100fe2000801081f */
[----:B------:R-:W-:Y:S01]  /*5870*/  FMNMX.FTZ R6, R26, R29, !PT ;  /* 0x0000001d1a067209 */ /* 0x000fe20007810000 */
[--C-:B------:R-:W-:Y:S01]  /*5880*/  FFMA.FTZ R36, R60, UR10, -R31.reuse ;  /* 0x0000000a3c247c23 */ /* 0x100fe2000801081f */
[----:B------:R-:W-:Y:S01]  /*5890*/  FSEL R3, R54, -INF , !P5 ;  /* 0xff80000036037808 */ /* 0x000fe20006800000 */
[--C-:B------:R-:W-:Y:S01]  /*58a0*/  FFMA.FTZ R38, R64, UR10, -R31.reuse ;  /* 0x0000000a40267c23 */ /* 0x100fe2000801081f */
[----:B------:R-:W-:Y:S01]  /*58b0*/  FMNMX.FTZ R6, R27, R6, !PT ;  /* 0x000000061b067209 */ /* 0x000fe20007810000 */
[----:B------:R1:W-:Y:S01]  /*58c0*/  MUFU.EX2 R35, R34 ;  /* 0x0000002200237308 */ /* 0x0003e20000000800 */
[----:B------:R-:W-:Y:S01]  /*58d0*/  FSEL R28, R55, -INF , !P2 ;  /* 0xff800000371c7808 */ /* 0x000fe20005000000 */
[--C-:B0-----:R-:W-:Y:S01]  /*58e0*/  FFMA.FTZ R30, R56, UR10, -R31.reuse ;  /* 0x0000000a381e7c23 */ /* 0x101fe2000801081f */
[----:B------:R-:W-:Y:S01]  /*58f0*/  FMNMX.FTZ R29, R3, R6, !PT ;  /* 0x00000006031d7209 */ /* 0x000fe20007810000 */
[--C-:B------:R-:W-:Y:S01]  /*5900*/  FFMA.FTZ R39, R66, UR10, -R31.reuse ;  /* 0x0000000a42277c23 */ /* 0x100fe2000801081f */
[--C-:B------:R-:W-:Y:S01]  /*5910*/  FFMA.FTZ R40, R40, UR10, -R31.reuse ;  /* 0x0000000a28287c23 */ /* 0x100fe2000801081f */
[--C-:B------:R-:W-:Y:S01]  /*5920*/  FFMA.FTZ R42, R70, UR10, -R31.reuse ;  /* 0x0000000a462a7c23 */ /* 0x100fe2000801081f */
[----:B------:R-:W-:Y:S01]  /*5930*/  FMNMX.FTZ R29, R28, R29, !PT ;  /* 0x0000001d1c1d7209 */ /* 0x000fe20007810000 */
[----:B------:R-:W-:Y:S01]  /*5940*/  MUFU.EX2 R154, R30 ;  /* 0x0000001e009a7308 */ /* 0x000fe20000000800 */
[--C-:B-1----:R-:W-:Y:S01]  /*5950*/  FFMA.FTZ R34, R68, UR10, -R31.reuse ;  /* 0x0000000a44227c23 */ /* 0x102fe2000801081f */
[----:B------:R-:W-:-:S02]  /*5960*/  FFMA.FTZ R45, R72, UR10, -R31 ;  /* 0x0000000a482d7c23 */ /* 0x000fc4000801081f */
[----:B------:R-:W0:Y:S04]  /*5970*/  SHFL.BFLY PT, R6, R29, 0x2, 0x1f ;  /* 0x0c401f001d067f89 */ /* 0x000e2800000e0000 */
[----:B------:R-:W-:Y:S08]  /*5980*/  MUFU.EX2 R41, R34 ;  /* 0x0000002200297308 */ /* 0x000ff00000000800 */
[----:B------:R1:W-:Y:S08]  /*5990*/  MUFU.EX2 R33, R32 ;  /* 0x0000002000217308 */ /* 0x0003f00000000800 */
[----:B------:R-:W-:Y:S01]  /*59a0*/  MUFU.EX2 R36, R36 ;  /* 0x0000002400247308 */ /* 0x000fe20000000800 */
[----:B-1----:R-:W-:Y:S01]  /*59b0*/  FFMA.FTZ R32, R62, UR10, -R31 ;  /* 0x0000000a3e207c23 */ /* 0x002fe2000801081f */
[----:B0-----:R-:W-:-:S06]  /*59c0*/  FMNMX.FTZ R30, R29, R6, !PT ;  /* 0x000000061d1e7209 */ /* 0x001fcc0007810000 */
[----:B------:R0:W1:Y:S01]  /*59d0*/  MUFU.EX2 R37, R32 ;  /* 0x0000002000257308 */ /* 0x0000620000000800 */
[----:B------:R-:W2:Y:S07]  /*59e0*/  SHFL.BFLY PT, R29, R30, 0x1, 0x1f ;  /* 0x0c201f001e1d7f89 */ /* 0x000eae00000e0000 */
[----:B------:R-:W-:Y:S01]  /*59f0*/  MUFU.EX2 R43, R42 ;  /* 0x0000002a002b7308 */ /* 0x000fe20000000800 */
[--C-:B0-----:R-:W-:Y:S01]  /*5a00*/  FFMA.FTZ R32, R44, UR10, -R31.reuse ;  /* 0x0000000a2c207c23 */ /* 0x101fe2000801081f */
[----:B------:R-:W-:-:S06]  /*5a10*/  FFMA.FTZ R44, R48, UR10, -R31 ;  /* 0x0000000a302c7c23 */ /* 0x000fcc000801081f */
[----:B------:R-:W-:Y:S01]  /*5a20*/  MUFU.EX2 R38, R38 ;  /* 0x0000002600267308 */ /* 0x000fe20000000800 */
[----:B-1----:R-:W-:-:S07]  /*5a30*/  F2FP.BF16.F32.PACK_AB R156, R37, R36 ;  /* 0x00000024259c723e */ /* 0x002fce00000010ff */
[----:B------:R-:W0:Y:S01]  /*5a40*/  MUFU.EX2 R39, R39 ;  /* 0x0000002700277308 */ /* 0x000e220000000800 */
[----:B--2---:R-:W-:Y:S01]  /*5a50*/  FMNMX.FTZ R6, R30, R29, !PT ;  /* 0x0000001d1e067209 */ /* 0x004fe20007810000 */
[--C-:B------:R-:W-:Y:S01]  /*5a60*/  FFMA.FTZ R29, R52, UR10, -R31.reuse ;  /* 0x0000000a341d7c23 */ /* 0x100fe2000801081f */
[----:B------:R-:W-:Y:S02]  /*5a70*/  FFMA.FTZ R31, R74, UR10, -R31 ;  /* 0x0000000a4a1f7c23 */ /* 0x000fe4000801081f */
[C---:B------:R-:W-:Y:S01]  /*5a80*/  FSETP.NEU.FTZ.AND P2, PT, R6.reuse, -INF , PT ;  /* 0xff8000000600780b */ /* 0x040fe20003f5d000 */
[----:B------:R-:W-:Y:S02]  /*5a90*/  FMUL.FTZ R30, R6, UR10 ;  /* 0x0000000a061e7c20 */ /* 0x000fe40008410000 */
[----:B------:R-:W1:Y:S03]  /*5aa0*/  MUFU.EX2 R40, R40 ;  /* 0x0000002800287308 */ /* 0x000e660000000800 */
        /* <DEDUP_REMOVED lines=15> */
[----:B------:R-:W2:Y:S01]  /*5ba0*/  MUFU.EX2 R9, R9 ;  /* 0x0000000900097308 */ /* 0x000ea20000000800 */
[--C-:B------:R-:W-:Y:S01]  /*5bb0*/  FFMA.FTZ R27, R27, UR10, -R34.reuse ;  /* 0x0000000a1b1b7c23 */ /* 0x100fe20008010822 */
[--C-:B------:R-:W-:Y:S01]  /*5bc0*/  FFMA.FTZ R3, R3, UR10, -R34.reuse ;  /* 0x0000000a03037c23 */ /* 0x100fe20008010822 */
[----:B------:R-:W-:Y:S01]  /*5bd0*/  FFMA.FTZ R28, R28, UR10, -R34 ;  /* 0x0000000a1c1c7c23 */ /* 0x000fe20008010822 */
[----:B0-----:R-:W-:-:S02]  /*5be0*/  F2FP.BF16.F32.PACK_AB R158, R39, R38 ;  /* 0x00000026279e723e */ /* 0x001fc400000010ff */
[----:B-1----:R-:W-:Y:S02]  /*5bf0*/  F2FP.BF16.F32.PACK_AB R160, R41, R40 ;  /* 0x0000002829a0723e */ /* 0x002fe400000010ff */
[----:B------:R-:W-:Y:S08]  /*5c00*/  MUFU.EX2 R10, R10 ;  /* 0x0000000a000a7308 */ /* 0x000ff00000000800 */
[----:B------:R-:W0:Y:S01]  /*5c10*/  MUFU.EX2 R11, R11 ;  /* 0x0000000b000b7308 */ /* 0x000e220000000800 */
[----:B--2---:R-:W-:-:S07]  /*5c20*/  F2FP.BF16.F32.PACK_AB R153, R9, R4 ;  /* 0x000000040999723e */ /* 0x004fce00000010ff */
[----:B------:R1:W-:Y:S08]  /*5c30*/  MUFU.EX2 R30, R31 ;  /* 0x0000001f001e7308 */ /* 0x0003f00000000800 */
[----:B------:R-:W2:Y:S01]  /*5c40*/  MUFU.EX2 R12, R12 ;  /* 0x0000000c000c7308 */ /* 0x000ea20000000800 */
[----:B-1----:R-:W-:Y:S01]  /*5c50*/  FADD.FTZ R31, R152, R33 ;  /* 0x00000021981f7221 */ /* 0x002fe20000010000 */
[----:B------:R-:W-:-:S02]  /*5c60*/  F2FP.BF16.F32.PACK_AB R152, R33, R152 ;  /* 0x000000982198723e */ /* 0x000fc400000010ff */
[----:B0-----:R-:W-:Y:S01]  /*5c70*/  F2FP.BF16.F32.PACK_AB R155, R11, R10 ;  /* 0x0000000a0b9b723e */ /* 0x001fe200000010ff */
[----:B------:R-:W-:Y:S01]  /*5c80*/  FADD.FTZ R42, R154, R31 ;  /* 0x0000001f9a2a7221 */ /* 0x000fe20000010000 */
[----:B------:R-:W-:Y:S01]  /*5c90*/  FADD.FTZ R31, R4, R9 ;  /* 0x00000009041f7221 */ /* 0x000fe20000010000 */
[C---:B------:R-:W-:Y:S01]  /*5ca0*/  F2FP.BF16.F32.PACK_AB R154, R35.reuse, R154 ;  /* 0x0000009a239a723e */ /* 0x040fe200000010ff */
[----:B------:R-:W0:Y:S01]  /*5cb0*/  MUFU.EX2 R13, R13 ;  /* 0x0000000d000d7308 */ /* 0x000e220000000800 */
[----:B------:R-:W-:Y:S01]  /*5cc0*/  FADD.FTZ R47, R35, R42 ;  /* 0x0000002a232f7221 */ /* 0x000fe20000010000 */
[----:B------:R-:W-:Y:S02]  /*5cd0*/  FADD.FTZ R42, R10, R31 ;  /* 0x0000001f0a2a7221 */ /* 0x000fe40000010000 */
[----:B------:R1:W-:Y:S01]  /*5ce0*/  STSM.16.M88.4 [R18+0x26800], R152 ;  /* 0x0268009812007844 */ /* 0x0003e20000000200 */
[----:B------:R-:W-:Y:S01]  /*5cf0*/  FADD.FTZ R46, R36, R47 ;  /* 0x0000002f242e7221 */ /* 0x000fe20000010000 */
[----:B------:R-:W-:-:S02]  /*5d00*/  FADD.FTZ R31, R11, R42 ;  /* 0x0000002a0b1f7221 */ /* 0x000fc40000010000 */
[----:B------:R-:W3:Y:S01]  /*5d10*/  MUFU.EX2 R14, R14 ;  /* 0x0000000e000e7308 */ /* 0x000ee20000000800 */
[----:B------:R-:W-:Y:S01]  /*5d20*/  FADD.FTZ R47, R37, R46 ;  /* 0x0000002e252f7221 */ /* 0x000fe20000010000 */
[----:B--2---:R-:W-:-:S03]  /*5d30*/  FADD.FTZ R34, R12, R31 ;  /* 0x0000001f0c227221 */ /* 0x004fc60000010000 */
[----:B------:R-:W-:-:S03]  /*5d40*/  FADD.FTZ R42, R38, R47 ;  /* 0x0000002f262a7221 */ /* 0x000fc60000010000 */
[----:B------:R-:W2:Y:S01]  /*5d50*/  MUFU.EX2 R15, R15 ;  /* 0x0000000f000f7308 */ /* 0x000ea20000000800 */
[----:B0-----:R-:W-:Y:S01]  /*5d60*/  FADD.FTZ R31, R13, R34 ;  /* 0x000000220d1f7221 */ /* 0x001fe20000010000 */
[----:B------:R-:W-:Y:S01]  /*5d70*/  FADD.FTZ R33, R39, R42 ;  /* 0x0000002a27217221 */ /* 0x000fe20000010000 */
[----:B------:R-:W-:-:S03]  /*5d80*/  F2FP.BF16.F32.PACK_AB R157, R13, R12 ;  /* 0x0000000c0d9d723e */ /* 0x000fc600000010ff */
[----:B------:R-:W-:Y:S02]  /*5d90*/  FADD.FTZ R36, R40, R33 ;  /* 0x0000002128247221 */ /* 0x000fe40000010000 */
[----:B------:R-:W0:Y:S01]  /*5da0*/  MUFU.EX2 R20, R20 ;  /* 0x0000001400147308 */ /* 0x000e220000000800 */
[----:B---3--:R-:W-:Y:S01]  /*5db0*/  FADD.FTZ R34, R14, R31 ;  /* 0x0000001f0e227221 */ /* 0x008fe20000010000 */
[----:B------:R-:W-:-:S06]  /*5dc0*/  FADD.FTZ R33, R41, R36 ;  /* 0x0000002429217221 */ /* 0x000fcc0000010000 */
[----:B------:R-:W3:Y:S01]  /*5dd0*/  MUFU.EX2 R21, R21 ;  /* 0x0000001500157308 */ /* 0x000ee20000000800 */
[C---:B--2---:R-:W-:Y:S01]  /*5de0*/  FADD.FTZ R31, R15.reuse, R34 ;  /* 0x000000220f1f7221 */ /* 0x044fe20000010000 */
[----:B------:R-:W-:-:S05]  /*5df0*/  F2FP.BF16.F32.PACK_AB R159, R15, R14 ;  /* 0x0000000e0f9f723e */ /* 0x000fca00000010ff */
[----:B------:R1:W-:Y:S01]  /*5e00*/  STSM.16.M88.4 [R19], R156 ;  /* 0x0000009c13007844 */ /* 0x0003e20000000200 */
[----:B------:R-:W2:Y:S01]  /*5e10*/  MUFU.EX2 R32, R32 ;  /* 0x0000002000207308 */ /* 0x000ea20000000800 */
[----:B0-----:R-:W-:-:S07]  /*5e20*/  FADD.FTZ R4, R20, R31 ;  /* 0x0000001f14047221 */ /* 0x001fce0000010000 */
[----:B------:R-:W0:Y:S01]  /*5e30*/  MUFU.EX2 R24, R24 ;  /* 0x0000001800187308 */ /* 0x000e220000000800 */
[C---:B---3--:R-:W-:Y:S01]  /*5e40*/  FADD.FTZ R9, R21.reuse, R4 ;  /* 0x0000000415097221 */ /* 0x048fe20000010000 */
[----:B------:R-:W-:-:S06]  /*5e50*/  F2FP.BF16.F32.PACK_AB R161, R21, R20 ;  /* 0x0000001415a1723e */ /* 0x000fcc00000010ff */
[----:B------:R-:W3:Y:S01]  /*5e60*/  MUFU.EX2 R25, R25 ;  /* 0x0000001900197308 */ /* 0x000ee20000000800 */
[----:B--2---:R-:W-:Y:S01]  /*5e70*/  FADD.FTZ R4, R32, R33 ;  /* 0x0000002120047221 */ /* 0x004fe20000010000 */
[----:B------:R-:W-:-:S03]  /*5e80*/  F2FP.BF16.F32.PACK_AB R162, R43, R32 ;  /* 0x000000202ba2723e */ /* 0x000fc600000010ff */
[----:B------:R-:W-:-:S03]  /*5e90*/  FADD.FTZ R43, R43, R4 ;  /* 0x000000042b2b7221 */ /* 0x000fc60000010000 */
[----:B------:R-:W-:Y:S01]  /*5ea0*/  MUFU.EX2 R44, R44 ;  /* 0x0000002c002c7308 */ /* 0x000fe20000000800 */
[----:B0-----:R-:W-:-:S07]  /*5eb0*/  FADD.FTZ R10, R24, R9 ;  /* 0x00000009180a7221 */ /* 0x001fce0000010000 */
[----:B------:R-:W0:Y:S01]  /*5ec0*/  MUFU.EX2 R45, R45 ;  /* 0x0000002d002d7308 */ /* 0x000e220000000800 */
[C---:B---3--:R-:W-:Y:S01]  /*5ed0*/  F2FP.BF16.F32.PACK_AB R163, R25.reuse, R24 ;  /* 0x0000001819a3723e */ /* 0x048fe200000010ff */
[----:B------:R-:W-:-:S04]  /*5ee0*/  FADD.FTZ R25, R25, R10 ;  /* 0x0000000a19197221 */ /* 0x000fc80000010000 */
[----:B------:R1:W-:Y:S02]  /*5ef0*/  STSM.16.M88.4 [R23], R160 ;  /* 0x000000a017007844 */ /* 0x0003e40000000200 */
[----:B------:R-:W-:Y:S08]  /*5f00*/  MUFU.EX2 R26, R26 ;  /* 0x0000001a001a7308 */ /* 0x000ff00000000800 */
[----:B------:R-:W2:Y:S01]  /*5f10*/  MUFU.EX2 R27, R27 ;  /* 0x0000001b001b7308 */ /* 0x000ea20000000800 */
[----:B0-----:R-:W-:Y:S01]  /*5f20*/  F2FP.BF16.F32.PACK_AB R164, R45, R44 ;  /* 0x0000002c2da4723e */ /* 0x001fe200000010ff */
[----:B------:R-:W-:-:S04]  /*5f30*/  FADD.FTZ R44, R44, R43 ;  /* 0x0000002b2c2c7221 */ /* 0x000fc80000010000 */
[----:B------:R-:W-:Y:S02]  /*5f40*/  FADD.FTZ R44, R45, R44 ;  /* 0x0000002c2d2c7221 */ /* 0x000fe40000010000 */
[----:B------:R-:W0:Y:S08]  /*5f50*/  MUFU.EX2 R29, R29 ;  /* 0x0000001d001d7308 */ /* 0x000e300000000800 */
[----:B------:R-:W3:Y:S01]  /*5f60*/  MUFU.EX2 R3, R3 ;  /* 0x0000000300037308 */ /* 0x000ee20000000800 */
[----:B--2---:R-:W-:Y:S01]  /*5f70*/  F2FP.BF16.F32.PACK_AB R165, R27, R26 ;  /* 0x0000001a1ba5723e */ /* 0x004fe200000010ff */
[----:B------:R-:W-:-:S04]  /*5f80*/  FADD.FTZ R26, R26, R25 ;  /* 0x000000191a1a7221 */ /* 0x000fc80000010000 */
[----:B------:R-:W-:Y:S02]  /*5f90*/  FADD.FTZ R26, R27, R26 ;  /* 0x0000001a1b1a7221 */ /* 0x000fe40000010000 */
[----:B------:R-:W2:Y:S01]  /*5fa0*/  MUFU.EX2 R28, R28 ;  /* 0x0000001c001c7308 */ /* 0x000ea20000000800 */
[----:B0-----:R-:W-:Y:S01]  /*5fb0*/  F2FP.BF16.F32.PACK_AB R166, R30, R29 ;  /* 0x0000001d1ea6723e */ /* 0x001fe200000010ff */
[----:B------:R-:W-:Y:S01]  /*5fc0*/  FADD.FTZ R29, R29, R44 ;  /* 0x0000002c1d1d7221 */ /* 0x000fe20000010000 */
[----:B---3--:R-:W-:Y:S01]  /*5fd0*/  FADD.FTZ R9, R3, R26 ;  /* 0x0000001a03097221 */ /* 0x008fe20000010000 */
[----:B--2---:R-:W-:Y:S02]  /*5fe0*/  F2FP.BF16.F32.PACK_AB R167, R28, R3 ;  /* 0x000000031ca7723e */ /* 0x004fe400000010ff */
[----:B------:R-:W-:Y:S01]  /*5ff0*/  FADD.FTZ R3, R30, R29 ;  /* 0x0000001d1e037221 */ /* 0x000fe20000010000 */
[----:B------:R-:W-:Y:S02]  /*6000*/  FADD.FTZ R4, R28, R9 ;  /* 0x000000091c047221 */ /* 0x000fe40000010000 */
[----:B------:R1:W-:Y:S01]  /*6010*/  STSM.16.M88.4 [R22], R164 ;  /* 0x000000a416007844 */ /* 0x0003e20000000200 */
[----:B------:R-:W-:Y:S05]  /*6020*/  @!P0 BRA `(.L_x_2385) ;  /* 0x0000000000048947 */ /* 0x000fea0003800000 */
[----:B------:R-:W-:Y:S01]  /*6030*/  BPT.TRAP 0x1 ;  /* 0x000000040000795c */ /* 0x000fe20000300000 */
.L_x_2385:
[----:B------:R0:W2:Y:S01]  /*6040*/  SYNCS.PHASECHK.TRANS64.TRYWAIT P2, [R7+URZ+0x28c50], R8 ;  /* 0x028c5008070075a7 */ /* 0x0000a2000804017f */
[----:B------:R-:W-:Y:S05]  /*6050*/  @!P0 BRA `(.L_x_2386) ;  /* 0x0000000000048947 */ /* 0x000fea0003800000 */
[----:B------:R-:W-:Y:S01]  /*6060*/  BPT.TRAP 0x1 ;  /* 0x000000040000795c */ /* 0x000fe20000300000 */
.L_x_2386:
[----:B--2---:R-:W-:Y:S05]  /*6070*/  @P2 BRA `(.L_x_2387) ;  /* 0x0000000000082947 */ /* 0x004fea0003800000 */
[----:B------:R-:W2:Y:S02]  /*6080*/  SYNCS.PHASECHK.TRANS64.TRYWAIT P2, [R7+URZ+0x28c50], R8 ;  /* 0x028c5008070075a7 */ /* 0x000ea4000804017f */
[----:B--2---:R-:W-:Y:S05]  /*6090*/  @!P2 BRA `(.L_x_2388) ;  /* 0x000001200024a947 */ /* 0x004fea0003800000 */
.L_x_2387:
[----:B------:R-:W-:Y:S01]  /*60a0*/  ULEA UR11, UR37, UR50, 0xc ;  /* 0x00000032250b7291 */ /* 0x000fe2000f8e603f */
[----:B------:R-:W-:Y:S01]  /*60b0*/  WARPGROUP.ARRIVE ;  /* 0x00000000000079c5 */ /* 0x000fe20000000000 */
[----:B------:R-:W-:Y:S01]  /*60c0*/  UMOV UR7, 0x40000040 ;  /* 0x4000004000077882 */ /* 0x000fe20000000000 */
[----:B------:R-:W-:Y:S01]  /*60d0*/  PLOP3.LUT P2, PT, PT, PT, UP1, 0x40, 0x0 ;  /* 0x000000000000781c */ /* 0x000fe20003f4e818 */
[----:B------:R-:W-:Y:S01]  /*60e0*/  @UP0 ULDC UR18, c[0x0][0x450] ;  /* 0x0001140000120ab9 */ /* 0x000fe20000000800 */
[----:B0-2---:R-:W-:Y:S02]  /*60f0*/  @!P1 VIADD R7, R7, 0x28c60 ;  /* 0x00028c6007079836 */ /* 0x005fe40000000000 */
        /* <DEDUP_REMOVED lines=16> */
[----:B------:R-:W-:Y:S02]  /*6200*/  UMOV UR7, 0x40000040 ;  /* 0x4000004000077882 */ /* 0x000fe40000000000 */
[----:B------:R-:W-:Y:S01]  /*6210*/  UMOV UR11, UR42 ;  /* 0x0000002a000b7c82 */ /* 0x000fe20008000000 */
[----:B------:R-:W-:Y:S02]  /*6220*/  WARPGROUP.DEPBAR.LE gsb0, 0x0 ;  /* 0x00008000000079c5 */ /* 0x000fe40000010000 */
[----:B------:R-:W-:-:S15]  /*6230*/  WARPGROUP.ARRIVE ;  /* 0x00000000000079c5 */ /* 0x000fde0000000000 */
[----:B------:R-:W-:-:S06]  /*6240*/  NOP ;  /* 0x0000000000007918 */ /* 0x000fcc0000000000 */
[----:B------:R-:W-:Y:S01]  /*6250*/  HGMMA.64x256x16.F32.BF16 R24, R164, gdesc[UR4].tnspB, R24, gsb0 ;  /* 0x43e00004a4187df0 */ /* 0x000fe20008001818 */
[----:B------:R-:W-:Y:S02]  /*6260*/  @UP0 ULDC UR6, c[0x0][0x44c] ;  /* 0x0001130000060ab9 */ /* 0x000fe40000000800 */
[----:B------:R-:W-:-:S04]  /*6270*/  UIMAD.WIDE.U32 UR6, UR42, UR6, URZ ;  /* 0x000000062a0672a5 */ /* 0x000fc8000f8e003f */
[----:B------:R-:W-:-:S04]  /*6280*/  @UP0 USHF.R.U32.HI UR11, URZ, UR18, UR7 ;  /* 0x000000123f0b0299 */ /* 0x000fc80008011607 */
[----:B------:R-:W-:-:S04]  /*6290*/  UIADD3 UR6, UR11, UR49, -UR51 ;  /* 0x000000310b067290 */ /* 0x000fc8000fffe833 */
[----:B------:R-:W-:Y:S01]  /*62a0*/  UIADD3 UR14, UR6, UR14, URZ ;  /* 0x0000000e060e7290 */ /* 0x000fe2000fffe03f */
        /* <DEDUP_REMOVED lines=10> */
[----:B0-----:R-:W-:Y:S01]  /*6350*/  VIADD R7, R168, 0xfffffffe ;  /* 0xfffffffea8077836 */ /* 0x001fe20000000000 */
[----:B------:R-:W-:Y:S06]  /*6360*/  @P2 BRA `(.L_x_2389) ;  /* 0x0000000000442947 */ /* 0x000fec0003800000 */
        /* <DEDUP_REMOVED lines=10> */
.L_x_2390:
[----:B------:R-:W-:-:S11]  /*6410*/  UISETP.NE.AND UP2, UPT, UR15, 0x1, UPT ;  /* 0x000000010f00788c */ /* 0x000fd6000bf45270 */
[----:B------:R-:W-:Y:S02]  /*6420*/  @UP2 ULDC.64 UR18, c[0x0][0x9e8] ;  /* 0x00027a0000122ab9 */ /* 0x000fe40000000a00 */
[----:B------:R-:W-:-:S04]  /*6430*/  UIMAD.WIDE.U32 UR6, UR11, UR18, URZ ;  /* 0x000000120b0672a5 */ /* 0x000fc8000f8e003f */
[----:B------:R-:W-:-:S12]  /*6440*/  @UP2 USHF.R.U32.HI UR11, URZ, UR19, UR7 ;  /* 0x000000133f0b2299 */ /* 0x000fd80008011607 */
.L_x_2391:
[----:B------:R-:W-:-:S04]  /*6450*/  UIMAD UR11, UR11, UR15, UR15 ;  /* 0x0000000f0b0b72a4 */ /* 0x000fc8000f8e020f */
[----:B------:R-:W-:-:S04]  /*6460*/  UISETP.LT.AND UP2, UPT, UR14, UR11, UPT ;  /* 0x0000000b0e00728c */ /* 0x000fc8000bf41270 */
[----:B------:R-:W-:-:S12]  /*6470*/  USEL UR14, UR14, UR11, UP2 ;  /* 0x0000000b0e0e7287 */ /* 0x000fd80009000000 */
.L_x_2389:
[----:B------:R-:W-:Y:S01]  /*6480*/  USHF.R.S32.HI UR6, URZ, 0x1f, UR14 ;  /* 0x0000001f3f067899 */ /* 0x000fe2000801140e */
[----:B------:R-:W-:Y:S01]  /*6490*/  ULDC UR24, c[0x0][0x9e4] ;  /* 0x0002790000187ab9 */ /* 0x000fe20000000800 */
[----:B------:R-:W-:Y:S02]  /*64a0*/  ULDC UR25, c[0x0][0x9d8] ;  /* 0x0002760000197ab9 */ /* 0x000fe40000000800 */
[----:B------:R-:W-:Y:S01]  /*64b0*/  ULEA.HI UR6, UR6, UR14, URZ, 0x6 ;  /* 0x0000000e06067291 */ /* 0x000fe2000f8f303f */
[----:B------:R-:W-:Y:S01]  /*64c0*/  ULDC UR22, c[0x0][0x988] ;  /* 0x0002620000167ab9 */ /* 0x000fe20000000800 */
[----:B------:R-:W-:Y:S02]  /*64d0*/  ULDC UR26, c[0x0][0x9e0] ;  /* 0x00027800001a7ab9 */ /* 0x000fe40000000800 */
[----:B------:R-:W-:-:S04]  /*64e0*/  USHF.R.S32.HI UR6, URZ, 0x6, UR6 ;  /* 0x000000063f067899 */ /* 0x000fc80008011406 */
[----:B------:R-:W-:-:S04]  /*64f0*/  UISETP.LT.AND UP2, UPT, UR48, UR6, UPT ;  /* 0x000000063000728c */ /* 0x000fc8000bf41270 */
[----:B------:R-:W-:-:S06]  /*6500*/  USEL UR21, UR48, UR6, !UP2 ;  /* 0x0000000630157287 */ /* 0x000fcc000d000000 */
[----:B------:R-:W-:-:S13]  /*6510*/  ISETP.GE.AND P2, PT, R7, UR21, PT ;  /* 0x0000001507007c0c */ /* 0x000fda000bf46270 */
[----:B------:R-:W-:Y:S05]  /*6520*/  @!P2 BRA `(.L_x_2392) ;  /* 0x0000002400d8a947 */ /* 0x000fea0003800000 */
.L_x_2409:
[----:B------:R-:W-:-:S04]  /*6530*/  UIADD3 UR23, UR37, 0x1, URZ ;  /* 0x0000000125177890 */ /* 0x000fc8000fffe03f */
[----:B------:R-:W-:-:S04]  /*6540*/  UISETP.NE.AND UP2, UPT, UR23, 0x2, UPT ;  /* 0x000000021700788c */ /* 0x000fc8000bf45270 */
[----:B------:R-:W-:Y:S02]  /*6550*/  USEL UR6, URZ, 0x1, UP2 ;  /* 0x000000013f067887 */ /* 0x000fe40009000000 */
[----:B------:R-:W-:Y:S02]  /*6560*/  USEL UR23, UR23, URZ, UP2 ;  /* 0x0000003f17177287 */ /* 0x000fe40009000000 */
[----:B------:R-:W-:Y:S01]  /*6570*/  ULOP3.LUT UR38, UR38, UR6, URZ, 0x3c, !UPT ;  /* 0x0000000626267292 */ /* 0x000fe2000f8e3c3f */
[----:B012---:R-:W-:Y:S11]  /*6580*/  @!P0 BRA `(.L_x_2393) ;  /* 0x0000000000048947 */ /* 0x007ff60003800000 */
[----:B------:R-:W-:Y:S01]  /*6590*/  BPT.TRAP 0x1 ;  /* 0x000000040000795c */ /* 0x000fe20000300000 */
.L_x_2393:
[----:B------:R-:W-:Y:S01]  /*65a0*/  ULEA UR27, UR23, UR46, 0x3 ;  /* 0x0000002e171b7291 */ /* 0x000fe2000f8e183f */
[----:B------:R-:W-:-:S05]  /*65b0*/  IMAD.U32 R8, RZ, RZ, UR38 ;  /* 0x00000026ff087e24 */ /* 0x000fca000f8e00ff */
[----:B------:R-:W-:-:S04]  /*65c0*/  SHF.L.U32 R8, R8, 0x1f, RZ ;  /* 0x0000001f08087819 */ /* 0x000fc800000006ff */
[----:B------:R0:W2:Y:S01]  /*65d0*/  SYNCS.PHASECHK.TRANS64.TRYWAIT P2, [UR27+0x28c30], R8 ;  /* 0x028c3008ff0075a7 */ /* 0x0000a2000804015b */
[----:B------:R-:W-:Y:S05]  /*65e0*/  @!P0 BRA `(.L_x_2394) ;  /* 0x0000000000048947 */ /* 0x000fea0003800000 */
[----:B------:R-:W-:Y:S01]  /*65f0*/  BPT.TRAP 0x1 ;  /* 0x000000040000795c */ /* 0x000fe20000300000 */
.L_x_2394:
[----:B--2---:R-:W-:Y:S05]  /*6600*/  @P2 BRA `(.L_x_2395) ;  /* 0x0000000000082947 */ /* 0x004fea0003800000 */
[----:B------:R-:W2:Y:S02]  /*6610*/  SYNCS.PHASECHK.TRANS64.TRYWAIT P2, [UR27+0x28c30], R8 ;  /* 0x028c3008ff0075a7 */ /* 0x000ea4000804015b */
[----:B--2---:R-:W-:Y:S05]  /*6620*/  @!P2 BRA `(.L_x_2396) ;  /* 0x0000011800d4a947 */ /* 0x004fea0003800000 */
.L_x_2395:
[----:B------:R-:W-:Y:S01]  /*6630*/  R2UR UR18, R0 ;  /* 0x00000000001272ca */ /* 0x000fe200000e0000 */
[----:B-1----:R-:W-:Y:S01]  /*6640*/  WARPGROUP.ARRIVE ;  /* 0x00000000000079c5 */ /* 0x002fe20000000000 */
[----:B------:R-:W-:Y:S01]  /*6650*/  UMOV UR19, 0x40000040 ;  /* 0x4000004000137882 */ /* 0x000fe20000000000 */
[----:B------:R-:W-:Y:S01]  /*6660*/  UMOV UR7, 0x40000040 ;  /* 0x4000004000077882 */ /* 0x000fe20000000000 */
[----:B------:R-:W-:Y:S01]  /*6670*/  UMOV UR11, 0x40000040 ;  /* 0x40000040000b7882 */ /* 0x000fe20000000000 */
[----:B------:R-:W-:Y:S01]  /*6680*/  UMOV UR15, 0x40000040 ;  /* 0x40000040000f7882 */ /* 0x000fe20000000000 */
[----:B------:R-:W-:Y:S01]  /*6690*/  PLOP3.LUT P2, PT, PT, PT, UP0, 0x80, 0x0 ;  /* 0x000000000000781c */ /* 0x000fe20003f4f008 */
[----:B------:R-:W-:Y:S01]  /*66a0*/  IMAD.U32 R21, RZ, RZ, UR27 ;  /* 0x0000001bff157e24 */ /* 0x000fe2000f8e00ff */
[----:B------:R-:W-:Y:S01]  /*66b0*/  PLOP3.LUT P3, PT, PT, PT, UP0, 0x80, 0x0 ;  /* 0x000000000000781c */ /* 0x000fe20003f6f008 */
[----:B------:R-:W-:-:S04]  /*66c0*/  IMAD.U32 R11, RZ, RZ, UR51 ;  /* 0x00000033ff0b7e24 */ /* 0x000fc8000f8e00ff */
[----:B------:R-:W-:-:S04]  /*66d0*/  ULEA UR18, UR23, UR18, 0x9 ;  /* 0x0000001217127291 */ /* 0x000fc8000f8e483f */
[----:B------:R-:W-:Y:S02]  /*66e0*/  UIADD3 UR6, UR18, 0x2, URZ ;  /* 0x0000000212067890 */ /* 0x000fe4000fffe03f */
[----:B------:R-:W-:Y:S02]  /*66f0*/  UIADD3 UR10, UR18, 0x4, URZ ;  /* 0x00000004120a7890 */ /* 0x000fe4000fffe03f */
[----:B------:R-:W-:Y:S02]  /*6700*/  UIADD3 UR14, UR18, 0x6, URZ ;  /* 0x00000006120e7890 */ /* 0x000fe4000fffe03f */
[----:B------:R-:W-:Y:S03]  /*6710*/  HGMMA.64x64x16.F32.BF16 R152, gdesc[UR16], RZ, !UPT, gsb0 ;  /* 0x00e00000109879f0 */ /* 0x000fe6000c0018ff */
[----:B------:R-:W-:Y:S02]  /*6720*/  WARPGROUP.DEPBAR.LE gsb0, 0x0 ;  /* 0x00008000000079c5 */ /* 0x000fe40000010000 */
[----:B------:R-:W-:-:S06]  /*6730*/  WARPGROUP.ARRIVE ;  /* 0x00000000000079c5 */ /* 0x000fcc0000000000 */
[----:B------:R-:W-:Y:S01]  /*6740*/  HGMMA.64x64x16.F32.BF16 R152, gdesc[UR4], R152, gsb0 ;  /* 0x00e00000049879f0 */ /* 0x000fe20008001898 */
[----:B------:R-:W-:Y:S02]  /*6750*/  @UP0 ULDC UR6, c[0x0][0x44c] ;  /* 0x0001130000060ab9 */ /* 0x000fe40000000800 */
        /* <DEDUP_REMOVED lines=14> */
[----:B------:R-:W-:Y:S01]  /*6840*/  @P2 IMAD.HI.U32 R10, R168, UR6, RZ ;  /* 0x00000006a80a2c27 */ /* 0x000fe2000f8e00ff */
[----:B------:R-:W-:-:S03]  /*6850*/  @UP0 ULDC UR6, c[0x0][0x450] ;  /* 0x0001140000060ab9 */ /* 0x000fc60000000800 */
[----:B------:R-:W-:Y:S01]  /*6860*/  FMUL.FTZ R205, R152, UR25 ;  /* 0x0000001998cd7c20 */ /* 0x000fe20008410000 */
[----:B------:R-:W-:Y:S01]  /*6870*/  FMUL.FTZ R206, R153, UR25 ;  /* 0x0000001999ce7c20 */ /* 0x000fe20008410000 */
[----:B------:R-:W-:Y:S01]  /*6880*/  FMUL.FTZ R152, R166, UR25 ;  /* 0x00000019a6987c20 */ /* 0x000fe20008410000 */
[----:B------:R-:W-:Y:S01]  /*6890*/  @P3 SHF.R.U32.HI R168, RZ, UR6, R10 ;  /* 0x00000006ffa83c19 */ /* 0x000fe2000801160a */
[----:B------:R-:W-:Y:S02]  /*68a0*/  @!P1 VIADD R10, R21, 0x28c40 ;  /* 0x00028c40150a9836 */ /* 0x000fe40000000000 */
[----:B------:R-:W-:Y:S01]  /*68b0*/  FMUL.FTZ R208, R157, UR25 ;  /* 0x000000199dd07c20 */ /* 0x000fe20008410000 */
[----:B------:R-:W-:Y:S01]  /*68c0*/  FMUL.FTZ R13, R158, UR25 ;  /* 0x000000199e0d7c20 */ /* 0x000fe20008410000 */
[----:B------:R-:W-:Y:S01]  /*68d0*/  FMUL.FTZ R153, R167, UR25 ;  /* 0x00000019a7997c20 */ /* 0x000fe20008410000 */
[----:B------:R-:W1:Y:S01]  /*68e0*/  SHFL.IDX PT, R169, R168, RZ, 0x1c1f ;  /* 0x001c1fffa8a97589 */ /* 0x000e6200000e0000 */
[----:B------:R-:W-:Y:S01]  /*68f0*/  FMUL.FTZ R166, R172, UR25 ;  /* 0x00000019aca67c20 */ /* 0x000fe20008410000 */
[----:B--2---:R-:W-:Y:S01]  /*6900*/  FMUL.FTZ R9, R154, UR25 ;  /* 0x000000199a097c20 */ /* 0x004fe20008410000 */
        /* <DEDUP_REMOVED lines=16> */
[----:B------:R-:W-:Y:S01]  /*6a10*/  @!P1 PRMT R10, RZ, 0x654, R10 ;  /* 0x00000654ff0a9816 */ /* 0x000fe2000000000a */
[----:B------:R-:W-:Y:S01]  /*6a20*/  FMUL.FTZ R160, R182, UR25 ;  /* 0x00000019b6a07c20 */ /* 0x000fe20008410000 */
[----:B------:R-:W-:-:S02]  /*6a30*/  IMAD.SHL.U32 R175, R7, 0x40, RZ ;  /* 0x0000004007af7824 */ /* 0x000fc400078e00ff */
[----:B------:R-:W-:Y:S01]  /*6a40*/  FMUL.FTZ R161, R183, UR25 ;  /* 0x00000019b7a17c20 */ /* 0x000fe20008410000 */
[----:B------:R-:W-:Y:S01]  /*6a50*/  PLOP3.LUT P2, PT, PT, PT, UP1, 0x40, 0x0 ;  /* 0x000000000000781c */ /* 0x000fe20003f4e818 */
[----:B------:R2:W-:Y:S01]  /*6a60*/  @!P1 SYNCS.ARRIVE.TRANS64.RED.A1T0 RZ, [R10+URZ], RZ ;  /* 0x000000ff0aff99a7 */ /* 0x0005e2000810043f */
[----:B------:R-:W3:Y:S01]  /*6a70*/  MUFU.TANH R205, R205 ;  /* 0x000000cd00cd7308 */ /* 0x000ee20000002400 */
[----:B--2---:R-:W-:-:S07]  /*6a80*/  IADD3 R10, -R2, 0x1, -R175 ;  /* 0x00000001020a7810 */ /* 0x004fce0007ffe9af */
[----:B------:R-:W2:Y:S01]  /*6a90*/  MUFU.TANH R206, R206 ;  /* 0x000000ce00ce7308 */ /* 0x000ea20000002400 */
[----:B------:R-:W-:-:S07]  /*6aa0*/  IADD3 R10, -R11, UR49, R10 ;  /* 0x000000310b0a7c10 */ /* 0x000fce000fffe10a */
[----:B------:R-:W4:Y:S01]  /*6ab0*/  MUFU.TANH R9, R9 ;  /* 0x0000000900097308 */ /* 0x000f220000002400 */
[C---:B------:R-:W-:Y:S02]  /*6ac0*/  VIADD R180, R10.reuse, UR26 ;  /* 0x0000001a0ab47c36 */ /* 0x040fe40008000000 */
[----:B------:R-:W-:Y:S02]  /*6ad0*/  VIADD R182, R10, UR20 ;  /* 0x000000140ab67c36 */ /* 0x000fe40008000000 */
[C---:B-1----:R-:W-:Y:S02]  /*6ae0*/  IMAD.IADD R176, R169.reuse, 0x1, R180 ;  /* 0x00000001a9b07824 */ /* 0x042fe400078e02b4 */
[----:B------:R-:W-:Y:S01]  /*6af0*/  IMAD.IADD R179, R169, 0x1, R182 ;  /* 0x00000001a9b37824 */ /* 0x000fe200078e02b6 */
[----:B------:R-:W1:Y:S08]  /*6b00*/  MUFU.TANH R12, R12 ;  /* 0x0000000c000c7308 */ /* 0x000e700000002400 */
        /* <DEDUP_REMOVED lines=28> */
[----:B-1234-:R-:W-:Y:S05]  /*6cd0*/  @P2 BRA `(.L_x_2397) ;  /* 0x00000000005c2947 */ /* 0x01efea0003800000 */
[----:B------:R-:W-:Y:S01]  /*6ce0*/  IMAD.U32 R10, RZ, RZ, UR51 ;  /* 0x00000033ff0a7e24 */ /* 0x000fe2000f8e00ff */
[----:B------:R-:W-:Y:S04]  /*6cf0*/  BSSY B0, `(.L_x_2398) ;  /* 0x0000011000007945 */ /* 0x000fe80003800000 */
[----:B------:R-:W-:-:S04]  /*6d00*/  IADD3 R169, -R10, UR49, R169 ;  /* 0x000000310aa97c10 */ /* 0x000fc8000fffe1a9 */
        /* <DEDUP_REMOVED lines=10> */
.L_x_2399:
[----:B------:R-:W-:-:S05]  /*6db0*/  IMAD.U32 R170, RZ, RZ, UR24 ;  /* 0x00000018ffaa7e24 */ /* 0x000fca000f8e00ff */
[----:B------:R-:W-:-:S13]  /*6dc0*/  ISETP.NE.AND P2, PT, R170, 0x1, PT ;  /* 0x00000001aa00780c */ /* 0x000fda0003f45270 */
[----:B------:R-:W1:Y:S02]  /*6dd0*/  @P2 LDC.64 R10, c[0x0][0x9e8] ;  /* 0x00027a00ff0a2b82 */ /* 0x000e640000000a00 */
[----:B-1----:R-:W-:-:S05]  /*6de0*/  @P2 IMAD.HI.U32 R10, R169, R10, RZ ;  /* 0x0000000aa90a2227 */ /* 0x002fca00078e00ff */
[----:B------:R-:W-:-:S07]  /*6df0*/  @P2 SHF.R.U32.HI R169, RZ, R11, R10 ;  /* 0x0000000bffa92219 */ /* 0x000fce000001160a */
.L_x_2400:
[----:B------:R-:W-:Y:S05]  /*6e00*/  BSYNC B0 ;  /* 0x0000000000007941 */ /* 0x000fea0003800000 */
.L_x_2398:
[----:B------:R-:W-:-:S04]  /*6e10*/  IMAD R169, R169, R170, -R175 ;  /* 0x000000aaa9a97224 */ /* 0x000fc800078e0aaf */
[----:B------:R-:W-:-:S05]  /*6e20*/  IMAD.IADD R169, R169, 0x1, -R2 ;  /* 0x00000001a9a97824 */ /* 0x000fca00078e0a02 */
[----:B------:R-:W-:Y:S02]  /*6e30*/  VIADDMNMX R176, R169, R170, R176, PT ;  /* 0x000000aaa9b07246 */ /* 0x000fe400038001b0 */
[----:B------:R-:W-:-:S07]  /*6e40*/  VIMNMX R179, R179, R169, !PT ;  /* 0x000000a9b3b37248 */ /* 0x000fce0007fe0100 */
.L_x_2397:
[----:B------:R-:W-:Y:S01]  /*6e50*/  ISETP.GT.AND P2, PT, R7, -0x1, PT ;  /* 0xffffffff0700780c */ /* 0x000fe20003f44270 */
[----:B------:R1:W2:Y:S03]  /*6e60*/  SHFL.IDX PT, R11, R168, 0x1, 0x1c1f ;  /* 0x003c1f00a80b7f89 */ /* 0x0002a600000e0000 */
[C---:B------:R-:W-:Y:S02]  /*6e70*/  ISETP.GT.AND P5, PT, R179.reuse, RZ, P2 ;  /* 0x000000ffb300720c */ /* 0x040fe400017a4270 */
[C---:B------:R-:W-:Y:S02]  /*6e80*/  ISETP.GT.AND P4, PT, R179.reuse, 0x1, P2 ;  /* 0x00000001b300780c */ /* 0x040fe40001784270 */
[----:B------:R-:W-:Y:S02]  /*6e90*/  ISETP.LT.OR P5, PT, R176, 0x1, P5 ;  /* 0x00000001b000780c */ /* 0x000fe40002fa1670 */
[----:B------:R-:W-:-:S02]  /*6ea0*/  ISETP.GT.AND P6, PT, R179, 0x8, P2 ;  /* 0x00000008b300780c */ /* 0x000fc400017c4270 */
[----:B------:R-:W-:Y:S02]  /*6eb0*/  FSEL R174, R205, -INF , !P5 ;  /* 0xff800000cdae7808 */ /* 0x000fe40006800000 */
[C---:B------:R-:W-:Y:S02]  /*6ec0*/  ISETP.GT.AND P5, PT, R179.reuse, 0x10, P2 ;  /* 0x00000010b300780c */ /* 0x040fe400017a4270 */
[----:B------:R-:W-:Y:S02]  /*6ed0*/  ISETP.GT.AND P3, PT, R179, 0x9, P2 ;  /* 0x00000009b300780c */ /* 0x000fe40001764270 */
[C---:B------:R-:W-:Y:S02]  /*6ee0*/  ISETP.LT.OR P5, PT, R176.reuse, 0x11, P5 ;  /* 0x00000011b000780c */ /* 0x040fe40002fa1670 */
[----:B------:R-:W-:Y:S02]  /*6ef0*/  ISETP.LT.OR P4, PT, R176, 0x2, P4 ;  /* 0x00000002b000780c */ /* 0x000fe40002781670 */
[----:B0-----:R-:W-:-:S02]  /*6f00*/  FSEL R209, R209, -INF , !P5 ;  /* 0xff800000d1d17808 */ /* 0x001fc40006800000 */
[----:B------:R-:W-:Y:S02]  /*6f10*/  ISETP.GT.AND P5, PT, R179, 0x20, P2 ;  /* 0x00000020b300780c */ /* 0x000fe400017a4270 */
[C---:B------:R-:W-:Y:S02]  /*6f20*/  ISETP.LT.OR P6, PT, R176.reuse, 0x9, P6 ;  /* 0x00000009b000780c */ /* 0x040fe400037c1670 */
[C---:B------:R-:W-:Y:S02]  /*6f30*/  ISETP.LT.OR P3, PT, R176.reuse, 0xa, P3 ;  /* 0x0000000ab000780c */ /* 0x040fe40001f61670 */
[----:B------:R-:W-:Y:S02]  /*6f40*/  ISETP.LT.OR P5, PT, R176, 0x21, P5 ;  /* 0x00000021b000780c */ /* 0x000fe40002fa1670 */
[----:B------:R-:W-:Y:S02]  /*6f50*/  FSEL R206, R206, -INF , !P4 ;  /* 0xff800000cece7808 */ /* 0x000fe40006000000 */
[----:B------:R-:W-:-:S02]  /*6f60*/  FSEL R207, R207, -INF , !P6 ;  /* 0xff800000cfcf7808 */ /* 0x000fc40007000000 */
[----:B------:R-:W-:Y:S02]  /*6f70*/  FSEL R208, R208, -INF , !P3 ;  /* 0xff800000d0d07808 */ /* 0x000fe40005800000 */
[C---:B------:R-:W-:Y:S02]  /*6f80*/  ISETP.GT.AND P4, PT, R179.reuse, 0x11, P2 ;  /* 0x00000011b300780c */ /* 0x040fe40001784270 */
[C---:B------:R-:W-:Y:S02]  /*6f90*/  ISETP.GT.AND P6, PT, R179.reuse, 0x18, P2 ;  /* 0x00000018b300780c */ /* 0x040fe400017c4270 */
[C---:B------:R-:W-:Y:S02]  /*6fa0*/  ISETP.GT.AND P3, PT, R179.reuse, 0x19, P2 ;  /* 0x00000019b300780c */ /* 0x040fe40001764270 */
[----:B------:R-:W-:Y:S02]  /*6fb0*/  FSEL R170, R164, -INF , !P5 ;  /* 0xff800000a4aa7808 */ /* 0x000fe40006800000 */
[----:B------:R-:W-:-:S02]  /*6fc0*/  ISETP.GT.AND P5, PT, R179, 0x30, P2 ;  /* 0x00000030b300780c */ /* 0x000fc400017a4270 */
[C---:B------:R-:W-:Y:S02]  /*6fd0*/  ISETP.LT.OR P4, PT, R176.reuse, 0x12, P4 ;  /* 0x00000012b000780c */ /* 0x040fe40002781670 */
[C---:B------:R-:W-:Y:S02]  /*6fe0*/  ISETP.LT.OR P6, PT, R176.reuse, 0x19, P6 ;  /* 0x00000019b000780c */ /* 0x040fe400037c1670 */
[C---:B------:R-:W-:Y:S02]  /*6ff0*/  ISETP.LT.OR P3, PT, R176.reuse, 0x1a, P3 ;  /* 0x0000001ab000780c */ /* 0x040fe40001f61670 */
[----:B------:R-:W-:Y:S02]  /*7000*/  ISETP.LT.OR P5, PT, R176, 0x31, P5 ;  /* 0x00000031b000780c */ /* 0x000fe40002fa1670 */
[----:B------:R-:W-:Y:S02]  /*7010*/  FSEL R210, R210, -INF , !P4 ;  /* 0xff800000d2d27808 */ /* 0x000fe40006000000 */
[----:B-1----:R-:W-:-:S02]  /*7020*/  FSEL R168, R162, -INF , !P6 ;  /* 0xff800000a2a87808 */ /* 0x002fc40007000000 */
[----:B------:R-:W-:Y:S02]  /*7030*/  FSEL R169, R163, -INF , !P3 ;  /* 0xff800000a3a97808 */ /* 0x000fe40005800000 */
[C---:B------:R-:W-:Y:S02]  /*7040*/  ISETP.GT.AND P4, PT, R179.reuse, 0x21, P2 ;  /* 0x00000021b300780c */ /* 0x040fe40001784270 */
[C---:B------:R-:W-:Y:S02]  /*7050*/  ISETP.GT.AND P6, PT, R179.reuse, 0x28, P2 ;  /* 0x00000028b300780c */ /* 0x040fe400017c4270 */
[----:B------:R-:W-:Y:S02]  /*7060*/  ISETP.GT.AND P3, PT, R179, 0x29, P2 ;  /* 0x00000029b300780c */ /* 0x000fe40001764270 */
[----:B------:R-:W-:Y:S01]  /*7070*/  FSEL R163, R173, -INF , !P5 ;  /* 0xff800000ada37808 */ /* 0x000fe20006800000 */
[----:B--2---:R-:W-:Y:S01]  /*7080*/  IMAD.IADD R173, R180, 0x1, R11 ;  /* 0x00000001b4ad7824 */ /* 0x004fe200078e020b */
[----:B------:R-:W-:-:S02]  /*7090*/  PLOP3.LUT P5, PT, PT, PT, UP1, 0x40, 0x0 ;  /* 0x000000000000781c */ /* 0x000fc40003fae818 */
[C---:B------:R-:W-:Y:S02]  /*70a0*/  ISETP.LT.OR P4, PT, R176.reuse, 0x22, P4 ;  /* 0x00000022b000780c */ /* 0x040fe40002781670 */
[C---:B------:R-:W-:Y:S02]  /*70b0*/  ISETP.LT.OR P6, PT, R176.reuse, 0x29, P6 ;  /* 0x00000029b000780c */ /* 0x040fe400037c1670 */
[----:B------:R-:W-:Y:S02]  /*70c0*/  ISETP.LT.OR P3, PT, R176, 0x2a, P3 ;  /* 0x0000002ab000780c */ /* 0x000fe40001f61670 */
[----:B------:R-:W-:Y:S02]  /*70d0*/  FSEL R171, R165, -INF , !P4 ;  /* 0xff800000a5ab7808 */ /* 0x000fe40006000000 */
[----:B------:R-:W-:Y:S02]  /*70e0*/  FSEL R166, R166, -INF , !P6 ;  /* 0xff800000a6a67808 */ /* 0x000fe40007000000 */
[----:B------:R-:W-:-:S02]  /*70f0*/  FSEL R167, R167, -INF , !P3 ;  /* 0xff800000a7a77808 */ /* 0x000fc40005800000 */
[C---:B------:R-:W-:Y:S02]  /*7100*/  ISETP.GT.AND P4, PT, R179.reuse, 0x31, P2 ;  /* 0x00000031b300780c */ /* 0x040fe40001784270 */
[C---:B------:R-:W-:Y:S02]  /*7110*/  ISETP.GT.AND P6, PT, R179.reuse, 0x38, P2 ;  /* 0x00000038b300780c */ /* 0x040fe400017c4270 */
[----:B------:R-:W-:Y:S02]  /*7120*/  ISETP.GT.AND P3, PT, R179, 0x39, P2 ;  /* 0x00000039b300780c */ /* 0x000fe40001764270 */
[C---:B------:R-:W-:Y:S02]  /*7130*/  ISETP.LT.OR P4, PT, R176.reuse, 0x32, P4 ;  /* 0x00000032b000780c */ /* 0x040fe40002781670 */
[C---:B------:R-:W-:Y:S02]  /*7140*/  ISETP.LT.OR P6, PT, R176.reuse, 0x39, P6 ;  /* 0x00000039b000780c */ /* 0x040fe400037c1670 */
[----:B------:R-:W-:Y:S01]  /*7150*/  ISETP.LT.OR P3, PT, R176, 0x3a, P3 ;  /* 0x0000003ab000780c */ /* 0x000fe20001f61670 */
[----:B------:R-:W-:Y:S01]  /*7160*/  IMAD.IADD R176, R182, 0x1, R11 ;  /* 0x00000001b6b07824 */ /* 0x000fe200078e020b */
[----:B------:R-:W-:-:S02]  /*7170*/  FSEL R164, R172, -INF , !P4 ;  /* 0xff800000aca47808 */ /* 0x000fc40006000000 */
[----:B------:R-:W-:Y:S02]  /*7180*/  FSEL R165, R177, -INF , !P6 ;  /* 0xff800000b1a57808 */ /* 0x000fe40007000000 */
[----:B------:R-:W-:Y:S01]  /*7190*/  FSEL R162, R178, -INF , !P3 ;  /* 0xff800000b2a27808 */ /* 0x000fe20005800000 */
[----:B------:R-:W-:Y:S06]  /*71a0*/  @P5 BRA `(.L_x_2401) ;  /* 0x00000000005c5947 */ /* 0x000fec0003800000 */
        /* <DEDUP_REMOVED lines=13> */
.L_x_2403:
[----:B------:R-:W-:-:S05]  /*7280*/  IMAD.U32 R178, RZ, RZ, UR24 ;  /* 0x00000018ffb27e24 */ /* 0x000fca000f8e00ff */
[----:B------:R-:W-:-:S13]  /*7290*/  ISETP.NE.AND P3, PT, R178, 0x1, PT ;  /* 0x00000001b200780c */ /* 0x000fda0003f65270 */
[----:B------:R-:W0:Y:S02]  /*72a0*/  @P3 LDC.64 R10, c[0x0][0x9e8] ;  /* 0x00027a00ff0a3b82 */ /* 0x000e240000000a00 */
[----:B0-----:R-:W-:-:S05]  /*72b0*/  @P3 IMAD.HI.U32 R10, R172, R10, RZ ;  /* 0x0000000aac0a3227 */ /* 0x001fca00078e00ff */
[----:B------:R-:W-:-:S07]  /*72c0*/  @P3 SHF.R.U32.HI R172, RZ, R11, R10 ;  /* 0x0000000bffac3219 */ /* 0x000fce000001160a */
.L_x_2404:
[----:B------:R-:W-:Y:S05]  /*72d0*/  BSYNC B0 ;  /* 0x0000000000007941 */ /* 0x000fea0003800000 */
.L_x_2402:
[----:B------:R-:W-:-:S04]  /*72e0*/  IMAD R175, R172, R178, -R175 ;  /* 0x000000b2acaf7224 */ /* 0x000fc800078e0aaf */
[----:B------:R-:W-:-:S05]  /*72f0*/  IMAD.IADD R175, R175, 0x1, -R2 ;  /* 0x00000001afaf7824 */ /* 0x000fca00078e0a02 */
[----:B------:R-:W-:Y:S02]  /*7300*/  VIADDMNMX R173, R175, R178, R173, PT ;  /* 0x000000b2afad7246 */ /* 0x000fe400038001ad */
[----:B------:R-:W-:-:S07]  /*7310*/  VIMNMX R176, R176, R175, !PT ;  /* 0x000000afb0b07248 */ /* 0x000fce0007fe0100 */
.L_x_2401:
[----:B------:R-:W-:Y:S01]  /*7320*/  FMNMX.FTZ R11, R174, R5, !PT ;  /* 0x00000005ae0b7209 */ /* 0x000fe20007810000 */
[----:B------:R-:W-:Y:S01]  /*7330*/  UMOV UR10, UR22 ;  /* 0x00000016000a7c82 */ /* 0x000fe20008000000 */
[----:B------:R-:W-:Y:S01]  /*7340*/  ISETP.GT.AND P4, PT, R176, RZ, P2 ;  /* 0x000000ffb000720c */ /* 0x000fe20001784270 */
[----:B------:R-:W-:Y:S01]  /*7350*/  IMAD.MOV R179, RZ, RZ, -R17 ;  /* 0x000000ffffb37224 */ /* 0x000fe200078e0a11 */
[----:B------:R-:W-:Y:S02]  /*7360*/  FMNMX.FTZ R10, R206, R11, !PT ;  /* 0x0000000bce0a7209 */ /* 0x000fe40007810000 */
[----:B------:R-:W-:Y:S02]  /*7370*/  ISETP.GT.AND P3, PT, R176, 0x1, P2 ;  /* 0x00000001b000780c */ /* 0x000fe40001764270 */
[----:B------:R-:W-:Y:S02]  /*7380*/  FMNMX.FTZ R11, R207, R10, !PT ;  /* 0x0000000acf0b7209 */ /* 0x000fe40007810000 */
[----:B------:R-:W-:-:S02]  /*7390*/  ISETP.LT.OR P4, PT, R173, 0x1, P4 ;  /* 0x00000001ad00780c */ /* 0x000fc40002781670 */
[----:B------:R-:W-:Y:S02]  /*73a0*/  FMNMX.FTZ R10, R208, R11, !PT ;  /* 0x0000000bd00a7209 */ /* 0x000fe40007810000 */
[----:B------:R-:W-:Y:S02]  /*73b0*/  ISETP.GT.AND P5, PT, R176, 0x8, P2 ;  /* 0x00000008b000780c */ /* 0x000fe400017a4270 */
[----:B------:R-:W-:Y:S02]  /*73c0*/  FMNMX.FTZ R11, R209, R10, !PT ;  /* 0x0000000ad10b7209 */ /* 0x000fe40007810000 */
[----:B------:R-:W-:Y:S02]  /*73d0*/  ISETP.LT.OR P3, PT, R173, 0x2, P3 ;  /* 0x00000002ad00780c */ /* 0x000fe40001f61670 */
[----:B------:R-:W-:Y:S02]  /*73e0*/  FMNMX.FTZ R11, R210, R11, !PT ;  /* 0x0000000bd20b7209 */ /* 0x000fe40007810000 */
[----:B------:R-:W-:-:S02]  /*73f0*/  FSEL R9, R9, -INF , !P4 ;  /* 0xff80000009097808 */ /* 0x000fc40006000000 */
        /* <DEDUP_REMOVED lines=15> */
[----:B------:R-:W-:Y:S02]  /*74f0*/  FSEL R14, R14, -INF , !P6 ;  /* 0xff8000000e0e7808 */ /* 0x000fe40007000000 */
[----:B------:R-:W-:Y:S02]  /*7500*/  FMNMX.FTZ R11, R165, R10, !PT ;  /* 0x0000000aa50b7209 */ /* 0x000fe40007810000 */
[----:B------:R-:W-:-:S02]  /*7510*/  ISETP.LT.OR P3, PT, R173, 0x11, P3 ;  /* 0x00000011ad00780c */ /* 0x000fc40001f61670 */
[----:B------:R-:W-:Y:S02]  /*7520*/  FMNMX.FTZ R11, R162, R11, !PT ;  /* 0x0000000ba20b7209 */ /* 0x000fe40007810000 */
[C---:B------:R-:W-:Y:S02]  /*7530*/  ISETP.GT.AND P4, PT, R176.reuse, 0x19, P2 ;  /* 0x00000019b000780c */ /* 0x040fe40001784270 */
[----:B------:R-:W-:Y:S01]  /*7540*/  ISETP.GT.AND P6, PT, R176, 0x18, P2 ;  /* 0x00000018b000780c */ /* 0x000fe200017c4270 */
[----:B------:R-:W0:Y:S01]  /*7550*/  SHFL.BFLY PT, R10, R11, 0x2, 0x1f ;  /* 0x0c401f000b0a7f89 */ /* 0x000e2200000e0000 */
[----:B------:R-:W-:Y:S02]  /*7560*/  ISETP.LT.OR P5, PT, R173, 0x12, P5 ;  /* 0x00000012ad00780c */ /* 0x000fe40002fa1670 */
[----:B------:R-:W-:Y:S02]  /*7570*/  FSEL R15, R15, -INF , !P3 ;  /* 0xff8000000f0f7808 */ /* 0x000fe40005800000 */
[----:B------:R-:W-:-:S02]  /*7580*/  ISETP.LT.OR P4, PT, R173, 0x1a, P4 ;  /* 0x0000001aad00780c */ /* 0x000fc40002781670 */
[----:B------:R-:W-:Y:S02]  /*7590*/  ISETP.LT.OR P6, PT, R173, 0x19, P6 ;  /* 0x00000019ad00780c */ /* 0x000fe400037c1670 */
[----:B------:R-:W-:Y:S02]  /*75a0*/  FSEL R20, R20, -INF , !P5 ;  /* 0xff80000014147808 */ /* 0x000fe40006800000 */
[----:B------:R-:W-:Y:S02]  /*75b0*/  FSEL R153, R153, -INF , !P4 ;  /* 0xff80000099997808 */ /* 0x000fe40006000000 */
[----:B------:R-:W-:Y:S02]  /*75c0*/  ISETP.GT.AND P3, PT, R176, 0x20, P2 ;  /* 0x00000020b000780c */ /* 0x000fe40001764270 */
[----:B------:R-:W-:Y:S02]  /*75d0*/  FSEL R152, R152, -INF , !P6 ;  /* 0xff80000098987808 */ /* 0x000fe40007000000 */
[----:B------:R-:W-:-:S02]  /*75e0*/  ISETP.GT.AND P5, PT, R176, 0x21, P2 ;  /* 0x00000021b000780c */ /* 0x000fc400017a4270 */
[C---:B------:R-:W-:Y:S02]  /*75f0*/  ISETP.LT.OR P3, PT, R173.reuse, 0x21, P3 ;  /* 0x00000021ad00780c */ /* 0x040fe40001f61670 */
[----:B------:R-:W-:Y:S02]  /*7600*/  ISETP.GT.AND P6, PT, R176, 0x28, P2 ;  /* 0x00000028b000780c */ /* 0x000fe400017c4270 */
[----:B------:R-:W-:Y:S02]  /*7610*/  ISETP.LT.OR P5, PT, R173, 0x22, P5 ;  /* 0x00000022ad00780c */ /* 0x000fe40002fa1670 */
[----:B0-----:R-:W-:Y:S02]  /*7620*/  FMNMX.FTZ R172, R11, R10, !PT ;  /* 0x0000000a0bac7209 */ /* 0x001fe40007810000 */
[----:B------:R-:W-:Y:S02]  /*7630*/  FMNMX.FTZ R11, R9, R6, !PT ;  /* 0x00000006090b7209 */ /* 0x000fe40007810000 */
[----:B------:R-:W-:Y:S01]  /*7640*/  FSEL R154, R154, -INF , !P3 ;  /* 0xff8000009a9a7808 */ /* 0x000fe20005800000 */
[----:B------:R-:W0:Y:S01]  /*7650*/  SHFL.BFLY PT, R175, R172, 0x1, 0x1f ;  /* 0x0c201f00acaf7f89 */ /* 0x000e2200000e0000 */
[----:B------:R-:W-:-:S02]  /*7660*/  ISETP.GT.AND P3, PT, R176, 0x29, P2 ;  /* 0x00000029b000780c */ /* 0x000fc40001764270 */
[----:B------:R-:W-:Y:S02]  /*7670*/  FSEL R155, R155, -INF , !P5 ;  /* 0xff8000009b9b7808 */ /* 0x000fe40006800000 */
[C---:B------:R-:W-:Y:S02]  /*7680*/  ISETP.LT.OR P6, PT, R173.reuse, 0x29, P6 ;  /* 0x00000029ad00780c */ /* 0x040fe400037c1670 */
[----:B------:R-:W-:Y:S02]  /*7690*/  ISETP.GT.AND P5, PT, R176, 0x30, P2 ;  /* 0x00000030b000780c */ /* 0x000fe400017a4270 */
[C---:B------:R-:W-:Y:S02]  /*76a0*/  ISETP.LT.OR P3, PT, R173.reuse, 0x2a, P3 ;  /* 0x0000002aad00780c */ /* 0x040fe40001f61670 */
[----:B------:R-:W-:Y:S02]  /*76b0*/  ISETP.LT.OR P5, PT, R173, 0x31, P5 ;  /* 0x00000031ad00780c */ /* 0x000fe40002fa1670 */
[----:B------:R-:W-:-:S02]  /*76c0*/  FSEL R157, R157, -INF , !P3 ;  /* 0xff8000009d9d7808 */ /* 0x000fc40005800000 */
[----:B------:R-:W-:Y:S02]  /*76d0*/  ISETP.GT.AND P3, PT, R176, 0x38, P2 ;  /* 0x00000038b000780c */ /* 0x000fe40001764270 */
[----:B------:R-:W-:Y:S02]  /*76e0*/  FSEL R158, R158, -INF , !P5 ;  /* 0xff8000009e9e7808 */ /* 0x000fe40006800000 */
[----:B------:R-:W-:-:S04]  /*76f0*/  ISETP.LT.OR P3, PT, R173, 0x39, P3 ;  /* 0x00000039ad00780c */ /* 0x000fc80001f61670 */
[----:B------:R-:W-:Y:S02]  /*7700*/  FSEL R160, R160, -INF , !P3 ;  /* 0xff800000a0a07808 */ /* 0x000fe40005800000 */
[----:B0-----:R-:W-:Y:S02]  /*7710*/  FMNMX.FTZ R10, R172, R175, !PT ;  /* 0x000000afac0a7209 */ /* 0x001fe40007810000 */
[----:B------:R-:W-:Y:S02]  /*7720*/  FMNMX.FTZ R172, R12, R11, !PT ;  /* 0x0000000b0cac7209 */ /* 0x000fe40007810000 */
[C---:B------:R-:W-:Y:S02]  /*7730*/  FSETP.NEU.FTZ.AND P4, PT, R10.reuse, -INF , PT ;  /* 0xff8000000a00780b */ /* 0x040fe40003f9d000 */
[----:B------:R-:W-:Y:S02]  /*7740*/  FMNMX.FTZ R11, R13, R172, !PT ;  /* 0x000000ac0d0b7209 */ /* 0x000fe40007810000 */
[----:B------:R-:W-:-:S02]  /*7750*/  FSEL R182, R10, RZ, P4 ;  /* 0x000000ff0ab67208 */ /* 0x000fc40002000000 */
[----:B------:R-:W-:-:S03]  /*7760*/  FMNMX.FTZ R172, R14, R11, !PT ;  /* 0x0000000b0eac7209 */ /* 0x000fc60007810000 */
[----:B------:R-:W-:Y:S01]  /*7770*/  FADD.FTZ R182, -R182, R5 ;  /* 0x00000005b6b67221 */ /* 0x000fe20000010100 */
[----:B------:R-:W-:Y:S01]  /*7780*/  FMNMX.FTZ R11, R15, R172, !PT ;  /* 0x000000ac0f0b7209 */ /* 0x000fe20007810000 */
[----:B------:R-:W-:Y:S02]  /*7790*/  FMUL.FTZ R172, R10, UR10 ;  /* 0x0000000a0aac7c20 */ /* 0x000fe40008410000 */
[----:B------:R-:W-:Y:S01]  /*77a0*/  FMUL.FTZ R5, R182, UR10 ;  /* 0x0000000ab6057c20 */ /* 0x000fe20008410000 */
[----:B------:R-:W-:Y:S02]  /*77b0*/  FMNMX.FTZ R175, R20, R11, !PT ;  /* 0x0000000b14af7209 */ /* 0x000fe40007810000 */
[----:B------:R-:W-:Y:S02]  /*77c0*/  FSEL R11, R172, RZ, P4 ;  /* 0x000000ffac0b7208 */ /* 0x000fe40002000000 */
[----:B------:R-:W-:Y:S01]  /*77d0*/  FMNMX.FTZ R172, R152, R175, !PT ;  /* 0x000000af98ac7209 */ /* 0x000fe20007810000 */
[----:B------:R-:W-:Y:S02]  /*77e0*/  MUFU.EX2 R5, R5 ;  /* 0x0000000500057308 */ /* 0x000fe40000000800 */
[--C-:B------:R-:W-:Y:S01]  /*77f0*/  FFMA.FTZ R178, R174, UR10, -R11.reuse ;  /* 0x0000000aaeb27c23 */ /* 0x100fe2000801080b */
[----:B------:R-:W-:Y:S01]  /*7800*/  FMNMX.FTZ R175, R153, R172, !PT ;  /* 0x000000ac99af7209 */ /* 0x000fe20007810000 */
[--C-:B------:R-:W-:Y:S01]  /*7810*/  FFMA.FTZ R207, R207, UR10, -R11.reuse ;  /* 0x0000000acfcf7c23 */ /* 0x100fe2000801080b */
[----:B------:R-:W-:Y:S01]  /*7820*/  FSEL R172, R156, -INF , !P6 ;  /* 0xff8000009cac7808 */ /* 0x000fe20007000000 */
[--C-:B------:R-:W-:Y:S01]  /*7830*/  FFMA.FTZ R168, R168, UR10, -R11.reuse ;  /* 0x0000000aa8a87c23 */ /* 0x100fe2000801080b */
[----:B------:R-:W-:Y:S01]  /*7840*/  FMNMX.FTZ R174, R154, R175, !PT ;  /* 0x000000af9aae7209 */ /* 0x000fe20007810000 */
[----:B------:R-:W0:Y:S01]  /*7850*/  MUFU.EX2 R156, R178 ;  /* 0x000000b2009c7308 */ /* 0x000e220000000800 */
[----:B------:R-:W-:Y:S01]  /*7860*/  ISETP.GT.AND P6, PT, R176, 0x31, P2 ;  /* 0x00000031b000780c */ /* 0x000fe200017c4270 */
[--C-:B------:R-:W-:Y:S01]  /*7870*/  FFMA.FTZ R175, R206, UR10, -R11.reuse ;  /* 0x0000000aceaf7c23 */ /* 0x100fe2000801080b */
[----:B------:R-:W-:Y:S01]  /*7880*/  FMNMX.FTZ R177, R155, R174, !PT ;  /* 0x000000ae9bb17209 */ /* 0x000fe20007810000 */
[--C-:B------:R-:W-:Y:S01]  /*7890*/  FFMA.FTZ R169, R169, UR10, -R11.reuse ;  /* 0x0000000aa9a97c23 */ /* 0x100fe2000801080b */
[----:B------:R-:W-:Y:S01]  /*78a0*/  ISETP.LT.OR P6, PT, R173, 0x32, P6 ;  /* 0x00000032ad00780c */ /* 0x000fe200037c1670 */
[--C-:B------:R-:W-:Y:S01]  /*78b0*/  FFMA.FTZ R170, R170, UR10, -R11.reuse ;  /* 0x0000000aaaaa7c23 */ /* 0x100fe2000801080b */
[----:B------:R-:W-:Y:S01]  /*78c0*/  FMNMX.FTZ R174, R172, R177, !PT ;  /* 0x000000b1acae7209 */ /* 0x000fe20007810000 */
[----:B------:R-:W1:Y:S01]  /*78d0*/  MUFU.EX2 R175, R175 ;  /* 0x000000af00af7308 */ /* 0x000e620000000800 */
[----:B------:R-:W-:Y:S01]  /*78e0*/  ISETP.GT.AND P2, PT, R176, 0x39, P2 ;  /* 0x00000039b000780c */ /* 0x000fe20001744270 */
[--C-:B------:R-:W-:Y:S01]  /*78f0*/  FFMA.FTZ R176, R208, UR10, -R11.reuse ;  /* 0x0000000ad0b07c23 */ /* 0x100fe2000801080b */
[----:B------:R-:W-:Y:S01]  /*7900*/  FMNMX.FTZ R177, R157, R174, !PT ;  /* 0x000000ae9db17209 */ /* 0x000fe20007810000 */
[--C-:B------:R-:W-:Y:S01]  /*7910*/  FFMA.FTZ R171, R171, UR10, -R11.reuse ;  /* 0x0000000aabab7c23 */ /* 0x100fe2000801080b */
[----:B------:R-:W-:Y:S01]  /*7920*/  FSEL R174, R159, -INF , !P6 ;  /* 0xff8000009fae7808 */ /* 0x000fe20007000000 */
[--C-:B------:R-:W-:Y:S01]  /*7930*/  FFMA.FTZ R166, R166, UR10, -R11.reuse ;  /* 0x0000000aa6a67c23 */ /* 0x100fe2000801080b */
[----:B------:R-:W-:Y:S01]  /*7940*/  FMNMX.FTZ R177, R158, R177, !PT ;  /* 0x000000b19eb17209 */ /* 0x000fe20007810000 */
[----:B------:R-:W2:Y:S01]  /*7950*/  MUFU.EX2 R159, R207 ;  /* 0x000000cf009f7308 */ /* 0x000ea20000000800 */
[----:B------:R-:W-:Y:S01]  /*7960*/  ISETP.LT.OR P2, PT, R173, 0x3a, P2 ;  /* 0x0000003aad00780c */ /* 0x000fe20001741670 */
[--C-:B------:R-:W-:Y:S01]  /*7970*/  FFMA.FTZ R173, R209, UR10, -R11.reuse ;  /* 0x0000000ad1ad7c23 */ /* 0x100fe2000801080b */
[----:B------:R-:W-:Y:S01]  /*7980*/  FMNMX.FTZ R177, R174, R177, !PT ;  /* 0x000000b1aeb17209 */ /* 0x000fe20007810000 */
[----:B0-----:R-:W-:Y:S01]  /*7990*/  FFMA.FTZ R182, R5, R3, R156 ;  /* 0x0000000305b67223 */ /* 0x001fe2000001009c */
[----:B------:R-:W-:Y:S01]  /*79a0*/  FSEL R161, R161, -INF , !P2 ;  /* 0xff800000a1a17808 */ /* 0x000fe20005000000 */
[--C-:B------:R-:W-:Y:S01]  /*79b0*/  FFMA.FTZ R167, R167, UR10, -R11.reuse ;  /* 0x0000000aa7a77c23 */ /* 0x100fe2000801080b */
[----:B------:R-:W-:Y:S01]  /*79c0*/  FMNMX.FTZ R178, R160, R177, !PT ;  /* 0x000000b1a0b27209 */ /* 0x000fe20007810000 */
[----:B------:R-:W0:Y:S01]  /*79d0*/  MUFU.EX2 R176, R176 ;  /* 0x000000b000b07308 */ /* 0x000e220000000800 */
[----:B-1----:R-:W-:Y:S01]  /*79e0*/  FADD.FTZ R182, R175, R182 ;  /* 0x000000b6afb67221 */ /* 0x002fe20000010000 */
[----:B------:R-:W-:Y:S01]  /*79f0*/  ISETP.NE.AND P2, PT, R2, R179, PT ;  /* 0x000000b30200720c */ /* 0x000fe20003f45270 */
[--C-:B------:R-:W-:Y:S01]  /*7a00*/  FFMA.FTZ R163, R163, UR10, -R11.reuse ;  /* 0x0000000aa3a37c23 */ /* 0x100fe2000801080b */
[----:B------:R-:W-:Y:S01]  /*7a10*/  FMNMX.FTZ R177, R161, R178, !PT ;  /* 0x000000b2a1b17209 */ /* 0x000fe20007810000 */
[--C-:B------:R-:W-:Y:S01]  /*7a20*/  FFMA.FTZ R178, R210, UR10, -R11.reuse ;  /* 0x0000000ad2b27c23 */ /* 0x100fe2000801080b */
[--C-:B------:R-:W-:Y:S01]  /*7a30*/  FFMA.FTZ R164, R164, UR10, -R11.reuse ;  /* 0x0000000aa4a47c23 */ /* 0x100fe2000801080b */
[--C-:B------:R-:W-:Y:S01]  /*7a40*/  FFMA.FTZ R165, R165, UR10, -R11.reuse ;  /* 0x0000000aa5a57c23 */ /* 0x100fe2000801080b */
[----:B------:R-:W1:Y:S01]  /*7a50*/  MUFU.EX2 R173, R173 ;  /* 0x000000ad00ad7308 */ /* 0x000e620000000800 */
[----:B------:R-:W3:Y:S01]  /*7a60*/  SHFL.BFLY PT, R180, R177, 0x2, 0x1f ;  /* 0x0c401f00b1b47f89 */ /* 0x000ee200000e0000 */
[-C--:B------:R-:W-:Y:S01]  /*7a70*/  FMUL.FTZ R24, R24, R5.reuse ;  /* 0x0000000518187220 */ /* 0x080fe20000410000 */
[-C--:B------:R-:W-:Y:S01]  /*7a80*/  FMUL.FTZ R25, R25, R5.reuse ;  /* 0x0000000519197220 */ /* 0x080fe20000410000 */
[-C--:B------:R-:W-:Y:S01]  /*7a90*/  FMUL.FTZ R28, R28, R5.reuse ;  /* 0x000000051c1c7220 */ /* 0x080fe20000410000 */
[-C--:B------:R-:W-:Y:S01]  /*7aa0*/  FMUL.FTZ R29, R29, R5.reuse ;  /* 0x000000051d1d7220 */ /* 0x080fe20000410000 */
[-C--:B------:R-:W-:Y:S01]  /*7ab0*/  FMUL.FTZ R32, R32, R5.reuse ;  /* 0x0000000520207220 */ /* 0x080fe20000410000 */
[-C--:B------:R-:W-:Y:S01]  /*7ac0*/  FMUL.FTZ R33, R33, R5.reuse ;  /* 0x0000000521217220 */ /* 0x080fe20000410000 */
[----:B------:R-:W4:Y:S01]  /*7ad0*/  MUFU.EX2 R178, R178 ;  /* 0x000000b200b27308 */ /* 0x000f220000000800 */
[-C--:B------:R-:W-:Y:S01]  /*7ae0*/  FMUL.FTZ R36, R36, R5.reuse ;  /* 0x0000000524247220 */ /* 0x080fe20000410000 */
[-C--:B------:R-:W-:Y:S01]  /*7af0*/  FMUL.FTZ R37, R37, R5.reuse ;  /* 0x0000000525257220 */ /* 0x080fe20000410000 */
[-C--:B------:R-:W-:Y:S01]  /*7b00*/  FMUL.FTZ R40, R40, R5.reuse ;  /* 0x0000000528287220 */ /* 0x080fe20000410000 */
[-C--:B------:R-:W-:Y:S01]  /*7b10*/  FMUL.FTZ R41, R41, R5.reuse ;  /* 0x0000000529297220 */ /* 0x080fe20000410000 */
[-C--:B------:R-:W-:Y:S01]  /*7b20*/  FMUL.FTZ R44, R44, R5.reuse ;  /* 0x000000052c2c7220 */ /* 0x080fe20000410000 */
[-C--:B------:R-:W-:Y:S01]  /*7b30*/  FMUL.FTZ R45, R45, R5.reuse ;  /* 0x000000052d2d7220 */ /* 0x080fe20000410000 */
[-C--:B------:R-:W-:Y:S01]  /*7b40*/  FMUL.FTZ R48, R48, R5.reuse ;  /* 0x0000000530307220 */ /* 0x080fe20000410000 */
[----:B------:R-:W5:Y:S01]  /*7b50*/  MUFU.EX2 R168, R168 ;  /* 0x000000a800a87308 */ /* 0x000f620000000800 */
        /* <DEDUP_REMOVED lines=8> */
[----:B---3--:R-:W-:Y:S01]  /*7be0*/  FMNMX.FTZ R180, R177, R180, !PT ;  /* 0x000000b4b1b47209 */ /* 0x008fe20007810000 */
[-C--:B------:R-:W-:Y:S01]  /*7bf0*/  FMUL.FTZ R64, R64, R5.reuse ;  /* 0x0000000540407220 */ /* 0x080fe20000410000 */
[-C--:B------:R-:W-:Y:S01]  /*7c00*/  FMUL.FTZ R65, R65, R5.reuse ;  /* 0x0000000541417220 */ /* 0x080fe20000410000 */
[-C--:B------:R-:W-:Y:S01]  /*7c10*/  FMUL.FTZ R68, R68, R5.reuse ;  /* 0x0000000544447220 */ /* 0x080fe20000410000 */
[-C--:B------:R-:W-:Y:S01]  /*7c20*/  FMUL.FTZ R69, R69, R5.reuse ;  /* 0x0000000545457220 */ /* 0x080fe20000410000 */
[----:B------:R-:W3:Y:S01]  /*7c30*/  SHFL.BFLY PT, R177, R180, 0x1, 0x1f ;  /* 0x0c201f00b4b17f89 */ /* 0x000ee200000e0000 */
        /* <DEDUP_REMOVED lines=22> */
[----:B------:R-:W-:Y:S01]  /*7da0*/  FMUL.FTZ R109, R109, R5 ;  /* 0x000000056d6d7220 */ /* 0x000fe20000410000 */
[----:B---3--:R-:W-:Y:S01]  /*7db0*/  FMNMX.FTZ R177, R180, R177, !PT ;  /* 0x000000b1b4b17209 */ /* 0x008fe20007810000 */
[----:B------:R-:W-:Y:S01]  /*7dc0*/  FFMA.FTZ R180, R162, UR10, -R11 ;  /* 0x0000000aa2b47c23 */ /* 0x000fe2000801080b */
[----:B------:R-:W-:Y:S01]  /*7dd0*/  IMAD.U32 R11, RZ, RZ, UR37 ;  /* 0x00000025ff0b7e24 */ /* 0x000fe2000f8e00ff */
[----:B------:R-:W3:Y:S01]  /*7de0*/  MUFU.EX2 R167, R167 ;  /* 0x000000a700a77308 */ /* 0x000ee20000000800 */
[C---:B------:R-:W-:Y:S01]  /*7df0*/  FSETP.NEU.FTZ.AND P3, PT, R177.reuse, -INF , PT ;  /* 0xff800000b100780b */ /* 0x040fe20003f7d000 */
[----:B------:R-:W-:Y:S01]  /*7e00*/  FMUL.FTZ R3, R177, UR10 ;  /* 0x0000000ab1037c20 */ /* 0x000fe20008410000 */
[----:B------:R-:W-:-:S02]  /*7e10*/  @!P2 IMAD R11, R11, 0x40, R16 ;  /* 0x000000400b0ba824 */ /* 0x000fc400078e0210 */
[-C--:B------:R-:W-:Y:S01]  /*7e20*/  FMUL.FTZ R112, R112, R5.reuse ;  /* 0x0000000570707220 */ /* 0x080fe20000410000 */
[-C--:B------:R-:W-:Y:S01]  /*7e30*/  FMUL.FTZ R113, R113, R5.reuse ;  /* 0x0000000571717220 */ /* 0x080fe20000410000 */
[-C--:B------:R-:W-:Y:S01]  /*7e40*/  FMUL.FTZ R116, R116, R5.reuse ;  /* 0x0000000574747220 */ /* 0x080fe20000410000 */
[----:B------:R-:W-:Y:S01]  /*7e50*/  FSEL R179, R3, RZ, P3 ;  /* 0x000000ff03b37208 */ /* 0x000fe20001800000 */
[----:B--2---:R-:W-:Y:S01]  /*7e60*/  FADD.FTZ R3, R159, R182 ;  /* 0x000000b69f037221 */ /* 0x004fe20000010000 */
[----:B------:R-:W2:Y:S01]  /*7e70*/  MUFU.EX2 R163, R163 ;  /* 0x000000a300a37308 */ /* 0x000ea20000000800 */
[----:B------:R-:W-:Y:S01]  /*7e80*/  @!P2 LEA R11, R11, UR46, 0x2 ;  /* 0x0000002e0b0bac11 */ /* 0x000fe2000f8e10ff */
[----:B------:R-:W-:Y:S01]  /*7e90*/  FMUL.FTZ R117, R117, R5 ;  /* 0x0000000575757220 */ /* 0x000fe20000410000 */
[----:B0-----:R-:W-:Y:S01]  /*7ea0*/  FADD.FTZ R162, R176, R3 ;  /* 0x00000003b0a27221 */ /* 0x001fe20000010000 */
[----:B------:R-:W-:Y:S01]  /*7eb0*/  FSEL R3, R177, RZ, P3 ;  /* 0x000000ffb1037208 */ /* 0x000fe20001800000 */
[--C-:B------:R-:W-:Y:S01]  /*7ec0*/  FFMA.FTZ R9, R9, UR10, -R179.reuse ;  /* 0x0000000a09097c23 */ /* 0x100fe200080108b3 */
[--C-:B------:R-:W-:Y:S01]  /*7ed0*/  FFMA.FTZ R12, R12, UR10, -R179.reuse ;  /* 0x0000000a0c0c7c23 */ /* 0x100fe200080108b3 */
[----:B-1----:R-:W-:Y:S01]  /*7ee0*/  FADD.FTZ R181, R173, R162 ;  /* 0x000000a2adb57221 */ /* 0x002fe20000010000 */
[--C-:B------:R-:W-:Y:S01]  /*7ef0*/  FFMA.FTZ R13, R13, UR10, -R179.reuse ;  /* 0x0000000a0d0d7c23 */ /* 0x100fe200080108b3 */
[----:B------:R-:W-:Y:S01]  /*7f00*/  FADD.FTZ R3, -R3, R6 ;  /* 0x0000000603037221 */ /* 0x000fe20000010100 */
[----:B------:R-:W-:Y:S01]  /*7f10*/  FFMA.FTZ R14, R14, UR10, -R179 ;  /* 0x0000000a0e0e7c23 */ /* 0x000fe200080108b3 */
[----:B----4-:R-:W-:Y:S01]  /*7f20*/  FADD.FTZ R181, R178, R181 ;  /* 0x000000b5b2b57221 */ /* 0x010fe20000010000 */
[----:B------:R-:W-:Y:S01]  /*7f30*/  MUFU.EX2 R9, R9 ;  /* 0x0000000900097308 */ /* 0x000fe20000000800 */
[----:B------:R-:W-:Y:S01]  /*7f40*/  FMUL.FTZ R3, R3, UR10 ;  /* 0x0000000a03037c20 */ /* 0x000fe20008410000 */
[----:B------:R-:W-:Y:S01]  /*7f50*/  FFMA.FTZ R15, R15, UR10, -R179 ;  /* 0x0000000a0f0f7c23 */ /* 0x000fe200080108b3 */
[----:B-----5:R-:W-:Y:S01]  /*7f60*/  FADD.FTZ R6, R168, R181 ;  /* 0x000000b5a8067221 */ /* 0x020fe20000010000 */
[--C-:B------:R-:W-:Y:S01]  /*7f70*/  FFMA.FTZ R181, R152, UR10, -R179.reuse ;  /* 0x0000000a98b57c23 */ /* 0x100fe200080108b3 */
[--C-:B------:R-:W-:Y:S01]  /*7f80*/  FFMA.FTZ R20, R20, UR10, -R179.reuse ;  /* 0x0000000a14147c23 */ /* 0x100fe200080108b3 */
[----:B------:R-:W-:Y:S01]  /*7f90*/  @!P2 STS [R11+0x28800], R5 ;  /* 0x028800050b00a388 */ /* 0x000fe20000000800 */
[----:B------:R-:W-:Y:S01]  /*7fa0*/  FADD.FTZ R183, R169, R6 ;  /* 0x00000006a9b77221 */ /* 0x000fe20000010000 */
[----:B------:R-:W-:Y:S01]  /*7fb0*/  MUFU.EX2 R12, R12 ;  /* 0x0000000c000c7308 */ /* 0x000fe20000000800 */
[----:B------:R-:W-:Y:S01]  /*7fc0*/  FFMA.FTZ R182, R154, UR10, -R179 ;  /* 0x0000000a9ab67c23 */ /* 0x000fe200080108b3 */
[----:B------:R-:W-:Y:S01]  /*7fd0*/  F2FP.BF16.F32.PACK_AB R154, R176, R159 ;  /* 0x0000009fb09a723e */ /* 0x000fe200000010ff */
[----:B------:R-:W-:Y:S01]  /*7fe0*/  FADD.FTZ R152, R170, R183 ;  /* 0x000000b7aa987221 */ /* 0x000fe20000010000 */
[--C-:B------:R-:W-:Y:S01]  /*7ff0*/  FFMA.FTZ R183, R155, UR10, -R179.reuse ;  /* 0x0000000a9bb77c23 */ /* 0x100fe200080108b3 */
[--C-:B------:R-:W-:Y:S01]  /*8000*/  FFMA.FTZ R153, R153, UR10, -R179.reuse ;  /* 0x0000000a99997c23 */ /* 0x100fe200080108b3 */
[--C-:B------:R-:W-:Y:S01]  /*8010*/  FFMA.FTZ R206, R160, UR10, -R179.reuse ;  /* 0x0000000aa0ce7c23 */ /* 0x100fe200080108b3 */
[----:B------:R-:W-:Y:S01]  /*8020*/  FADD.FTZ R205, R171, R152 ;  /* 0x00000098abcd7221 */ /* 0x000fe20000010000 */
[----:B------:R2:W0:Y:S01]  /*8030*/  MUFU.EX2 R6, R3 ;  /* 0x0000000300067308 */ /* 0x0004220000000800 */
[--C-:B------:R-:W-:Y:S01]  /*8040*/  FFMA.FTZ R172, R172, UR10, -R179.reuse ;  /* 0x0000000aacac7c23 */ /* 0x100fe200080108b3 */
[----:B------:R-:W-:Y:S01]  /*8050*/  FFMA.FTZ R157, R157, UR10, -R179 ;  /* 0x0000000a9d9d7c23 */ /* 0x000fe200080108b3 */
[----:B------:R-:W-:Y:S01]  /*8060*/  FADD.FTZ R152, R166, R205 ;  /* 0x000000cda6987221 */ /* 0x000fe20000010000 */
[--C-:B------:R-:W-:Y:S01]  /*8070*/  FFMA.FTZ R205, R158, UR10, -R179.reuse ;  /* 0x0000000a9ecd7c23 */ /* 0x100fe200080108b3 */
[----:B------:R-:W-:Y:S01]  /*8080*/  F2FP.BF16.F32.PACK_AB R158, R169, R168 ;  /* 0x000000a8a99e723e */ /* 0x000fe200000010ff */
[--C-:B------:R-:W-:Y:S01]  /*8090*/  FFMA.FTZ R174, R174, UR10, -R179.reuse ;  /* 0x0000000aaeae7c23 */ /* 0x100fe200080108b3 */
[----:B---3--:R-:W-:Y:S01]  /*80a0*/  FADD.FTZ R152, R167, R152 ;  /* 0x00000098a7987221 */ /* 0x008fe20000010000 */
[----:B------:R-:W1:Y:S01]  /*80b0*/  MUFU.EX2 R155, R13 ;  /* 0x0000000d009b7308 */ /* 0x000e620000000800 */
[----:B------:R-:W-:Y:S01]  /*80c0*/  FFMA.FTZ R179, R161, UR10, -R179 ;  /* 0x0000000aa1b37c23 */ /* 0x000fe200080108b3 */
[----:B------:R-:W-:Y:S01]  /*80d0*/  F2FP.BF16.F32.PACK_AB R162, R167, R166 ;  /* 0x000000a6a7a2723e */ /* 0x000fe200000010ff */
[----:B--2---:R-:W-:Y:S01]  /*80e0*/  FADD.FTZ R3, R163, R152 ;  /* 0x00000098a3037221 */ /* 0x004fe20000010000 */
[----:B------:R-:W-:Y:S01]  /*80f0*/  F2FP.BF16.F32.PACK_AB R152, R175, R156 ;  /* 0x0000009caf98723e */ /* 0x000fe200000010ff */
[----:B------:R-:W-:Y:S01]  /*8100*/  FMUL.FTZ R120, R120, R5 ;  /* 0x0000000578787220 */ /* 0x000fe20000410000 */
[----:B------:R-:W-:Y:S01]  /*8110*/  F2FP.BF16.F32.PACK_AB R156, R178, R173 ;  /* 0x000000adb29c723e */ /* 0x000fe200000010ff */
[-C--:B------:R-:W-:Y:S01]  /*8120*/  FMUL.FTZ R121, R121, R5.reuse ;  /* 0x0000000579797220 */ /* 0x080fe20000410000 */
[----:B------:R-:W2:Y:S01]  /*8130*/  MUFU.EX2 R14, R14 ;  /* 0x0000000e000e7308 */ /* 0x000ea20000000800 */
[----:B0-----:R0:W-:Y:S01]  /*8140*/  @!P2 STS [R11+0x28820], R6 ;  /* 0x028820060b00a388 */ /* 0x0011e20000000800 */
[-C--:B------:R-:W-:Y:S01]  /*8150*/  FMUL.FTZ R124, R124, R5.reuse ;  /* 0x000000057c7c7220 */ /* 0x080fe20000410000 */
[-C--:B------:R-:W-:Y:S01]  /*8160*/  FMUL.FTZ R125, R125, R5.reuse ;  /* 0x000000057d7d7220 */ /* 0x080fe20000410000 */
[-C--:B------:R-:W-:Y:S01]  /*8170*/  FMUL.FTZ R128, R128, R5.reuse ;  /* 0x0000000580807220 */ /* 0x080fe20000410000 */
[-C--:B------:R-:W-:Y:S01]  /*8180*/  FMUL.FTZ R129, R129, R5.reuse ;  /* 0x0000000581817220 */ /* 0x080fe20000410000 */
[-C--:B------:R-:W-:Y:S01]  /*8190*/  FMUL.FTZ R132, R132, R5.reuse ;  /* 0x0000000584847220 */ /* 0x080fe20000410000 */
[-C--:B------:R-:W-:Y:S01]  /*81a0*/  FMUL.FTZ R133, R133, R5.reuse ;  /* 0x0000000585857220 */ /* 0x080fe20000410000 */
[----:B------:R-:W3:Y:S01]  /*81b0*/  MUFU.EX2 R164, R164 ;  /* 0x000000a400a47308 */ /* 0x000ee20000000800 */
[-C--:B------:R-:W-:Y:S01]  /*81c0*/  FMUL.FTZ R136, R136, R5.reuse ;  /* 0x0000000588887220 */ /* 0x080fe20000410000 */
[-C--:B------:R-:W-:Y:S01]  /*81d0*/  FMUL.FTZ R137, R137, R5.reuse ;  /* 0x0000000589897220 */ /* 0x080fe20000410000 */
[----:B0-----:R-:W-:Y:S01]  /*81e0*/  FFMA.FTZ R11, R6, R4, R9 ;  /* 0x00000004060b7223 */ /* 0x001fe20000010009 */
[-C--:B------:R-:W-:Y:S01]  /*81f0*/  FMUL.FTZ R140, R140, R5.reuse ;  /* 0x000000058c8c7220 */ /* 0x080fe20000410000 */
[-C--:B------:R-:W-:Y:S01]  /*8200*/  FMUL.FTZ R141, R141, R5.reuse ;  /* 0x000000058d8d7220 */ /* 0x080fe20000410000 */
[-C--:B------:R-:W-:Y:S01]  /*8210*/  FMUL.FTZ R144, R144, R5.reuse ;  /* 0x0000000590907220 */ /* 0x080fe20000410000 */
[----:B------:R-:W-:Y:S01]  /*8220*/  FADD.FTZ R4, R12, R11 ;  /* 0x0000000b0c047221 */ /* 0x000fe20000010000 */
[----:B------:R-:W0:Y:S01]  /*8230*/  MUFU.EX2 R15, R15 ;  /* 0x0000000f000f7308 */ /* 0x000e220000000800 */
[-C--:B------:R-:W-:Y:S01]  /*8240*/  FMUL.FTZ R145, R145, R5.reuse ;  /* 0x0000000591917220 */ /* 0x080fe20000410000 */
[----:B------:R-:W-:Y:S01]  /*8250*/  FMUL.FTZ R148, R148, R5 ;  /* 0x0000000594947220 */ /* 0x000fe20000410000 */
[----:B-1----:R-:W-:Y:S01]  /*8260*/  FADD.FTZ R11, R155, R4 ;  /* 0x000000049b0b7221 */ /* 0x002fe20000010000 */
[----:B--2---:R-:W-:Y:S01]  /*8270*/  F2FP.BF16.F32.PACK_AB R155, R14, R155 ;  /* 0x0000009b0e9b723e */ /* 0x004fe200000010ff */
[----:B------:R-:W-:Y:S01]  /*8280*/  FMUL.FTZ R149, R149, R5 ;  /* 0x0000000595957220 */ /* 0x000fe20000410000 */
[-C--:B------:R-:W-:Y:S01]  /*8290*/  FMUL.FTZ R26, R26, R6.reuse ;  /* 0x000000061a1a7220 */ /* 0x080fe20000410000 */
[----:B------:R-:W-:Y:S01]  /*82a0*/  FADD.FTZ R176, R14, R11 ;  /* 0x0000000b0eb07221 */ /* 0x000fe20000010000 */
[----:B------:R-:W1:Y:S01]  /*82b0*/  MUFU.EX2 R165, R165 ;  /* 0x000000a500a57308 */ /* 0x000e620000000800 */
[C---:B---3--:R-:W-:Y:S01]  /*82c0*/  FADD.FTZ R160, R164.reuse, R3 ;  /* 0x00000003a4a07221 */ /* 0x048fe20000010000 */
[----:B------:R-:W-:Y:S01]  /*82d0*/  F2FP.BF16.F32.PACK_AB R164, R164, R163 ;  /* 0x000000a3a4a4723e */ /* 0x000fe200000010ff */
[-C--:B------:R-:W-:Y:S01]  /*82e0*/  FMUL.FTZ R27, R27, R6.reuse ;  /* 0x000000061b1b7220 */ /* 0x080fe20000410000 */
[-C--:B------:R-:W-:Y:S01]  /*82f0*/  FMUL.FTZ R30, R30, R6.reuse ;  /* 0x000000061e1e7220 */ /* 0x080fe20000410000 */
[-C--:B------:R-:W-:Y:S01]  /*8300*/  FMUL.FTZ R31, R31, R6.reuse ;  /* 0x000000061f1f7220 */ /* 0x080fe20000410000 */
[-C--:B------:R-:W-:Y:S01]  /*8310*/  FMUL.FTZ R34, R34, R6.reuse ;  /* 0x0000000622227220 */ /* 0x080fe20000410000 */
[-C--:B------:R-:W-:Y:S01]  /*8320*/  FMUL.FTZ R35, R35, R6.reuse ;  /* 0x0000000623237220 */ /* 0x080fe20000410000 */
[----:B------:R-:W-:Y:S01]  /*8330*/  MUFU.EX2 R20, R20 ;  /* 0x0000001400147308 */ /* 0x000fe20000000800 */
[----:B0-----:R-:W-:Y:S01]  /*8340*/  FADD.FTZ R11, R15, R176 ;  /* 0x000000b00f0b7221 */ /* 0x001fe20000010000 */
[-C--:B------:R-:W-:Y:S01]  /*8350*/  FMUL.FTZ R38, R38, R6.reuse ;  /* 0x0000000626267220 */ /* 0x080fe20000410000 */
[-C--:B------:R-:W-:Y:S01]  /*8360*/  FMUL.FTZ R39, R39, R6.reuse ;  /* 0x0000000627277220 */ /* 0x080fe20000410000 */
[-C--:B------:R-:W-:Y:S01]  /*8370*/  FMUL.FTZ R42, R42, R6.reuse ;  /* 0x000000062a2a7220 */ /* 0x080fe20000410000 */
[-C--:B------:R-:W-:Y:S01]  /*8380*/  FMUL.FTZ R43, R43, R6.reuse ;  /* 0x000000062b2b7220 */ /* 0x080fe20000410000 */
[-C--:B------:R-:W-:Y:S01]  /*8390*/  FMUL.FTZ R46, R46, R6.reuse ;  /* 0x000000062e2e7220 */ /* 0x080fe20000410000 */
[----:B------:R-:W-:Y:S01]  /*83a0*/  FMUL.FTZ R47, R47, R6 ;  /* 0x000000062f2f7220 */ /* 0x000fe20000410000 */
[----:B------:R-:W-:Y:S01]  /*83b0*/  MUFU.EX2 R159, R181 ;  /* 0x000000b5009f7308 */ /* 0x000fe20000000800 */
[----:B-1----:R-:W-:Y:S01]  /*83c0*/  FADD.FTZ R3, R165, R160 ;  /* 0x000000a0a5037221 */ /* 0x002fe20000010000 */
[----:B------:R-:W-:Y:S01]  /*83d0*/  F2FP.BF16.F32.PACK_AB R160, R171, R170 ;  /* 0x000000aaaba0723e */ /* 0x000fe200000010ff */
[-C--:B------:R-:W-:Y:S01]  /*83e0*/  FMUL.FTZ R50, R50, R6.reuse ;  /* 0x0000000632327220 */ /* 0x080fe20000410000 */
[-C--:B------:R-:W-:Y:S01]  /*83f0*/  FMUL.FTZ R51, R51, R6.reuse ;  /* 0x0000000633337220 */ /* 0x080fe20000410000 */
[-C--:B------:R-:W-:Y:S01]  /*8400*/  FMUL.FTZ R54, R54, R6.reuse ;  /* 0x0000000636367220 */ /* 0x080fe20000410000 */
[-C--:B------:R-:W-:Y:S01]  /*8410*/  FMUL.FTZ R55, R55, R6.reuse ;  /* 0x0000000637377220 */ /* 0x080fe20000410000 */
[-C--:B------:R-:W-:Y:S01]  /*8420*/  FMUL.FTZ R58, R58, R6.reuse ;  /* 0x000000063a3a7220 */ /* 0x080fe20000410000 */
[----:B------:R0:W-:Y:S01]  /*8430*/  MUFU.EX2 R168, R153 ;  /* 0x0000009900a87308 */ /* 0x0001e20000000800 */
        /* <DEDUP_REMOVED lines=24> */
[C---:B-1----:R-:W-:Y:S01]  /*85c0*/  F2FP.BF16.F32.PACK_AB R166, R180.reuse, R165 ;  /* 0x000000a5b4a6723e */ /* 0x042fe200000010ff */
[----:B------:R-:W-:Y:S01]  /*85d0*/  FADD.FTZ R3, R180, R3 ;  /* 0x00000003b4037221 */ /* 0x000fe20000010000 */
[-C--:B------:R-:W-:Y:S01]  /*85e0*/  FMUL.FTZ R98, R98, R6.reuse ;  /* 0x0000000662627220 */ /* 0x080fe20000410000 */
[-C--:B------:R-:W-:Y:S01]  /*85f0*/  FMUL.FTZ R99, R99, R6.reuse ;  /* 0x0000000663637220 */ /* 0x080fe20000410000 */
[-C--:B------:R-:W-:Y:S01]  /*8600*/  FMUL.FTZ R102, R102, R6.reuse ;  /* 0x0000000666667220 */ /* 0x080fe20000410000 */
[-C--:B------:R-:W-:Y:S01]  /*8610*/  FMUL.FTZ R103, R103, R6.reuse ;  /* 0x0000000667677220 */ /* 0x080fe20000410000 */
[-C--:B------:R-:W-:Y:S01]  /*8620*/  FMUL.FTZ R106, R106, R6.reuse ;  /* 0x000000066a6a7220 */ /* 0x080fe20000410000 */
[----:B------:R1:W3:Y:S01]  /*8630*/  MUFU.EX2 R163, R172 ;  /* 0x000000ac00a37308 */ /* 0x0002e20000000800 */
[-C--:B------:R-:W-:Y:S01]  /*8640*/  FMUL.FTZ R107, R107, R6.reuse ;  /* 0x000000066b6b7220 */ /* 0x080fe20000410000 */
[----:B------:R4:W-:Y:S01]  /*8650*/  STSM.16.M88.4 [R18+0x26800], R152 ;  /* 0x0268009812007844 */ /* 0x0009e20000000200 */
[-C--:B------:R-:W-:Y:S01]  /*8660*/  FMUL.FTZ R110, R110, R6.reuse ;  /* 0x000000066e6e7220 */ /* 0x080fe20000410000 */
[-C--:B------:R-:W-:Y:S01]  /*8670*/  FMUL.FTZ R111, R111, R6.reuse ;  /* 0x000000066f6f7220 */ /* 0x080fe20000410000 */
[-C--:B------:R-:W-:Y:S01]  /*8680*/  FMUL.FTZ R114, R114, R6.reuse ;  /* 0x0000000672727220 */ /* 0x080fe20000410000 */
[-C--:B------:R-:W-:Y:S01]  /*8690*/  FMUL.FTZ R115, R115, R6.reuse ;  /* 0x0000000673737220 */ /* 0x080fe20000410000 */
[-C--:B------:R-:W-:Y:S01]  /*86a0*/  FMUL.FTZ R118, R118, R6.reuse ;  /* 0x0000000676767220 */ /* 0x080fe20000410000 */
[----:B------:R5:W4:Y:S01]  /*86b0*/  MUFU.EX2 R4, R157 ;  /* 0x0000009d00047308 */ /* 0x000b220000000800 */
[----:B-1----:R-:W-:Y:S01]  /*86c0*/  FADD.FTZ R172, R20, R11 ;  /* 0x0000000b14ac7221 */ /* 0x002fe20000010000 */
[-C--:B------:R-:W-:Y:S01]  /*86d0*/  FMUL.FTZ R119, R119, R6.reuse ;  /* 0x0000000677777220 */ /* 0x080fe20000410000 */
[-C--:B------:R-:W-:Y:S01]  /*86e0*/  FMUL.FTZ R122, R122, R6.reuse ;  /* 0x000000067a7a7220 */ /* 0x080fe20000410000 */
[-C--:B------:R-:W-:Y:S01]  /*86f0*/  FMUL.FTZ R123, R123, R6.reuse ;  /* 0x000000067b7b7220 */ /* 0x080fe20000410000 */
[----:B------:R-:W-:Y:S01]  /*8700*/  FADD.FTZ R11, R159, R172 ;  /* 0x000000ac9f0b7221 */ /* 0x000fe20000010000 */
[----:B------:R-:W-:Y:S01]  /*8710*/  F2FP.BF16.F32.PACK_AB R159, R168, R159 ;  /* 0x0000009fa89f723e */ /* 0x000fe200000010ff */
[-C--:B------:R-:W-:Y:S01]  /*8720*/  FMUL.FTZ R126, R126, R6.reuse ;  /* 0x000000067e7e7220 */ /* 0x080fe20000410000 */
[----:B------:R-:W1:Y:S01]  /*8730*/  MUFU.EX2 R165, R205 ;  /* 0x000000cd00a57308 */ /* 0x000e620000000800 */
[----:B------:R-:W-:Y:S01]  /*8740*/  FADD.FTZ R172, R168, R11 ;  /* 0x0000000ba8ac7221 */ /* 0x000fe20000010000 */
[----:B-----5:R-:W-:Y:S01]  /*8750*/  F2FP.BF16.F32.PACK_AB R157, R20, R15 ;  /* 0x0000000f149d723e */ /* 0x020fe200000010ff */
[-C--:B------:R-:W-:Y:S01]  /*8760*/  FMUL.FTZ R127, R127, R6.reuse ;  /* 0x000000067f7f7220 */ /* 0x080fe20000410000 */
[-C--:B------:R-:W-:Y:S01]  /*8770*/  FMUL.FTZ R130, R130, R6.reuse ;  /* 0x0000000682827220 */ /* 0x080fe20000410000 */
[----:B0-----:R-:W-:Y:S01]  /*8780*/  FADD.FTZ R11, R161, R172 ;  /* 0x000000aca10b7221 */ /* 0x001fe20000010000 */
[C---:B--2---:R-:W-:Y:S01]  /*8790*/  F2FP.BF16.F32.PACK_AB R161, R170.reuse, R161 ;  /* 0x000000a1aaa1723e */ /* 0x044fe200000010ff */
[----:B------:R0:W-:Y:S01]  /*87a0*/  STSM.16.M88.4 [R19], R156 ;  /* 0x0000009c13007844 */ /* 0x0001e20000000200 */
[----:B------:R-:W2:Y:S01]  /*87b0*/  MUFU.EX2 R174, R174 ;  /* 0x000000ae00ae7308 */ /* 0x000ea20000000800 */
[----:B------:R-:W-:Y:S01]  /*87c0*/  FADD.FTZ R172, R170, R11 ;  /* 0x0000000baaac7221 */ /* 0x000fe20000010000 */
[-C--:B------:R-:W-:Y:S01]  /*87d0*/  FMUL.FTZ R131, R131, R6.reuse ;  /* 0x0000000683837220 */ /* 0x080fe20000410000 */
[-C--:B------:R-:W-:Y:S01]  /*87e0*/  FMUL.FTZ R134, R134, R6.reuse ;  /* 0x0000000686867220 */ /* 0x080fe20000410000 */
[-C--:B------:R-:W-:Y:S01]  /*87f0*/  FMUL.FTZ R135, R135, R6.reuse ;  /* 0x0000000687877220 */ /* 0x080fe20000410000 */
[----:B---3--:R-:W-:Y:S01]  /*8800*/  FADD.FTZ R11, R163, R172 ;  /* 0x000000aca30b7221 */ /* 0x008fe20000010000 */
[----:B----4-:R-:W-:Y:S01]  /*8810*/  F2FP.BF16.F32.PACK_AB R163, R4, R163 ;  /* 0x000000a304a3723e */ /* 0x010fe200000010ff */
[-C--:B------:R-:W-:Y:S01]  /*8820*/  FMUL.FTZ R138, R138, R6.reuse ;  /* 0x000000068a8a7220 */ /* 0x080fe20000410000 */
[----:B------:R-:W3:Y:S01]  /*8830*/  MUFU.EX2 R167, R206 ;  /* 0x000000ce00a77308 */ /* 0x000ee20000000800 */
[----:B------:R-:W-:Y:S01]  /*8840*/  FADD.FTZ R176, R4, R11 ;  /* 0x0000000b04b07221 */ /* 0x000fe20000010000 */
[-C--:B------:R-:W-:Y:S01]  /*8850*/  FMUL.FTZ R139, R139, R6.reuse ;  /* 0x000000068b8b7220 */ /* 0x080fe20000410000 */
[----:B------:R0:W-:Y:S01]  /*8860*/  STSM.16.M88.4 [R23], R160 ;  /* 0x000000a017007844 */ /* 0x0001e20000000200 */
[-C--:B------:R-:W-:Y:S01]  /*8870*/  FMUL.FTZ R142, R142, R6.reuse ;  /* 0x000000068e8e7220 */ /* 0x080fe20000410000 */
[----:B-1----:R-:W-:Y:S01]  /*8880*/  FADD.FTZ R11, R165, R176 ;  /* 0x000000b0a50b7221 */ /* 0x002fe20000010000 */
[-C--:B------:R-:W-:Y:S01]  /*8890*/  FMUL.FTZ R143, R143, R6.reuse ;  /* 0x000000068f8f7220 */ /* 0x080fe20000410000 */
[-C--:B------:R-:W-:Y:S01]  /*88a0*/  FMUL.FTZ R146, R146, R6.reuse ;  /* 0x0000000692927220 */ /* 0x080fe20000410000 */
[----:B------:R-:W1:Y:S01]  /*88b0*/  MUFU.EX2 R172, R179 ;  /* 0x000000b300ac7308 */ /* 0x000e620000000800 */
[C---:B--2---:R-:W-:Y:S01]  /*88c0*/  FADD.FTZ R12, R174.reuse, R11 ;  /* 0x0000000bae0c7221 */ /* 0x044fe20000010000 */
[----:B------:R-:W-:Y:S01]  /*88d0*/  F2FP.BF16.F32.PACK_AB R165, R174, R165 ;  /* 0x000000a5aea5723e */ /* 0x000fe200000010ff */
[-C--:B------:R-:W-:Y:S01]  /*88e0*/  FMUL.FTZ R147, R147, R6.reuse ;  /* 0x0000000693937220 */ /* 0x080fe20000410000 */
[-C--:B------:R-:W-:Y:S01]  /*88f0*/  FMUL.FTZ R150, R150, R6.reuse ;  /* 0x0000000696967220 */ /* 0x080fe20000410000 */
[----:B------:R-:W-:Y:S01]  /*8900*/  FMUL.FTZ R151, R151, R6 ;  /* 0x0000000697977220 */ /* 0x000fe20000410000 */
[----:B---3--:R-:W-:Y:S01]  /*8910*/  FADD.FTZ R5, R167, R12 ;  /* 0x0000000ca7057221 */ /* 0x008fe20000010000 */
[----:B-1----:R-:W-:-:S03]  /*8920*/  F2FP.BF16.F32.PACK_AB R167, R172, R167 ;  /* 0x000000a7aca7723e */ /* 0x002fc600000010ff */
[----:B------:R-:W-:Y:S02]  /*8930*/  FADD.FTZ R4, R172, R5 ;  /* 0x00000005ac047221 */ /* 0x000fe40000010000 */
[----:B------:R0:W-:Y:S01]  /*8940*/  STSM.16.M88.4 [R22], R164 ;  /* 0x000000a416007844 */ /* 0x0001e20000000200 */
[----:B------:R-:W-:Y:S05]  /*8950*/  @!P0 BRA `(.L_x_2405) ;  /* 0x0000000000048947 */ /* 0x000fea0003800000 */
[----:B------:R-:W-:Y:S01]  /*8960*/  BPT.TRAP 0x1 ;  /* 0x000000040000795c */ /* 0x000fe20000300000 */
.L_x_2405:
[----:B------:R1:W2:Y:S01]  /*8970*/  SYNCS.PHASECHK.TRANS64.TRYWAIT P2, [UR27+0x28c50], R8 ;  /* 0x028c5008ff0075a7 */ /* 0x0002a2000804015b */
[----:B------:R-:W-:Y:S05]  /*8980*/  @!P0 BRA `(.L_x_2406) ;  /* 0x0000000000048947 */ /* 0x000fea0003800000 */
[----:B------:R-:W-:Y:S01]  /*8990*/  BPT.TRAP 0x1 ;  /* 0x000000040000795c */ /* 0x000fe20000300000 */
.L_x_2406:
[----:B--2---:R-:W-:Y:S05]  /*89a0*/  @P2 BRA `(.L_x_2407) ;  /* 0x0000000000082947 */ /* 0x004fea0003800000 */
[----:B------:R-:W2:Y:S02]  /*89b0*/  SYNCS.PHASECHK.TRANS64.TRYWAIT P2, [UR27+0x28c50], R8 ;  /* 0x028c5008ff0075a7 */ /* 0x000ea4000804015b */
[----:B--2---:R-:W-:Y:S05]  /*89c0*/  @!P2 BRA `(.L_x_2408) ;  /* 0x000000f80004a947 */ /* 0x004fea0003800000 */
.L_x_2407:
[----:B------:R-:W-:Y:S01]  /*89d0*/  ULEA UR11, UR23, UR50, 0xc ;  /* 0x00000032170b7291 */ /* 0x000fe2000f8e603f */
[----:B------:R-:W-:Y:S01]  /*89e0*/  WARPGROUP.ARRIVE ;  /* 0x00000000000079c5 */ /* 0x000fe20000000000 */
[----:B------:R-:W-:Y:S01]  /*89f0*/  UMOV UR7, 0x40000040 ;  /* 0x4000004000077882 */ /* 0x000fe20000000000 */
[----:B------:R-:W-:Y:S01]  /*8a00*/  ISETP.GT.AND P2, PT, R7, UR21, PT ;  /* 0x0000001507007c0c */ /* 0x000fe2000bf44270 */
[----:B--2---:R-:W-:Y:S01]  /*8a10*/  @!P1 VIADD R21, R21, 0x28c60 ;  /* 0x00028c6015159836 */ /* 0x004fe20000000000 */
[----:B------:R-:W-:Y:S01]  /*8a20*/  UMOV UR37, UR23 ;  /* 0x0000001700257c82 */ /* 0x000fe20008000000 */
[----:B------:R-:W-:Y:S01]  /*8a30*/  VIADD R7, R7, 0xffffffff ;  /* 0xffffffff07077836 */ /* 0x000fe20000000000 */
[----:B------:R-:W-:Y:S01]  /*8a40*/  UMOV UR6, UR11 ;  /* 0x0000000b00067c82 */ /* 0x000fe20008000000 */
[----:B------:R-:W-:Y:S01]  /*8a50*/  IMAD.MOV.U32 R6, RZ, RZ, R177 ;  /* 0x000000ffff067224 */ /* 0x000fe200078e00b1 */
        /* <DEDUP_REMOVED lines=32> */
[----:B------:R-:W-:Y:S01]  /*8c60*/  IMAD.MOV.U32 R6, RZ, RZ, R177 ;  /* 0x000000ffff067224 */ /* 0x000fe200078e00b1 */
[----:B------:R-:W-:Y:S01]  /*8c70*/  UMOV UR37, UR23 ;  /* 0x0000001700257c82 */ /* 0x000fe20008000000 */
[----:B------:R-:W-:-:S07]  /*8c80*/  IMAD.MOV.U32 R5, RZ, RZ, R10 ;  /* 0x000000ffff057224 */ /* 0x000fce00078e000a */
.L_x_2392:
[----:B------:R-:W-:Y:S01]  /*8c90*/  ULDC UR6, c[0x0][0x448] ;  /* 0x0001120000067ab9 */ /* 0x000fe20000000800 */
[----:B------:R-:W-:Y:S01]  /*8ca0*/  ULDC UR15, c[0x0][0x9e4] ;  /* 0x00027900000f7ab9 */ /* 0x000fe20000000800 */
[----:B------:R-:W-:Y:S02]  /*8cb0*/  UISETP.NE.AND UP0, UPT, UR6, 0x1, UPT ;  /* 0x000000010600788c */ /* 0x000fe4000bf05270 */
[----:B------:R-:W-:Y:S02]  /*8cc0*/  UISETP.GE.AND UP1, UPT, UR15, 0x1, UPT ;  /* 0x000000010f00788c */ /* 0x000fe4000bf26270 */
[----:B------:R-:W-:Y:S02]  /*8cd0*/  UIADD3 UR11, UR42, 0x3f, URZ ;  /* 0x0000003f2a0b7890 */ /* 0x000fe4000fffe03f */
[----:B------:R-:W-:Y:S02]  /*8ce0*/  UIADD3 UR14, UR49, 0x1, -UR51 ;  /* 0x00000001310e7890 */ /* 0x000fe4000fffe833 */
[----:B------:R-:W-:-:S03]  /*8cf0*/  PLOP3.LUT P6, PT, PT, PT, UP1, 0x80, 0x0 ;  /* 0x000000000000781c */ /* 0x000fc60003fcf018 */
[----:B------:R-:W-:Y:S01]  /*8d00*/  @UP0 ULDC UR6, c[0x0][0x44c] ;  /* 0x0001130000060ab9 */ /* 0x000fe20000000800 */
[----:B------:R-:W-:Y:S01]  /*8d10*/  @UP0 ULDC UR18, c[0x0][0x450] ;  /* 0x0001140000120ab9 */ /* 0x000fe20000000800 */
[----:B------:R-:W-:-:S04]  /*8d20*/  UIMAD.WIDE.U32 UR6, UR11, UR6, URZ ;  /* 0x000000060b0672a5 */ /* 0x000fc8000f8e003f */
[----:B------:R-:W-:-:S04]  /*8d30*/  @UP0 USHF.R.U32.HI UR11, URZ, UR18, UR7 ;  /* 0x000000123f0b0299 */ /* 0x000fc80008011607 */
[----:B------:R-:W-:-:S03]  /*8d40*/  UIADD3 UR11, UR14, UR11, URZ ;  /* 0x0000000b0e0b7290 */ /* 0x000fc6000fffe03f */
[----:B------:R-:W-:Y:S02]  /*8d50*/  ULDC UR14, c[0x0][0x9dc] ;  /* 0x00027700000e7ab9 */ /* 0x000fe40000000800 */
        /* <DEDUP_REMOVED lines=12> */
.L_x_2411:
[----:B------:R-:W-:-:S11]  /*8e20*/  UISETP.NE.AND UP1, UPT, UR15, 0x1, UPT ;  /* 0x000000010f00788c */ /* 0x000fd6000bf25270 */
[----:B------:R-:W-:Y:S02]  /*8e30*/  @UP1 ULDC.64 UR18, c[0x0][0x9e8] ;  /* 0x00027a0000121ab9 */ /* 0x000fe40000000a00 */
[----:B------:R-:W-:-:S04]  /*8e40*/  UIMAD.WIDE.U32 UR6, UR11, UR18, URZ ;  /* 0x000000120b0672a5 */ /* 0x000fc8000f8e003f */
[----:B------:R-:W-:-:S12]  /*8e50*/  @UP1 USHF.R.U32.HI UR11, URZ, UR19, UR7 ;  /* 0x000000133f0b1299 */ /* 0x000fd80008011607 */
.L_x_2412:
[----:B------:R-:W-:-:S04]  /*8e60*/  UIMAD UR11, UR11, UR15, URZ ;  /* 0x0000000f0b0b72a4 */ /* 0x000fc8000f8e023f */
[----:B------:R-:W-:-:S04]  /*8e70*/  UISETP.LT.AND UP1, UPT, UR14, UR11, UPT ;  /* 0x0000000b0e00728c */ /* 0x000fc8000bf21270 */
[----:B------:R-:W-:-:S12]  /*8e80*/  USEL UR14, UR14, UR11, !UP1 ;  /* 0x0000000b0e0e7287 */ /* 0x000fd8000c800000 */
.L_x_2410:
[----:B------:R-:W-:-:S04]  /*8e90*/  UIADD3 UR14, UR14, 0x3f, URZ ;  /* 0x0000003f0e0e7890 */ /* 0x000fc8000fffe03f */
[----:B------:R-:W-:-:S04]  /*8ea0*/  USHF.R.S32.HI UR6, URZ, 0x1f, UR14 ;  /* 0x0000001f3f067899 */ /* 0x000fc8000801140e */
[----:B------:R-:W-:-:S04]  /*8eb0*/  ULEA.HI UR6, UR6, UR14, URZ, 0x6 ;  /* 0x0000000e06067291 */ /* 0x000fc8000f8f303f */
[----:B------:R-:W-:-:S04]  /*8ec0*/  USHF.R.S32.HI UR6, URZ, 0x6, UR6 ;  /* 0x000000063f067899 */ /* 0x000fc80008011406 */
[----:B------:R-:W-:-:S04]  /*8ed0*/  UISETP.LT.AND UP1, UPT, UR48, UR6, UPT ;  /* 0x000000063000728c */ /* 0x000fc8000bf21270 */
[----:B------:R-:W-:-:S06]  /*8ee0*/  USEL UR21, UR48, UR6, !UP1 ;  /* 0x0000000630157287 */ /* 0x000fcc000c800000 */
[----:B------:R-:W-:-:S13]  /*8ef0*/  ISETP.GE.AND P2, PT, R7, UR21, PT ;  /* 0x0000001507007c0c */ /* 0x000fda000bf46270 */
[----:B------:R-:W-:Y:S05]  /*8f00*/  @!P2 BRA `(.L_x_2413) ;  /* 0x0000001c0038a947 */ /* 0x000fea0003800000 */
[----:B------:R-:W-:Y:S01]  /*8f10*/  IMAD.MOV.U32 R9, RZ, RZ, R6 ;  /* 0x000000ffff097224 */ /* 0x000fe200078e0006 */
[----:B------:R-:W-:Y:S01]  /*8f20*/  UMOV UR23, UR37 ;  /* 0x0000002500177c82 */ /* 0x000fe20008000000 */
[----:B------:R-:W-:Y:S01]  /*8f30*/  IMAD.MOV.U32 R14, RZ, RZ, R5 ;  /* 0x000000ffff0e7224 */ /* 0x000fe200078e0005 */
[----:B------:R-:W-:Y:S01]  /*8f40*/  ULDC UR24, c[0x0][0x9d8] ;  /* 0x0002760000187ab9 */ /* 0x000fe20000000800 */
[----:B-1----:R-:W-:Y:S01]  /*8f50*/  IMAD.MOV.U32 R8, RZ, RZ, R7 ;  /* 0x000000ffff087224 */ /* 0x002fe200078e0007 */
[----:B------:R-:W-:-:S06]  /*8f60*/  ULDC UR22, c[0x0][0x988] ;  /* 0x0002620000167ab9 */ /* 0x000fcc0000000800 */
.L_x_2422:
[----:B------:R-:W-:Y:S01]  /*8f70*/  UIADD3 UR37, UR23, 0x1, URZ ;  /* 0x0000000117257890 */ /* 0x000fe2000fffe03f */
[C---:B------:R-:W-:Y:S01]  /*8f80*/  ISETP.GT.AND P2, PT, R8.reuse, UR21, PT ;  /* 0x0000001508007c0c */ /* 0x040fe2000bf44270 */
[----:B------:R-:W-:Y:S02]  /*8f90*/  VIADD R8, R8, 0xffffffff ;  /* 0xffffffff08087836 */ /* 0x000fe40000000000 */
[----:B------:R-:W-:-:S04]  /*8fa0*/  UISETP.NE.AND UP1, UPT, UR37, 0x2, UPT ;  /* 0x000000022500788c */ /* 0x000fc8000bf25270 */
[----:B------:R-:W-:Y:S02]  /*8fb0*/  USEL UR6, URZ, 0x1, UP1 ;  /* 0x000000013f067887 */ /* 0x000fe40008800000 */
[----:B------:R-:W-:Y:S02]  /*8fc0*/  USEL UR37, UR37, URZ, UP1 ;  /* 0x0000003f25257287 */ /* 0x000fe40008800000 */
[----:B------:R-:W-:Y:S01]  /*8fd0*/  ULOP3.LUT UR38, UR38, UR6, URZ, 0x3c, !UPT ;  /* 0x0000000626267292 */ /* 0x000fe2000f8e3c3f */
[----:B0123--:R-:W-:Y:S11]  /*8fe0*/  @!P0 BRA `(.L_x_2414) ;  /* 0x0000000000048947 */ /* 0x00fff60003800000 */
[----:B------:R-:W-:Y:S01]  /*8ff0*/  BPT.TRAP 0x1 ;  /* 0x000000040000795c */ /* 0x000fe20000300000 */
.L_x_2414:
[----:B------:R-:W-:Y:S01]  /*9000*/  ULEA UR25, UR37, UR46, 0x3 ;  /* 0x0000002e25197291 */ /* 0x000fe2000f8e183f */
[----:B------:R-:W-:-:S05]  /*9010*/  IMAD.U32 R7, RZ, RZ, UR38 ;  /* 0x00000026ff077e24 */ /* 0x000fca000f8e00ff */
[----:B------:R-:W-:-:S04]  /*9020*/  SHF.L.U32 R7, R7, 0x1f, RZ ;  /* 0x0000001f07077819 */ /* 0x000fc800000006ff */
[----:B------:R1:W3:Y:S01]  /*9030*/  SYNCS.PHASECHK.TRANS64.TRYWAIT P3, [UR25+0x28c30], R7 ;  /* 0x028c3007ff0075a7 */ /* 0x0002e20008060159 */
[----:B------:R-:W-:Y:S05]  /*9040*/  @!P0 BRA `(.L_x_2415) ;  /* 0x0000000000048947 */ /* 0x000fea0003800000 */
[----:B------:R-:W-:Y:S01]  /*9050*/  BPT.TRAP 0x1 ;  /* 0x000000040000795c */ /* 0x000fe20000300000 */
.L_x_2415:
[----:B---3--:R-:W-:Y:S05]  /*9060*/  @P3 BRA `(.L_x_2416) ;  /* 0x0000000000083947 */ /* 0x008fea0003800000 */
[----:B------:R-:W3:Y:S02]  /*9070*/  SYNCS.PHASECHK.TRANS64.TRYWAIT P3, [UR25+0x28c30], R7 ;  /* 0x028c3007ff0075a7 */ /* 0x000ee40008060159 */
[----:B---3--:R-:W-:Y:S05]  /*9080*/  @!P3 BRA `(.L_x_2417) ;  /* 0x000000f00068b947 */ /* 0x008fea0003800000 */
.L_x_2416:
[----:B------:R-:W-:Y:S01]  /*9090*/  R2UR UR18, R0 ;  /* 0x00000000001272ca */ /* 0x000fe200000e0000 */
[----:B0-----:R-:W-:Y:S01]  /*90a0*/  WARPGROUP.ARRIVE ;  /* 0x00000000000079c5 */ /* 0x001fe20000000000 */
        /* <DEDUP_REMOVED lines=21> */
[----:B---3--:R-:W-:Y:S01]  /*9200*/  FMUL.FTZ R6, R153, UR24 ;  /* 0x0000001899067c20 */ /* 0x008fe20008410000 */
[----:B------:R-:W-:Y:S01]  /*9210*/  FMUL.FTZ R20, R156, UR24 ;  /* 0x000000189c147c20 */ /* 0x000fe20008410000 */
[----:B--2---:R-:W-:Y:S01]  /*9220*/  FMUL.FTZ R21, R157, UR24 ;  /* 0x000000189d157c20 */ /* 0x004fe20008410000 */
        /* <DEDUP_REMOVED lines=27> */
[----:B--2---:R-:W-:-:S07]  /*93e0*/  FMNMX.FTZ R5, R6, R5, !PT ;  /* 0x0000000506057209 */ /* 0x004fce0007810000 */
[----:B------:R-:W2:Y:S01]  /*93f0*/  MUFU.TANH R152, R152 ;  /* 0x0000009800987308 */ /* 0x000ea20000002400 */
[----:B---3--:R-:W-:-:S07]  /*9400*/  FMNMX.FTZ R156, R20, R5, !PT ;  /* 0x00000005149c7209 */ /* 0x008fce0007810000 */
[----:B------:R-:W3:Y:S01]  /*9410*/  MUFU.TANH R154, R154 ;  /* 0x0000009a009a7308 */ /* 0x000ee20000002400 */
[----:B0-----:R-:W-:-:S07]  /*9420*/  FMNMX.FTZ R5, R21, R156, !PT ;  /* 0x0000009c15057209 */ /* 0x001fce0007810000 */
        /* <DEDUP_REMOVED lines=17> */
[----:B0-----:R-:W-:Y:S01]  /*9540*/  FMNMX.FTZ R162, R165, R156, !PT ;  /* 0x0000009ca5a27209 */ /* 0x001fe20007810000 */
[----:B------:R-:W-:Y:S01]  /*9550*/  FMUL.FTZ R156, R163, UR24 ;  /* 0x00000018a39c7c20 */ /* 0x000fe20008410000 */
[----:B------:R-:W-:Y:S01]  /*9560*/  FMUL.FTZ R163, R170, UR24 ;  /* 0x00000018aaa37c20 */ /* 0x000fe20008410000 */
[----:B------:R-:W-:-:S04]  /*9570*/  FMUL.FTZ R170, R174, UR24 ;  /* 0x00000018aeaa7c20 */ /* 0x000fc80008410000 */
[----:B------:R-:W0:Y:S01]  /*9580*/  MUFU.TANH R168, R168 ;  /* 0x000000a800a87308 */ /* 0x000e220000002400 */
[----:B--2---:R-:W-:Y:S01]  /*9590*/  FMNMX.FTZ R5, R169, R162, !PT ;  /* 0x000000a2a9057209 */ /* 0x004fe20007810000 */
[----:B------:R-:W-:Y:S01]  /*95a0*/  FMUL.FTZ R162, R167, UR24 ;  /* 0x00000018a7a27c20 */ /* 0x000fe20008410000 */
[----:B------:R-:W-:-:S05]  /*95b0*/  FMUL.FTZ R167, R179, UR24 ;  /* 0x00000018b3a77c20 */ /* 0x000fca0008410000 */
[----:B------:R-:W2:Y:S01]  /*95c0*/  MUFU.TANH R10, R10 ;  /* 0x0000000a000a7308 */ /* 0x000ea20000002400 */
[----:B---3--:R-:W-:-:S07]  /*95d0*/  FMNMX.FTZ R5, R172, R5, !PT ;  /* 0x00000005ac057209 */ /* 0x008fce0007810000 */
[----:B------:R-:W3:Y:S01]  /*95e0*/  MUFU.TANH R11, R11 ;  /* 0x0000000b000b7308 */ /* 0x000ee20000002400 */
[----:B0-----:R-:W-:-:S05]  /*95f0*/  FMNMX.FTZ R5, R168, R5, !PT ;  /* 0x00000005a8057209 */ /* 0x001fca0007810000 */
[----:B------:R-:W0:Y:S02]  /*9600*/  SHFL.BFLY PT, R176, R5, 0x2, 0x1f ;  /* 0x0c401f0005b07f89 */ /* 0x000e2400000e0000 */
[----:B------:R-:W4:Y:S01]  /*9610*/  MUFU.TANH R12, R12 ;  /* 0x0000000c000c7308 */ /* 0x000f220000002400 */
[----:B--2---:R-:W-:-:S07]  /*9620*/  FMNMX.FTZ R174, R10, R9, !PT ;  /* 0x000000090aae7209 */ /* 0x004fce0007810000 */
[----:B------:R-:W2:Y:S08]  /*9630*/  MUFU.TANH R13, R13 ;  /* 0x0000000d000d7308 */ /* 0x000eb00000002400 */
[----:B------:R-:W5:Y:S01]  /*9640*/  MUFU.TANH R153, R153 ;  /* 0x0000009900997308 */ /* 0x000f620000002400 */
[----:B0-----:R-:W-:-:S07]  /*9650*/  FMNMX.FTZ R180, R5, R176, !PT ;  /* 0x000000b005b47209 */ /* 0x001fce0007810000 */
[----:B------:R-:W0:Y:S01]  /*9660*/  MUFU.TANH R156, R156 ;  /* 0x0000009c009c7308 */ /* 0x000e220000002400 */
[----:B---3--:R-:W-:Y:S01]  /*9670*/  FMNMX.FTZ R5, R11, R174, !PT ;  /* 0x000000ae0b057209 */ /* 0x008fe20007810000 */
[----:B------:R-:W-:Y:S01]  /*9680*/  FMUL.FTZ R174, R182, UR24 ;  /* 0x00000018b6ae7c20 */ /* 0x000fe20008410000 */
[----:B------:R-:W3:Y:S02]  /*9690*/  SHFL.BFLY PT, R181, R180, 0x1, 0x1f ;  /* 0x0c201f00b4b57f89 */ /* 0x000ee400000e0000 */
[----:B----4-:R-:W-:-:S03]  /*96a0*/  FMNMX.FTZ R176, R12, R5, !PT ;  /* 0x000000050cb07209 */ /* 0x010fc60007810000 */
[----:B------:R-:W4:Y:S01]  /*96b0*/  MUFU.TANH R159, R159 ;  /* 0x0000009f009f7308 */ /* 0x000f220000002400 */
[----:B--2---:R-:W-:-:S04]  /*96c0*/  FMNMX.FTZ R176, R13, R176, !PT ;  /* 0x000000b00db07209 */ /* 0x004fc80007810000 */
[----:B-----5:R-:W-:-:S03]  /*96d0*/  FMNMX.FTZ R177, R153, R176, !PT ;  /* 0x000000b099b17209 */ /* 0x020fc60007810000 */
[----:B------:R-:W2:Y:S01]  /*96e0*/  MUFU.TANH R162, R162 ;  /* 0x000000a200a27308 */ /* 0x000ea20000002400 */
[----:B0-----:R-:W-:-:S07]  /*96f0*/  FMNMX.FTZ R176, R156, R177, !PT ;  /* 0x000000b19cb07209 */ /* 0x001fce0007810000 */
[----:B------:R-:W0:Y:S01]  /*9700*/  MUFU.TANH R163, R163 ;  /* 0x000000a300a37308 */ /* 0x000e220000002400 */
[----:B----4-:R-:W-:Y:S02]  /*9710*/  FMNMX.FTZ R177, R159, R176, !PT ;  /* 0x000000b09fb17209 */ /* 0x010fe40007810000 */
[----:B---3--:R-:W-:-:S05]  /*9720*/  FMNMX.FTZ R5, R180, R181, !PT ;  /* 0x000000b5b4057209 */ /* 0x008fca0007810000 */
[----:B------:R-:W3:Y:S01]  /*9730*/  MUFU.TANH R166, R166 ;  /* 0x000000a600a67308 */ /* 0x000ee20000002400 */
[----:B--2---:R-:W-:Y:S01]  /*9740*/  FMNMX.FTZ R176, R162, R177, !PT ;  /* 0x000000b1a2b07209 */ /* 0x004fe20007810000 */
[C---:B------:R-:W-:Y:S01]  /*9750*/  FMUL.FTZ R179, R5.reuse, UR10 ;  /* 0x0000000a05b37c20 */ /* 0x040fe20008410000 */
[----:B------:R-:W-:-:S03]  /*9760*/  FADD.FTZ R14, -R5, R14 ;  /* 0x0000000e050e7221 */ /* 0x000fc60000010100 */
[--C-:B------:R-:W-:Y:S01]  /*9770*/  FFMA.FTZ R178, R6, UR10, -R179.reuse ;  /* 0x0000000a06b27c23 */ /* 0x100fe200080108b3 */
[----:B------:R-:W-:Y:S01]  /*9780*/  FMUL.FTZ R14, R14, UR10 ;  /* 0x0000000a0e0e7c20 */ /* 0x000fe20008410000 */
[----:B------:R-:W2:Y:S01]  /*9790*/  MUFU.TANH R170, R170 ;  /* 0x000000aa00aa7308 */ /* 0x000ea20000002400 */
        /* <DEDUP_REMOVED lines=16> */
[----:B--2---:R-:W-:Y:S01]  /*98a0*/  FMNMX.FTZ R176, R170, R177, !PT ;  /* 0x000000b1aab07209 */ /* 0x004fe20007810000 */
[----:B------:R-:W-:-:S06]  /*98b0*/  FFMA.FTZ R168, R168, UR10, -R179 ;  /* 0x0000000aa8a87c23 */ /* 0x000fcc00080108b3 */
[----:B------:R-:W2:Y:S01]  /*98c0*/  MUFU.TANH R167, R167 ;  /* 0x000000a700a77308 */ /* 0x000ea20000002400 */
[----:B0-----:R-:W-:-:S07]  /*98d0*/  FMNMX.FTZ R6, R173, R176, !PT ;  /* 0x000000b0ad067209 */ /* 0x001fce0007810000 */
[----:B------:R-:W0:Y:S01]  /*98e0*/  MUFU.TANH R174, R174 ;  /* 0x000000ae00ae7308 */ /* 0x000e220000002400 */
[----:B---3--:R-:W-:-:S07]  /*98f0*/  FMNMX.FTZ R6, R171, R6, !PT ;  /* 0x00000006ab067209 */ /* 0x008fce0007810000 */
[----:B------:R-:W3:Y:S01]  /*9900*/  MUFU.TANH R175, R175 ;  /* 0x000000af00af7308 */ /* 0x000ee20000002400 */
[----:B--2---:R-:W-:-:S07]  /*9910*/  FMNMX.FTZ R177, R167, R6, !PT ;  /* 0x00000006a7b17209 */ /* 0x004fce0007810000 */
[----:B------:R2:W-:Y:S01]  /*9920*/  MUFU.EX2 R176, R178 ;  /* 0x000000b200b07308 */ /* 0x0005e20000000800 */
[----:B0-----:R-:W-:Y:S01]  /*9930*/  FMNMX.FTZ R6, R174, R177, !PT ;  /* 0x000000b1ae067209 */ /* 0x001fe20007810000 */
[----:B------:R-:W-:-:S06]  /*9940*/  FFMA.FTZ R177, R152, UR10, -R179 ;  /* 0x0000000a98b17c23 */ /* 0x000fcc00080108b3 */
[----:B------:R-:W0:Y:S01]  /*9950*/  MUFU.EX2 R14, R14 ;  /* 0x0000000e000e7308 */ /* 0x000e220000000800 */
[----:B---3--:R-:W-:Y:S01]  /*9960*/  FMNMX.FTZ R6, R175, R6, !PT ;  /* 0x00000006af067209 */ /* 0x008fe20007810000 */
[----:B--2---:R-:W-:-:S04]  /*9970*/  FFMA.FTZ R178, R154, UR10, -R179 ;  /* 0x0000000a9ab27c23 */ /* 0x004fc800080108b3 */
[----:B------:R-:W2:Y:S02]  /*9980*/  SHFL.BFLY PT, R181, R6, 0x2, 0x1f ;  /* 0x0c401f0006b57f89 */ /* 0x000ea400000e0000 */
[----:B------:R-:W3:Y:S08]  /*9990*/  MUFU.EX2 R15, R15 ;  /* 0x0000000f000f7308 */ /* 0x000ef00000000800 */
[----:B------:R-:W4:Y:S01]  /*99a0*/  MUFU.EX2 R20, R20 ;  /* 0x0000001400147308 */ /* 0x000f220000000800 */
[-C--:B0-----:R-:W-:Y:S01]  /*99b0*/  FMUL.FTZ R24, R24, R14.reuse ;  /* 0x0000000e18187220 */ /* 0x081fe20000410000 */
        /* <DEDUP_REMOVED lines=12> */
[----:B--2---:R-:W-:Y:S01]  /*9a80*/  FMNMX.FTZ R181, R6, R181, !PT ;  /* 0x000000b506b57209 */ /* 0x004fe20007810000 */
        /* <DEDUP_REMOVED lines=33> */
[C---:B------:R-:W-:Y:S01]  /*9ca0*/  FMUL.FTZ R154, R6.reuse, UR10 ;  /* 0x0000000a069a7c20 */ /* 0x040fe20008410000 */
[----:B------:R-:W-:Y:S01]  /*9cb0*/  FADD.FTZ R9, -R6, R9 ;  /* 0x0000000906097221 */ /* 0x000fe20000010100 */
[----:B------:R-:W-:Y:S01]  /*9cc0*/  MUFU.EX2 R157, R157 ;  /* 0x0000009d009d7308 */ /* 0x000fe20000000800 */
[----:B------:R-:W-:Y:S01]  /*9cd0*/  FMUL.FTZ R97, R97, R14 ;  /* 0x0000000e61617220 */ /* 0x000fe20000410000 */
[--C-:B------:R-:W-:Y:S01]  /*9ce0*/  FFMA.FTZ R172, R153, UR10, -R154.reuse ;  /* 0x0000000a99ac7c23 */ /* 0x100fe2000801089a */
[----:B------:R-:W-:Y:S01]  /*9cf0*/  FMUL.FTZ R9, R9, UR10 ;  /* 0x0000000a09097c20 */ /* 0x000fe20008410000 */
[----:B------:R-:W-:Y:S01]  /*9d00*/  FFMA.FTZ R10, R10, UR10, -R154 ;  /* 0x0000000a0a0a7c23 */ /* 0x000fe2000801089a */
[----:B------:R-:W-:-:S02]  /*9d10*/  IMAD.MOV R153, RZ, RZ, -R17 ;  /* 0x000000ffff997224 */ /* 0x000fc400078e0a11 */
[--C-:B------:R-:W-:Y:S01]  /*9d20*/  FFMA.FTZ R11, R11, UR10, -R154.reuse ;  /* 0x0000000a0b0b7c23 */ /* 0x100fe2000801089a */
[--C-:B------:R-:W-:Y:S01]  /*9d30*/  FFMA.FTZ R181, R170, UR10, -R154.reuse ;  /* 0x0000000aaab57c23 */ /* 0x100fe2000801089a */
[----:B------:R-:W-:Y:S01]  /*9d40*/  IMAD.U32 R170, RZ, RZ, UR25 ;  /* 0x00000019ffaa7e24 */ /* 0x000fe2000f8e00ff */
[----:B------:R-:W-:Y:S01]  /*9d50*/  MUFU.EX2 R9, R9 ;  /* 0x0000000900097308 */ /* 0x000fe20000000800 */
[----:B------:R-:W-:Y:S01]  /*9d60*/  ISETP.NE.AND P3, PT, R2, R153, PT ;  /* 0x000000990200720c */ /* 0x000fe20003f65270 */
[--C-:B------:R-:W-:Y:S01]  /*9d70*/  FFMA.FTZ R12, R12, UR10, -R154.reuse ;  /* 0x0000000a0c0c7c23 */ /* 0x100fe2000801089a */
[----:B------:R-:W-:Y:S02]  /*9d80*/  @!P1 VIADD R152, R170, 0x28c40 ;  /* 0x00028c40aa989836 */ /* 0x000fe40000000000 */
[--C-:B------:R-:W-:Y:S01]  /*9d90*/  FFMA.FTZ R13, R13, UR10, -R154.reuse ;  /* 0x0000000a0d0d7c23 */ /* 0x100fe2000801089a */
[----:B------:R-:W-:Y:S02]  /*9da0*/  IMAD.U32 R153, RZ, RZ, UR23 ;  /* 0x00000017ff997e24 */ /* 0x000fe4000f8e00ff */
[--C-:B------:R-:W-:Y:S01]  /*9db0*/  FFMA.FTZ R179, R156, UR10, -R154.reuse ;  /* 0x0000000a9cb37c23 */ /* 0x100fe2000801089a */
[----:B------:R-:W-:Y:S01]  /*9dc0*/  FFMA.FTZ R159, R159, UR10, -R154 ;  /* 0x0000000a9f9f7c23 */ /* 0x000fe2000801089a */
[----:B------:R-:W0:Y:S01]  /*9dd0*/  MUFU.EX2 R10, R10 ;  /* 0x0000000a000a7308 */ /* 0x000e220000000800 */
[----:B------:R-:W-:Y:S01]  /*9de0*/  @!P1 PRMT R152, RZ, 0x654, R152 ;  /* 0x00000654ff989816 */ /* 0x000fe20000000098 */
[--C-:B------:R-:W-:Y:S01]  /*9df0*/  FFMA.FTZ R206, R162, UR10, -R154.reuse ;  /* 0x0000000aa2ce7c23 */ /* 0x100fe2000801089a */
[--C-:B------:R-:W-:Y:S01]  /*9e00*/  FFMA.FTZ R163, R163, UR10, -R154.reuse ;  /* 0x0000000aa3a37c23 */ /* 0x100fe2000801089a */
[----:B------:R-:W-:Y:S01]  /*9e10*/  FFMA.FTZ R208, R166, UR10, -R154 ;  /* 0x0000000aa6d07c23 */ /* 0x000fe2000801089a */
[----:B------:R4:W-:Y:S01]  /*9e20*/  @!P1 SYNCS.ARRIVE.TRANS64.RED.A1T0 RZ, [R152+URZ], RZ ;  /* 0x000000ff98ff99a7 */ /* 0x0009e2000810043f */
[----:B------:R-:W-:-:S02]  /*9e30*/  @!P3 IMAD R153, R153, 0x40, R16 ;  /* 0x000000409999b824 */ /* 0x000fc400078e0210 */
[--C-:B------:R-:W-:Y:S01]  /*9e40*/  FFMA.FTZ R210, R173, UR10, -R154.reuse ;  /* 0x0000000aadd27c23 */ /* 0x100fe2000801089a */
[----:B------:R-:W2:Y:S01]  /*9e50*/  MUFU.EX2 R11, R11 ;  /* 0x0000000b000b7308 */ /* 0x000ea20000000800 */
[--C-:B------:R-:W-:Y:S01]  /*9e60*/  FFMA.FTZ R171, R171, UR10, -R154.reuse ;  /* 0x0000000aabab7c23 */ /* 0x100fe2000801089a */
[----:B------:R-:W-:Y:S01]  /*9e70*/  FFMA.FTZ R167, R167, UR10, -R154 ;  /* 0x0000000aa7a77c23 */ /* 0x000fe2000801089a */
[----:B------:R-:W-:Y:S01]  /*9e80*/  @!P3 LEA R153, R153, UR46, 0x2 ;  /* 0x0000002e9999bc11 */ /* 0x000fe2000f8e10ff */
[-C--:B------:R-:W-:Y:S01]  /*9e90*/  FMUL.FTZ R100, R100, R14.reuse ;  /* 0x0000000e64647220 */ /* 0x080fe20000410000 */
[----:B----4-:R-:W-:Y:S01]  /*9ea0*/  FADD.FTZ R152, R20, R3 ;  /* 0x0000000314987221 */ /* 0x010fe20000010000 */
[-C--:B------:R-:W-:Y:S01]  /*9eb0*/  FMUL.FTZ R101, R101, R14.reuse ;  /* 0x0000000e65657220 */ /* 0x080fe20000410000 */
[----:B------:R-:W-:Y:S01]  /*9ec0*/  FMUL.FTZ R104, R104, R14 ;  /* 0x0000000e68687220 */ /* 0x000fe20000410000 */
[----:B------:R-:W3:Y:S01]  /*9ed0*/  MUFU.EX2 R12, R12 ;  /* 0x0000000c000c7308 */ /* 0x000ee20000000800 */
[----:B0-----:R-:W-:Y:S01]  /*9ee0*/  FFMA.FTZ R4, R9, R4, R10 ;  /* 0x0000000409047223 */ /* 0x001fe2000001000a */
[----:B------:R-:W-:Y:S01]  /*9ef0*/  FADD.FTZ R152, R21, R152 ;  /* 0x0000009815987221 */ /* 0x000fe20000010000 */
[----:B------:R-:W-:Y:S01]  /*9f00*/  @!P3 STS [R153+0x28800], R14 ;  /* 0x0288000e9900b388 */ /* 0x000fe20000000800 */
[-C--:B------:R-:W-:Y:S01]  /*9f10*/  FMUL.FTZ R105, R105, R14.reuse ;  /* 0x0000000e69697220 */ /* 0x080fe20000410000 */
[-C--:B------:R-:W-:Y:S01]  /*9f20*/  FMUL.FTZ R108, R108, R14.reuse ;  /* 0x0000000e6c6c7220 */ /* 0x080fe20000410000 */
        /* <DEDUP_REMOVED lines=12> */
[----:B---3--:R-:W-:Y:S01]  /*9ff0*/  FADD.FTZ R4, R12, R3 ;  /* 0x000000030c047221 */ /* 0x008fe20000010000 */
[-C--:B------:R-:W-:Y:S01]  /*a000*/  FMUL.FTZ R124, R124, R14.reuse ;  /* 0x0000000e7c7c7220 */ /* 0x080fe20000410000 */
[-C--:B------:R-:W-:Y:S01]  /*a010*/  FMUL.FTZ R125, R125, R14.reuse ;  /* 0x0000000e7d7d7220 */ /* 0x080fe20000410000 */
[----:B------:R-:W-:Y:S01]  /*a020*/  FADD.FTZ R152, R178, R153 ;  /* 0x00000099b2987221 */ /* 0x000fe20000010000 */
[-C--:B------:R-:W-:Y:S01]  /*a030*/  FMUL.FTZ R128, R128, R14.reuse ;  /* 0x0000000e80807220 */ /* 0x080fe20000410000 */
[-C--:B------:R-:W-:Y:S01]  /*a040*/  FMUL.FTZ R129, R129, R14.reuse ;  /* 0x0000000e81817220 */ /* 0x080fe20000410000 */
[----:B------:R-:W0:Y:S01]  /*a050*/  MUFU.EX2 R179, R179 ;  /* 0x000000b300b37308 */ /* 0x000e220000000800 */
        /* <DEDUP_REMOVED lines=16> */
[----:B0-----:R-:W-:Y:S01]  /*a160*/  FADD.FTZ R4, R179, R4 ;  /* 0x00000004b3047221 */ /* 0x001fe20000010000 */
[----:B------:R-:W-:Y:S01]  /*a170*/  FMUL.FTZ R149, R149, R14 ;  /* 0x0000000e95957220 */ /* 0x000fe20000410000 */
[--C-:B------:R-:W-:Y:S01]  /*a180*/  FFMA.FTZ R162, R174, UR10, -R154.reuse ;  /* 0x0000000aaea27c23 */ /* 0x100fe2000801089a */
[----:B------:R-:W-:Y:S01]  /*a190*/  FFMA.FTZ R175, R175, UR10, -R154 ;  /* 0x0000000aafaf7c23 */ /* 0x000fe2000801089a */
[----:B------:R-:W-:Y:S01]  /*a1a0*/  F2FP.BF16.F32.PACK_AB R154, R21, R20 ;  /* 0x00000014159a723e */ /* 0x000fe200000010ff */
[----:B------:R-:W-:Y:S01]  /*a1b0*/  FMUL.FTZ R26, R26, R9 ;  /* 0x000000091a1a7220 */ /* 0x000fe20000410000 */
[----:B------:R-:W-:Y:S01]  /*a1c0*/  F2FP.BF16.F32.PACK_AB R158, R180, R155 ;  /* 0x0000009bb49e723e */ /* 0x000fe200000010ff */
[----:B------:R-:W0:Y:S01]  /*a1d0*/  MUFU.EX2 R206, R206 ;  /* 0x000000ce00ce7308 */ /* 0x000e220000000800 */
        /* <DEDUP_REMOVED lines=16> */
[C---:B0-----:R-:W-:Y:S01]  /*a2e0*/  FADD.FTZ R4, R206.reuse, R3 ;  /* 0x00000003ce047221 */ /* 0x041fe20000010000 */
[----:B------:R-:W-:Y:S01]  /*a2f0*/  F2FP.BF16.F32.PACK_AB R159, R206, R159 ;  /* 0x0000009fce9f723e */ /* 0x000fe200000010ff */
[-C--:B------:R-:W-:Y:S01]  /*a300*/  FMUL.FTZ R43, R43, R9.reuse ;  /* 0x000000092b2b7220 */ /* 0x080fe20000410000 */
[-C--:B------:R-:W-:Y:S01]  /*a310*/  FMUL.FTZ R46, R46, R9.reuse ;  /* 0x000000092e2e7220 */ /* 0x080fe20000410000 */
[-C--:B------:R-:W-:Y:S01]  /*a320*/  FMUL.FTZ R47, R47, R9.reuse ;  /* 0x000000092f2f7220 */ /* 0x080fe20000410000 */
[-C--:B------:R-:W-:Y:S01]  /*a330*/  FMUL.FTZ R50, R50, R9.reuse ;  /* 0x0000000932327220 */ /* 0x080fe20000410000 */
[----:B------:R-:W-:Y:S01]  /*a340*/  FMUL.FTZ R51, R51, R9 ;  /* 0x0000000933337220 */ /* 0x000fe20000410000 */
[----:B------:R-:W0:Y:S01]  /*a350*/  MUFU.EX2 R164, R164 ;  /* 0x000000a400a47308 */ /* 0x000e220000000800 */
        /* <DEDUP_REMOVED lines=17> */
[----:B------:R-:W-:Y:S01]  /*a470*/  F2FP.BF16.F32.PACK_AB R153, R11, R10 ;  /* 0x0000000a0b99723e */ /* 0x000fe200000010ff */
        /* <DEDUP_REMOVED lines=56> */
[----:B--2---:R-:W-:-:S02]  /*a800*/  F2FP.BF16.F32.PACK_AB R162, R164, R161 ;  /* 0x000000a1a4a2723e */ /* 0x004fc400000010ff */
[----:B------:R-:W-:Y:S02]  /*a810*/  F2FP.BF16.F32.PACK_AB R161, R208, R163 ;  /* 0x000000a3d0a1723e */ /* 0x000fe400000010ff */
        /* <DEDUP_REMOVED lines=15> */
.L_x_2418:
[----:B------:R2:W3:Y:S01]  /*a910*/  SYNCS.PHASECHK.TRANS64.TRYWAIT P3, [UR25+0x28c50], R7 ;  /* 0x028c5007ff0075a7 */ /* 0x0004e20008060159 */
[----:B------:R-:W-:Y:S05]  /*a920*/  @!P0 BRA `(.L_x_2419) ;  /* 0x0000000000048947 */ /* 0x000fea0003800000 */
[----:B------:R-:W-:Y:S01]  /*a930*/  BPT.TRAP 0x1 ;  /* 0x000000040000795c */ /* 0x000fe20000300000 */
.L_x_2419:
[----:B---3--:R-:W-:Y:S05]  /*a940*/  @P3 BRA `(.L_x_2420) ;  /* 0x0000000000083947 */ /* 0x008fea0003800000 */
[----:B------:R-:W3:Y:S02]  /*a950*/  SYNCS.PHASECHK.TRANS64.TRYWAIT P3, [UR25+0x28c50], R7 ;  /* 0x028c5007ff0075a7 */ /* 0x000ee40008060159 */
[----:B---3--:R-:W-:Y:S05]  /*a960*/  @!P3 BRA `(.L_x_2421) ;  /* 0x000000d80048b947 */ /* 0x008fea0003800000 */
.L_x_2420:
        /* <DEDUP_REMOVED lines=39> */
[----:B-12---:R-:W-:-:S07]  /*abe0*/  IMAD.MOV.U32 R7, RZ, RZ, R8 ;  /* 0x000000ffff077224 */ /* 0x006fce00078e0008 */
.L_x_2413:
[----:B------:R-:W-:-:S13]  /*abf0*/  ISETP.GE.AND P2, PT, R7, UR48, PT ;  /* 0x0000003007007c0c */ /* 0x000fda000bf46270 */
[----:B------:R-:W-:Y:S05]  /*ac00*/  @!P2 BRA `(.L_x_2423) ;  /* 0x0000002400dca947 */ /* 0x000fea0003800000 */
[----:B------:R-:W-:Y:S01]  /*ac10*/  IMAD.MOV.U32 R12, RZ, RZ, R6 ;  /* 0x000000ffff0c7224 */ /* 0x000fe200078e0006 */
[----:B------:R-:W-:Y:S01]  /*ac20*/  UMOV UR22, UR37 ;  /* 0x0000002500167c82 */ /* 0x000fe20008000000 */
[----:B------:R-:W-:Y:S01]  /*ac30*/  IMAD.MOV.U32 R9, RZ, RZ, R5 ;  /* 0x000000ffff097224 */ /* 0x000fe200078e0005 */
[----:B------:R-:W-:Y:S01]  /*ac40*/  ULDC UR23, c[0x0][0x9e4] ;  /* 0x0002790000177ab9 */ /* 0x000fe20000000800 */
[----:B------:R-:W-:Y:S01]  /*ac50*/  ULDC UR24, c[0x0][0x9d8] ;  /* 0x0002760000187ab9 */ /* 0x000fe20000000800 */
[----:B------:R-:W-:Y:S01]  /*ac60*/  ULDC UR21, c[0x0][0x988] ;  /* 0x0002620000157ab9 */ /* 0x000fe20000000800 */
[----:B------:R-:W-:-:S05]  /*ac70*/  ULDC UR25, c[0x0][0x9e0] ;  /* 0x0002780000197ab9 */ /* 0x000fca0000000800 */
.L_x_2440:
[----:B------:R-:W-:-:S04]  /*ac80*/  UIADD3 UR37, UR22, 0x1, URZ ;  /* 0x0000000116257890 */ /* 0x000fc8000fffe03f */
[----:B------:R-:W-:-:S04]  /*ac90*/  UISETP.NE.AND UP1, UPT, UR37, 0x2, UPT ;  /* 0x000000022500788c */ /* 0x000fc8000bf25270 */
[----:B------:R-:W-:Y:S02]  /*aca0*/  USEL UR6, URZ, 0x1, UP1 ;  /* 0x000000013f067887 */ /* 0x000fe40008800000 */
[----:B------:R-:W-:Y:S02]  /*acb0*/  USEL UR37, UR37, URZ, UP1 ;  /* 0x0000003f25257287 */ /* 0x000fe40008800000 */
[----:B------:R-:W-:Y:S01]  /*acc0*/  ULOP3.LUT UR38, UR38, UR6, URZ, 0x3c, !UPT ;  /* 0x0000000626267292 */ /* 0x000fe2000f8e3c3f */
[----:B0---4-:R-:W-:Y:S11]  /*acd0*/  @!P0 BRA `(.L_x_2424) ;  /* 0x0000000000048947 */ /* 0x011ff60003800000 */
[----:B------:R-:W-:Y:S01]  /*ace0*/  BPT.TRAP 0x1 ;  /* 0x000000040000795c */ /* 0x000fe20000300000 */
.L_x_2424:
[----:B------:R-:W-:Y:S01]  /*acf0*/  ULEA UR26, UR37, UR46, 0x3 ;  /* 0x0000002e251a7291 */ /* 0x000fe2000f8e183f */
[----:B-1----:R-:W-:-:S05]  /*ad00*/  IMAD.U32 R8, RZ, RZ, UR38 ;  /* 0x00000026ff087e24 */ /* 0x002fca000f8e00ff */
[----:B------:R-:W-:-:S04]  /*ad10*/  SHF.L.U32 R8, R8, 0x1f, RZ ;  /* 0x0000001f08087819 */ /* 0x000fc800000006ff */
[----:B------:R1:W4:Y:S01]  /*ad20*/  SYNCS.PHASECHK.TRANS64.TRYWAIT P2, [UR26+0x28c30], R8 ;  /* 0x028c3008ff0075a7 */ /* 0x000322000804015a */
[----:B------:R-:W-:Y:S05]  /*ad30*/  @!P0 BRA `(.L_x_2425) ;  /* 0x0000000000048947 */ /* 0x000fea0003800000 */
[----:B------:R-:W-:Y:S01]  /*ad40*/  BPT.TRAP 0x1 ;  /* 0x000000040000795c */ /* 0x000fe20000300000 */
.L_x_2425:
[----:B----4-:R-:W-:Y:S05]  /*ad50*/  @P2 BRA `(.L_x_2426) ;  /* 0x0000000000082947 */ /* 0x010fea0003800000 */
[----:B------:R-:W4:Y:S02]  /*ad60*/  SYNCS.PHASECHK.TRANS64.TRYWAIT P2, [UR26+0x28c30], R8 ;  /* 0x028c3008ff0075a7 */ /* 0x000f24000804015a */
[----:B----4-:R-:W-:Y:S05]  /*ad70*/  @!P2 BRA `(.L_x_2427) ;  /* 0x000000d40058a947 */ /* 0x010fea0003800000 */
.L_x_2426:
[----:B------:R-:W-:Y:S01]  /*ad80*/  R2UR UR18, R0 ;  /* 0x00000000001272ca */ /* 0x000fe200000e0000 */
[----:B0--3--:R-:W-:Y:S01]  /*ad90*/  WARPGROUP.ARRIVE ;  /* 0x00000000000079c5 */ /* 0x009fe20000000000 */
[----:B------:R-:W-:Y:S01]  /*ada0*/  UMOV UR19, 0x40000040 ;  /* 0x4000004000137882 */ /* 0x000fe20000000000 */
[----:B------:R-:W-:Y:S01]  /*adb0*/  UMOV UR7, 0x40000040 ;  /* 0x4000004000077882 */ /* 0x000fe20000000000 */
[----:B------:R-:W-:Y:S01]  /*adc0*/  UMOV UR11, 0x40000040 ;  /* 0x40000040000b7882 */ /* 0x000fe20000000000 */
[----:B------:R-:W-:Y:S01]  /*add0*/  UMOV UR15, 0x40000040 ;  /* 0x40000040000f7882 */ /* 0x000fe20000000000 */
[----:B------:R-:W-:Y:S01]  /*ade0*/  PLOP3.LUT P2, PT, PT, PT, UP0, 0x80, 0x0 ;  /* 0x000000000000781c */ /* 0x000fe20003f4f008 */
[----:B--2---:R-:W-:Y:S02]  /*adf0*/  IMAD.U32 R21, RZ, RZ, UR26 ;  /* 0x0000001aff157e24 */ /* 0x004fe4000f8e00ff */
        /* <DEDUP_REMOVED lines=25> */
[----:B----4-:R-:W-:Y:S01]  /*af90*/  FMUL.FTZ R5, R152, UR24 ;  /* 0x0000001898057c20 */ /* 0x010fe20008410000 */
        /* <DEDUP_REMOVED lines=39> */
[--C-:B0-----:R-:W-:Y:S02]  /*b210*/  IMAD.IADD R180, R182, 0x1, R167.reuse ;  /* 0x00000001b6b47824 */ /* 0x101fe400078e02a7 */
[----:B------:R-:W-:Y:S01]  /*b220*/  IMAD.IADD R181, R183, 0x1, R167 ;  /* 0x00000001b7b57824 */ /* 0x000fe200078e02a7 */
        /* <DEDUP_REMOVED lines=29> */
[----:B--234-:R-:W-:Y:S05]  /*b400*/  @!P6 BRA `(.L_x_2428) ;  /* 0x00000000005ce947 */ /* 0x01cfea0003800000 */
        /* <DEDUP_REMOVED lines=8> */
[----:B------:R-:W2:Y:S02]  /*b490*/  @P2 LDC.64 R10, c[0x0][0x9e8] ;  /* 0x00027a00ff0a2b82 */ /* 0x000ea40000000a00 */
[----:B--2---:R-:W-:-:S05]  /*b4a0*/  @P2 IMAD.HI.U32 R10, R167, R10, RZ ;  /* 0x0000000aa70a2227 */ /* 0x004fca00078e00ff */
[----:B------:R-:W-:-:S04]  /*b4b0*/  @P2 SHF.R.U32.HI R167, RZ, R11, R10 ;  /* 0x0000000bffa72219 */ /* 0x000fc8000001160a */
[----:B------:R-:W-:Y:S01]  /*b4c0*/  LOP3.LUT R167, RZ, R167, RZ, 0x33, !PT ;  /* 0x000000a7ffa77212 */ /* 0x000fe200078e33ff */
[----:B------:R-:W-:Y:S06]  /*b4d0*/  BRA `(.L_x_2431) ;  /* 0x0000000000147947 */ /* 0x000fec0003800000 */
.L_x_2430:
[----:B------:R-:W-:-:S05]  /*b4e0*/  IMAD.U32 R170, RZ, RZ, UR23 ;  /* 0x00000017ffaa7e24 */ /* 0x000fca000f8e00ff */
[----:B------:R-:W-:-:S13]  /*b4f0*/  ISETP.NE.AND P2, PT, R170, 0x1, PT ;  /* 0x00000001aa00780c */ /* 0x000fda0003f45270 */
[----:B------:R-:W2:Y:S02]  /*b500*/  @P2 LDC.64 R10, c[0x0][0x9e8] ;  /* 0x00027a00ff0a2b82 */ /* 0x000ea40000000a00 */
[----:B--2---:R-:W-:-:S05]  /*b510*/  @P2 IMAD.HI.U32 R10, R167, R10, RZ ;  /* 0x0000000aa70a2227 */ /* 0x004fca00078e00ff */
[----:B------:R-:W-:-:S07]  /*b520*/  @P2 SHF.R.U32.HI R167, RZ, R11, R10 ;  /* 0x0000000bffa72219 */ /* 0x000fce000001160a */
.L_x_2431:
[----:B------:R-:W-:Y:S05]  /*b530*/  BSYNC B0 ;  /* 0x0000000000007941 */ /* 0x000fea0003800000 */
.L_x_2429:
[----:B------:R-:W-:-:S04]  /*b540*/  IMAD R167, R167, R170, -R175 ;  /* 0x000000aaa7a77224 */ /* 0x000fc800078e0aaf */
[----:B------:R-:W-:-:S05]  /*b550*/  IMAD.IADD R167, R167, 0x1, -R2 ;  /* 0x00000001a7a77824 */ /* 0x000fca00078e0a02 */
[----:B------:R-:W-:Y:S02]  /*b560*/  VIADDMNMX R180, R167, R170, R180, PT ;  /* 0x000000aaa7b47246 */ /* 0x000fe400038001b4 */
[----:B------:R-:W-:-:S07]  /*b570*/  VIMNMX R181, R181, R167, !PT ;  /* 0x000000a7b5b57248 */ /* 0x000fce0007fe0100 */
.L_x_2428:
[----:B------:R-:W-:-:S04]  /*b580*/  ISETP.GT.AND P2, PT, R7, -0x1, PT ;  /* 0xffffffff0700780c */ /* 0x000fc80003f44270 */
[C---:B------:R-:W-:Y:S02]  /*b590*/  ISETP.GT.AND P3, PT, R181.reuse, RZ, P2 ;  /* 0x000000ffb500720c */ /* 0x040fe40001764270 */
[C---:B------:R-:W-:Y:S02]  /*b5a0*/  ISETP.GT.AND P5, PT, R181.reuse, 0x1, P2 ;  /* 0x00000001b500780c */ /* 0x040fe400017a4270 */
[C---:B------:R-:W-:Y:S02]  /*b5b0*/  ISETP.LT.OR P4, PT, R180.reuse, 0x1, P3 ;  /* 0x00000001b400780c */ /* 0x040fe40001f81670 */
[----:B------:R-:W-:Y:S02]  /*b5c0*/  ISETP.GT.AND P3, PT, R181, 0x8, P2 ;  /* 0x00000008b500780c */ /* 0x000fe40001764270 */
[----:B------:R-:W-:Y:S02]  /*b5d0*/  FSEL R176, R5, -INF , !P4 ;  /* 0xff80000005b07808 */ /* 0x000fe40006000000 */
[----:B------:R-:W-:Y:S01]  /*b5e0*/  ISETP.GT.AND P4, PT, R181, 0x9, P2 ;  /* 0x00000009b500780c */ /* 0x000fe20001784270 */
[----:B------:R-:W2:Y:S01]  /*b5f0*/  SHFL.IDX PT, R5, R177, 0x1, 0x1c1f ;  /* 0x003c1f00b1057f89 */ /* 0x000ea200000e0000 */
[----:B------:R-:W-:-:S02]  /*b600*/  ISETP.LT.OR P5, PT, R180, 0x2, P5 ;  /* 0x00000002b400780c */ /* 0x000fc40002fa1670 */
[C---:B------:R-:W-:Y:S02]  /*b610*/  ISETP.LT.OR P3, PT, R180.reuse, 0x9, P3 ;  /* 0x00000009b400780c */ /* 0x040fe40001f61670 */
[----:B------:R-:W-:Y:S02]  /*b620*/  ISETP.LT.OR P4, PT, R180, 0xa, P4 ;  /* 0x0000000ab400780c */ /* 0x000fe40002781670 */
[----:B------:R-:W-:Y:S02]  /*b630*/  FSEL R205, R205, -INF , !P5 ;  /* 0xff800000cdcd7808 */ /* 0x000fe40006800000 */
[----:B0-----:R-:W-:Y:S02]  /*b640*/  FSEL R206, R206, -INF , !P3 ;  /* 0xff800000cece7808 */ /* 0x001fe40005800000 */
[----:B------:R-:W-:Y:S02]  /*b650*/  FSEL R207, R207, -INF , !P4 ;  /* 0xff800000cfcf7808 */ /* 0x000fe40006000000 */
[----:B------:R-:W-:-:S02]  /*b660*/  ISETP.GT.AND P5, PT, R181, 0x10, P2 ;  /* 0x00000010b500780c */ /* 0x000fc400017a4270 */
[C---:B------:R-:W-:Y:S02]  /*b670*/  ISETP.GT.AND P3, PT, R181.reuse, 0x11, P2 ;  /* 0x00000011b500780c */ /* 0x040fe40001764270 */
[----:B------:R-:W-:Y:S02]  /*b680*/  ISETP.GT.AND P4, PT, R181, 0x18, P2 ;  /* 0x00000018b500780c */ /* 0x000fe40001784270 */
[C---:B------:R-:W-:Y:S02]  /*b690*/  ISETP.LT.OR P5, PT, R180.reuse, 0x11, P5 ;  /* 0x00000011b400780c */ /* 0x040fe40002fa1670 */
[C---:B------:R-:W-:Y:S02]  /*b6a0*/  ISETP.LT.OR P3, PT, R180.reuse, 0x12, P3 ;  /* 0x00000012b400780c */ /* 0x040fe40001f61670 */
[----:B------:R-:W-:Y:S01]  /*b6b0*/  ISETP.LT.OR P4, PT, R180, 0x19, P4 ;  /* 0x00000019b400780c */ /* 0x000fe20002781670 */
[----:B--2---:R-:W-:Y:S01]  /*b6c0*/  IMAD.IADD R177, R183, 0x1, R5 ;  /* 0x00000001b7b17824 */ /* 0x004fe200078e0205 */
[----:B------:R-:W-:-:S02]  /*b6d0*/  FSEL R208, R208, -INF , !P5 ;  /* 0xff800000d0d07808 */ /* 0x000fc40006800000 */
[----:B------:R-:W-:Y:S02]  /*b6e0*/  FSEL R209, R209, -INF , !P3 ;  /* 0xff800000d1d17808 */ /* 0x000fe40005800000 */
[----:B------:R-:W-:Y:S02]  /*b6f0*/  FSEL R167, R163, -INF , !P4 ;  /* 0xff800000a3a77808 */ /* 0x000fe40006000000 */
        /* <DEDUP_REMOVED lines=9> */
[----:B------:R-:W-:-:S02]  /*b790*/  ISETP.GT.AND P5, PT, R181, 0x28, P2 ;  /* 0x00000028b500780c */ /* 0x000fc400017a4270 */
[C---:B------:R-:W-:Y:S02]  /*b7a0*/  ISETP.GT.AND P3, PT, R181.reuse, 0x29, P2 ;  /* 0x00000029b500780c */ /* 0x040fe40001764270 */
[----:B------:R-:W-:Y:S02]  /*b7b0*/  ISETP.GT.AND P4, PT, R181, 0x30, P2 ;  /* 0x00000030b500780c */ /* 0x000fe40001784270 */
[C---:B------:R-:W-:Y:S02]  /*b7c0*/  ISETP.LT.OR P5, PT, R180.reuse, 0x29, P5 ;  /* 0x00000029b400780c */ /* 0x040fe40002fa1670 */
[C---:B------:R-:W-:Y:S02]  /*b7d0*/  ISETP.LT.OR P3, PT, R180.reuse, 0x2a, P3 ;  /* 0x0000002ab400780c */ /* 0x040fe40001f61670 */
[----:B------:R-:W-:Y:S02]  /*b7e0*/  ISETP.LT.OR P4, PT, R180, 0x31, P4 ;  /* 0x00000031b400780c */ /* 0x000fe40002781670 */
[----:B------:R-:W-:-:S02]  /*b7f0*/  FSEL R168, R168, -INF , !P5 ;  /* 0xff800000a8a87808 */ /* 0x000fc40006800000 */
[----:B------:R-:W-:Y:S02]  /*b800*/  FSEL R169, R169, -INF , !P3 ;  /* 0xff800000a9a97808 */ /* 0x000fe40005800000 */
[----:B------:R-:W-:Y:S01]  /*b810*/  FSEL R164, R174, -INF , !P4 ;  /* 0xff800000aea47808 */ /* 0x000fe20006000000 */
[----:B------:R-:W-:Y:S01]  /*b820*/  IMAD.IADD R174, R182, 0x1, R5 ;  /* 0x00000001b6ae7824 */ /* 0x000fe200078e0205 */
        /* <DEDUP_REMOVED lines=8> */
[----:B------:R-:W-:Y:S01]  /*b8b0*/  FSEL R163, R179, -INF , !P4 ;  /* 0xff800000b3a37808 */ /* 0x000fe20006000000 */
[----:B------:R-:W-:Y:S06]  /*b8c0*/  @!P6 BRA `(.L_x_2432) ;  /* 0x00000000005ce947 */ /* 0x000fec0003800000 */
        /* <DEDUP_REMOVED lines=13> */
.L_x_2434:
[----:B------:R-:W-:-:S05]  /*b9a0*/  IMAD.U32 R178, RZ, RZ, UR23 ;  /* 0x00000017ffb27e24 */ /* 0x000fca000f8e00ff */
[----:B------:R-:W-:-:S13]  /*b9b0*/  ISETP.NE.AND P3, PT, R178, 0x1, PT ;  /* 0x00000001b200780c */ /* 0x000fda0003f65270 */
[----:B------:R-:W0:Y:S02]  /*b9c0*/  @P3 LDC.64 R10, c[0x0][0x9e8] ;  /* 0x00027a00ff0a3b82 */ /* 0x000e240000000a00 */
[----:B0-----:R-:W-:-:S05]  /*b9d0*/  @P3 IMAD.HI.U32 R10, R5, R10, RZ ;  /* 0x0000000a050a3227 */ /* 0x001fca00078e00ff */
[----:B------:R-:W-:-:S07]  /*b9e0*/  @P3 SHF.R.U32.HI R5, RZ, R11, R10 ;  /* 0x0000000bff053219 */ /* 0x000fce000001160a */
.L_x_2435:
[----:B------:R-:W-:Y:S05]  /*b9f0*/  BSYNC B0 ;  /* 0x0000000000007941 */ /* 0x000fea0003800000 */
.L_x_2433:
[----:B------:R-:W-:-:S04]  /*ba00*/  IMAD R5, R5, R178, -R175 ;  /* 0x000000b205057224 */ /* 0x000fc800078e0aaf */
[----:B------:R-:W-:-:S05]  /*ba10*/  IMAD.IADD R5, R5, 0x1, -R2 ;  /* 0x0000000105057824 */ /* 0x000fca00078e0a02 */
[----:B------:R-:W-:Y:S02]  /*ba20*/  VIADDMNMX R174, R5, R178, R174, PT ;  /* 0x000000b205ae7246 */ /* 0x000fe400038001ae */
[----:B------:R-:W-:-:S07]  /*ba30*/  VIMNMX R177, R177, R5, !PT ;  /* 0x00000005b1b17248 */ /* 0x000fce0007fe0100 */
.L_x_2432:
        /* <DEDUP_REMOVED lines=9> */
[----:B------:R-:W-:Y:S02]  /*bad0*/  ISETP.GT.AND P3, PT, R177, RZ, P2 ;  /* 0x000000ffb100720c */ /* 0x000fe40001764270 */
[----:B------:R-:W-:Y:S02]  /*bae0*/  FMNMX.FTZ R10, R208, R5, !PT ;  /* 0x00000005d00a7209 */ /* 0x000fe40007810000 */
[----:B------:R-:W-:Y:S02]  /*baf0*/  ISETP.LT.OR P3, PT, R174, 0x1, P3 ;  /* 0x00000001ae00780c */ /* 0x000fe40001f61670 */
[----:B------:R-:W-:Y:S02]  /*bb00*/  FMNMX.FTZ R10, R209, R10, !PT ;  /* 0x0000000ad10a7209 */ /* 0x000fe40007810000 */
[----:B------:R-:W-:-:S02]  /*bb10*/  ISETP.GT.AND P4, PT, R177, 0x8, P2 ;  /* 0x00000008b100780c */ /* 0x000fc40001784270 */
[----:B------:R-:W-:Y:S02]  /*bb20*/  FMNMX.FTZ R5, R167, R10, !PT ;  /* 0x0000000aa7057209 */ /* 0x000fe40007810000 */
[----:B------:R-:W-:Y:S02]  /*bb30*/  ISETP.LT.OR P4, PT, R174, 0x9, P4 ;  /* 0x00000009ae00780c */ /* 0x000fe40002781670 */
[----:B------:R-:W-:Y:S02]  /*bb40*/  FMNMX.FTZ R10, R170, R5, !PT ;  /* 0x00000005aa0a7209 */ /* 0x000fe40007810000 */
[----:B------:R-:W-:Y:S02]  /*bb50*/  ISETP.GT.AND P5, PT, R177, 0x9, P2 ;  /* 0x00000009b100780c */ /* 0x000fe400017a4270 */
[----:B------:R-:W-:Y:S02]  /*bb60*/  FMNMX.FTZ R5, R171, R10, !PT ;  /* 0x0000000aab057209 */ /* 0x000fe40007810000 */
[----:B------:R-:W-:-:S02]  /*bb70*/  FSEL R14, R14, -INF , !P4 ;  /* 0xff8000000e0e7808 */ /* 0x000fc40006000000 */
        /* <DEDUP_REMOVED lines=14> */
[C---:B------:R-:W-:Y:S01]  /*bc60*/  ISETP.GT.AND P4, PT, R177.reuse, 0x19, P2 ;  /* 0x00000019b100780c */ /* 0x040fe20001784270 */
[----:B------:R-:W0:Y:S01]  /*bc70*/  SHFL.BFLY PT, R5, R10, 0x2, 0x1f ;  /* 0x0c401f000a057f89 */ /* 0x000e2200000e0000 */
[----:B------:R-:W-:Y:S02]  /*bc80*/  FSEL R152, R152, -INF , !P5 ;  /* 0xff80000098987808 */ /* 0x000fe40006800000 */
[----:B------:R-:W-:Y:S02]  /*bc90*/  ISETP.GT.AND P5, PT, R177, 0x20, P2 ;  /* 0x00000020b100780c */ /* 0x000fe400017a4270 */
[----:B------:R-:W-:-:S02]  /*bca0*/  ISETP.LT.OR P4, PT, R174, 0x1a, P4 ;  /* 0x0000001aae00780c */ /* 0x000fc40002781670 */
[----:B------:R-:W-:Y:S02]  /*bcb0*/  ISETP.LT.OR P5, PT, R174, 0x21, P5 ;  /* 0x00000021ae00780c */ /* 0x000fe40002fa1670 */
[----:B------:R-:W-:Y:S02]  /*bcc0*/  FSEL R154, R154, -INF , !P4 ;  /* 0xff8000009a9a7808 */ /* 0x000fe40006000000 */
[----:B------:R-:W-:Y:S02]  /*bcd0*/  ISETP.GT.AND P4, PT, R177, 0x28, P2 ;  /* 0x00000028b100780c */ /* 0x000fe40001784270 */
[----:B------:R-:W-:Y:S02]  /*bce0*/  FSEL R155, R155, -INF , !P5 ;  /* 0xff8000009b9b7808 */ /* 0x000fe40006800000 */
[----:B------:R-:W-:-:S04]  /*bcf0*/  ISETP.LT.OR P4, PT, R174, 0x29, P4 ;  /* 0x00000029ae00780c */ /* 0x000fc80002781670 */
[----:B------:R-:W-:Y:S02]  /*bd00*/  FSEL R157, R157, -INF , !P4 ;  /* 0xff8000009d9d7808 */ /* 0x000fe40006000000 */
[----:B------:R-:W-:Y:S02]  /*bd10*/  ISETP.GT.AND P4, PT, R177, 0x30, P2 ;  /* 0x00000030b100780c */ /* 0x000fe40001784270 */
[----:B0-----:R-:W-:Y:S02]  /*bd20*/  FMNMX.FTZ R11, R10, R5, !PT ;  /* 0x000000050a0b7209 */ /* 0x001fe40007810000 */
[----:B------:R-:W-:-:S03]  /*bd30*/  ISETP.LT.OR P4, PT, R174, 0x31, P4 ;  /* 0x00000031ae00780c */ /* 0x000fc60002781670 */
[----:B------:R-:W0:Y:S02]  /*bd40*/  SHFL.BFLY PT, R178, R11, 0x1, 0x1f ;  /* 0x0c201f000bb27f89 */ /* 0x000e2400000e0000 */
[----:B0-----:R-:W-:Y:S02]  /*bd50*/  FMNMX.FTZ R5, R11, R178, !PT ;  /* 0x000000b20b057209 */ /* 0x001fe40007810000 */
[----:B------:R-:W-:Y:S02]  /*bd60*/  FSEL R11, R6, -INF , !P3 ;  /* 0xff800000060b7808 */ /* 0x000fe40005800000 */
[----:B------:R-:W-:Y:S01]  /*bd70*/  ISETP.GT.AND P3, PT, R177, 0x18, P2 ;  /* 0x00000018b100780c */ /* 0x000fe20001764270 */
[----:B------:R-:W-:Y:S01]  /*bd80*/  FMUL.FTZ R10, R5, UR10 ;  /* 0x0000000a050a7c20 */ /* 0x000fe20008410000 */
[----:B------:R-:W-:Y:S02]  /*bd90*/  FMNMX.FTZ R6, R11, R12, !PT ;  /* 0x0000000c0b067209 */ /* 0x000fe40007810000 */
[----:B------:R-:W-:-:S02]  /*bda0*/  ISETP.LT.OR P3, PT, R174, 0x19, P3 ;  /* 0x00000019ae00780c */ /* 0x000fc40001f61670 */
[----:B------:R-:W-:Y:S02]  /*bdb0*/  FMNMX.FTZ R173, R13, R6, !PT ;  /* 0x000000060dad7209 */ /* 0x000fe40007810000 */
[----:B------:R-:W-:Y:S02]  /*bdc0*/  FSEL R153, R153, -INF , !P3 ;  /* 0xff80000099997808 */ /* 0x000fe40005800000 */
[----:B------:R-:W-:Y:S02]  /*bdd0*/  FMNMX.FTZ R6, R14, R173, !PT ;  /* 0x000000ad0e067209 */ /* 0x000fe40007810000 */
[----:B------:R-:W-:Y:S02]  /*bde0*/  ISETP.GT.AND P3, PT, R177, 0x21, P2 ;  /* 0x00000021b100780c */ /* 0x000fe40001764270 */
        /* <DEDUP_REMOVED lines=9> */
[----:B------:R-:W-:Y:S02]  /*be80*/  FSETP.NEU.FTZ.AND P5, PT, R5, -INF , PT ;  /* 0xff8000000500780b */ /* 0x000fe40003fbd000 */
[----:B------:R-:W-:Y:S02]  /*be90*/  FMNMX.FTZ R175, R155, R6, !PT ;  /* 0x000000069baf7209 */ /* 0x000fe40007810000 */
[----:B------:R-:W-:Y:S02]  /*bea0*/  FSEL R158, R158, -INF , !P3 ;  /* 0xff8000009e9e7808 */ /* 0x000fe40005800000 */
[----:B------:R-:W-:Y:S02]  /*beb0*/  FMNMX.FTZ R6, R156, R175, !PT ;  /* 0x000000af9c067209 */ /* 0x000fe40007810000 */
[----:B------:R-:W-:-:S02]  /*bec0*/  ISETP.GT.AND P3, PT, R177, 0x31, P2 ;  /* 0x00000031b100780c */ /* 0x000fc40001764270 */
[----:B------:R-:W-:Y:S02]  /*bed0*/  FMNMX.FTZ R179, R157, R6, !PT ;  /* 0x000000069db37209 */ /* 0x000fe40007810000 */
[----:B------:R-:W-:Y:S02]  /*bee0*/  FSEL R173, R10, RZ, P5 ;  /* 0x000000ff0aad7208 */ /* 0x000fe40002800000 */
[----:B------:R-:W-:Y:S02]  /*bef0*/  FSEL R175, R159, -INF , !P4 ;  /* 0xff8000009faf7808 */ /* 0x000fe40006000000 */
[----:B------:R-:W-:Y:S01]  /*bf00*/  ISETP.GT.AND P4, PT, R177, 0x38, P2 ;  /* 0x00000038b100780c */ /* 0x000fe20001784270 */
[--C-:B------:R-:W-:Y:S01]  /*bf10*/  FFMA.FTZ R10, R176, UR10, -R173.reuse ;  /* 0x0000000ab00a7c23 */ /* 0x100fe200080108ad */
[----:B------:R-:W-:Y:S01]  /*bf20*/  ISETP.LT.OR P3, PT, R174, 0x32, P3 ;  /* 0x00000032ae00780c */ /* 0x000fe20001f61670 */
[--C-:B------:R-:W-:Y:S01]  /*bf30*/  FFMA.FTZ R205, R205, UR10, -R173.reuse ;  /* 0x0000000acdcd7c23 */ /* 0x100fe200080108ad */
[----:B------:R-:W-:Y:S01]  /*bf40*/  FMNMX.FTZ R6, R158, R179, !PT ;  /* 0x000000b39e067209 */ /* 0x000fe20007810000 */
[--C-:B------:R-:W-:Y:S01]  /*bf50*/  FFMA.FTZ R206, R206, UR10, -R173.reuse ;  /* 0x0000000acece7c23 */ /* 0x100fe200080108ad */
[----:B------:R-:W-:Y:S01]  /*bf60*/  ISETP.GT.AND P2, PT, R177, 0x39, P2 ;  /* 0x00000039b100780c */ /* 0x000fe20001744270 */
[----:B------:R-:W-:Y:S01]  /*bf70*/  MUFU.EX2 R10, R10 ;  /* 0x0000000a000a7308 */ /* 0x000fe20000000800 */
[----:B------:R-:W-:Y:S01]  /*bf80*/  ISETP.LT.OR P4, PT, R174, 0x39, P4 ;  /* 0x00000039ae00780c */ /* 0x000fe20002781670 */
[--C-:B------:R-:W-:Y:S01]  /*bf90*/  FFMA.FTZ R207, R207, UR10, -R173.reuse ;  /* 0x0000000acfcf7c23 */ /* 0x100fe200080108ad */
[----:B------:R-:W-:Y:S01]  /*bfa0*/  FSEL R176, R160, -INF , !P3 ;  /* 0xff800000a0b07808 */ /* 0x000fe20005800000 */
[--C-:B------:R-:W-:Y:S01]  /*bfb0*/  FFMA.FTZ R167, R167, UR10, -R173.reuse ;  /* 0x0000000aa7a77c23 */ /* 0x100fe200080108ad */
[----:B------:R-:W-:Y:S01]  /*bfc0*/  FMNMX.FTZ R177, R175, R6, !PT ;  /* 0x00000006afb17209 */ /* 0x000fe20007810000 */
[--C-:B------:R-:W-:Y:S01]  /*bfd0*/  FFMA.FTZ R170, R170, UR10, -R173.reuse ;  /* 0x0000000aaaaa7c23 */ /* 0x100fe200080108ad */
[----:B------:R-:W-:Y:S01]  /*bfe0*/  ISETP.LT.OR P2, PT, R174, 0x3a, P2 ;  /* 0x0000003aae00780c */ /* 0x000fe20001741670 */
[----:B------:R-:W-:Y:S01]  /*bff0*/  MUFU.EX2 R159, R205 ;  /* 0x000000cd009f7308 */ /* 0x000fe20000000800 */
[----:B------:R-:W-:Y:S01]  /*c000*/  FSEL R161, R161, -INF , !P4 ;  /* 0xff800000a1a17808 */ /* 0x000fe20006000000 */
[--C-:B------:R-:W-:Y:S01]  /*c010*/  FFMA.FTZ R174, R208, UR10, -R173.reuse ;  /* 0x0000000ad0ae7c23 */ /* 0x100fe200080108ad */
[----:B------:R-:W-:Y:S01]  /*c020*/  FMNMX.FTZ R6, R176, R177, !PT ;  /* 0x000000b1b0067209 */ /* 0x000fe20007810000 */
[--C-:B------:R-:W-:Y:S01]  /*c030*/  FFMA.FTZ R171, R171, UR10, -R173.reuse ;  /* 0x0000000aabab7c23 */ /* 0x100fe200080108ad */
[----:B------:R-:W-:Y:S01]  /*c040*/  FSEL R162, R162, -INF , !P2 ;  /* 0xff800000a2a27808 */ /* 0x000fe20005000000 */
[--C-:B------:R-:W-:Y:S01]  /*c050*/  FFMA.FTZ R172, R172, UR10, -R173.reuse ;  /* 0x0000000aacac7c23 */ /* 0x100fe200080108ad */
[----:B------:R-:W-:Y:S01]  /*c060*/  FMNMX.FTZ R179, R161, R6, !PT ;  /* 0x00000006a1b37209 */ /* 0x000fe20007810000 */
[----:B------:R-:W-:Y:S01]  /*c070*/  MUFU.EX2 R160, R206 ;  /* 0x000000ce00a07308 */ /* 0x000fe20000000800 */
[----:B------:R-:W-:Y:S01]  /*c080*/  FSEL R178, R5, RZ, P5 ;  /* 0x000000ff05b27208 */ /* 0x000fe20002800000 */
[--C-:B------:R-:W-:Y:S01]  /*c090*/  FFMA.FTZ R168, R168, UR10, -R173.reuse ;  /* 0x0000000aa8a87c23 */ /* 0x100fe200080108ad */
[----:B------:R-:W-:Y:S01]  /*c0a0*/  FMNMX.FTZ R6, R162, R179, !PT ;  /* 0x000000b3a2067209 */ /* 0x000fe20007810000 */
[----:B------:R-:W-:Y:S01]  /*c0b0*/  FFMA.FTZ R179, R209, UR10, -R173 ;  /* 0x0000000ad1b37c23 */ /* 0x000fe200080108ad */
[----:B------:R-:W-:Y:S01]  /*c0c0*/  ISETP.NE.AND P3, PT, R2, R183, PT ;  /* 0x000000b70200720c */ /* 0x000fe20003f65270 */
[----:B------:R-:W-:Y:S01]  /*c0d0*/  FADD.FTZ R178, -R178, R9 ;  /* 0x00000009b2b27221 */ /* 0x000fe20000010100 */
[--C-:B------:R-:W-:Y:S01]  /*c0e0*/  FFMA.FTZ R169, R169, UR10, -R173.reuse ;  /* 0x0000000aa9a97c23 */ /* 0x100fe200080108ad */
[----:B------:R-:W0:Y:S01]  /*c0f0*/  SHFL.BFLY PT, R181, R6, 0x2, 0x1f ;  /* 0x0c401f0006b57f89 */ /* 0x000e2200000e0000 */
[----:B------:R-:W-:Y:S01]  /*c100*/  MUFU.EX2 R177, R207 ;  /* 0x000000cf00b17308 */ /* 0x000fe20000000800 */
[----:B------:R-:W-:Y:S01]  /*c110*/  FMUL.FTZ R9, R178, UR10 ;  /* 0x0000000ab2097c20 */ /* 0x000fe20008410000 */
[--C-:B------:R-:W-:Y:S01]  /*c120*/  FFMA.FTZ R164, R164, UR10, -R173.reuse ;  /* 0x0000000aa4a47c23 */ /* 0x100fe200080108ad */
[--C-:B------:R-:W-:Y:S01]  /*c130*/  FFMA.FTZ R165, R165, UR10, -R173.reuse ;  /* 0x0000000aa5a57c23 */ /* 0x100fe200080108ad */
[--C-:B------:R-:W-:Y:S01]  /*c140*/  FFMA.FTZ R166, R166, UR10, -R173.reuse ;  /* 0x0000000aa6a67c23 */ /* 0x100fe200080108ad */
[----:B------:R-:W-:-:S03]  /*c150*/  FFMA.FTZ R163, R163, UR10, -R173 ;  /* 0x0000000aa3a37c23 */ /* 0x000fc600080108ad */
[----:B------:R-:W2:Y:S08]  /*c160*/  MUFU.EX2 R9, R9 ;  /* 0x0000000900097308 */ /* 0x000eb00000000800 */
[----:B------:R-:W3:Y:S01]  /*c170*/  MUFU.EX2 R174, R174 ;  /* 0x000000ae00ae7308 */ /* 0x000ee20000000800 */
[----:B0-----:R-:W-:-:S07]  /*c180*/  FMNMX.FTZ R181, R6, R181, !PT ;  /* 0x000000b506b57209 */ /* 0x001fce0007810000 */
[----:B------:R-:W0:Y:S01]  /*c190*/  MUFU.EX2 R179, R179 ;  /* 0x000000b300b37308 */ /* 0x000e220000000800 */
[----:B--2---:R-:W-:Y:S01]  /*c1a0*/  FFMA.FTZ R178, R9, R3, R10 ;  /* 0x0000000309b27223 */ /* 0x004fe2000001000a */
[-C--:B------:R-:W-:Y:S01]  /*c1b0*/  FMUL.FTZ R24, R24, R9.reuse ;  /* 0x0000000918187220 */ /* 0x080fe20000410000 */
[-C--:B------:R-:W-:Y:S01]  /*c1c0*/  FMUL.FTZ R25, R25, R9.reuse ;  /* 0x0000000919197220 */ /* 0x080fe20000410000 */
[----:B------:R-:W2:Y:S01]  /*c1d0*/  SHFL.BFLY PT, R6, R181, 0x1, 0x1f ;  /* 0x0c201f00b5067f89 */ /* 0x000ea200000e0000 */
[----:B------:R-:W-:Y:S01]  /*c1e0*/  FADD.FTZ R3, R159, R178 ;  /* 0x000000b29f037221 */ /* 0x000fe20000010000 */
[-C--:B------:R-:W-:Y:S01]  /*c1f0*/  FMUL.FTZ R28, R28, R9.reuse ;  /* 0x000000091c1c7220 */ /* 0x080fe20000410000 */
[-C--:B------:R-:W-:Y:S01]  /*c200*/  FMUL.FTZ R29, R29, R9.reuse ;  /* 0x000000091d1d7220 */ /* 0x080fe20000410000 */
[----:B------:R-:W4:Y:S01]  /*c210*/  MUFU.EX2 R167, R167 ;  /* 0x000000a700a77308 */ /* 0x000f220000000800 */
[----:B------:R-:W-:Y:S01]  /*c220*/  FADD.FTZ R178, R160, R3 ;  /* 0x00000003a0b27221 */ /* 0x000fe20000010000 */
[-C--:B------:R-:W-:Y:S01]  /*c230*/  FMUL.FTZ R32, R32, R9.reuse ;  /* 0x0000000920207220 */ /* 0x080fe20000410000 */
[-C--:B------:R-:W-:Y:S01]  /*c240*/  FMUL.FTZ R33, R33, R9.reuse ;  /* 0x0000000921217220 */ /* 0x080fe20000410000 */
[-C--:B------:R-:W-:Y:S01]  /*c250*/  FMUL.FTZ R36, R36, R9.reuse ;  /* 0x0000000924247220 */ /* 0x080fe20000410000 */
[----:B------:R-:W-:Y:S01]  /*c260*/  FADD.FTZ R173, R177, R178 ;  /* 0x000000b2b1ad7221 */ /* 0x000fe20000010000 */
[-C--:B------:R-:W-:Y:S01]  /*c270*/  FMUL.FTZ R37, R37, R9.reuse ;  /* 0x0000000925257220 */ /* 0x080fe20000410000 */
[-C--:B------:R-:W-:Y:S01]  /*c280*/  FMUL.FTZ R40, R40, R9.reuse ;  /* 0x0000000928287220 */ /* 0x080fe20000410000 */
[----:B------:R-:W5:Y:S01]  /*c290*/  MUFU.EX2 R170, R170 ;  /* 0x000000aa00aa7308 */ /* 0x000f620000000800 */
[----:B---3--:R-:W-:Y:S01]  /*c2a0*/  FADD.FTZ R182, R174, R173 ;  /* 0x000000adaeb67221 */ /* 0x008fe20000010000 */
[-C--:B------:R-:W-:Y:S01]  /*c2b0*/  FMUL.FTZ R41, R41, R9.reuse ;  /* 0x0000000929297220 */ /* 0x080fe20000410000 */
[-C--:B------:R-:W-:Y:S01]  /*c2c0*/  FMUL.FTZ R44, R44, R9.reuse ;  /* 0x000000092c2c7220 */ /* 0x080fe20000410000 */
[-C--:B------:R-:W-:Y:S01]  /*c2d0*/  FMUL.FTZ R45, R45, R9.reuse ;  /* 0x000000092d2d7220 */ /* 0x080fe20000410000 */
[----:B0-----:R-:W-:Y:S01]  /*c2e0*/  FADD.FTZ R182, R179, R182 ;  /* 0x000000b6b3b67221 */ /* 0x001fe20000010000 */
[-C--:B------:R-:W-:Y:S01]  /*c2f0*/  FMUL.FTZ R48, R48, R9.reuse ;  /* 0x0000000930307220 */ /* 0x080fe20000410000 */
[-C--:B------:R-:W-:Y:S01]  /*c300*/  FMUL.FTZ R49, R49, R9.reuse ;  /* 0x0000000931317220 */ /* 0x080fe20000410000 */
[----:B------:R-:W0:Y:S01]  /*c310*/  MUFU.EX2 R171, R171 ;  /* 0x000000ab00ab7308 */ /* 0x000e220000000800 */
[-C--:B------:R-:W-:Y:S01]  /*c320*/  FMUL.FTZ R52, R52, R9.reuse ;  /* 0x0000000934347220 */ /* 0x080fe20000410000 */
[-C--:B------:R-:W-:Y:S01]  /*c330*/  FMUL.FTZ R53, R53, R9.reuse ;  /* 0x0000000935357220 */ /* 0x080fe20000410000 */
[----:B------:R-:W-:Y:S01]  /*c340*/  FMUL.FTZ R56, R56, R9 ;  /* 0x0000000938387220 */ /* 0x000fe20000410000 */
[----:B--2---:R-:W-:Y:S01]  /*c350*/  FMNMX.FTZ R6, R181, R6, !PT ;  /* 0x00000006b5067209 */ /* 0x004fe20007810000 */
[----:B------:R-:W-:-:S02]  /*c360*/  IMAD.U32 R181, RZ, RZ, UR22 ;  /* 0x00000016ffb57e24 */ /* 0x000fc4000f8e00ff */
[-C--:B------:R-:W-:Y:S01]  /*c370*/  FMUL.FTZ R57, R57, R9.reuse ;  /* 0x0000000939397220 */ /* 0x080fe20000410000 */
[-C--:B------:R-:W-:Y:S01]  /*c380*/  FMUL.FTZ R60, R60, R9.reuse ;  /* 0x000000093c3c7220 */ /* 0x080fe20000410000 */
[C---:B------:R-:W-:Y:S01]  /*c390*/  FSETP.NEU.FTZ.AND P2, PT, R6.reuse, -INF , PT ;  /* 0xff8000000600780b */ /* 0x040fe20003f5d000 */
[C---:B------:R-:W-:Y:S01]  /*c3a0*/  FMUL.FTZ R180, R6.reuse, UR10 ;  /* 0x0000000a06b47c20 */ /* 0x040fe20008410000 */
[----:B------:R-:W2:Y:S01]  /*c3b0*/  MUFU.EX2 R172, R172 ;  /* 0x000000ac00ac7308 */ /* 0x000ea20000000800 */
[----:B------:R-:W-:Y:S01]  /*c3c0*/  @!P3 IMAD R173, R181, 0x40, R16 ;  /* 0x00000040b5adb824 */ /* 0x000fe200078e0210 */
[----:B------:R-:W-:Y:S01]  /*c3d0*/  FSEL R3, R6, RZ, P2 ;  /* 0x000000ff06037208 */ /* 0x000fe20001000000 */
[----:B----4-:R-:W-:Y:S01]  /*c3e0*/  FADD.FTZ R181, R167, R182 ;  /* 0x000000b6a7b57221 */ /* 0x010fe20000010000 */
[----:B------:R-:W-:Y:S01]  /*c3f0*/  FSEL R180, R180, RZ, P2 ;  /* 0x000000ffb4b47208 */ /* 0x000fe20001000000 */
[----:B------:R-:W-:Y:S01]  /*c400*/  FMUL.FTZ R61, R61, R9 ;  /* 0x000000093d3d7220 */ /* 0x000fe20000410000 */
[----:B------:R-:W-:Y:S01]  /*c410*/  @!P3 LEA R173, R173, UR46, 0x2 ;  /* 0x0000002eadadbc11 */ /* 0x000fe2000f8e10ff */
[----:B------:R-:W-:Y:S01]  /*c420*/  FADD.FTZ R3, -R3, R12 ;  /* 0x0000000c03037221 */ /* 0x000fe20000010100 */
[----:B------:R-:W3:Y:S01]  /*c430*/  MUFU.EX2 R168, R168 ;  /* 0x000000a800a87308 */ /* 0x000ee20000000800 */
[--C-:B------:R-:W-:Y:S01]  /*c440*/  FFMA.FTZ R11, R11, UR10, -R180.reuse ;  /* 0x0000000a0b0b7c23 */ /* 0x100fe200080108b4 */
[----:B-----5:R-:W-:Y:S01]  /*c450*/  FADD.FTZ R182, R170, R181 ;  /* 0x000000b5aab67221 */ /* 0x020fe20000010000 */
[----:B------:R-:W-:Y:S01]  /*c460*/  FMUL.FTZ R3, R3, UR10 ;  /* 0x0000000a03037c20 */ /* 0x000fe20008410000 */
[--C-:B------:R-:W-:Y:S01]  /*c470*/  FFMA.FTZ R178, R13, UR10, -R180.reuse ;  /* 0x0000000a0db27c23 */ /* 0x100fe200080108b4 */
[----:B------:R-:W-:Y:S01]  /*c480*/  FFMA.FTZ R13, R14, UR10, -R180 ;  /* 0x0000000a0e0d7c23 */ /* 0x000fe200080108b4 */
[----:B0-----:R-:W-:Y:S01]  /*c490*/  FADD.FTZ R205, R171, R182 ;  /* 0x000000b6abcd7221 */ /* 0x001fe20000010000 */
[--C-:B------:R-:W-:Y:S01]  /*c4a0*/  FFMA.FTZ R14, R15, UR10, -R180.reuse ;  /* 0x0000000a0f0e7c23 */ /* 0x100fe200080108b4 */
[----:B------:R-:W0:Y:S01]  /*c4b0*/  MUFU.EX2 R169, R169 ;  /* 0x000000a900a97308 */ /* 0x000e220000000800 */
[--C-:B------:R-:W-:Y:S01]  /*c4c0*/  FFMA.FTZ R15, R152, UR10, -R180.reuse ;  /* 0x0000000a980f7c23 */ /* 0x100fe200080108b4 */
[----:B--2---:R-:W-:Y:S01]  /*c4d0*/  FADD.FTZ R207, R172, R205 ;  /* 0x000000cdaccf7221 */ /* 0x004fe20000010000 */
[--C-:B------:R-:W-:Y:S01]  /*c4e0*/  FFMA.FTZ R182, R155, UR10, -R180.reuse ;  /* 0x0000000a9bb67c23 */ /* 0x100fe200080108b4 */
[--C-:B------:R-:W-:Y:S01]  /*c4f0*/  FFMA.FTZ R20, R20, UR10, -R180.reuse ;  /* 0x0000000a14147c23 */ /* 0x100fe200080108b4 */
[--C-:B------:R-:W-:Y:S01]  /*c500*/  FFMA.FTZ R183, R156, UR10, -R180.reuse ;  /* 0x0000000a9cb77c23 */ /* 0x100fe200080108b4 */
[--C-:B------:R-:W-:Y:S01]  /*c510*/  FFMA.FTZ R153, R153, UR10, -R180.reuse ;  /* 0x0000000a99997c23 */ /* 0x100fe200080108b4 */
[--C-:B------:R-:W-:Y:S01]  /*c520*/  FFMA.FTZ R181, R154, UR10, -R180.reuse ;  /* 0x0000000a9ab57c23 */ /* 0x100fe200080108b4 */
[----:B------:R-:W2:Y:S01]  /*c530*/  MUFU.EX2 R164, R164 ;  /* 0x000000a400a47308 */ /* 0x000ea20000000800 */
[----:B---3--:R-:W-:Y:S01]  /*c540*/  FADD.FTZ R152, R168, R207 ;  /* 0x000000cfa8987221 */ /* 0x008fe20000010000 */
[--C-:B------:R-:W-:Y:S01]  /*c550*/  FFMA.FTZ R205, R158, UR10, -R180.reuse ;  /* 0x0000000a9ecd7c23 */ /* 0x100fe200080108b4 */
[--C-:B------:R-:W-:Y:S01]  /*c560*/  FFMA.FTZ R206, R161, UR10, -R180.reuse ;  /* 0x0000000aa1ce7c23 */ /* 0x100fe200080108b4 */
[----:B------:R-:W-:Y:S01]  /*c570*/  F2FP.BF16.F32.PACK_AB R158, R170, R167 ;  /* 0x000000a7aa9e723e */ /* 0x000fe200000010ff */
[--C-:B------:R-:W-:Y:S01]  /*c580*/  FFMA.FTZ R157, R157, UR10, -R180.reuse ;  /* 0x0000000a9d9d7c23 */ /* 0x100fe200080108b4 */
[--C-:B------:R-:W-:Y:S01]  /*c590*/  FFMA.FTZ R175, R175, UR10, -R180.reuse ;  /* 0x0000000aafaf7c23 */ /* 0x100fe200080108b4 */
[--C-:B------:R-:W-:Y:S01]  /*c5a0*/  FFMA.FTZ R176, R176, UR10, -R180.reuse ;  /* 0x0000000ab0b07c23 */ /* 0x100fe200080108b4 */
[----:B------:R-:W-:Y:S01]  /*c5b0*/  MUFU.EX2 R11, R11 ;  /* 0x0000000b000b7308 */ /* 0x000fe20000000800 */
[----:B------:R-:W-:Y:S01]  /*c5c0*/  FFMA.FTZ R180, R162, UR10, -R180 ;  /* 0x0000000aa2b47c23 */ /* 0x000fe200080108b4 */
[----:B0-----:R-:W-:Y:S01]  /*c5d0*/  F2FP.BF16.F32.PACK_AB R162, R169, R168 ;  /* 0x000000a8a9a2723e */ /* 0x001fe200000010ff */
[----:B------:R0:W-:Y:S01]  /*c5e0*/  @!P3 STS [R173+0x28800], R9 ;  /* 0x02880009ad00b388 */ /* 0x0001e20000000800 */
[----:B------:R-:W-:Y:S01]  /*c5f0*/  F2FP.BF16.F32.PACK_AB R154, R177, R160 ;  /* 0x000000a0b19a723e */ /* 0x000fe200000010ff */
[-C--:B------:R-:W-:Y:S01]  /*c600*/  FMUL.FTZ R64, R64, R9.reuse ;  /* 0x0000000940407220 */ /* 0x080fe20000410000 */
[-C--:B------:R-:W-:Y:S01]  /*c610*/  FMUL.FTZ R65, R65, R9.reuse ;  /* 0x0000000941417220 */ /* 0x080fe20000410000 */
[-C--:B------:R-:W-:Y:S01]  /*c620*/  FMUL.FTZ R68, R68, R9.reuse ;  /* 0x0000000944447220 */ /* 0x080fe20000410000 */
[----:B------:R3:W4:Y:S01]  /*c630*/  MUFU.EX2 R12, R3 ;  /* 0x00000003000c7308 */ /* 0x0007220000000800 */
        /* <DEDUP_REMOVED lines=8> */
[----:B---3--:R-:W-:Y:S01]  /*c6c0*/  FADD.FTZ R3, R169, R152 ;  /* 0x00000098a9037221 */ /* 0x008fe20000010000 */
[----:B------:R-:W-:Y:S01]  /*c6d0*/  F2FP.BF16.F32.PACK_AB R152, R159, R10 ;  /* 0x0000000a9f98723e */ /* 0x000fe200000010ff */
[-C--:B------:R-:W-:Y:S01]  /*c6e0*/  FMUL.FTZ R84, R84, R9.reuse ;  /* 0x0000000954547220 */ /* 0x080fe20000410000 */
[-C--:B------:R-:W-:Y:S01]  /*c6f0*/  FMUL.FTZ R85, R85, R9.reuse ;  /* 0x0000000955557220 */ /* 0x080fe20000410000 */
[----:B--2---:R-:W-:Y:S01]  /*c700*/  FADD.FTZ R156, R164, R3 ;  /* 0x00000003a49c7221 */ /* 0x004fe20000010000 */
[-C--:B------:R-:W-:Y:S01]  /*c710*/  FMUL.FTZ R88, R88, R9.reuse ;  /* 0x0000000958587220 */ /* 0x080fe20000410000 */
[-C--:B------:R-:W-:Y:S01]  /*c720*/  FMUL.FTZ R89, R89, R9.reuse ;  /* 0x0000000959597220 */ /* 0x080fe20000410000 */
[----:B------:R-:W-:Y:S01]  /*c730*/  MUFU.EX2 R178, R178 ;  /* 0x000000b200b27308 */ /* 0x000fe20000000800 */
[----:B----4-:R2:W-:Y:S01]  /*c740*/  @!P3 STS [R173+0x28820], R12 ;  /* 0x0288200cad00b388 */ /* 0x0105e20000000800 */
[-C--:B------:R-:W-:Y:S01]  /*c750*/  FMUL.FTZ R92, R92, R9.reuse ;  /* 0x000000095c5c7220 */ /* 0x080fe20000410000 */
[-C--:B------:R-:W-:Y:S01]  /*c760*/  FMUL.FTZ R93, R93, R9.reuse ;  /* 0x000000095d5d7220 */ /* 0x080fe20000410000 */
[-C--:B------:R-:W-:Y:S01]  /*c770*/  FMUL.FTZ R96, R96, R9.reuse ;  /* 0x0000000960607220 */ /* 0x080fe20000410000 */
[-C--:B------:R-:W-:Y:S01]  /*c780*/  FMUL.FTZ R97, R97, R9.reuse ;  /* 0x0000000961617220 */ /* 0x080fe20000410000 */
[-C--:B------:R-:W-:Y:S01]  /*c790*/  FMUL.FTZ R100, R100, R9.reuse ;  /* 0x0000000964647220 */ /* 0x080fe20000410000 */
[-C--:B------:R-:W-:Y:S01]  /*c7a0*/  FMUL.FTZ R101, R101, R9.reuse ;  /* 0x0000000965657220 */ /* 0x080fe20000410000 */
[----:B------:R-:W3:Y:S01]  /*c7b0*/  MUFU.EX2 R166, R166 ;  /* 0x000000a600a67308 */ /* 0x000ee20000000800 */
[C---:B-----5:R-:W-:Y:S01]  /*c7c0*/  FADD.FTZ R3, R165.reuse, R156 ;  /* 0x0000009ca5037221 */ /* 0x060fe20000010000 */
[----:B------:R-:W-:Y:S01]  /*c7d0*/  F2FP.BF16.F32.PACK_AB R164, R165, R164 ;  /* 0x000000a4a5a4723e */ /* 0x000fe200000010ff */
[-C--:B------:R-:W-:Y:S01]  /*c7e0*/  FMUL.FTZ R104, R104, R9.reuse ;  /* 0x0000000968687220 */ /* 0x080fe20000410000 */
[----:B------:R-:W-:Y:S01]  /*c7f0*/  F2FP.BF16.F32.PACK_AB R156, R179, R174 ;  /* 0x000000aeb39c723e */ /* 0x000fe200000010ff */
[-C--:B------:R-:W-:Y:S01]  /*c800*/  FMUL.FTZ R105, R105, R9.reuse ;  /* 0x0000000969697220 */ /* 0x080fe20000410000 */
[-C--:B------:R-:W-:Y:S01]  /*c810*/  FMUL.FTZ R108, R108, R9.reuse ;  /* 0x000000096c6c7220 */ /* 0x080fe20000410000 */
[-C--:B------:R-:W-:Y:S01]  /*c820*/  FMUL.FTZ R109, R109, R9.reuse ;  /* 0x000000096d6d7220 */ /* 0x080fe20000410000 */
[----:B------:R4:W5:Y:S01]  /*c830*/  MUFU.EX2 R155, R13 ;  /* 0x0000000d009b7308 */ /* 0x0009620000000800 */
        /* <DEDUP_REMOVED lines=8> */
[----:B----4-:R-:W-:Y:S01]  /*c8c0*/  FFMA.FTZ R13, R12, R4, R11 ;  /* 0x000000040c0d7223 */ /* 0x010fe2000001000b */
[----:B---3--:R-:W-:Y:S01]  /*c8d0*/  FADD.FTZ R10, R166, R3 ;  /* 0x00000003a60a7221 */ /* 0x008fe20000010000 */
[-C--:B------:R-:W-:Y:S01]  /*c8e0*/  FMUL.FTZ R125, R125, R9.reuse ;  /* 0x000000097d7d7220 */ /* 0x080fe20000410000 */
[-C--:B------:R-:W-:Y:S01]  /*c8f0*/  FMUL.FTZ R128, R128, R9.reuse ;  /* 0x0000000980807220 */ /* 0x080fe20000410000 */
[----:B------:R-:W-:Y:S01]  /*c900*/  FADD.FTZ R4, R178, R13 ;  /* 0x0000000db2047221 */ /* 0x000fe20000010000 */
[-C--:B------:R-:W-:Y:S01]  /*c910*/  FMUL.FTZ R129, R129, R9.reuse ;  /* 0x0000000981817220 */ /* 0x080fe20000410000 */
[-C--:B------:R-:W-:Y:S01]  /*c920*/  FMUL.FTZ R132, R132, R9.reuse ;  /* 0x0000000984847220 */ /* 0x080fe20000410000 */
[----:B------:R-:W3:Y:S01]  /*c930*/  MUFU.EX2 R14, R14 ;  /* 0x0000000e000e7308 */ /* 0x000ee20000000800 */
        /* <DEDUP_REMOVED lines=8> */
[C---:B-1----:R-:W-:Y:S01]  /*c9c0*/  FADD.FTZ R3, R163.reuse, R10 ;  /* 0x0000000aa3037221 */ /* 0x042fe20000010000 */
[----:B------:R-:W-:Y:S01]  /*c9d0*/  F2FP.BF16.F32.PACK_AB R166, R163, R166 ;  /* 0x000000a6a3a6723e */ /* 0x000fe200000010ff */
[-C--:B------:R-:W-:Y:S01]  /*c9e0*/  FMUL.FTZ R145, R145, R9.reuse ;  /* 0x0000000991917220 */ /* 0x080fe20000410000 */
[-C--:B------:R-:W-:Y:S01]  /*c9f0*/  FMUL.FTZ R148, R148, R9.reuse ;  /* 0x0000000994947220 */ /* 0x080fe20000410000 */
[----:B------:R-:W-:Y:S01]  /*ca00*/  FMUL.FTZ R149, R149, R9 ;  /* 0x0000000995957220 */ /* 0x000fe20000410000 */
[----:B------:R-:W-:Y:S01]  /*ca10*/  F2FP.BF16.F32.PACK_AB R160, R172, R171 ;  /* 0x000000abaca0723e */ /* 0x000fe200000010ff */
[-C--:B------:R-:W-:Y:S01]  /*ca20*/  FMUL.FTZ R26, R26, R12.reuse ;  /* 0x0000000c1a1a7220 */ /* 0x080fe20000410000 */
        /* <DEDUP_REMOVED lines=17> */
[----:B-1----:R-:W-:Y:S01]  /*cb40*/  FADD.FTZ R170, R15, R170 ;  /* 0x000000aa0faa7221 */ /* 0x002fe20000010000 */
[----:B---3--:R-:W-:Y:S01]  /*cb50*/  F2FP.BF16.F32.PACK_AB R153, R178, R11 ;  /* 0x0000000bb299723e */ /* 0x008fe200000010ff */
[----:B------:R-:W-:Y:S01]  /*cb60*/  BAR.SYNC.DEFER_BLOCKING 0xf, 0x100 ;  /* 0x03c4000000007b1d */ /* 0x000fe20000010000 */
[-C--:B------:R-:W-:Y:S01]  /*cb70*/  FMUL.FTZ R50, R50, R12.reuse ;  /* 0x0000000c32327220 */ /* 0x080fe20000410000 */
[-C--:B------:R-:W-:Y:S01]  /*cb80*/  FMUL.FTZ R51, R51, R12.reuse ;  /* 0x0000000c33337220 */ /* 0x080fe20000410000 */
[-C--:B------:R-:W-:Y:S01]  /*cb90*/  FMUL.FTZ R54, R54, R12.reuse ;  /* 0x0000000c36367220 */ /* 0x080fe20000410000 */
[-C--:B------:R-:W-:Y:S01]  /*cba0*/  FMUL.FTZ R55, R55, R12.reuse ;  /* 0x0000000c37377220 */ /* 0x080fe20000410000 */
[-C--:B------:R-:W-:Y:S01]  /*cbb0*/  FMUL.FTZ R58, R58, R12.reuse ;  /* 0x0000000c3a3a7220 */ /* 0x080fe20000410000 */
[----:B------:R-:W1:Y:S01]  /*cbc0*/  MUFU.EX2 R161, R182 ;  /* 0x000000b600a17308 */ /* 0x000e620000000800 */
[----:B-----5:R-:W-:Y:S01]  /*cbd0*/  FADD.FTZ R13, R159, R170 ;  /* 0x000000aa9f0d7221 */ /* 0x020fe20000010000 */
[-C--:B------:R-:W-:Y:S01]  /*cbe0*/  FMUL.FTZ R59, R59, R12.reuse ;  /* 0x0000000c3b3b7220 */ /* 0x080fe20000410000 */
[-C--:B------:R-:W-:Y:S01]  /*cbf0*/  FMUL.FTZ R62, R62, R12.reuse ;  /* 0x0000000c3e3e7220 */ /* 0x080fe20000410000 */
[-C--:B------:R-:W-:Y:S01]  /*cc00*/  FMUL.FTZ R63, R63, R12.reuse ;  /* 0x0000000c3f3f7220 */ /* 0x080fe20000410000 */
[-C--:B------:R-:W-:Y:S01]  /*cc10*/  FMUL.FTZ R66, R66, R12.reuse ;  /* 0x0000000c42427220 */ /* 0x080fe20000410000 */
[-C--:B------:R-:W-:Y:S01]  /*cc20*/  FMUL.FTZ R67, R67, R12.reuse ;  /* 0x0000000c43437220 */ /* 0x080fe20000410000 */
[-C--:B------:R-:W-:Y:S01]  /*cc30*/  FMUL.FTZ R70, R70, R12.reuse ;  /* 0x0000000c46467220 */ /* 0x080fe20000410000 */
[----:B------:R-:W3:Y:S01]  /*cc40*/  MUFU.EX2 R168, R183 ;  /* 0x000000b700a87308 */ /* 0x000ee20000000800 */
[C---:B----4-:R-:W-:Y:S01]  /*cc50*/  FADD.FTZ R170, R10.reuse, R13 ;  /* 0x0000000d0aaa7221 */ /* 0x050fe20000010000 */
[----:B------:R-:W-:Y:S01]  /*cc60*/  F2FP.BF16.F32.PACK_AB R159, R10, R159 ;  /* 0x0000009f0a9f723e */ /* 0x000fe200000010ff */
[-C--:B------:R-:W-:Y:S01]  /*cc70*/  FMUL.FTZ R71, R71, R12.reuse ;  /* 0x0000000c47477220 */ /* 0x080fe20000410000 */
[-C--:B------:R-:W-:Y:S01]  /*cc80*/  FMUL.FTZ R74, R74, R12.reuse ;  /* 0x0000000c4a4a7220 */ /* 0x080fe20000410000 */
[-C--:B------:R-:W-:Y:S01]  /*cc90*/  FMUL.FTZ R75, R75, R12.reuse ;  /* 0x0000000c4b4b7220 */ /* 0x080fe20000410000 */
[-C--:B------:R-:W-:Y:S01]  /*cca0*/  FMUL.FTZ R78, R78, R12.reuse ;  /* 0x0000000c4e4e7220 */ /* 0x080fe20000410000 */
[-C--:B------:R-:W-:Y:S01]  /*ccb0*/  FMUL.FTZ R79, R79, R12.reuse ;  /* 0x0000000c4f4f7220 */ /* 0x080fe20000410000 */
[----:B------:R4:W5:Y:S01]  /*ccc0*/  MUFU.EX2 R163, R157 ;  /* 0x0000009d00a37308 */ /* 0x0009620000000800 */
[----:B-1----:R-:W-:Y:S01]  /*ccd0*/  FADD.FTZ R13, R161, R170 ;  /* 0x000000aaa10d7221 */ /* 0x002fe20000010000 */
[----:B------:R2:W-:Y:S01]  /*cce0*/  STSM.16.M88.4 [R18+0x26800], R152 ;  /* 0x0268009812007844 */ /* 0x0005e20000000200 */
[-C--:B------:R-:W-:Y:S01]  /*ccf0*/  FMUL.FTZ R82, R82, R12.reuse ;  /* 0x0000000c52527220 */ /* 0x080fe20000410000 */
[-C--:B------:R-:W-:Y:S01]  /*cd00*/  FMUL.FTZ R83, R83, R12.reuse ;  /* 0x0000000c53537220 */ /* 0x080fe20000410000 */
[-C--:B------:R-:W-:Y:S01]  /*cd10*/  FMUL.FTZ R86, R86, R12.reuse ;  /* 0x0000000c56567220 */ /* 0x080fe20000410000 */
[-C--:B------:R-:W-:Y:S01]  /*cd20*/  FMUL.FTZ R87, R87, R12.reuse ;  /* 0x0000000c57577220 */ /* 0x080fe20000410000 */
[----:B------:R-:W-:Y:S01]  /*cd30*/  FMUL.FTZ R90, R90, R12 ;  /* 0x0000000c5a5a7220 */ /* 0x000fe20000410000 */
[----:B------:R-:W1:Y:S01]  /*cd40*/  MUFU.EX2 R4, R205 ;  /* 0x000000cd00047308 */ /* 0x000e620000000800 */
[C---:B---3--:R-:W-:Y:S01]  /*cd50*/  FADD.FTZ R170, R168.reuse, R13 ;  /* 0x0000000da8aa7221 */ /* 0x048fe20000010000 */
[----:B----4-:R-:W-:Y:S01]  /*cd60*/  F2FP.BF16.F32.PACK_AB R157, R15, R20 ;  /* 0x000000140f9d723e */ /* 0x010fe200000010ff */
[-C--:B------:R-:W-:Y:S01]  /*cd70*/  FMUL.FTZ R91, R91, R12.reuse ;  /* 0x0000000c5b5b7220 */ /* 0x080fe20000410000 */
[----:B------:R-:W-:Y:S01]  /*cd80*/  F2FP.BF16.F32.PACK_AB R161, R168, R161 ;  /* 0x000000a1a8a1723e */ /* 0x000fe200000010ff */
[-C--:B------:R-:W-:Y:S01]  /*cd90*/  FMUL.FTZ R94, R94, R12.reuse ;  /* 0x0000000c5e5e7220 */ /* 0x080fe20000410000 */
[-C--:B------:R-:W-:Y:S01]  /*cda0*/  FMUL.FTZ R95, R95, R12.reuse ;  /* 0x0000000c5f5f7220 */ /* 0x080fe20000410000 */
[----:B------:R2:W-:Y:S01]  /*cdb0*/  STSM.16.M88.4 [R19], R156 ;  /* 0x0000009c13007844 */ /* 0x0005e20000000200 */
        /* <DEDUP_REMOVED lines=13> */
[-C--:B------:R-:W-:Y:S01]  /*ce90*/  FMUL.FTZ R114, R114, R12.reuse ;  /* 0x0000000c72727220 */ /* 0x080fe20000410000 */
[-C--:B------:R-:W-:Y:S01]  /*cea0*/  FMUL.FTZ R115, R115, R12.reuse ;  /* 0x0000000c73737220 */ /* 0x080fe20000410000 */
[----:B------:R2:W-:Y:S01]  /*ceb0*/  STSM.16.M88.4 [R23], R160 ;  /* 0x000000a017007844 */ /* 0x0005e20000000200 */
        /* <DEDUP_REMOVED lines=9> */
[C---:B----4-:R-:W-:Y:S01]  /*cf50*/  FADD.FTZ R170, R176.reuse, R13 ;  /* 0x0000000db0aa7221 */ /* 0x050fe20000010000 */
[----:B------:R-:W-:Y:S01]  /*cf60*/  F2FP.BF16.F32.PACK_AB R165, R176, R165 ;  /* 0x000000a5b0a5723e */ /* 0x000fe200000010ff */
[-C--:B------:R-:W-:Y:S01]  /*cf70*/  FMUL.FTZ R130, R130, R12.reuse ;  /* 0x0000000c82827220 */ /* 0x080fe20000410000 */
[-C--:B------:R-:W-:Y:S01]  /*cf80*/  FMUL.FTZ R131, R131, R12.reuse ;  /* 0x0000000c83837220 */ /* 0x080fe20000410000 */
[-C--:B------:R-:W-:Y:S01]  /*cf90*/  FMUL.FTZ R134, R134, R12.reuse ;  /* 0x0000000c86867220 */ /* 0x080fe20000410000 */
[-C--:B------:R-:W-:Y:S01]  /*cfa0*/  FMUL.FTZ R135, R135, R12.reuse ;  /* 0x0000000c87877220 */ /* 0x080fe20000410000 */
[-C--:B------:R-:W-:Y:S01]  /*cfb0*/  FMUL.FTZ R138, R138, R12.reuse ;  /* 0x0000000c8a8a7220 */ /* 0x080fe20000410000 */
[-C--:B------:R-:W-:Y:S01]  /*cfc0*/  FMUL.FTZ R139, R139, R12.reuse ;  /* 0x0000000c8b8b7220 */ /* 0x080fe20000410000 */
[----:B0-----:R-:W-:Y:S01]  /*cfd0*/  FADD.FTZ R9, R167, R170 ;  /* 0x000000aaa7097221 */ /* 0x001fe20000010000 */
[-C--:B------:R-:W-:Y:S01]  /*cfe0*/  FMUL.FTZ R142, R142, R12.reuse ;  /* 0x0000000c8e8e7220 */ /* 0x080fe20000410000 */
[-C--:B------:R-:W-:Y:S01]  /*cff0*/  FMUL.FTZ R143, R143, R12.reuse ;  /* 0x0000000c8f8f7220 */ /* 0x080fe20000410000 */
[-C--:B------:R-:W-:Y:S01]  /*d000*/  FMUL.FTZ R146, R146, R12.reuse ;  /* 0x0000000c92927220 */ /* 0x080fe20000410000 */
[-C--:B------:R-:W-:Y:S01]  /*d010*/  FMUL.FTZ R147, R147, R12.reuse ;  /* 0x0000000c93937220 */ /* 0x080fe20000410000 */
[-C--:B------:R-:W-:Y:S01]  /*d020*/  FMUL.FTZ R150, R150, R12.reuse ;  /* 0x0000000c96967220 */ /* 0x080fe20000410000 */
[----:B------:R-:W-:Y:S01]  /*d030*/  FMUL.FTZ R151, R151, R12 ;  /* 0x0000000c97977220 */ /* 0x000fe20000410000 */
[C---:B-1----:R-:W-:Y:S01]  /*d040*/  F2FP.BF16.F32.PACK_AB R167, R180.reuse, R167 ;  /* 0x000000a7b4a7723e */ /* 0x042fe200000010ff */
[----:B------:R-:W-:-:S04]  /*d050*/  FADD.FTZ R4, R180, R9 ;  /* 0x00000009b4047221 */ /* 0x000fc80000010000 */
[----:B------:R2:W-:Y:S01]  /*d060*/  STSM.16.M88.4 [R22], R164 ;  /* 0x000000a416007844 */ /* 0x0005e20000000200 */
[----:B------:R-:W-:Y:S05]  /*d070*/  @!P0 BRA `(.L_x_2436) ;  /* 0x0000000000048947 */ /* 0x000fea0003800000 */
[----:B------:R-:W-:Y:S01]  /*d080*/  BPT.TRAP 0x1 ;  /* 0x000000040000795c */ /* 0x000fe20000300000 */
.L_x_2436:
[----:B------:R0:W1:Y:S01]  /*d090*/  SYNCS.PHASECHK.TRANS64.TRYWAIT P2, [UR26+0x28c50], R8 ;  /* 0x028c5008ff0075a7 */ /* 0x000062000804015a */
[----:B------:R-:W-:Y:S05]  /*d0a0*/  @!P0 BRA `(.L_x_2437) ;  /* 0x0000000000048947 */ /* 0x000fea0003800000 */
[----:B------:R-:W-:Y:S01]  /*d0b0*/  BPT.TRAP 0x1 ;  /* 0x000000040000795c */ /* 0x000fe20000300000 */
.L_x_2437:
[----:B-1----:R-:W-:Y:S05]  /*d0c0*/  @P2 BRA `(.L_x_2438) ;  /* 0x0000000000082947 */ /* 0x002fea0003800000 */
[----:B------:R-:W1:Y:S02]  /*d0d0*/  SYNCS.PHASECHK.TRANS64.TRYWAIT P2, [UR26+0x28c50], R8 ;  /* 0x028c5008ff0075a7 */ /* 0x000e64000804015a */
[----:B-1----:R-:W-:Y:S05]  /*d0e0*/  @!P2 BRA `(.L_x_2439) ;  /* 0x000000b00094a947 */ /* 0x002fea0003800000 */
.L_x_2438:
[----:B------:R-:W-:Y:S01]  /*d0f0*/  ULEA UR11, UR37, UR50, 0xc ;  /* 0x00000032250b7291 */ /* 0x000fe2000f8e603f */
[----:B------:R-:W-:Y:S01]  /*d100*/  WARPGROUP.ARRIVE ;  /* 0x00000000000079c5 */ /* 0x000fe20000000000 */
[----:B------:R-:W-:Y:S01]  /*d110*/  UMOV UR7, 0x40000040 ;  /* 0x4000004000077882 */ /* 0x000fe20000000000 */
[----:B------:R-:W-:Y:S01]  /*d120*/  ISETP.GT.AND P2, PT, R7, UR48, PT ;  /* 0x0000003007007c0c */ /* 0x000fe2000bf44270 */
[----:B-1----:R-:W-:Y:S01]  /*d130*/  @!P1 VIADD R21, R21, 0x28c60 ;  /* 0x00028c6015159836 */ /* 0x002fe20000000000 */
[----:B------:R-:W-:Y:S01]  /*d140*/  UMOV UR22, UR37 ;  /* 0x0000002500167c82 */ /* 0x000fe20008000000 */
[----:B------:R-:W-:Y:S01]  /*d150*/  VIADD R7, R7, 0xffffffff ;  /* 0xffffffff07077836 */ /* 0x000fe20000000000 */
[----:B------:R-:W-:Y:S01]  /*d160*/  UMOV UR6, UR11 ;  /* 0x0000000b00067c82 */ /* 0x000fe20008000000 */
[----:B--2---:R-:W-:Y:S01]  /*d170*/  IMAD.MOV.U32 R12, RZ, RZ, R6 ;  /* 0x000000ffff0c7224 */ /* 0x004fe200078e0006 */
        /* <DEDUP_REMOVED lines=32> */
.L_x_2423:
[----:B------:R-:W5:Y:S01]  /*d380*/  SHFL.BFLY PT, R0, R3, 0x2, 0x1f ;  /* 0x0c401f0003007f89 */ /* 0x000f6200000e0000 */
[----:B------:R-:W-:Y:S01]  /*d390*/  IMAD.U32 R20, RZ, RZ, UR10 ;  /* 0x0000000aff147e24 */ /* 0x000fe2000f8e00ff */
[----:B------:R-:W-:Y:S02]  /*d3a0*/  UIADD3 UR39, UR39, 0x1, URZ ;  /* 0x0000000127277890 */ /* 0x000fe4000fffe03f */
[----:B------:R-:W0:Y:S01]  /*d3b0*/  SHFL.BFLY PT, R9, R4, 0x2, 0x1f ;  /* 0x0c401f0004097f89 */ /* 0x000e2200000e0000 */
[----:B------:R-:W-:Y:S08]  /*d3c0*/  BAR.ARV 0x8, 0x100 ;  /* 0x0204000000007b1d */ /* 0x000ff00000002000 */
[----:B------:R-:W-:Y:S01]  /*d3d0*/  BAR.SYNC.DEFER_BLOCKING 0xf, 0x100 ;  /* 0x03c4000000007b1d */ /* 0x000fe20000010000 */
[----:B-----5:R-:W-:Y:S01]  /*d3e0*/  FADD.FTZ R0, R0, R3 ;  /* 0x0000000300007221 */ /* 0x020fe20000010000 */
[----:B------:R-:W-:Y:S01]  /*d3f0*/  IMAD.U32 R3, RZ, RZ, UR37 ;  /* 0x00000025ff037e24 */ /* 0x000fe2000f8e00ff */
[----:B------:R-:W-:Y:S01]  /*d400*/  UIADD3 UR37, UR37, 0x1, URZ ;  /* 0x0000000125257890 */ /* 0x000fe2000fffe03f */
[----:B0-----:R-:W-:-:S02]  /*d410*/  FADD.FTZ R9, R9, R4 ;  /* 0x0000000409097221 */ /* 0x001fc40000010000 */
[----:B------:R-:W0:Y:S01]  /*d420*/  SHFL.BFLY PT, R7, R0, 0x1, 0x1f ;  /* 0x0c201f0000077f89 */ /* 0x000e2200000e0000 */
[----:B------:R-:W-:Y:S01]  /*d430*/  IMAD.MOV.U32 R4, RZ, RZ, RZ ;  /* 0x000000ffff047224 */ /* 0x000fe200078e00ff */
[----:B------:R-:W-:Y:S02]  /*d440*/  UISETP.NE.AND UP0, UPT, UR37, 0x2, UPT ;  /* 0x000000022500788c */ /* 0x000fe4000bf05270 */
[----:B-1----:R-:W1:Y:S02]  /*d450*/  SHFL.BFLY PT, R8, R9, 0x1, 0x1f ;  /* 0x0c201f0009087f89 */ /* 0x002e6400000e0000 */
[----:B------:R-:W-:Y:S02]  /*d460*/  USEL UR4, URZ, 0x1, UP0 ;  /* 0x000000013f047887 */ /* 0x000fe40008000000 */
[----:B------:R-:W-:Y:S02]  /*d470*/  USEL UR37, UR37, URZ, UP0 ;  /* 0x0000003f25257287 */ /* 0x000fe40008000000 */
[----:B------:R-:W-:Y:S01]  /*d480*/  ULOP3.LUT UR38, UR38, UR4, URZ, 0x3c, !UPT ;  /* 0x0000000426267292 */ /* 0x000fe2000f8e3c3f */
[----:B0-----:R-:W-:Y:S01]  /*d490*/  FADD.FTZ R13, R0, R7 ;  /* 0x00000007000d7221 */ /* 0x001fe20000010000 */
[----:B------:R-:W-:-:S02]  /*d4a0*/  IMAD.MOV R7, RZ, RZ, -R17 ;  /* 0x000000ffff077224 */ /* 0x000fc400078e0a11 */
[----:B-1----:R-:W-:Y:S02]  /*d4b0*/  FADD.FTZ R11, R9, R8 ;  /* 0x00000008090b7221 */ /* 0x002fe40000010000 */
[----:B------:R-:W-:Y:S02]  /*d4c0*/  FSETP.NE.FTZ.AND P1, PT, R13, RZ, PT ;  /* 0x000000ff0d00720b */ /* 0x000fe40003f35000 */
[----:B------:R-:W-:Y:S01]  /*d4d0*/  ISETP.NE.AND P0, PT, R2, R7, PT ;  /* 0x000000070200720c */ /* 0x000fe20003f05270 */
[----:B------:R-:W-:Y:S01]  /*d4e0*/  IMAD.MOV.U32 R7, RZ, RZ, RZ ;  /* 0x000000ffff077224 */ /* 0x000fe200078e00ff */
[----:B------:R-:W-:-:S09]  /*d4f0*/  FSETP.NE.FTZ.AND P2, PT, R11, RZ, PT ;  /* 0x000000ff0b00720b */ /* 0x000fd20003f55000 */
[----:B------:R-:W3:Y:S01]  /*d500*/  @P1 MUFU.RCP R7, R13 ;  /* 0x0000000d00071308 */ /* 0x000ee20000001000 */
[----:B------:R-:W-:Y:S01]  /*d510*/  @P1 FMUL.FTZ R20, R20, 0.69314718246459960938 ;  /* 0x3f31721814141820 */ /* 0x000fe20000410000 */
[----:B------:R-:W-:Y:S02]  /*d520*/  @!P0 IMAD R0, R3, 0x40, R16 ;  /* 0x0000004003008824 */ /* 0x000fe400078e0210 */
[----:B------:R-:W-:-:S03]  /*d530*/  IMAD.MOV.U32 R3, RZ, RZ, -0x800000 ;  /* 0xff800000ff037424 */ /* 0x000fc600078e00ff */
[----:B------:R-:W-:Y:S01]  /*d540*/  @!P0 LEA R9, R0, UR46, 0x2 ;  /* 0x0000002e00098c11 */ /* 0x000fe2000f8e10ff */
[----:B------:R-:W-:Y:S01]  /*d550*/  @P2 MUFU.RCP R4, R11 ;  /* 0x0000000b00042308 */ /* 0x000fe20000001000 */
[----:B------:R-:W-:-:S07]  /*d560*/  IMAD.MOV.U32 R0, RZ, RZ, -0x800000 ;  /* 0xff800000ff007424 */ /* 0x000fce00078e00ff */
[----:B------:R-:W0:Y:S01]  /*d570*/  @P1 MUFU.LG2 R13, R13 ;  /* 0x0000000d000d1308 */ /* 0x000e220000000c00 */
        /* <DEDUP_REMOVED lines=65> */
[----:B------:R-:W-:-:S02]  /*d990*/  IMAD.U32 R24, RZ, RZ, UR10 ;  /* 0x0000000aff187e24 */ /* 0x000fc4000f8e00ff */
[----:B0-----:R-:W-:Y:S01]  /*d9a0*/  @P1 FMUL.FTZ R13, R13, 0.69314718246459960938 ;  /* 0x3f3172180d0d1820 */ /* 0x001fe20000410000 */
[-C--:B------:R-:W-:Y:S01]  /*d9b0*/  FMUL.FTZ R26, R26, R4.reuse ;  /* 0x000000041a1a7220 */ /* 0x080fe20000410000 */
[----:B------:R0:W-:Y:S01]  /*d9c0*/  @!P0 STS [R9+0x28820], R4 ;  /* 0x0288200409008388 */ /* 0x0001e20000000800 */
[----:B------:R-:W-:Y:S01]  /*d9d0*/  @P2 FMUL.FTZ R24, R24, 0.69314718246459960938 ;  /* 0x3f31721818182820 */ /* 0x000fe20000410000 */
[----:B------:R-:W-:Y:S01]  /*d9e0*/  PLOP3.LUT P0, PT, PT, PT, PT, 0x8, 0x0 ;  /* 0x000000000000781c */ /* 0x000fe20003f0e170 */
[-C--:B------:R-:W-:Y:S01]  /*d9f0*/  FMUL.FTZ R27, R27, R4.reuse ;  /* 0x000000041b1b7220 */ /* 0x080fe20000410000 */
[-C--:B------:R-:W-:Y:S01]  /*da00*/  FMUL.FTZ R30, R30, R4.reuse ;  /* 0x000000041e1e7220 */ /* 0x080fe20000410000 */
[-C--:B------:R-:W-:Y:S01]  /*da10*/  FMUL.FTZ R31, R31, R4.reuse ;  /* 0x000000041f1f7220 */ /* 0x080fe20000410000 */
[----:B-1----:R1:W3:Y:S01]  /*da20*/  @P2 MUFU.LG2 R7, R11 ;  /* 0x0000000b00072308 */ /* 0x0022e20000000c00 */
        /* <DEDUP_REMOVED lines=64> */
.L_x_2356:
[----:B------:R-:W0:Y:S08]  /*de30*/  S2UR UR4, SR_CgaCtaId ;  /* 0x00000000000479c3 */ /* 0x000e300000008800 */
[----:B------:R-:W-:Y:S06]  /*de40*/  BAR.SYNC.DEFER_BLOCKING 0x5, 0x180 ;  /* 0x0146000000007b1d */ /* 0x000fec0000010000 */
[----:B------:R-:W-:Y:S01]  /*de50*/  UMOV UR46, 0x400 ;  /* 0x00000400002e7882 */ /* 0x000fe20000000000 */
[----:B------:R-:W-:Y:S01]  /*de60*/  BSSY B0, `(.L_x_2441) ;  /* 0x00002f2000007945 */ /* 0x000fe20003800000 */
[----:B0-----:R-:W-:-:S09]  /*de70*/  ULEA UR46, UR4, UR46, 0x18 ;  /* 0x0000002e042e7291 */ /* 0x001fd2000f8ec03f */
[----:B------:R-:W0:Y:S02]  /*de80*/  LDS.128 R4, [UR46+0x28cd0] ;  /* 0x028cd02eff047984 */ /* 0x000e240008000c00 */
[----:B0-----:R-:W-:Y:S02]  /*de90*/  R2UR UR5, R5 ;  /* 0x00000000050572ca */ /* 0x001fe400000e0000 */
[----:B------:R-:W-:Y:S02]  /*dea0*/  R2UR UR7, R6 ;  /* 0x00000000060772ca */ /* 0x000fe400000e0000 */
[----:B------:R-:W-:Y:S01]  /*deb0*/  R2UR UR6, R7 ;  /* 0x00000000070672ca */ /* 0x000fe200000e0000 */
[----:B------:R-:W-:Y:S06]  /*dec0*/  BAR.ARV 0x4, 0x180 ;  /* 0x0106000000007b1d */ /* 0x000fec0000002000 */
[----:B------:R-:W-:Y:S08]  /*ded0*/  @P0 BRA `(.L_x_2442) ;  /* 0x0000002000240947 */ /* 0x000ff00003800000 */
[----:B------:R-:W0:Y:S08]  /*dee0*/  S2UR UR4, SR_SWINHI ;  /* 0x00000000000479c3 */ /* 0x000e300000002f00 */
[----:B------:R-:W-:Y:S01]  /*def0*/  BAR.SYNC.DEFER_BLOCKING 0x1, 0x100 ;  /* 0x0044000000007b1d */ /* 0x000fe20000010000 */
        /* <DEDUP_REMOVED lines=23> */
[----:B------:R-:W-:-:S02]  /*e070*/  F2FP.BF16.F32.PACK_AB R67, R71, R70 ;  /* 0x000000464743723e */ /* 0x000fc400000010ff */
[C---:B------:R-:W-:Y:S01]  /*e080*/  IADD3 R175, P1, R4.reuse, 0x20, RZ ;  /* 0x0000002004af7810 */ /* 0x040fe20007f3e0ff */
[----:B------:R-:W-:Y:S01]  /*e090*/  UISETP.NE.AND.EX UP0, UPT, UR9, URZ, UPT, UP0 ;  /* 0x0000003f0900728c */ /* 0x000fe2000bf05300 */
[C---:B------:R-:W-:Y:S02]  /*e0a0*/  LOP3.LUT R7, R4.reuse, 0x380, RZ, 0xc0, !PT ;  /* 0x0000038004077812 */ /* 0x040fe400078ec0ff */
[C---:B------:R-:W-:Y:S01]  /*e0b0*/  IADD3 R24, P0, R4.reuse, 0x40, RZ ;  /* 0x0000004004187810 */ /* 0x040fe20007f1e0ff */
[--C-:B--2-4-:R-:W-:Y:S01]  /*e0c0*/  IMAD.X R21, RZ, RZ, R5.reuse, P1 ;  /* 0x000000ffff157224 */ /* 0x114fe200008e0605 */
        /* <DEDUP_REMOVED lines=14> */
[C---:B------:R-:W-:Y:S01]  /*e1b0*/  IADD3 R207, P0, R4.reuse, 0x4020, RZ ;  /* 0x0000402004cf7810 */ /* 0x040fe20007f1e0ff */
[--C-:B------:R-:W-:Y:S01]  /*e1c0*/  IMAD.X R95, RZ, RZ, R5.reuse, P1 ;  /* 0x000000ffff5f7224 */ /* 0x100fe200008e0605 */
[C---:B------:R-:W-:Y:S01]  /*e1d0*/  IADD3 R102, P4, R4.reuse, 0x4040, RZ ;  /* 0x0000404004667810 */ /* 0x040fe20007f9e0ff */
[----:B------:R-:W-:Y:S01]  /*e1e0*/  UIMAD.WIDE UR8, UR43, 0x4, UR8 ;  /* 0x000000042b0878a5 */ /* 0x000fe2000f8e0208 */
        /* <DEDUP_REMOVED lines=10> */
[----:B------:R-:W-:Y:S01]  /*e290*/  LOP3.LUT R4, R7, R4, RZ, 0x3c, !PT ;  /* 0x0000000407047212 */ /* 0x000fe200078e3cff */
[--C-:B------:R-:W-:Y:S01]  /*e2a0*/  IMAD.X R13, RZ, RZ, R5.reuse, P2 ;  /* 0x000000ffff0d7224 */ /* 0x100fe200010e0605 */
[----:B------:R-:W-:Y:S01]  /*e2b0*/  LOP3.LUT R7, R24, 0x380, RZ, 0xc0, !PT ;  /* 0x0000038018077812 */ /* 0x000fe200078ec0ff */
[----:B------:R-:W-:Y:S01]  /*e2c0*/  IMAD.X R15, RZ, RZ, R5, P1 ;  /* 0x000000ffff0f7224 */ /* 0x000fe200008e0605 */
[----:B------:R-:W-:-:S02]  /*e2d0*/  LOP3.LUT R6, R175, 0x380, RZ, 0xc0, !PT ;  /* 0x00000380af067812 */ /* 0x000fc400078ec0ff */
[----:B------:R-:W-:Y:S02]  /*e2e0*/  SHF.R.U64 R7, R7, 0x3, RZ ;  /* 0x0000000307077819 */ /* 0x000fe400000012ff */
[----:B------:R-:W-:Y:S02]  /*e2f0*/  SHF.R.U64 R6, R6, 0x3, RZ ;  /* 0x0000000306067819 */ /* 0x000fe400000012ff */
[----:B------:R-:W-:Y:S02]  /*e300*/  LOP3.LUT R24, R7, R24, RZ, 0x3c, !PT ;  /* 0x0000001807187212 */ /* 0x000fe400078e3cff */
[----:B------:R-:W-:Y:S02]  /*e310*/  LOP3.LUT R7, R40, 0x380, RZ, 0xc0, !PT ;  /* 0x0000038028077812 */ /* 0x000fe400078ec0ff */
[----:B------:R-:W-:Y:S02]  /*e320*/  LOP3.LUT R20, R6, R175, RZ, 0x3c, !PT ;  /* 0x000000af06147212 */ /* 0x000fe400078e3cff */
        /* <DEDUP_REMOVED lines=10> */
[----:B------:R-:W-:Y:S02]  /*e3d0*/  MOV R174, R4 ;  /* 0x0000000400ae7202 */ /* 0x000fe40000000f00 */
[----:B------:R-:W-:Y:S02]  /*e3e0*/  LOP3.LUT R7, R168, 0x380, RZ, 0xc0, !PT ;  /* 0x00000380a8077812 */ /* 0x000fe400078ec0ff */
[----:B------:R-:W-:-:S02]  /*e3f0*/  LOP3.LUT R28, R177, 0x380, RZ, 0xc0, !PT ;  /* 0x00000380b11c7812 */ /* 0x000fc400078ec0ff */
[----:B------:R-:W-:Y:S02]  /*e400*/  F2FP.BF16.F32.PACK_AB R5, R27, R26 ;  /* 0x0000001a1b05723e */ /* 0x000fe400000010ff */
[----:B------:R-:W-:Y:S02]  /*e410*/  LOP3.LUT R32, R179, 0x380, RZ, 0xc0, !PT ;  /* 0x00000380b3207812 */ /* 0x000fe400078ec0ff */
[----:B------:R-:W-:Y:S02]  /*e420*/  LOP3.LUT R98, R6, R207, RZ, 0x3c, !PT ;  /* 0x000000cf06627212 */ /* 0x000fe400078e3cff */
[----:B------:R-:W-:Y:S02]  /*e430*/  LOP3.LUT R27, R114, 0x380, RZ, 0xc0, !PT ;  /* 0x00000380721b7812 */ /* 0x000fe400078ec0ff */
[----:B------:R-:W-:Y:S02]  /*e440*/  F2FP.BF16.F32.PACK_AB R6, R12, R169 ;  /* 0x000000a90c06723e */ /* 0x000fe400000010ff */
[----:B------:R-:W-:-:S02]  /*e450*/  SHF.R.U64 R169, R7, 0x3, RZ ;  /* 0x0000000307a97819 */ /* 0x000fc400000012ff */
[----:B------:R-:W-:Y:S02]  /*e460*/  SHF.R.U64 R28, R28, 0x3, RZ ;  /* 0x000000031c1c7819 */ /* 0x000fe400000012ff */
[----:B------:R-:W-:Y:S02]  /*e470*/  LOP3.LUT R90, R183, 0x380, RZ, 0xc0, !PT ;  /* 0x00000380b75a7812 */ /* 0x000fe400078ec0ff */
[----:B------:R-:W-:Y:S02]  /*e480*/  F2FP.BF16.F32.PACK_AB R4, R14, R170 ;  /* 0x000000aa0e04723e */ /* 0x000fe400000010ff */
[----:B------:R-:W-:Y:S02]  /*e490*/  F2FP.BF16.F32.PACK_AB R7, R31, R30 ;  /* 0x0000001e1f07723e */ /* 0x000fe400000010ff */
[----:B------:R-:W-:Y:S02]  /*e4a0*/  SHF.R.U64 R32, R32, 0x3, RZ ;  /* 0x0000000320207819 */ /* 0x000fe400000012ff */
[----:B------:R-:W-:Y:S01]  /*e4b0*/  LOP3.LUT R94, R205, 0x380, RZ, 0xc0, !PT ;  /* 0x00000380cd5e7812 */ /* 0x000fe200078ec0ff */
[----:B------:R0:W-:Y:S01]  /*e4c0*/  STSM.16.M88.4 [R174], R4 ;  /* 0x00000004ae007844 */ /* 0x0001e20000000200 */
[----:B------:R-:W-:-:S02]  /*e4d0*/  SHF.R.U64 R27, R27, 0x3, RZ ;  /* 0x000000031b1b7819 */ /* 0x000fc400000012ff */
[----:B------:R-:W-:Y:S02]  /*e4e0*/  LOP3.LUT R106, R209, 0x380, RZ, 0xc0, !PT ;  /* 0x00000380d16a7812 */ /* 0x000fe400078ec0ff */
[----:B------:R-:W-:Y:S02]  /*e4f0*/  LOP3.LUT R28, R28, R177, RZ, 0x3c, !PT ;  /* 0x000000b11c1c7212 */ /* 0x000fe400078e3cff */
[----:B------:R-:W-:Y:S02]  /*e500*/  SHF.R.U64 R90, R90, 0x3, RZ ;  /* 0x000000035a5a7819 */ /* 0x000fe400000012ff */
[----:B------:R-:W-:Y:S02]  /*e510*/  LOP3.LUT R32, R32, R179, RZ, 0x3c, !PT ;  /* 0x000000b320207212 */ /* 0x000fe400078e3cff */
[----:B------:R-:W-:Y:S02]  /*e520*/  SHF.R.U64 R94, R94, 0x3, RZ ;  /* 0x000000035e5e7819 */ /* 0x000fe400000012ff */
[----:B------:R-:W-:-:S02]  /*e530*/  LOP3.LUT R110, R211, 0x380, RZ, 0xc0, !PT ;  /* 0x00000380d36e7812 */ /* 0x000fc400078ec0ff */
[----:B------:R-:W-:Y:S02]  /*e540*/  LOP3.LUT R114, R27, R114, RZ, 0x3c, !PT ;  /* 0x000000721b727212 */ /* 0x000fe400078e3cff */
[----:B------:R-:W-:Y:S02]  /*e550*/  SHF.R.U64 R106, R106, 0x3, RZ ;  /* 0x000000036a6a7819 */ /* 0x000fe400000012ff */
[----:B------:R-:W-:Y:S02]  /*e560*/  MOV R27, R20 ;  /* 0x00000014001b7202 */ /* 0x000fe40000000f00 */
[----:B0-----:R-:W-:Y:S02]  /*e570*/  F2FP.BF16.F32.PACK_AB R4, R163, R167 ;  /* 0x000000a7a304723e */ /* 0x001fe400000010ff */
[----:B------:R-:W-:Y:S02]  /*e580*/  F2FP.BF16.F32.PACK_AB R5, R35, R34 ;  /* 0x000000222305723e */ /* 0x000fe400000010ff */
[----:B------:R-:W-:-:S02]  /*e590*/  F2FP.BF16.F32.PACK_AB R6, R154, R165 ;  /* 0x000000a59a06723e */ /* 0x000fc400000010ff */
[----:B------:R-:W-:Y:S02]  /*e5a0*/  F2FP.BF16.F32.PACK_AB R7, R39, R38 ;  /* 0x000000262707723e */ /* 0x000fe400000010ff */
[----:B------:R-:W-:Y:S02]  /*e5b0*/  MOV R26, R24 ;  /* 0x00000018001a7202 */ /* 0x000fe40000000f00 */
[----:B------:R-:W-:Y:S01]  /*e5c0*/  LOP3.LUT R90, R90, R183, RZ, 0x3c, !PT ;  /* 0x000000b75a5a7212 */ /* 0x000fe200078e3cff */
[----:B------:R0:W-:Y:S01]  /*e5d0*/  STSM.16.M88.4 [R27], R4 ;  /* 0x000000041b007844 */ /* 0x0001e20000000200 */
[----:B------:R-:W-:Y:S02]  /*e5e0*/  LOP3.LUT R14, R171, 0x380, RZ, 0xc0, !PT ;  /* 0x00000380ab0e7812 */ /* 0x000fe400078ec0ff */
[----:B------:R-:W-:Y:S01]  /*e5f0*/  MOV R28, R28 ;  /* 0x0000001c001c7202 */ /* 0x000fe20000000f00 */
[----:B------:R-:W-:Y:S01]  /*e600*/  STSM.16.M88.4 [R26], R8 ;  /* 0x000000081a007844 */ /* 0x000fe20000000200 */
[----:B------:R-:W-:-:S02]  /*e610*/  LOP3.LUT R94, R94, R205, RZ, 0x3c, !PT ;  /* 0x000000cd5e5e7212 */ /* 0x000fc400078e3cff */
[----:B------:R-:W-:Y:S01]  /*e620*/  SHF.R.U64 R110, R110, 0x3, RZ ;  /* 0x000000036e6e7819 */ /* 0x000fe200000012ff */
[----:B------:R-:W-:Y:S01]  /*e630*/  STSM.16.M88.4 [R28], R48 ;  /* 0x000000301c007844 */ /* 0x000fe20000000200 */
[----:B------:R-:W-:Y:S02]  /*e640*/  MOV R32, R32 ;  /* 0x0000002000207202 */ /* 0x000fe40000000f00 */
[----:B------:R-:W-:Y:S02]  /*e650*/  LOP3.LUT R106, R106, R209, RZ, 0x3c, !PT ;  /* 0x000000d16a6a7212 */ /* 0x000fe400078e3cff */
[----:B------:R-:W-:Y:S01]  /*e660*/  MOV R36, R36 ;  /* 0x0000002400247202 */ /* 0x000fe20000000f00 */
[----:B------:R-:W-:Y:S01]  /*e670*/  STSM.16.M88.4 [R32], R56 ;  /* 0x0000003820007844 */ /* 0x000fe20000000200 */
[----:B------:R-:W-:Y:S01]  /*e680*/  F2FP.BF16.F32.PACK_AB R73, R75, R74 ;  /* 0x0000004a4b49723e */ /* 0x000fe200000010ff */
[----:B0-----:R-:W-:Y:S01]  /*e690*/  IMAD.U32 R4, RZ, RZ, UR8 ;  /* 0x00000008ff047e24 */ /* 0x001fe2000f8e00ff */
[----:B------:R-:W-:Y:S01]  /*e6a0*/  F2FP.BF16.F32.PACK_AB R80, R81, R80 ;  /* 0x000000505150723e */ /* 0x000fe200000010ff */
[----:B------:R-:W-:Y:S01]  /*e6b0*/  STSM.16.M88.4 [R36], R64 ;  /* 0x0000004024007844 */ /* 0x000fe20000000200 */
[----:B------:R-:W-:Y:S01]  /*e6c0*/  MOV R40, R40 ;  /* 0x0000002800287202 */ /* 0x000fe20000000f00 */
[----:B------:R-:W-:Y:S01]  /*e6d0*/  IMAD.U32 R5, RZ, RZ, UR9 ;  /* 0x00000009ff057e24 */ /* 0x000fe2000f8e00ff */
[----:B------:R-:W-:Y:S01]  /*e6e0*/  F2FP.BF16.F32.PACK_AB R74, R77, R76 ;  /* 0x0000004c4d4a723e */ /* 0x000fe200000010ff */
[----:B------:R-:W-:Y:S01]  /*e6f0*/  ULDC.64 UR8, c[0x0][0xc08] ;  /* 0x0003020000087ab9 */ /* 0x000fe20000000a00 */
[----:B------:R-:W-:-:S02]  /*e700*/  F2FP.BF16.F32.PACK_AB R75, R79, R78 ;  /* 0x0000004e4f4b723e */ /* 0x000fc400000010ff */
[----:B------:R-:W-:Y:S02]  /*e710*/  F2FP.BF16.F32.PACK_AB R81, R83, R82 ;  /* 0x000000525351723e */ /* 0x000fe400000010ff */
[----:B------:R-:W-:Y:S01]  /*e720*/  SHF.R.U64 R14, R14, 0x3, RZ ;  /* 0x000000030e0e7819 */ /* 0x000fe200000012ff */
[----:B------:R-:W-:Y:S01]  /*e730*/  STSM.16.M88.4 [R40], R72 ;  /* 0x0000004828007844 */ /* 0x000fe20000000200 */
[----:B------:R-:W-:Y:S02]  /*e740*/  MOV R25, R90 ;  /* 0x0000005a00197202 */ /* 0x000fe40000000f00 */
        /* <DEDUP_REMOVED lines=27> */
[----:B------:R-:W-:Y:S02]  /*e900*/  LOP3.LUT R14, R14, R171, RZ, 0x3c, !PT ;  /* 0x000000ab0e0e7212 */ /* 0x000fe400078e3cff */
[----:B------:R-:W-:Y:S02]  /*e910*/  F2FP.BF16.F32.PACK_AB R113, R166, R164 ;  /* 0x000000a4a671723e */ /* 0x000fe400000010ff */
        /* <DEDUP_REMOVED lines=20> */
[----:B------:R-:W-:Y:S01]  /*ea60*/  MOV R14, R14 ;  /* 0x0000000e000e7202 */ /* 0x000fe20000000f00 */
[----:B------:R-:W-:Y:S01]  /*ea70*/  STSM.16.M88.4 [R12], R136 ;  /* 0x000000880c007844 */ /* 0x000fe20000000200 */
[----:B------:R-:W-:Y:S02]  /*ea80*/  F2FP.BF16.F32.PACK_AB R146, R149, R148 ;  /* 0x000000949592723e */ /* 0x000fe400000010ff */
[----:B------:R-:W-:Y:S01]  /*ea90*/  F2FP.BF16.F32.PACK_AB R147, R151, R150 ;  /* 0x000000969793723e */ /* 0x000fe200000010ff */
[----:B------:R-:W-:Y:S01]  /*eaa0*/  UISETP.NE.U32.AND UP1, UPT, UR8, URZ, UPT ;  /* 0x0000003f0800728c */ /* 0x000fe2000bf25070 */
[----:B------:R-:W-:-:S03]  /*eab0*/  PLOP3.LUT P0, PT, PT, PT, UP0, 0x80, 0x0 ;  /* 0x000000000000781c */ /* 0x000fc60003f0f008 */
[----:B------:R0:W-:Y:S01]  /*eac0*/  STSM.16.M88.4 [R14], R144 ;  /* 0x000000900e007844 */ /* 0x0001e20000000200 */
[----:B------:R-:W-:Y:S01]  /*ead0*/  BAR.SYNC.DEFER_BLOCKING 0x1, 0x100 ;  /* 0x0044000000007b1d */ /* 0x000fe20000010000 */
[----:B------:R-:W-:-:S06]  /*eae0*/  UISETP.NE.AND.EX UP1, UPT, UR9, URZ, UPT, UP1 ;  /* 0x0000003f0900728c */ /* 0x000fcc000bf25310 */
[----:B------:R-:W-:-:S05]  /*eaf0*/  PLOP3.LUT P6, PT, PT, PT, UP1, 0x80, 0x0 ;  /* 0x000000000000781c */ /* 0x000fca0003fcf018 */
[----:B------:R-:W-:Y:S02]  /*eb00*/  @UP1 ULDC.64 UR8, c[0x0][0xc08] ;  /* 0x0003020000081ab9 */ /* 0x000fe40000000a00 */
[----:B------:R-:W-:Y:S01]  /*eb10*/  @UP1 UIMAD.WIDE UR8, UR43, 0x4, UR8 ;  /* 0x000000042b0818a5 */ /* 0x000fe2000f8e0208 */
[----:B------:R-:W-:Y:S02]  /*eb20*/  ULDC UR4, c[0x0][0xa88] ;  /* 0x0002a20000047ab9 */ /* 0x000fe40000000800 */
[----:B------:R-:W-:-:S03]  /*eb30*/  IMAD.U32 R76, RZ, RZ, UR4 ;  /* 0x00000004ff4c7e24 */ /* 0x000fc6000f8e00ff */
[----:B0-----:R-:W-:Y:S02]  /*eb40*/  IMAD.U32 R14, RZ, RZ, UR8 ;  /* 0x00000008ff0e7e24 */ /* 0x001fe4000f8e00ff */
[----:B------:R-:W-:Y:S01]  /*eb50*/  IMAD.U32 R15, RZ, RZ, UR9 ;  /* 0x00000009ff0f7e24 */ /* 0x000fe2000f8e00ff */
[----:B------:R-:W2:Y:S01]  /*eb60*/  @P0 LDG.E R6, desc[UR40][R4.64] ;  /* 0x0000002804060981 */ /* 0x000ea2000c1e1900 */
        /* <DEDUP_REMOVED lines=11> */
[----:B------:R-:W-:Y:S02]  /*ec20*/  LOP3.LUT R12, R13, 0x380, RZ, 0xc0, !PT ;  /* 0x000003800d0c7812 */ /* 0x000fe400078ec0ff */
        /* <DEDUP_REMOVED lines=17> */
[----:B--2---:R-:W-:Y:S01]  /*ed40*/  @P0 R2UR UR4, R6 ;  /* 0x00000000060402ca */ /* 0x004fe200000e0000 */
[----:B0-----:R-:W-:-:S14]  /*ed50*/  @P6 BRA `(.L_x_2443) ;  /* 0x0000000000106947 */ /* 0x001fdc0003800000 */
[----:B------:R-:W-:Y:S05]  /*ed60*/  @!P0 BRA `(.L_x_2443) ;  /* 0x00000000000c8947 */ /* 0x000fea0003800000 */
[----:B------:R-:W2:Y:S04]  /*ed70*/  LDG.E R7, desc[UR40][R4.64] ;  /* 0x0000002804077981 */ /* 0x000ea8000c1e1900 */
[----:B-----5:R-:W2:Y:S02]  /*ed80*/  LDG.E R76, desc[UR40][R4.64+0x4] ;  /* 0x00000428044c7981 */ /* 0x020ea4000c1e1900 */
[----:B--2---:R-:W-:-:S07]  /*ed90*/  IMAD.IADD R76, R76, 0x1, -R7 ;  /* 0x000000014c4c7824 */ /* 0x004fce00078e0a07 */
.L_x_2443:
        /* <DEDUP_REMOVED lines=18> */
[----:B------:R-:W-:Y:S01]  /*eec0*/  USHF.R.S32.HI UR17, URZ, 0x1f, UR44 ;  /* 0x0000001f3f117899 */ /* 0x000fe2000801142c */
[----:B------:R-:W-:Y:S01]  /*eed0*/  SHF.R.U64 R44, R44, 0x3, RZ ;  /* 0x000000032c2c7819 */ /* 0x000fe200000012ff */
[----:B------:R-:W-:Y:S01]  /*eee0*/  USEL UR8, UR43, URZ, !UP0 ;  /* 0x0000003f2b087287 */ /* 0x000fe2000c000000 */
[----:B------:R-:W-:Y:S01]  /*eef0*/  LOP3.LUT R48, R48, R49, RZ, 0x3c, !PT ;  /* 0x0000003130307212 */ /* 0x000fe200078e3cff */
[--C-:B------:R-:W-:Y:S01]  /*ef00*/  IMAD.X R49, RZ, RZ, R173.reuse, P6 ;  /* 0x000000ffff317224 */ /* 0x100fe200030e06ad */
[----:B------:R-:W-:Y:S01]  /*ef10*/  LOP3.LUT R40, R40, R41, RZ, 0x3c, !PT ;  /* 0x0000002928287212 */ /* 0x000fe200078e3cff */
[--C-:B------:R-:W-:Y:S01]  /*ef20*/  IMAD.X R41, RZ, RZ, R173.reuse, P0 ;  /* 0x000000ffff297224 */ /* 0x100fe200000e06ad */
[----:B0-----:R-:W-:Y:S01]  /*ef30*/  ISETP.NE.AND P6, PT, R4, RZ, PT ;  /* 0x000000ff0400720c */ /* 0x001fe20003fc5270 */
[----:B------:R-:W-:Y:S01]  /*ef40*/  USEL UR18, UR9, URZ, !UP0 ;  /* 0x0000003f09127287 */ /* 0x000fe2000c000000 */
[----:B------:R-:W-:Y:S01]  /*ef50*/  LOP3.LUT R44, R44, R45, RZ, 0x3c, !PT ;  /* 0x0000002d2c2c7212 */ /* 0x000fe200078e3cff */
[----:B------:R-:W-:Y:S01]  /*ef60*/  IMAD.X R45, RZ, RZ, R173, P1 ;  /* 0x000000ffff2d7224 */ /* 0x000fe200008e06ad */
[----:B------:R-:W-:-:S02]  /*ef70*/  IADD3 R57, P2, R172, 0xa000, RZ ;  /* 0x0000a000ac397810 */ /* 0x000fc40007f5e0ff */
[C---:B------:R-:W-:Y:S02]  /*ef80*/  IADD3 R53, P3, R172.reuse, 0xb000, RZ ;  /* 0x0000b000ac357810 */ /* 0x040fe40007f7e0ff */
[C---:B------:R-:W-:Y:S02]  /*ef90*/  IADD3 R65, P4, R172.reuse, 0xc000, RZ ;  /* 0x0000c000ac417810 */ /* 0x040fe40007f9e0ff */
[C---:B------:R-:W-:Y:S02]  /*efa0*/  IADD3 R61, P5, R172.reuse, 0xd000, RZ ;  /* 0x0000d000ac3d7810 */ /* 0x040fe40007fbe0ff */
[C---:B------:R-:W-:Y:S02]  /*efb0*/  IADD3 R73, P0, R172.reuse, 0xe000, RZ ;  /* 0x0000e000ac497810 */ /* 0x040fe40007f1e0ff */
[----:B------:R-:W-:Y:S02]  /*efc0*/  IADD3 R5, P1, R172, 0xf000, RZ ;  /* 0x0000f000ac057810 */ /* 0x000fe40007f3e0ff */
[----:B------:R-:W-:-:S02]  /*efd0*/  LOP3.LUT R56, R57, 0x380, RZ, 0xc0, !PT ;  /* 0x0000038039387812 */ /* 0x000fc400078ec0ff */
[----:B------:R-:W-:Y:S01]  /*efe0*/  LOP3.LUT R52, R53, 0x380, RZ, 0xc0, !PT ;  /* 0x0000038035347812 */ /* 0x000fe200078ec0ff */
[----:B------:R-:W-:Y:S01]  /*eff0*/  IMAD.X R69, RZ, RZ, R173, P1 ;  /* 0x000000ffff457224 */ /* 0x000fe200008e06ad */
[----:B------:R-:W-:Y:S02]  /*f000*/  LOP3.LUT R64, R65, 0x380, RZ, 0xc0, !PT ;  /* 0x0000038041407812 */ /* 0x000fe400078ec0ff */
[----:B------:R-:W-:Y:S02]  /*f010*/  LOP3.LUT R60, R61, 0x380, RZ, 0xc0, !PT ;  /* 0x000003803d3c7812 */ /* 0x000fe400078ec0ff */
[----:B------:R-:W-:Y:S02]  /*f020*/  LOP3.LUT R72, R73, 0x380, RZ, 0xc0, !PT ;  /* 0x0000038049487812 */ /* 0x000fe400078ec0ff */
[----:B------:R-:W-:Y:S02]  /*f030*/  LOP3.LUT R7, R172, 0x380, RZ, 0xc0, !PT ;  /* 0x00000380ac077812 */ /* 0x000fe400078ec0ff */
[----:B------:R-:W-:-:S02]  /*f040*/  LOP3.LUT R4, R5, 0x380, RZ, 0xc0, !PT ;  /* 0x0000038005047812 */ /* 0x000fc400078ec0ff */
[----:B------:R-:W-:Y:S02]  /*f050*/  SHF.R.U64 R56, R56, 0x3, RZ ;  /* 0x0000000338387819 */ /* 0x000fe400000012ff */
[----:B------:R-:W-:Y:S02]  /*f060*/  SHF.R.U64 R52, R52, 0x3, RZ ;  /* 0x0000000334347819 */ /* 0x000fe400000012ff */
[----:B------:R-:W-:Y:S02]  /*f070*/  SHF.R.U64 R64, R64, 0x3, RZ ;  /* 0x0000000340407819 */ /* 0x000fe400000012ff */
[----:B------:R-:W-:Y:S02]  /*f080*/  SHF.R.U64 R60, R60, 0x3, RZ ;  /* 0x000000033c3c7819 */ /* 0x000fe400000012ff */
        /* <DEDUP_REMOVED lines=17> */
[----:B------:R-:W-:Y:S01]  /*f1a0*/  VIADD R10, R185, UR42 ;  /* 0x0000002ab90a7c36 */ /* 0x000fe20008000000 */
[----:B------:R-:W-:Y:S01]  /*f1b0*/  ULDC.64 UR12, c[0x0][0xb90] ;  /* 0x0002e400000c7ab9 */ /* 0x000fe20000000a00 */
[----:B------:R-:W-:Y:S01]  /*f1c0*/  UMOV UR10, UR4 ;  /* 0x00000004000a7c82 */ /* 0x000fe20008000000 */
[----:B------:R-:W-:Y:S01]  /*f1d0*/  UIMAD UR9, UR17, UR12, URZ ;  /* 0x0000000c110972a4 */ /* 0x000fe2000f8e023f */
[----:B------:R-:W-:Y:S01]  /*f1e0*/  IMAD.MOV.U32 R4, RZ, RZ, R10 ;  /* 0x000000ffff047224 */ /* 0x000fe200078e000a */
[----:B------:R-:W-:Y:S01]  /*f1f0*/  UMOV UR11, UR16 ;  /* 0x00000010000b7c82 */ /* 0x000fe20008000000 */
[----:B------:R-:W-:Y:S01]  /*f200*/  ULDC.64 UR14, c[0x0][0xb98] ;  /* 0x0002e600000e7ab9 */ /* 0x000fe20000000a00 */
[----:B------:R-:W-:Y:S01]  /*f210*/  UIMAD.WIDE.U32 UR10, UR44, UR12, UR10 ;  /* 0x0000000c2c0a72a5 */ /* 0x000fe2000f8e000a */
[----:B------:R-:W-:Y:S01]  /*f220*/  IMAD.MOV R21, RZ, RZ, -R17 ;  /* 0x000000ffff157224 */ /* 0x000fe200078e0a11 */
[----:B------:R-:W-:Y:S01]  /*f230*/  UIMAD UR9, UR44, UR13, UR9 ;  /* 0x0000000d2c0972a4 */ /* 0x000fe2000f8e0209 */
[----:B------:R-:W-:Y:S01]  /*f240*/  VIADD R20, R16, UR42 ;  /* 0x0000002a10147c36 */ /* 0x000fe20008000000 */
[----:B------:R-:W-:-:S02]  /*f250*/  UIMAD UR12, UR18, UR14, URZ ;  /* 0x0000000e120c72a4 */ /* 0x000fc4000f8e023f */
[----:B------:R-:W-:Y:S02]  /*f260*/  UIADD3 UR11, UR11, UR9, URZ ;  /* 0x000000090b0b7290 */ /* 0x000fe4000fffe03f */
[----:B------:R-:W-:Y:S02]  /*f270*/  UIMAD UR12, UR8, UR15, UR12 ;  /* 0x0000000f080c72a4 */ /* 0x000fe4000f8e020c */
[----:B------:R-:W-:Y:S01]  /*f280*/  UIMAD.WIDE.U32 UR10, UR8, UR14, UR10 ;  /* 0x0000000e080a72a5 */ /* 0x000fe2000f8e000a */
        /* <DEDUP_REMOVED lines=9> */
[----:B------:R-:W-:Y:S02]  /*f320*/  IMAD.U32 R10, RZ, RZ, UR12 ;  /* 0x0000000cff0a7e24 */ /* 0x000fe4000f8e00ff */
[----:B-----5:R-:W-:Y:S01]  /*f330*/  IMAD R11, R76, R11, RZ ;  /* 0x0000000b4c0b7224 */ /* 0x020fe200078e02ff */
[----:B------:R-:W-:Y:S02]  /*f340*/  SHF.R.S32.HI R6, RZ, 0x1f, R7 ;  /* 0x0000001fff067819 */ /* 0x000fe40000011407 */
[----:B------:R-:W-:Y:S01]  /*f350*/  IADD3.X R5, R5, UR11, R10, P0, !PT ;  /* 0x0000000b05057c10 */ /* 0x000fe200087fe40a */
[----:B------:R-:W-:Y:S01]  /*f360*/  ULDC.64 UR10, c[0x0][0xb88] ;  /* 0x0002e200000a7ab9 */ /* 0x000fe20000000a00 */
[----:B------:R-:W-:Y:S02]  /*f370*/  VIADD R10, R20, 0x8 ;  /* 0x00000008140a7836 */ /* 0x000fe40000000000 */
        /* <DEDUP_REMOVED lines=16> */
.L_x_2444:
        /* <DEDUP_REMOVED lines=8> */
[----:B------:R-:W-:-:S03]  /*f500*/  SEL R0, RZ, 0x1, P1 ;  /* 0x00000001ff007807 */ /* 0x000fc60000800000 */
[----:B------:R-:W-:Y:S01]  /*f510*/  IMAD.SHL.U32 R3, R3, 0x2, RZ ;  /* 0x0000000203037824 */ /* 0x000fe200078e00ff */
[----:B------:R-:W-:Y:S01]  /*f520*/  ISETP.GE.AND P0, PT, R189, UR14, PT ;  /* 0x0000000ebd007c0c */ /* 0x000fe2000bf06270 */
[----:B------:R-:W5:Y:S04]  /*f530*/  LD.E.128 R12, desc[UR40][R12.64] ;  /* 0x000000280c0c7980 */ /* 0x000f68000c101d00 */
[----:B------:R-:W5:Y:S04]  /*f540*/  LD.E.128 R24, desc[UR40][R24.64] ;  /* 0x0000002818187980 */ /* 0x000f68000c101d00 */
[----:B------:R-:W5:Y:S01]  /*f550*/  LD.E.128 R28, desc[UR40][R28.64] ;  /* 0x000000281c1c7980 */ /* 0x000f62000c101d00 */
[----:B-1----:R-:W-:-:S02]  /*f560*/  ISETP.NE.AND P2, PT, R81, 0x1, PT ;  /* 0x000000015100780c */ /* 0x002fc40003f45270 */
[----:B------:R-:W-:Y:S01]  /*f570*/  LOP3.LUT R0, R3, 0x2, R0, 0xe2, !PT ;  /* 0x0000000203007812 */ /* 0x000fe200078ee200 */
[----:B------:R-:W5:Y:S01]  /*f580*/  LD.E.128 R32, desc[UR40][R32.64] ;  /* 0x0000002820207980 */ /* 0x000f62000c101d00 */
[----:B------:R-:W-:Y:S01]  /*f590*/  SEL R3, RZ, 0xffffffff, P0 ;  /* 0xffffffffff037807 */ /* 0x000fe20000000000 */
[----:B------:R-:W-:Y:S02]  /*f5a0*/  UIMAD UR9, UR16, UR12, URZ ;  /* 0x0000000c100972a4 */ /* 0x000fe4000f8e023f */
[----:B------:R-:W5:Y:S04]  /*f5b0*/  LD.E.128 R36, desc[UR40][R36.64] ;  /* 0x0000002824247980 */ /* 0x000f68000c101d00 */
[----:B------:R-:W5:Y:S02]  /*f5c0*/  LD.E.128 R40, desc[UR40][R40.64] ;  /* 0x0000002828287980 */ /* 0x000f64000c101d00 */
[----:B------:R-:W1:Y:S01]  /*f5d0*/  @P2 LDC R21, c[0x0][0xbec] ;  /* 0x0002fb00ff152b82 */ /* 0x000e620000000800 */
[----:B------:R-:W-:Y:S01]  /*f5e0*/  IMAD.SHL.U32 R3, R3, 0x4, RZ ;  /* 0x0000000403037824 */ /* 0x000fe200078e00ff */
[----:B------:R-:W-:Y:S01]  /*f5f0*/  ISETP.GE.AND P0, PT, R188, UR14, PT ;  /* 0x0000000ebc007c0c */ /* 0x000fe2000bf06270 */
[----:B------:R-:W5:Y:S04]  /*f600*/  LD.E.128 R48, desc[UR40][R48.64] ;  /* 0x0000002830307980 */ /* 0x000f68000c101d00 */
[----:B------:R-:W5:Y:S01]  /*f610*/  LD.E.128 R44, desc[UR40][R44.64] ;  /* 0x000000282c2c7980 */ /* 0x000f62000c101d00 */
[----:B------:R-:W2:Y:S01]  /*f620*/  @P2 LDC R77, c[0x0][0xbf0] ;  /* 0x0002fc00ff4d2b82 */ /* 0x000ea20000000800 */
[----:B------:R-:W-:Y:S01]  /*f630*/  UIMAD.WIDE.U32 UR10, UR4, UR12, URZ ;  /* 0x0000000c040a72a5 */ /* 0x000fe2000f8e003f */
[----:B------:R-:W-:Y:S01]  /*f640*/  LOP3.LUT R3, R3, 0x4, R0, 0xe2, !PT ;  /* 0x0000000403037812 */ /* 0x000fe200078ee200 */
[----:B------:R-:W-:Y:S01]  /*f650*/  UIMAD UR9, UR4, UR13, UR9 ;  /* 0x0000000d040972a4 */ /* 0x000fe2000f8e0209 */
[----:B------:R-:W-:Y:S01]  /*f660*/  SEL R20, RZ, 0xffffffff, P0 ;  /* 0xffffffffff147807 */ /* 0x000fe20000000000 */
[----:B------:R-:W-:Y:S01]  /*f670*/  IMAD R0, R191, 0x20, R192 ;  /* 0x00000020bf007824 */ /* 0x000fe200078e02c0 */
[----:B------:R-:W-:Y:S01]  /*f680*/  ULDC.64 UR12, c[0x0][0xae8] ;  /* 0x0002ba00000c7ab9 */ /* 0x000fe20000000a00 */
[----:B------:R-:W-:Y:S01]  /*f690*/  ISETP.GE.AND P0, PT, R187, UR14, PT ;  /* 0x0000000ebb007c0c */ /* 0x000fe2000bf06270 */
[----:B------:R-:W-:Y:S01]  /*f6a0*/  UIADD3 UR11, UR11, UR9, URZ ;  /* 0x000000090b0b7290 */ /* 0x000fe2000fffe03f */
[----:B------:R-:W5:Y:S01]  /*f6b0*/  LD.E.128 R56, desc[UR40][R56.64] ;  /* 0x0000002838387980 */ /* 0x000f62000c101d00 */
[----:B------:R-:W-:Y:S01]  /*f6c0*/  UIMAD UR4, UR17, UR12, URZ ;  /* 0x0000000c110472a4 */ /* 0x000fe2000f8e023f */
[----:B------:R-:W-:Y:S01]  /*f6d0*/  VIADD R82, R0, UR42 ;  /* 0x0000002a00527c36 */ /* 0x000fe20008000000 */
[----:B------:R-:W-:Y:S01]  /*f6e0*/  SEL R0, RZ, 0xffffffff, P0 ;  /* 0xffffffffff007807 */ /* 0x000fe20000000000 */
[----:B------:R-:W-:Y:S01]  /*f6f0*/  UIMAD.WIDE.U32 UR10, UR44, UR12, UR10 ;  /* 0x0000000c2c0a72a5 */ /* 0x000fe2000f8e000a */
[----:B------:R-:W5:Y:S01]  /*f700*/  LD.E.128 R52, desc[UR40][R52.64] ;  /* 0x0000002834347980 */ /* 0x000f62000c101d00 */
[----:B------:R-:W-:Y:S01]  /*f710*/  UIMAD UR4, UR44, UR13, UR4 ;  /* 0x0000000d2c0472a4 */ /* 0x000fe2000f8e0204 */
[----:B------:R-:W-:-:S02]  /*f720*/  IMAD.SHL.U32 R20, R20, 0x8, RZ ;  /* 0x0000000814147824 */ /* 0x000fc400078e00ff */
[----:B------:R-:W-:Y:S01]  /*f730*/  ULDC.64 UR12, c[0x0][0xaf0] ;  /* 0x0002bc00000c7ab9 */ /* 0x000fe20000000a00 */
[----:B------:R-:W-:Y:S01]  /*f740*/  UIADD3 UR11, UR11, UR4, URZ ;  /* 0x000000040b0b7290 */ /* 0x000fe2000fffe03f */
[----:B------:R-:W-:Y:S01]  /*f750*/  IMAD.SHL.U32 R79, R0, 0x10, RZ ;  /* 0x00000010004f7824 */ /* 0x000fe200078e00ff */
[----:B------:R-:W-:Y:S01]  /*f760*/  UIMAD UR4, UR18, UR12, URZ ;  /* 0x0000000c120472a4 */ /* 0x000fe2000f8e023f */
[----:B-1----:R-:W-:Y:S01]  /*f770*/  @P2 IMAD.HI.U32 R0, R82, R21, RZ ;  /* 0x0000001552002227 */ /* 0x002fe200078e00ff */
[----:B------:R-:W-:Y:S01]  /*f780*/  LOP3.LUT R20, R20, 0x8, R3, 0xe2, !PT ;  /* 0x0000000814147812 */ /* 0x000fe200078ee203 */
[----:B------:R-:W5:Y:S01]  /*f790*/  LD.E.128 R64, desc[UR40][R64.64] ;  /* 0x0000002840407980 */ /* 0x000f62000c101d00 */
[----:B------:R-:W-:Y:S01]  /*f7a0*/  UIMAD UR4, UR8, UR13, UR4 ;  /* 0x0000000d080472a4 */ /* 0x000fe2000f8e0204 */
[----:B------:R-:W-:Y:S01]  /*f7b0*/  IMAD.MOV.U32 R3, RZ, RZ, R82 ;  /* 0x000000ffff037224 */ /* 0x000fe200078e0052 */
[----:B------:R-:W-:Y:S01]  /*f7c0*/  UIMAD.WIDE.U32 UR8, UR8, UR12, UR10 ;  /* 0x0000000c080872a5 */ /* 0x000fe2000f8e000a */
[----:B--2---:R-:W-:Y:S01]  /*f7d0*/  @P2 SHF.R.U32.HI R3, RZ, R77, R0 ;  /* 0x0000004dff032219 */ /* 0x004fe20000011600 */
[----:B------:R-:W5:Y:S01]  /*f7e0*/  LD.E.128 R60, desc[UR40][R60.64] ;  /* 0x000000283c3c7980 */ /* 0x000f62000c101d00 */
[----:B------:R-:W-:-:S02]  /*f7f0*/  LOP3.LUT R78, R79, 0x10, R20, 0xe2, !PT ;  /* 0x000000104f4e7812 */ /* 0x000fc400078ee214 */
        /* <DEDUP_REMOVED lines=11> */
[----:B------:R-:W-:Y:S01]  /*f8b0*/  IMAD R77, R81, R79, R82 ;  /* 0x0000004f514d7224 */ /* 0x000fe200078e0252 */
[----:B------:R-:W-:Y:S01]  /*f8c0*/  ISETP.GE.AND P0, PT, R195, UR14, PT ;  /* 0x0000000ec3007c0c */ /* 0x000fe2000bf06270 */
[----:B------:R-:W-:Y:S01]  /*f8d0*/  IMAD.U32 R21, RZ, RZ, UR4 ;  /* 0x00000004ff157e24 */ /* 0x000fe2000f8e00ff */
[----:B------:R-:W-:Y:S01]  /*f8e0*/  @!PT LDS RZ, [RZ] ;  /* 0x00000000fffff984 */ /* 0x000fe20000000800 */
[----:B------:R-:W-:Y:S01]  /*f8f0*/  @!PT LDS RZ, [RZ] ;  /* 0x00000000fffff984 */ /* 0x000fe20000000800 */
[----:B------:R-:W-:Y:S01]  /*f900*/  @!PT LDS RZ, [RZ] ;  /* 0x00000000fffff984 */ /* 0x000fe20000000800 */
[----:B------:R-:W-:Y:S01]  /*f910*/  @!PT LDS RZ, [RZ] ;  /* 0x00000000fffff984 */ /* 0x000fe20000000800 */
[----:B------:R1:W-:Y:S06]  /*f920*/  MEMBAR.ALL.CTA ;  /* 0x0000000000007992 */ /* 0x0003ec0000008000 */
[----:B-1----:R-:W1:Y:S01]  /*f930*/  FENCE.VIEW.ASYNC.S ;  /* 0x00000000000073c6 */ /* 0x002e620000000000 */
[----:B------:R-:W-:Y:S01]  /*f940*/  IMAD.SHL.U32 R83, R0, 0x20, RZ ;  /* 0x0000002000537824 */ /* 0x000fe200078e00ff */
        /* <DEDUP_REMOVED lines=11> */
[----:B-----5:R-:W-:Y:S01]  /*fa00*/  IMAD R87, R76, R81, RZ ;  /* 0x000000514c577224 */ /* 0x020fe200078e02ff */
[----:B------:R-:W-:Y:S01]  /*fa10*/  BSSY B1, `(.L_x_2445) ;  /* 0x000002f000017945 */ /* 0x000fe20003800000 */
[----:B------:R-:W-:Y:S01]  /*fa20*/  VIADD R86, R192, UR42 ;  /* 0x0000002ac0567c36 */ /* 0x000fe20008000000 */
[----:B------:R-:W-:Y:S01]  /*fa30*/  LOP3.LUT R3, R78, R3, RZ, 0xfc, !PT ;  /* 0x000000034e037212 */ /* 0x000fe200078efcff */
        /* <DEDUP_REMOVED lines=44> */
.L_x_2446:
[----:B------:R-:W-:Y:S05]  /*fd00*/  BSYNC B1 ;  /* 0x0000000000017941 */ /* 0x000fea0003800000 */
.L_x_2445:
[----:B---3--:R-:W-:Y:S01]  /*fd10*/  VIADD R4, R86, 0x20 ;  /* 0x0000002056047836 */ /* 0x008fe20000000000 */
[----:B------:R3:W4:Y:S04]  /*fd20*/  SHFL.IDX PT, R7, R85, 0x1, 0x181f ;  /* 0x00381f0055077f89 */ /* 0x00072800000e0000 */
[----:B------:R-:W-:Y:S01]  /*fd30*/  ISETP.GE.AND P0, PT, R4, R87, PT ;  /* 0x000000570400720c */ /* 0x000fe20003f06270 */
[----:B------:R3:W0:-:S12]  /*fd40*/  SHFL.IDX PT, R6, R84, 0x1, 0x181f ;  /* 0x00381f0054067f89 */ /* 0x00061800000e0000 */
[----:B---3--:R-:W-:Y:S05]  /*fd50*/  @P0 BRA `(.L_x_2447) ;  /* 0x0000001000080947 */ /* 0x008fea0003800000 */
[----:B------:R-:W-:Y:S02]  /*fd60*/  ISETP.GE.AND P0, PT, R184, UR14, PT ;  /* 0x0000000eb8007c0c */ /* 0x000fe4000bf06270 */
[----:B------:R-:W-:Y:S02]  /*fd70*/  ISETP.GE.AND P5, PT, R190, UR14, PT ;  /* 0x0000000ebe007c0c */ /* 0x000fe4000bfa6270 */
[----:B------:R-:W-:Y:S02]  /*fd80*/  ISETP.GE.AND P3, PT, R189, UR14, PT ;  /* 0x0000000ebd007c0c */ /* 0x000fe4000bf66270 */
[----:B------:R-:W-:Y:S02]  /*fd90*/  ISETP.GE.AND P2, PT, R188, UR14, PT ;  /* 0x0000000ebc007c0c */ /* 0x000fe4000bf46270 */
[----:B------:R-:W-:-:S05]  /*fda0*/  ISETP.GE.AND P1, PT, R187, UR14, PT ;  /* 0x0000000ebb007c0c */ /* 0x000fca000bf26270 */
[----:B0---4-:R-:W-:Y:S02]  /*fdb0*/  @!P0 IMAD.WIDE R4, R184, 0x2, R6 ;  /* 0x00000002b8048825 */ /* 0x011fe400078e0206 */
[-C--:B------:R-:W-:Y:S02]  /*fdc0*/  @!P5 LEA R12, P4, R190, R6.reuse, 0x1 ;  /* 0x00000006be0cd211 */ /* 0x080fe400078808ff */
[----:B------:R-:W-:Y:S01]  /*fdd0*/  @!P3 LEA R14, P6, R189, R6, 0x1 ;  /* 0x00000006bd0eb211 */ /* 0x000fe200078c08ff */
[----:B------:R0:W-:Y:S01]  /*fde0*/  @!P0 ST.E.128 desc[UR40][R4.64], R8 ;  /* 0x0000000804008985 */ /* 0x0001e2000c101d28 */
[----:B------:R-:W-:Y:S02]  /*fdf0*/  ISETP.GE.AND P0, PT, R186, UR14, PT ;  /* 0x0000000eba007c0c */ /* 0x000fe4000bf06270 */
[----:B------:R-:W-:Y:S02]  /*fe00*/  @!P5 LEA.HI.X R13, R190, R7, R204, 0x1, P4 ;  /* 0x00000007be0dd211 */ /* 0x000fe400020f0ccc */
[----:B------:R-:W-:-:S02]  /*fe10*/  LOP3.LUT P4, RZ, R3, 0x40, RZ, 0xc0, !PT ;  /* 0x0000004003ff7812 */ /* 0x000fc4000788c0ff */
[----:B------:R-:W-:Y:S01]  /*fe20*/  @!P3 LEA.HI.X R15, R189, R7, R203, 0x1, P6 ;  /* 0x00000007bd0fb211 */ /* 0x000fe200030f0ccb */
        /* <DEDUP_REMOVED lines=20> */
.L_x_2442:
        /* <DEDUP_REMOVED lines=11> */
[----:B------:R-:W-:Y:S01]  /*10020*/  UISETP.NE.U32.AND UP1, UPT, UR8, URZ, UPT ;  /* 0x0000003f0800728c */ /* 0x000fe2000bf25070 */
[----:B------:R-:W-:Y:S02]  /*10030*/  IMAD.U32 R0, RZ, RZ, UR4 ;  /* 0x00000004ff007e24 */ /* 0x000fe4000f8e00ff */
[----:B------:R-:W3:Y:S01]  /*10040*/  @P1 LDG.E R3, desc[UR40][R4.64] ;  /* 0x0000002804031981 */ /* 0x000ee2000c1e1900 */
[----:B------:R-:W-:-:S06]  /*10050*/  UISETP.NE.AND.EX UP1, UPT, UR9, URZ, UPT, UP1 ;  /* 0x0000003f0900728c */ /* 0x000fcc000bf25310 */
        /* <DEDUP_REMOVED lines=9> */
[----:B---3--:R-:W-:Y:S01]  /*100f0*/  @P1 R2UR UR4, R3 ;  /* 0x00000000030412ca */ /* 0x008fe200000e0000 */
[----:B01----:R-:W-:-:S14]  /*10100*/  @P2 BRA `(.L_x_2448) ;  /* 0x0000000000102947 */ /* 0x003fdc0003800000 */
[----:B------:R-:W-:Y:S05]  /*10110*/  @!P1 BRA `(.L_x_2448) ;  /* 0x00000000000c9947 */ /* 0x000fea0003800000 */
[----:B------:R-:W3:Y:S04]  /*10120*/  LDG.E R3, desc[UR40][R4.64] ;  /* 0x0000002804037981 */ /* 0x000ee8000c1e1900 */
[----:B-----5:R-:W3:Y:S02]  /*10130*/  LDG.E R0, desc[UR40][R4.64+0x4] ;  /* 0x0000042804007981 */ /* 0x020ee4000c1e1900 */
[----:B---3--:R-:W-:-:S07]  /*10140*/  IMAD.IADD R0, R0, 0x1, -R3 ;  /* 0x0000000100007824 */ /* 0x008fce00078e0a03 */
.L_x_2448:
[----:B------:R-:W-:Y:S01]  /*10150*/  USHF.R.S32.HI UR9, URZ, 0x1f, UR43 ;  /* 0x0000001f3f097899 */ /* 0x000fe2000801142b */
[----:B------:R-:W-:Y:S01]  /*10160*/  BSSY B1, `(.L_x_2449) ;  /* 0x000002e000017945 */ /* 0x000fe20003800000 */
[----:B------:R-:W-:Y:S02]  /*10170*/  USHF.R.S32.HI UR12, URZ, 0x1f, UR4 ;  /* 0x0000001f3f0c7899 */ /* 0x000fe40008011404 */
[----:B------:R-:W-:Y:S02]  /*10180*/  USEL UR8, UR43, URZ, !UP0 ;  /* 0x0000003f2b087287 */ /* 0x000fe4000c000000 */
[----:B------:R-:W-:Y:S01]  /*10190*/  USEL UR14, UR9, URZ, !UP0 ;  /* 0x0000003f090e7287 */ /* 0x000fe2000c000000 */
[----:B------:R-:W-:Y:S11]  /*101a0*/  @P0 BRA `(.L_x_2450) ;  /* 0x0000000000a40947 */ /* 0x000ff60003800000 */
[----:B------:R-:W0:Y:S01]  /*101b0*/  S2R R6, SR_TID.X ;  /* 0x0000000000067919 */ /* 0x000e220000002100 */
[----:B------:R-:W1:Y:S01]  /*101c0*/  LDC R5, c[0x0][0xbe8] ;  /* 0x0002fa00ff057b82 */ /* 0x000e620000000800 */
[----:B------:R-:W-:Y:S02]  /*101d0*/  IMAD.U32 R7, RZ, RZ, UR42 ;  /* 0x0000002aff077e24 */ /* 0x000fe4000f8e00ff */
[----:B-1---5:R-:W-:-:S03]  /*101e0*/  IMAD R3, R0, R5, RZ ;  /* 0x0000000500037224 */ /* 0x022fc600078e02ff */
[----:B0-----:R-:W-:-:S04]  /*101f0*/  IADD3 R6, R7, -0x80, R6 ;  /* 0xffffff8007067810 */ /* 0x001fc80007ffe006 */
[----:B------:R-:W-:-:S13]  /*10200*/  ISETP.GE.AND P0, PT, R6, R3, PT ;  /* 0x000000030600720c */ /* 0x000fda0003f06270 */
[----:B------:R-:W-:Y:S05]  /*10210*/  @P0 BRA `(.L_x_2450) ;  /* 0x0000000000880947 */ /* 0x000fea0003800000 */
[----:B------:R-:W-:Y:S01]  /*10220*/  ISETP.NE.AND P0, PT, R5, 0x1, PT ;  /* 0x000000010500780c */ /* 0x000fe20003f05270 */
[----:B------:R-:W-:Y:S01]  /*10230*/  ULDC.64 UR16, c[0x0][0xb90] ;  /* 0x0002e40000107ab9 */ /* 0x000fe20000000a00 */
[----:B------:R-:W-:Y:S01]  /*10240*/  UMOV UR10, UR4 ;  /* 0x00000004000a7c82 */ /* 0x000fe20008000000 */
[----:B------:R-:W-:Y:S01]  /*10250*/  UIMAD UR9, UR13, UR16, URZ ;  /* 0x000000100d0972a4 */ /* 0x000fe2000f8e023f */
[----:B------:R-:W-:Y:S01]  /*10260*/  IMAD.MOV.U32 R4, RZ, RZ, R6 ;  /* 0x000000ffff047224 */ /* 0x000fe200078e0006 */
[----:B------:R-:W-:Y:S02]  /*10270*/  UMOV UR11, UR12 ;  /* 0x0000000c000b7c82 */ /* 0x000fe40008000000 */
[----:B------:R-:W-:Y:S02]  /*10280*/  UIMAD.WIDE.U32 UR10, UR44, UR16, UR10 ;  /* 0x000000102c0a72a5 */ /* 0x000fe4000f8e000a */
[----:B------:R-:W-:-:S03]  /*10290*/  UIMAD UR9, UR44, UR17, UR9 ;  /* 0x000000112c0972a4 */ /* 0x000fc6000f8e0209 */
[----:B------:R-:W-:Y:S01]  /*102a0*/  ULDC.64 UR16, c[0x0][0xb98] ;  /* 0x0002e60000107ab9 */ /* 0x000fe20000000a00 */
[----:B------:R-:W0:Y:S01]  /*102b0*/  @P0 LDC R3, c[0x0][0xbec] ;  /* 0x0002fb00ff030b82 */ /* 0x000e220000000800 */
[----:B------:R-:W-:Y:S02]  /*102c0*/  UIADD3 UR11, UR11, UR9, URZ ;  /* 0x000000090b0b7290 */ /* 0x000fe4000fffe03f */
[----:B------:R-:W-:Y:S02]  /*102d0*/  UIMAD UR9, UR14, UR16, URZ ;  /* 0x000000100e0972a4 */ /* 0x000fe4000f8e023f */
[----:B------:R-:W-:Y:S02]  /*102e0*/  UIMAD.WIDE.U32 UR10, UR8, UR16, UR10 ;  /* 0x00000010080a72a5 */ /* 0x000fe4000f8e000a */
[----:B------:R-:W-:Y:S01]  /*102f0*/  UIMAD UR9, UR8, UR17, UR9 ;  /* 0x00000011080972a4 */ /* 0x000fe2000f8e0209 */
[----:B------:R-:W1:Y:S02]  /*10300*/  @P0 LDC R8, c[0x0][0xbf0] ;  /* 0x0002fc00ff080b82 */ /* 0x000e640000000800 */
[----:B------:R-:W-:Y:S01]  /*10310*/  ULDC.64 UR16, c[0x0][0xb88] ;  /* 0x0002e20000107ab9 */ /* 0x000fe20000000a00 */
[----:B0-----:R-:W-:-:S05]  /*10320*/  @P0 IMAD.HI.U32 R3, R6, R3, RZ ;  /* 0x0000000306030227 */ /* 0x001fca00078e00ff */
        /* <DEDUP_REMOVED lines=17> */
.L_x_2450:
[----:B------:R-:W-:Y:S05]  /*10440*/  BSYNC B1 ;  /* 0x0000000000017941 */ /* 0x000fea0003800000 */
.L_x_2449:
        /* <DEDUP_REMOVED lines=10> */
[----:B-----5:R-:W-:Y:S01]  /*104f0*/  IMAD R25, R0, R11, RZ ;  /* 0x0000000b00197224 */ /* 0x020fe200078e02ff */
[----:B------:R-:W-:Y:S01]  /*10500*/  ULDC.64 UR16, c[0x0][0xae8] ;  /* 0x0002ba0000107ab9 */ /* 0x000fe20000000a00 */
[----:B------:R-:W-:Y:S01]  /*10510*/  IMAD.SHL.U32 R4, R4, 0x2, RZ ;  /* 0x0000000204047824 */ /* 0x000fe200078e00ff */
[----:B------:R-:W0:Y:S01]  /*10520*/  @P0 LDC R5, c[0x0][0xbec] ;  /* 0x0002fb00ff050b82 */ /* 0x000e220000000800 */
[----:B------:R-:W-:Y:S01]  /*10530*/  UIADD3 UR11, UR11, UR9, URZ ;  /* 0x000000090b0b7290 */ /* 0x000fe2000fffe03f */
[----:B------:R-:W-:Y:S01]  /*10540*/  ISETP.GE.AND P2, PT, R189, UR15, PT ;  /* 0x0000000fbd007c0c */ /* 0x000fe2000bf46270 */
[----:B------:R-:W-:Y:S01]  /*10550*/  UIMAD UR4, UR13, UR16, URZ ;  /* 0x000000100d0472a4 */ /* 0x000fe2000f8e023f */
[----:B------:R-:W-:Y:S01]  /*10560*/  LOP3.LUT R4, R4, 0x2, R3, 0xe2, !PT ;  /* 0x0000000204047812 */ /* 0x000fe200078ee203 */
[----:B------:R-:W-:Y:S01]  /*10570*/  IMAD R3, R191, 0x20, R192 ;  /* 0x00000020bf037824 */ /* 0x000fe200078e02c0 */
[----:B------:R-:W-:Y:S01]  /*10580*/  UIMAD.WIDE.U32 UR10, UR44, UR16, UR10 ;  /* 0x000000102c0a72a5 */ /* 0x000fe2000f8e000a */
[----:B------:R-:W-:Y:S01]  /*10590*/  SEL R6, RZ, 0xffffffff, P2 ;  /* 0xffffffffff067807 */ /* 0x000fe20001000000 */
[----:B------:R-:W1:Y:S01]  /*105a0*/  @P0 LDC R7, c[0x0][0xbf0] ;  /* 0x0002fc00ff070b82 */ /* 0x000e620000000800 */
[----:B------:R-:W-:Y:S01]  /*105b0*/  UIMAD UR4, UR44, UR17, UR4 ;  /* 0x000000112c0472a4 */ /* 0x000fe2000f8e0204 */
[----:B------:R-:W-:Y:S01]  /*105c0*/  VIADD R8, R3, UR42 ;  /* 0x0000002a03087c36 */ /* 0x000fe20008000000 */
[----:B------:R-:W-:Y:S01]  /*105d0*/  ULDC.64 UR12, c[0x0][0xaf0] ;  /* 0x0002bc00000c7ab9 */ /* 0x000fe20000000a00 */
[----:B------:R-:W-:Y:S01]  /*105e0*/  ISETP.GE.AND P1, PT, R188, UR15, PT ;  /* 0x0000000fbc007c0c */ /* 0x000fe2000bf26270 */
[----:B------:R-:W-:Y:S01]  /*105f0*/  UIADD3 UR11, UR11, UR4, URZ ;  /* 0x000000040b0b7290 */ /* 0x000fe2000fffe03f */
[----:B------:R-:W-:Y:S01]  /*10600*/  IMAD.SHL.U32 R9, R6, 0x4, RZ ;  /* 0x0000000406097824 */ /* 0x000fe200078e00ff */
[----:B------:R-:W-:Y:S01]  /*10610*/  UIMAD UR4, UR14, UR12, URZ ;  /* 0x0000000c0e0472a4 */ /* 0x000fe2000f8e023f */
[----:B------:R-:W-:Y:S01]  /*10620*/  SEL R10, RZ, 0xffffffff, P1 ;  /* 0xffffffffff0a7807 */ /* 0x000fe20000800000 */
[----:B------:R-:W-:Y:S01]  /*10630*/  IMAD.MOV.U32 R3, RZ, RZ, R8 ;  /* 0x000000ffff037224 */ /* 0x000fe200078e0008 */
[----:B------:R-:W-:Y:S01]  /*10640*/  ISETP.GE.AND P2, PT, R194, UR15, PT ;  /* 0x0000000fc2007c0c */ /* 0x000fe2000bf46270 */
[----:B------:R-:W-:Y:S01]  /*10650*/  UIMAD UR4, UR8, UR13, UR4 ;  /* 0x0000000d080472a4 */ /* 0x000fe2000f8e0204 */
[----:B------:R-:W-:Y:S01]  /*10660*/  LOP3.LUT R9, R9, 0x4, R4, 0xe2, !PT ;  /* 0x0000000409097812 */ /* 0x000fe200078ee204 */
[----:B------:R-:W-:Y:S01]  /*10670*/  UIMAD.WIDE.U32 UR8, UR8, UR12, UR10 ;  /* 0x0000000c080872a5 */ /* 0x000fe2000f8e000a */
[----:B------:R-:W-:Y:S01]  /*10680*/  IMAD.SHL.U32 R10, R10, 0x8, RZ ;  /* 0x000000080a0a7824 */ /* 0x000fe200078e00ff */
[----:B------:R-:W-:Y:S01]  /*10690*/  SEL R0, RZ, 0x80, P2 ;  /* 0x00000080ff007807 */ /* 0x000fe20001000000 */
[----:B0-----:R-:W-:Y:S01]  /*106a0*/  @P0 IMAD.HI.U32 R6, R8, R5, RZ ;  /* 0x0000000508060227 */ /* 0x001fe200078e00ff */
[----:B------:R-:W-:Y:S01]  /*106b0*/  UIADD3 UR4, UR9, UR4, URZ ;  /* 0x0000000409047290 */ /* 0x000fe2000fffe03f */
[----:B------:R-:W-:Y:S01]  /*106c0*/  BSSY B1, `(.L_x_2451) ;  /* 0x0000047000017945 */ /* 0x000fe20003800000 */
[----:B------:R-:W-:Y:S01]  /*106d0*/  LOP3.LUT R10, R10, 0x8, R9, 0xe2, !PT ;  /* 0x000000080a0a7812 */ /* 0x000fe200078ee209 */
[----:B------:R-:W-:-:S02]  /*106e0*/  IMAD.U32 R4, RZ, RZ, UR8 ;  /* 0x00000008ff047e24 */ /* 0x000fc4000f8e00ff */
[----:B------:R-:W-:Y:S01]  /*106f0*/  IMAD.U32 R5, RZ, RZ, UR9 ;  /* 0x00000009ff057e24 */ /* 0x000fe2000f8e00ff */
[----:B------:R-:W-:Y:S01]  /*10700*/  ULDC.64 UR8, c[0x0][0xae0] ;  /* 0x0002b80000087ab9 */ /* 0x000fe20000000a00 */
[----:B-1----:R-:W-:Y:S01]  /*10710*/  @P0 SHF.R.U32.HI R3, RZ, R7, R6 ;  /* 0x00000007ff030219 */ /* 0x002fe20000011606 */
[----:B------:R-:W-:Y:S01]  /*10720*/  IMAD.U32 R5, RZ, RZ, UR4 ;  /* 0x00000004ff057e24 */ /* 0x000fe2000f8e00ff */
[----:B------:R-:W-:Y:S01]  /*10730*/  ISETP.GE.AND P0, PT, R187, UR15, PT ;  /* 0x0000000fbb007c0c */ /* 0x000fe2000bf06270 */
[----:B------:R-:W-:Y:S01]  /*10740*/  VIADD R26, R192, UR42 ;  /* 0x0000002ac01a7c36 */ /* 0x000fe20008000000 */
        /* <DEDUP_REMOVED lines=16> */
[----:B------:R-:W-:-:S04]  /*10850*/  IMAD.WIDE.U32 R4, R7, UR8, R4 ;  /* 0x0000000807047c25 */ /* 0x000fc8000f8e0004 */
[----:B------:R-:W-:Y:S01]  /*10860*/  IMAD R3, R7, UR9, R6 ;  /* 0x0000000907037c24 */ /* 0x000fe2000f8e0206 */
[----:B------:R-:W-:Y:S01]  /*10870*/  SEL R7, RZ, 0x40, P0 ;  /* 0x00000040ff077807 */ /* 0x000fe20000000000 */
[----:B------:R-:W-:Y:S01]  /*10880*/  ULDC.64 UR8, c[0x0][0xa80] ;  /* 0x0002a00000087ab9 */ /* 0x000fe20000000a00 */
[----:B------:R-:W-:Y:S01]  /*10890*/  ISETP.GE.AND P0, PT, R26, R25, PT ;  /* 0x000000191a00720c */ /* 0x000fe20003f06270 */
[----:B------:R-:W-:Y:S01]  /*108a0*/  IMAD.SHL.U32 R13, R8, 0x20, RZ ;  /* 0x00000020080d7824 */ /* 0x000fe200078e00ff */
[----:B------:R-:W-:Y:S01]  /*108b0*/  LEA R20, P1, R4, UR8, 0x1 ;  /* 0x0000000804147c11 */ /* 0x000fe2000f8208ff */
[----:B------:R-:W-:-:S03]  /*108c0*/  IMAD.IADD R3, R5, 0x1, R3 ;  /* 0x0000000105037824 */ /* 0x000fc600078e0203 */
[----:B------:R-:W-:Y:S01]  /*108d0*/  LOP3.LUT R10, R13, 0x20, R10, 0xe2, !PT ;  /* 0x000000200d0a7812 */ /* 0x000fe200078ee20a */
[----:B------:R0:W1:Y:S01]  /*108e0*/  SHFL.IDX PT, R6, R20, RZ, 0x181f ;  /* 0x00181fff14067589 */ /* 0x00006200000e0000 */
[----:B------:R-:W-:Y:S02]  /*108f0*/  LEA.HI.X R3, R4, UR9, R3, 0x1, P1 ;  /* 0x0000000904037c11 */ /* 0x000fe400088f0c03 */
[----:B--2-4-:R-:W-:-:S03]  /*10900*/  LOP3.LUT R21, R10, R7, RZ, 0xfc, !PT ;  /* 0x000000070a157212 */ /* 0x014fc600078efcff */
        /* <DEDUP_REMOVED lines=34> */
.L_x_2452:
[----:B------:R-:W-:Y:S05]  /*10b30*/  BSYNC B1 ;  /* 0x0000000000017941 */ /* 0x000fea0003800000 */
.L_x_2451:
        /* <DEDUP_REMOVED lines=36> */
.L_x_2447:
[----:B------:R-:W-:Y:S05]  /*10d80*/  BSYNC B0 ;  /* 0x0000000000007941 */ /* 0x000fea0003800000 */
.L_x_2441:
[----:B------:R-:W-:Y:S02]  /*10d90*/  ULDC UR4, c[0x0][0xc3c] ;  /* 0x00030f0000047ab9 */ /* 0x000fe40000000800 */
[----:B------:R-:W-:-:S06]  /*10da0*/  UISETP.GE.AND UP0, UPT, UR6, UR4, UPT ;  /* 0x000000040600728c */ /* 0x000fcc000bf06270 */
[----:B------:R-:W-:-:S13]  /*10db0*/  PLOP3.LUT P0, PT, PT, PT, UP0, 0x80, 0x0 ;  /* 0x000000000000781c */ /* 0x000fda0003f0f008 */
[----:B------:R-:W-:Y:S05]  /*10dc0*/  @!P0 BRA `(.L_x_2453) ;  /* 0xffffff00009c8947 */ /* 0x000fea000383ffff */
[----:B------:R-:W-:Y:S05]  /*10dd0*/  EXIT ;  /* 0x000000000000794d */ /* 0x000fea0003800000 */
.L_x_2344:
[----:B------:R-:W-:-:S08]  /*10de0*/  NOP ;  /* 0x0000000000007918 */ /* 0x000fd00000000000 */
[----:B------:R-:W0:-:S00]  /*10df0*/  USETMAXREG.DEALLOC.CTAPOOL 0x18 ;  /* 0x00000018000079c8 */ /* 0x000e0000080e0500 */
[----:B0-----:R-:W2:Y:S01]  /*10e00*/  LDL.LU R2, [R1+0x10] ;  /* 0x0000100001027983 */ /* 0x001ea20000300800 */
[----:B------:R-:W-:Y:S01]  /*10e10*/  LOP3.LUT R0, R0, 0x3, RZ, 0xc0, !PT ;  /* 0x0000000300007812 */ /* 0x000fe200078ec0ff */
[----:B------:R-:W-:-:S05]  /*10e20*/  IMAD.MOV.U32 R5, RZ, RZ, RZ ;  /* 0x000000ffff057224 */ /* 0x000fca00078e00ff */
[----:B------:R-:W0:Y:S02]  /*10e30*/  SHFL.IDX PT, R0, R0, RZ, 0x1f ;  /* 0x00001fff00007589 */ /* 0x000e2400000e0000 */
[----:B0-----:R-:W-:Y:S02]  /*10e40*/  ISETP.NE.AND P0, PT, R0, RZ, PT ;  /* 0x000000ff0000720c */ /* 0x001fe40003f05270 */
        /* <DEDUP_REMOVED lines=8> */
[----:B------:R-:W2:Y:S01]  /*10ed0*/  LDS.128 R16, [UR4+0x28cd0] ;  /* 0x028cd004ff107984 */ /* 0x000ea20008000c00 */
[----:B------:R-:W-:Y:S06]  /*10ee0*/  BAR.ARV 0x4, 0x180 ;  /* 0x0106000000007b1d */ /* 0x000fec0000002000 */
[----:B------:R-:W-:Y:S05]  /*10ef0*/  BRA `(.L_x_2455) ;  /* 0x0000000800847947 */ /* 0x000fea0003800000 */
.L_x_2454:
[----:B------:R-:W-:Y:S01]  /*10f00*/  LOP3.LUT R0, R4, 0x1f, RZ, 0xc0, !PT ;  /* 0x0000001f04007812 */ /* 0x000fe200078ec0ff */
[----:B------:R-:W-:Y:S01]  /*10f10*/  ULDC UR4, c[0x0][0xc3c] ;  /* 0x00030f0000047ab9 */ /* 0x000fe20000000800 */
[----:B------:R-:W1:Y:S01]  /*10f20*/  S2UR UR6, SR_CTAID.X ;  /* 0x00000000000679c3 */ /* 0x000e620000002500 */
[----:B------:R-:W-:Y:S01]  /*10f30*/  ULDC UR5, c[0x0][0xc38] ;  /* 0x00030e0000057ab9 */ /* 0x000fe20000000800 */
[----:B------:R-:W-:-:S04]  /*10f40*/  ISETP.NE.AND P0, PT, R0, 0x1f, PT ;  /* 0x0000001f0000780c */ /* 0x000fc80003f05270 */
[----:B------:R-:W-:-:S13]  /*10f50*/  ISETP.GE.OR P1, PT, R0, UR4, !P0 ;  /* 0x0000000400007c0c */ /* 0x000fda000c726670 */
[----:B0-----:R-:W0:Y:S02]  /*10f60*/  @!P1 LDC.64 R2, c[0x0][0xc80] ;  /* 0x00032000ff029b82 */ /* 0x001e240000000a00 */
        /* <DEDUP_REMOVED lines=34> */
.L_x_2460:
        /* <DEDUP_REMOVED lines=12> */
.L_x_2459:
[----:B------:R-:W-:Y:S05]  /*11250*/  BSYNC B0 ;  /* 0x0000000000007941 */ /* 0x000fea0003800000 */
.L_x_2458:
        /* <DEDUP_REMOVED lines=20> */
[----:B------:R-:W-:-:S07]  /*113a0*/  IMAD.MOV.U32 R6, RZ, RZ, R10 ;  /* 0x000000ffff067224 */ /* 0x000fce00078e000a */
.L_x_2456:
[----:B------:R-:W-:-:S04]  /*113b0*/  IMAD.IADD R7, R7, 0x1, -R2 ;  /* 0x0000000107077824 */ /* 0x000fc800078e0a02 */
[----:B------:R-:W-:-:S05]  /*113c0*/  IMAD R2, R6, UR5, R7 ;  /* 0x0000000506027c24 */ /* 0x000fca000f8e0207 */
[----:B------:R-:W-:Y:S02]  /*113d0*/  ISETP.GT.AND P0, PT, R2, UR6, PT ;  /* 0x0000000602007c0c */ /* 0x000fe4000bf04270 */
[----:B------:R-:W0:Y:S11]  /*113e0*/  LDC.64 R2, c[0x0][0xc90] ;  /* 0x00032400ff027b82 */ /* 0x000e360000000a00 */
[----:B------:R-:W-:-:S04]  /*113f0*/  VOTE.ANY R12, PT, !P0 ;  /* 0x00000000000c7806 */ /* 0x000fc800040e0100 */
[----:B------:R-:W1:Y:S02]  /*11400*/  POPC R8, R12 ;  /* 0x0000000c00087309 */ /* 0x000e640000000000 */
[----:B-1----:R-:W-:-:S04]  /*11410*/  VIADD R19, R8, UR4 ;  /* 0x0000000408137c36 */ /* 0x002fc80008000000 */
[----:B0-----:R-:W-:-:S05]  /*11420*/  IMAD.WIDE R2, R19, 0x4, R2 ;  /* 0x0000000413027825 */ /* 0x001fca00078e0202 */
[----:B------:R-:W2:Y:S01]  /*11430*/  LDG.E R10, desc[UR40][R2.64] ;  /* 0x00000028020a7981 */ /* 0x000ea2000c1e1900 */
[----:B------:R-:W-:-:S03]  /*11440*/  ISETP.NE.AND P0, PT, R12, RZ, PT ;  /* 0x000000ff0c00720c */ /* 0x000fc60003f05270 */
[----:B------:R-:W2:Y:S02]  /*11450*/  SHFL.IDX PT, R5, R5, R8, 0x1f ;  /* 0x00001f0805057589 */ /* 0x000ea400000e0000 */
[----:B--2---:R-:W-:-:S05]  /*11460*/  IMAD R9, R5, R10, RZ ;  /* 0x0000000a05097224 */ /* 0x004fca00078e02ff */
[----:B------:R-:W-:-:S04]  /*11470*/  IABS R11, R9 ;  /* 0x00000009000b7213 */ /* 0x000fc80000000000 */
[----:B------:R-:W0:Y:S08]  /*11480*/  I2F.RP R13, R11 ;  /* 0x0000000b000d7306 */ /* 0x000e300000209400 */
[----:B0-----:R-:W0:Y:S02]  /*11490*/  MUFU.RCP R13, R13 ;  /* 0x0000000d000d7308 */ /* 0x001e240000001000 */
[----:B0-----:R-:W-:-:S06]  /*114a0*/  VIADD R14, R13, 0xffffffe ;  /* 0x0ffffffe0d0e7836 */ /* 0x001fcc0000000000 */
[----:B------:R0:W1:Y:S01]  /*114b0*/  F2I.FTZ.U32.TRUNC.NTZ R3, R14 ;  /* 0x0000000e00037305 */ /* 0x000062000021f000 */
[----:B------:R-:W-:Y:S05]  /*114c0*/  @!P0 BRA `(.L_x_2461) ;  /* 0x0000000000088947 */ /* 0x000fea0003800000 */
[----:B------:R-:W-:-:S05]  /*114d0*/  VIADD R13, R8, 0xffffffff ;  /* 0xffffffff080d7836 */ /* 0x000fca0000000000 */
[----:B------:R2:W3:Y:S02]  /*114e0*/  SHFL.IDX PT, R16, R6, R13, 0x1f ;  /* 0x00001f0d06107589 */ /* 0x0004e400000e0000 */
.L_x_2461:
[----:B-1----:R-:W-:Y:S02]  /*114f0*/  IMAD.MOV R2, RZ, RZ, -R3 ;  /* 0x000000ffff027224 */ /* 0x002fe400078e0a03 */
[----:B---3--:R-:W-:Y:S02]  /*11500*/  IMAD R16, R16, UR5, R7 ;  /* 0x0000000510107c24 */ /* 0x008fe4000f8e0207 */
[----:B------:R-:W-:Y:S02]  /*11510*/  IMAD R7, R2, R11, RZ ;  /* 0x0000000b02077224 */ /* 0x000fe400078e02ff */
[----:B------:R-:W-:-:S04]  /*11520*/  IMAD.MOV.U32 R2, RZ, RZ, RZ ;  /* 0x000000ffff027224 */ /* 0x000fc800078e00ff */
[----:B------:R-:W-:Y:S01]  /*11530*/  IMAD.HI.U32 R3, R3, R7, R2 ;  /* 0x0000000703037227 */ /* 0x000fe200078e0002 */
[----:B------:R-:W-:Y:S02]  /*11540*/  IADD3 R2, -R16, UR6, RZ ;  /* 0x0000000610027c10 */ /* 0x000fe4000fffe1ff */
[----:B------:R-:W-:Y:S02]  /*11550*/  IABS R7, R9 ;  /* 0x0000000900077213 */ /* 0x000fe40000000000 */
[----:B--2---:R-:W-:-:S03]  /*11560*/  IABS R6, R2 ;  /* 0x0000000200067213 */ /* 0x004fc60000000000 */
        /* <DEDUP_REMOVED lines=10> */
[----:B------:R-:W-:-:S04]  /*11610*/  @P0 VIADD R3, R3, 0x1 ;  /* 0x0000000103030836 */ /* 0x000fc80000000000 */
[----:B------:R-:W-:-:S04]  /*11620*/  IMAD.MOV.U32 R11, RZ, RZ, R3 ;  /* 0x000000ffff0b7224 */ /* 0x000fc800078e0003 */
[----:B------:R-:W-:Y:S01]  /*11630*/  @!P2 IMAD.MOV R11, RZ, RZ, -R11 ;  /* 0x000000ffff0ba224 */ /* 0x000fe200078e0a0b */
[----:B------:R-:W-:-:S05]  /*11640*/  @!P1 LOP3.LUT R11, RZ, R9, RZ, 0x33, !PT ;  /* 0x00000009ff0b9212 */ /* 0x000fca00078e33ff */
[----:B------:R-:W-:Y:S02]  /*11650*/  IMAD R6, R10, R11, RZ ;  /* 0x0000000b0a067224 */ /* 0x000fe400078e02ff */
[----:B------:R-:W-:Y:S02]  /*11660*/  IMAD.MOV R11, RZ, RZ, -R11 ;  /* 0x000000ffff0b7224 */ /* 0x000fe400078e0a0b */
[----:B------:R-:W-:Y:S02]  /*11670*/  IMAD.MOV R3, RZ, RZ, -R6 ;  /* 0x000000ffff037224 */ /* 0x000fe400078e0a06 */
[----:B------:R-:W-:-:S03]  /*11680*/  IMAD R9, R9, R11, R2 ;  /* 0x0000000b09097224 */ /* 0x000fc600078e0202 */
[----:B------:R-:W-:-:S04]  /*11690*/  VIADDMNMX R10, R3, UR5, R10, PT ;  /* 0x00000005030a7c46 */ /* 0x000fc8000b80010a */
[----:B------:R-:W-:-:S04]  /*116a0*/  IABS R7, R10 ;  /* 0x0000000a00077213 */ /* 0x000fc80000000000 */
[----:B------:R-:W1:Y:S08]  /*116b0*/  I2F.RP R8, R7 ;  /* 0x0000000700087306 */ /* 0x000e700000209400 */
[----:B-1----:R-:W1:Y:S02]  /*116c0*/  MUFU.RCP R8, R8 ;  /* 0x0000000800087308 */ /* 0x002e640000001000 */
[----:B-1----:R-:W-:Y:S01]  /*116d0*/  VIADD R3, R8, 0xffffffe ;  /* 0x0ffffffe08037836 */ /* 0x002fe20000000000 */
[----:B------:R-:W-:-:S05]  /*116e0*/  IABS R8, R10 ;  /* 0x0000000a00087213 */ /* 0x000fca0000000000 */
[----:B------:R-:W1:Y:S01]  /*116f0*/  F2I.FTZ.U32.TRUNC.NTZ R3, R3 ;  /* 0x0000000300037305 */ /* 0x000e62000021f000 */
[----:B------:R-:W-:Y:S02]  /*11700*/  IMAD.MOV R8, RZ, RZ, -R8 ;  /* 0x000000ffff087224 */ /* 0x000fe400078e0a08 */
[----:B-1----:R-:W-:-:S04]  /*11710*/  IMAD.MOV R2, RZ, RZ, -R3 ;  /* 0x000000ffff027224 */ /* 0x002fc800078e0a03 */
[----:B------:R-:W-:Y:S02]  /*11720*/  IMAD R11, R2, R7, RZ ;  /* 0x00000007020b7224 */ /* 0x000fe400078e02ff */
[----:B------:R-:W-:-:S04]  /*11730*/  IMAD.MOV.U32 R2, RZ, RZ, RZ ;  /* 0x000000ffff027224 */ /* 0x000fc800078e00ff */
[----:B------:R-:W-:Y:S01]  /*11740*/  IMAD.HI.U32 R2, R3, R11, R2 ;  /* 0x0000000b03027227 */ /* 0x000fe200078e0002 */
[----:B------:R-:W-:Y:S02]  /*11750*/  IABS R11, R9 ;  /* 0x00000009000b7213 */ /* 0x000fe40000000000 */
[C---:B------:R-:W-:Y:S01]  /*11760*/  LOP3.LUT R3, R9.reuse, R10, RZ, 0x3c, !PT ;  /* 0x0000000a09037212 */ /* 0x040fe200078e3cff */
[----:B------:R-:W-:Y:S02]  /*11770*/  IMAD.IADD R9, R9, 0x1, R6 ;  /* 0x0000000109097824 */ /* 0x000fe400078e0206 */
[----:B------:R-:W-:Y:S01]  /*11780*/  IMAD.HI.U32 R2, R2, R11, RZ ;  /* 0x0000000b02027227 */ /* 0x000fe200078e00ff */
[----:B------:R-:W-:-:S03]  /*11790*/  ISETP.GE.AND P2, PT, R3, RZ, PT ;  /* 0x000000ff0300720c */ /* 0x000fc60003f46270 */
[----:B------:R-:W-:-:S05]  /*117a0*/  IMAD R8, R2, R8, R11 ;  /* 0x0000000802087224 */ /* 0x000fca00078e020b */
[----:B------:R-:W-:-:S13]  /*117b0*/  ISETP.GT.U32.AND P1, PT, R7, R8, PT ;  /* 0x000000080700720c */ /* 0x000fda0003f24070 */
[----:B------:R-:W-:Y:S02]  /*117c0*/  @!P1 IMAD.IADD R8, R8, 0x1, -R7 ;  /* 0x0000000108089824 */ /* 0x000fe400078e0a07 */
[----:B------:R-:W-:Y:S01]  /*117d0*/  @!P1 VIADD R2, R2, 0x1 ;  /* 0x0000000102029836 */ /* 0x000fe20000000000 */
[----:B------:R-:W-:Y:S02]  /*117e0*/  ISETP.NE.AND P1, PT, R10, RZ, PT ;  /* 0x000000ff0a00720c */ /* 0x000fe40003f25270 */
[----:B------:R-:W-:-:S13]  /*117f0*/  ISETP.GE.U32.AND P0, PT, R8, R7, PT ;  /* 0x000000070800720c */ /* 0x000fda0003f06070 */
[----:B------:R-:W-:-:S04]  /*11800*/  @P0 VIADD R2, R2, 0x1 ;  /* 0x0000000102020836 */ /* 0x000fc80000000000 */
[----:B------:R-:W-:Y:S01]  /*11810*/  @!P2 IMAD.MOV R2, RZ, RZ, -R2 ;  /* 0x000000ffff02a224 */ /* 0x000fe200078e0a02 */
[----:B------:R-:W-:Y:S01]  /*11820*/  @!P1 LOP3.LUT R2, RZ, R10, RZ, 0x33, !PT ;  /* 0x0000000aff029212 */ /* 0x000fe200078e33ff */
[----:B------:R-:W-:-:S04]  /*11830*/  IMAD.MOV R10, RZ, RZ, -R10 ;  /* 0x000000ffff0a7224 */ /* 0x000fc800078e0a0a */
[----:B------:R-:W-:Y:S01]  /*11840*/  IMAD R18, R2, R10, R9 ;  /* 0x0000000a02127224 */ /* 0x000fe200078e0209 */
[----:B------:R-:W-:-:S05]  /*11850*/  LOP3.LUT R2, RZ, R2, RZ, 0x33, !PT ;  /* 0x00000002ff027212 */ /* 0x000fca00078e33ff */
[----:B------:R-:W-:Y:S01]  /*11860*/  IMAD.IADD R17, R5, 0x1, R2 ;  /* 0x0000000105117824 */ /* 0x000fe200078e0202 */
[----:B------:R-:W-:Y:S06]  /*11870*/  BRA `(.L_x_2462) ;  /* 0x00000000000c7947 */ /* 0x000fec0003800000 */
.L_x_2457:
[----:B------:R-:W-:Y:S02]  /*11880*/  IMAD.MOV.U32 R17, RZ, RZ, RZ ;  /* 0x000000ffff117224 */ /* 0x000fe400078e00ff */
[----:B------:R-:W-:Y:S02]  /*11890*/  IMAD.U32 R16, RZ, RZ, UR6 ;  /* 0x00000006ff107e24 */ /* 0x000fe4000f8e00ff */
[----:B------:R-:W-:-:S07]  /*118a0*/  IMAD.MOV.U32 R18, RZ, RZ, RZ ;  /* 0x000000ffff127224 */ /* 0x000fce00078e00ff */
.L_x_2462:
[----:B------:R-:W-:-:S13]  /*118b0*/  ISETP.NE.AND P0, PT, R0, RZ, PT ;  /* 0x000000ff0000720c */ /* 0x000fda0003f05270 */
[----:B------:R-:W1:Y:S01]  /*118c0*/  @!P0 S2R R3, SR_CgaCtaId ;  /* 0x0000000000038919 */ /* 0x000e620000008800 */
[----:B------:R-:W-:-:S04]  /*118d0*/  @!P0 MOV R0, 0x400 ;  /* 0x0000040000008802 */ /* 0x000fc80000000f00 */
[----:B-1----:R-:W-:-:S05]  /*118e0*/  @!P0 LEA R0, R3, R0, 0x18 ;  /* 0x0000000003008211 */ /* 0x002fca00078ec0ff */
[----:B------:R1:W-:Y:S01]  /*118f0*/  @!P0 STS.128 [R0+0x28cd0], R16 ;  /* 0x028cd01000008388 */ /* 0x0003e20000000c00 */
[----:B------:R-:W-:Y:S06]  /*11900*/  BAR.ARV 0x5, 0x180 ;  /* 0x0146000000007b1d */ /* 0x000fec0000002000 */
.L_x_2455:
[----:B-1----:R-:W-:Y:S01]  /*11910*/  IMAD.MOV.U32 R0, RZ, RZ, 0x1 ;  /* 0x00000001ff007424 */ /* 0x002fe200078e00ff */
[----:B------:R1:W-:Y:S01]  /*11920*/  STL [R1+0x4], RZ ;  /* 0x000004ff01007387 */ /* 0x0003e20000100800 */
[----:B------:R-:W-:Y:S02]  /*11930*/  ULDC UR4, c[0x0][0xc3c] ;  /* 0x00030f0000047ab9 */ /* 0x000fe40000000800 */
[----:B--2---:R-:W-:Y:S01]  /*11940*/  ISETP.GE.AND P0, PT, R19, UR4, PT ;  /* 0x0000000413007c0c */ /* 0x004fe2000bf06270 */
[----:B------:R1:W-:Y:S04]  /*11950*/  STL [R1+0xc], R0 ;  /* 0x00000c0001007387 */ /* 0x0003e80000100800 */
[----:B------:R1:W-:Y:S08]  /*11960*/  STL [R1+0x40], RZ ;  /* 0x000040ff01007387 */ /* 0x0003f00000100800 */
[----:B-1----:R-:W-:Y:S05]  /*11970*/  @P0 BRA `(.L_x_2463) ;  /* 0x00000060009c0947 */ /* 0x002fea0003800000 */
[----:B------:R-:W1:Y:S01]  /*11980*/  S2UR UR5, SR_CgaCtaId ;  /* 0x00000000000579c3 */ /* 0x000e620000008800 */
[C---:B------:R-:W-:Y:S01]  /*11990*/  IMAD.SHL.U32 R0, R4.reuse, 0x8, RZ ;  /* 0x0000000804007824 */ /* 0x040fe200078e00ff */
[----:B------:R-:W-:Y:S01]  /*119a0*/  LOP3.LUT R5, R4, 0x7f, RZ, 0xc0, !PT ;  /* 0x0000007f04057812 */ /* 0x000fe200078ec0ff */
[----:B------:R-:W-:Y:S01]  /*119b0*/  UMOV UR4, 0x400 ;  /* 0x0000040000047882 */ /* 0x000fe20000000000 */
[----:B------:R-:W-:Y:S01]  /*119c0*/  BSSY B8, `(.L_x_2463) ;  /* 0x0000622000087945 */ /* 0x000fe20003800000 */
[----:B------:R-:W-:Y:S01]  /*119d0*/  ULDC UR37, c[0x0][0xc] ;  /* 0x0000030000257ab9 */ /* 0x000fe20000000800 */
[----:B------:R-:W-:Y:S01]  /*119e0*/  LOP3.LUT R3, R0, 0x1f8, RZ, 0xc0, !PT ;  /* 0x000001f800037812 */ /* 0x000fe200078ec0ff */
[----:B0-----:R-:W-:Y:S01]  /*119f0*/  IMAD.SHL.U32 R2, R5, 0x8, RZ ;  /* 0x0000000805027824 */ /* 0x001fe200078e00ff */
[----:B------:R-:W-:Y:S01]  /*11a00*/  SHF.R.U32.HI R5, RZ, 0x3, R5 ;  /* 0x00000003ff057819 */ /* 0x000fe20000011605 */
[----:B------:R-:W-:Y:S01]  /*11a10*/  ULDC.64 UR38, c[0x0][0x198] ;  /* 0x0000660000267ab9 */ /* 0x000fe20000000a00 */
[----:B------:R-:W-:Y:S01]  /*11a20*/  LOP3.LUT R3, R3, 0x38, R4, 0x78, !PT ;  /* 0x0000003803037812 */ /* 0x000fe200078e7804 */
[----:B------:R-:W-:-:S03]  /*11a30*/  IMAD.SHL.U32 R4, R4, 0x10, RZ ;  /* 0x0000001004047824 */ /* 0x000fc600078e00ff */
[----:B------:R-:W-:Y:S02]  /*11a40*/  LOP3.LUT R2, R3, 0x200, R2, 0xf8, !PT ;  /* 0x0000020003027812 */ /* 0x000fe400078ef802 */
[----:B------:R-:W-:Y:S01]  /*11a50*/  LOP3.LUT R0, R5, 0x70, R4, 0xf8, !PT ;  /* 0x0000007005007812 */ /* 0x000fe200078ef804 */
[----:B------:R-:W-:Y:S01]  /*11a60*/  IMAD.MOV.U32 R0, RZ, RZ, 0x1 ;  /* 0x00000001ff007424 */ /* 0x000fe200078e00ff */
[----:B-1----:R-:W-:-:S06]  /*11a70*/  ULEA UR4, UR5, UR4, 0x18 ;  /* 0x0000000405047291 */ /* 0x002fcc000f8ec03f */
[----:B------:R-:W-:-:S04]  /*11a80*/  IMAD.U32 R3, RZ, RZ, UR4 ;  /* 0x00000004ff037e24 */ /* 0x000fc8000f8e00ff */
[----:B------:R-:W-:Y:S01]  /*11a90*/  IMAD R2, R2, 0x2, R3 ;  /* 0x0000000202027824 */ /* 0x000fe200078e0203 */
[----:B------:R0:W-:Y:S04]  /*11aa0*/  STL [R1], R3 ;  /* 0x0000000301007387 */ /* 0x0001e80000100800 */
[----:B------:R0:W-:Y:S04]  /*11ab0*/  STL [R1+0x44], R2 ;  /* 0x0000440201007387 */ /* 0x0001e80000100800 */
[----:B------:R0:W-:Y:S04]  /*11ac0*/  STL [R1+0x40], RZ ;  /* 0x000040ff01007387 */ /* 0x0001e80000100800 */
[----:B------:R0:W-:Y:S04]  /*11ad0*/  STL [R1+0xc], R0 ;  /* 0x00000c0001007387 */ /* 0x0001e80000100800 */
[----:B------:R0:W-:Y:S02]  /*11ae0*/  STL [R1+0x4], RZ ;  /* 0x000004ff01007387 */ /* 0x0001e40000100800 */
.L_x_2589:
[----:B------:R-:W-:Y:S05]  /*11af0*/  YIELD ;  /* 0x0000000000007946 */ /* 0x000fea0003800000 */
[----:B------:R-:W-:Y:S01]  /*11b00*/  ULDC.64 UR4, c[0x0][0xa28] ;  /* 0x00028a0000047ab9 */ /* 0x000fe20000000a00 */
[----:B0--3--:R-:W-:Y:S01]  /*11b10*/  IMAD.MOV.U32 R0, RZ, RZ, RZ ;  /* 0x000000ffff007224 */ /* 0x009fe200078e00ff */
[----:B------:R-:W-:Y:S01]  /*11b20*/  ISETP.NE.U32.AND P0, PT, RZ, UR4, PT ;  /* 0x00000004ff007c0c */ /* 0x000fe2000bf05070 */
[----:B------:R-:W0:Y:S01]  /*11b30*/  LDC.64 R4, c[0x0][0xa00] ;  /* 0x00028000ff047b82 */ /* 0x000e220000000a00 */
[----:B-1---5:R-:W-:Y:S01]  /*11b40*/  CS2R R8, SRZ ;  /* 0x0000000000087805 */ /* 0x022fe2000001ff00 */
[----:B------:R-:W-:Y:S01]  /*11b50*/  ULDC.64 UR6, c[0x0][0xa08] ;  /* 0x0002820000067ab9 */ /* 0x000fe20000000a00 */
[----:B------:R-:W-:Y:S01]  /*11b60*/  ISETP.NE.AND.EX P0, PT, RZ, UR5, PT, P0 ;  /* 0x00000005ff007c0c */ /* 0x000fe2000bf05300 */
[----:B------:R-:W-:-:S12]  /*11b70*/  ULDC.64 UR4, c[0x0][0xa18] ;  /* 0x0002860000047ab9 */ /* 0x000fd80000000a00 */
[----:B--2---:R-:W1:Y:S02]  /*11b80*/  @P0 LDC.64 R2, c[0x0][0xa28] ;  /* 0x00028a00ff020b82 */ /* 0x004e640000000a00 */
[----:B-1----:R-:W-:-:S05]  /*11b90*/  @P0 IMAD.WIDE R2, R19, 0x4, R2 ;  /* 0x0000000413020825 */ /* 0x002fca00078e0202 */
[----:B------:R1:W5:Y:S01]  /*11ba0*/  @P0 LDG.E R0, desc[UR40][R2.64] ;  /* 0x0000002802000981 */ /* 0x000362000c1e1900 */
[----:B------:R-:W-:Y:S01]  /*11bb0*/  ISETP.NE.U32.AND P0, PT, RZ, UR4, PT ;  /* 0x00000004ff007c0c */ /* 0x000fe2000bf05070 */
[----:B0-----:R-:W-:Y:S01]  /*11bc0*/  IMAD.WIDE R4, R19, 0x4, R4 ;  /* 0x0000000413047825 */ /* 0x001fe200078e0204 */
[----:B------:R-:W-:Y:S02]  /*11bd0*/  ISETP.NE.U32.AND P1, PT, RZ, UR6, PT ;  /* 0x00000006ff007c0c */ /* 0x000fe4000bf25070 */
[----:B------:R-:W-:Y:S01]  /*11be0*/  ISETP.NE.AND.EX P2, PT, RZ, UR5, PT, P0 ;  /* 0x00000005ff007c0c */ /* 0x000fe2000bf45300 */
[----:B------:R-:W-:Y:S01]  /*11bf0*/  ULDC.64 UR4, c[0x0][0xa00] ;  /* 0x0002800000047ab9 */ /* 0x000fe20000000a00 */
[----:B------:R-:W-:Y:S02]  /*11c00*/  ISETP.NE.AND.EX P1, PT, RZ, UR7, PT, P1 ;  /* 0x00000007ff007c0c */ /* 0x000fe4000bf25310 */
[----:B------:R-:W-:Y:S01]  /*11c10*/  ISETP.NE.U32.AND P0, PT, RZ, UR4, PT ;  /* 0x00000004ff007c0c */ /* 0x000fe2000bf05070 */
[----:B-1----:R-:W0:Y:S03]  /*11c20*/  LDC.64 R2, c[0x0][0xa08] ;  /* 0x00028200ff027b82 */ /* 0x002e260000000a00 */
[----:B------:R-:W-:-:S05]  /*11c30*/  ISETP.NE.AND.EX P0, PT, RZ, UR5, PT, P0 ;  /* 0x00000005ff007c0c */ /* 0x000fca000bf05300 */
[----:B------:R-:W1:Y:S08]  /*11c40*/  @P2 LDC.64 R6, c[0x0][0xa18] ;  /* 0x00028600ff062b82 */ /* 0x000e700000000a00 */
[----:B------:R-:W2:Y:S01]  /*11c50*/  @P0 LDG.E R9, desc[UR40][R4.64] ;  /* 0x0000002804090981 */ /* 0x000ea2000c1e1900 */
[----:B------:R-:W-:Y:S01]  /*11c60*/  ULDC UR4, c[0x0][0x288] ;  /* 0x0000a20000047ab9 */ /* 0x000fe20000000800 */
[----:B0-----:R-:W-:-:S05]  /*11c70*/  IMAD.WIDE R2, R19, 0x4, R2 ;  /* 0x0000000413027825 */ /* 0x001fca00078e0202 */
[----:B------:R-:W5:Y:S01]  /*11c80*/  @P1 LDG.E R8, desc[UR40][R2.64] ;  /* 0x0000002802081981 */ /* 0x000f62000c1e1900 */
[----:B-1----:R-:W-:-:S03]  /*11c90*/  @P2 IMAD.WIDE R6, R19, 0x4, R6 ;  /* 0x0000000413062825 */ /* 0x002fc600078e0206 */
        /* <DEDUP_REMOVED lines=14> */
[----:B------:R-:W0:Y:S04]  /*11d80*/  LDG.E R7, desc[UR40][R4.64] ;  /* 0x0000002804077981 */ /* 0x000e28000c1e1900 */
[----:B------:R-:W0:Y:S02]  /*11d90*/  LDG.E R4, desc[UR40][R4.64+0x4] ;  /* 0x0000042804047981 */ /* 0x000e24000c1e1900 */
[----:B0-----:R-:W-:-:S05]  /*11da0*/  IMAD.IADD R9, R4, 0x1, -R7 ;  /* 0x0000000104097824 */ /* 0x001fca00078e0a07 */
[----:B------:R1:W-:Y:S02]  /*11db0*/  STL [R1+0x2c], R9 ;  /* 0x00002c0901007387 */ /* 0x0003e40000100800 */
.L_x_2464:
[----:B-----5:R-:W-:Y:S01]  /*11dc0*/  IMAD.IADD R4, R8, 0x1, R0 ;  /* 0x0000000108047824 */ /* 0x020fe200078e0200 */
[----:B------:R-:W-:Y:S02]  /*11dd0*/  ULDC.64 UR4, c[0x0][0xa20] ;  /* 0x0002880000047ab9 */ /* 0x000fe40000000a00 */
[----:B------:R-:W-:Y:S02]  /*11de0*/  ISETP.NE.U32.AND P0, PT, RZ, UR4, PT ;  /* 0x00000004ff007c0c */ /* 0x000fe4000bf05070 */
[----:B------:R2:W-:Y:S02]  /*11df0*/  STL [R1+0x18], R4 ;  /* 0x0000180401007387 */ /* 0x0005e40000100800 */
[----:B------:R-:W-:-:S13]  /*11e00*/  ISETP.NE.AND.EX P0, PT, RZ, UR5, PT, P0 ;  /* 0x00000005ff007c0c */ /* 0x000fda000bf05300 */
[----:B--2---:R-:W-:Y:S05]  /*11e10*/  @!P0 BRA `(.L_x_2465) ;  /* 0x0000000000108947 */ /* 0x004fea0003800000 */
[----:B------:R-:W2:Y:S02]  /*11e20*/  LDC.64 R2, c[0x0][0xa20] ;  /* 0x00028800ff027b82 */ /* 0x000ea40000000a00 */
[----:B--2---:R-:W-:-:S05]  /*11e30*/  IMAD.WIDE R2, R19, 0x4, R2 ;  /* 0x0000000413027825 */ /* 0x004fca00078e0202 */
[----:B------:R2:W5:Y:S01]  /*11e40*/  LDG.E R6, desc[UR40][R2.64] ;  /* 0x0000002802067981 */ /* 0x000562000c1e1900 */
[----:B------:R-:W-:Y:S05]  /*11e50*/  BRA `(.L_x_2466) ;  /* 0x0000000000107947 */ /* 0x000fea0003800000 */
.L_x_2465:
[----:B------:R-:W-:Y:S05]  /*11e60*/  @!P1 BRA `(.L_x_2466) ;  /* 0x00000000000c9947 */ /* 0x000fea0003800000 */
[----:B------:R-:W2:Y:S04]  /*11e70*/  LDG.E R6, desc[UR40][R2.64] ;  /* 0x0000002802067981 */ /* 0x000ea8000c1e1900 */
[----:B------:R-:W2:Y:S02]  /*11e80*/  LDG.E R2, desc[UR40][R2.64+0x4] ;  /* 0x0000042802027981 */ /* 0x000ea4000c1e1900 */
[----:B--2---:R-:W-:-:S07]  /*11e90*/  IMAD.IADD R6, R2, 0x1, -R6 ;  /* 0x0000000102067824 */ /* 0x004fce00078e0a06 */
.L_x_2466:
[----:B--2---:R-:W2:Y:S01]  /*11ea0*/  LDC R2, c[0x0][0x448] ;  /* 0x00011200ff027b82 */ /* 0x004ea20000000800 */
[----:B------:R-:W-:Y:S02]  /*11eb0*/  IMAD.SHL.U32 R8, R17, 0x40, RZ ;  /* 0x0000004011087824 */ /* 0x000fe400078e00ff */
[----:B-----5:R-:W-:Y:S02]  /*11ec0*/  IMAD.IADD R0, R6, 0x1, -R0 ;  /* 0x0000000106007824 */ /* 0x020fe400078e0a00 */
[----:B------:R-:W-:Y:S01]  /*11ed0*/  VIADD R4, R8, 0x3f ;  /* 0x0000003f08047836 */ /* 0x000fe20000000000 */
[----:B------:R3:W-:Y:S03]  /*11ee0*/  STL [R1+0x28], R8 ;  /* 0x0000280801007387 */ /* 0x0007e60000100800 */
[----:B------:R-:W-:Y:S01]  /*11ef0*/  IMAD.MOV.U32 R6, RZ, RZ, R4 ;  /* 0x000000ffff067224 */ /* 0x000fe200078e0004 */
[----:B--2---:R-:W-:-:S13]  /*11f00*/  ISETP.NE.AND P1, PT, R2, 0x1, PT ;  /* 0x000000010200780c */ /* 0x004fda0003f25270 */
[----:B------:R-:W2:Y:S08]  /*11f10*/  @P1 LDC R3, c[0x0][0x44c] ;  /* 0x00011300ff031b82 */ /* 0x000eb00000000800 */
[----:B------:R-:W4:Y:S01]  /*11f20*/  @P1 LDC R2, c[0x0][0x450] ;  /* 0x00011400ff021b82 */ /* 0x000f220000000800 */
[----:B--2---:R-:W-:-:S05]  /*11f30*/  @P1 IMAD.HI.U32 R3, R4, R3, RZ ;  /* 0x0000000304031227 */ /* 0x004fca00078e00ff */
[----:B----4-:R-:W-:Y:S02]  /*11f40*/  @P1 SHF.R.U32.HI R6, RZ, R2, R3 ;  /* 0x00000002ff061219 */ /* 0x010fe40000011603 */
[----:B------:R-:W-:-:S05]  /*11f50*/  IADD3 R2, R0, 0x1, -R9 ;  /* 0x0000000100027810 */ /* 0x000fca0007ffe809 */
[----:B------:R-:W-:Y:S02]  /*11f60*/  IMAD.IADD R6, R2, 0x1, R6 ;  /* 0x0000000102067824 */ /* 0x000fe400078e0206 */
[----:B------:R-:W2:Y:S02]  /*11f70*/  LDC.64 R2, c[0x0][0x9e0] ;  /* 0x00027800ff027b82 */ /* 0x000ea40000000a00 */
[----:B--2---:R-:W-:Y:S01]  /*11f80*/  ISETP.GE.AND P2, PT, R3, 0x1, PT ;  /* 0x000000010300780c */ /* 0x004fe20003f46270 */
[----:B------:R-:W-:-:S12]  /*11f90*/  IMAD.IADD R2, R6, 0x1, R2 ;  /* 0x0000000106027824 */ /* 0x000fd800078e0202 */
[----:B---3--:R-:W-:Y:S05]  /*11fa0*/  @!P2 BRA `(.L_x_2467) ;  /* 0x000000000048a947 */ /* 0x008fea0003800000 */
[C---:B------:R-:W-:Y:S01]  /*11fb0*/  ISETP.GT.AND P0, PT, R6.reuse, RZ, PT ;  /* 0x000000ff0600720c */ /* 0x040fe20003f04270 */
[----:B------:R-:W-:Y:S01]  /*11fc0*/  BSSY B0, `(.L_x_2468) ;  /* 0x000000e000007945 */ /* 0x000fe20003800000 */
[----:B------:R-:W-:-:S11]  /*11fd0*/  VIADD R7, R6, 0xffffffff ;  /* 0xffffffff06077836 */ /* 0x000fd60000000000 */
[----:B------:R-:W-:Y:S05]  /*11fe0*/  @P0 BRA `(.L_x_2469) ;  /* 0x00000000001c0947 */ /* 0x000fea0003800000 */
[----:B------:R-:W-:Y:S01]  /*11ff0*/  ISETP.NE.AND P0, PT, R3, 0x1, PT ;  /* 0x000000010300780c */ /* 0x000fe20003f05270 */
[----:B------:R-:W-:-:S12]  /*12000*/  IMAD.MOV R6, RZ, RZ, -R6 ;  /* 0x000000ffff067224 */ /* 0x000fd800078e0a06 */
[----:B------:R-:W2:Y:S02]  /*12010*/  @P0 LDC.64 R4, c[0x0][0x9e8] ;  /* 0x00027a00ff040b82 */ /* 0x000ea40000000a00 */
[----:B--2---:R-:W-:-:S05]  /*12020*/  @P0 IMAD.HI.U32 R4, R6, R4, RZ ;  /* 0x0000000406040227 */ /* 0x004fca00078e00ff */
[----:B------:R-:W-:-:S04]  /*12030*/  @P0 SHF.R.U32.HI R6, RZ, R5, R4 ;  /* 0x00000005ff060219 */ /* 0x000fc80000011604 */
[----:B------:R-:W-:Y:S01]  /*12040*/  LOP3.LUT R7, RZ, R6, RZ, 0x33, !PT ;  /* 0x00000006ff077212 */ /* 0x000fe200078e33ff */
[----:B------:R-:W-:Y:S06]  /*12050*/  BRA `(.L_x_2470) ;  /* 0x0000000000107947 */ /* 0x000fec0003800000 */
.L_x_2469:
[----:B------:R-:W-:-:S13]  /*12060*/  ISETP.NE.AND P0, PT, R3, 0x1, PT ;  /* 0x000000010300780c */ /* 0x000fda0003f05270 */
[----:B------:R-:W2:Y:S02]  /*12070*/  @P0 LDC.64 R4, c[0x0][0x9e8] ;  /* 0x00027a00ff040b82 */ /* 0x000ea40000000a00 */
[----:B--2---:R-:W-:-:S05]  /*12080*/  @P0 IMAD.HI.U32 R4, R7, R4, RZ ;  /* 0x0000000407040227 */ /* 0x004fca00078e00ff */
[----:B------:R-:W-:-:S07]  /*12090*/  @P0 SHF.R.U32.HI R7, RZ, R5, R4 ;  /* 0x00000005ff070219 */ /* 0x000fce0000011604 */
.L_x_2470:
[----:B------:R-:W-:Y:S05]  /*120a0*/  BSYNC B0 ;  /* 0x0000000000007941 */ /* 0x000fea0003800000 */
.L_x_2468:
[----:B------:R-:W-:-:S05]  /*120b0*/  IMAD R7, R7, R3, R3 ;  /* 0x0000000307077224 */ /* 0x000fca00078e0203 */
[----:B------:R-:W-:-:S07]  /*120c0*/  VIMNMX R2, R2, R7, PT ;  /* 0x0000000702027248 */ /* 0x000fce0003fe0100 */
.L_x_2467:
[----:B------:R-:W2:Y:S01]  /*120d0*/  @P1 LDC R5, c[0x0][0x44c] ;  /* 0x00011300ff051b82 */ /* 0x000ea20000000800 */
[----:B------:R-:W-:Y:S01]  /*120e0*/  IMAD.MOV.U32 R6, RZ, RZ, R8 ;  /* 0x000000ffff067224 */ /* 0x000fe200078e0008 */
[----:B------:R-:W-:-:S06]  /*120f0*/  ULDC UR4, c[0x0][0x9dc] ;  /* 0x0002770000047ab9 */ /* 0x000fcc0000000800 */
[----:B------:R-:W3:Y:S01]  /*12100*/  @P1 LDC R4, c[0x0][0x450] ;  /* 0x00011400ff041b82 */ /* 0x000ee20000000800 */
[----:B--2---:R-:W-:-:S05]  /*12110*/  @P1 IMAD.HI.U32 R5, R8, R5, RZ ;  /* 0x0000000508051227 */ /* 0x004fca00078e00ff */
[----:B---3--:R-:W-:Y:S01]  /*12120*/  @P1 SHF.R.U32.HI R6, RZ, R4, R5 ;  /* 0x00000004ff061219 */ /* 0x008fe20000011605 */
[----:B------:R-:W-:-:S03]  /*12130*/  VIADD R4, R2, 0x3f ;  /* 0x0000003f02047836 */ /* 0x000fc60000000000 */
[----:B------:R-:W-:Y:S01]  /*12140*/  IADD3 R2, R6, R0, -R9 ;  /* 0x0000000006027210 */ /* 0x000fe20007ffe809 */
[----:B------:R-:W-:Y:S01]  /*12150*/  VIADD R0, R0, 0x3f ;  /* 0x0000003f00007836 */ /* 0x000fe20000000000 */
[----:B------:R-:W-:-:S04]  /*12160*/  SHF.R.S32.HI R5, RZ, 0x1f, R4 ;  /* 0x0000001fff057819 */ /* 0x000fc80000011404 */
[----:B------:R-:W-:Y:S02]  /*12170*/  LEA.HI R5, R5, R4, RZ, 0x6 ;  /* 0x0000000405057211 */ /* 0x000fe400078f30ff */
[----:B------:R-:W-:Y:S02]  /*12180*/  SHF.R.S32.HI R4, RZ, 0x1f, R0 ;  /* 0x0000001fff047819 */ /* 0x000fe40000011400 */
[----:B------:R-:W-:Y:S02]  /*12190*/  SHF.R.S32.HI R5, RZ, 0x6, R5 ;  /* 0x00000006ff057819 */ /* 0x000fe40000011405 */
[----:B------:R-:W-:Y:S01]  /*121a0*/  LEA.HI R4, R4, R0, RZ, 0x6 ;  /* 0x0000000004047211 */ /* 0x000fe200078f30ff */
[----:B------:R-:W-:-:S03]  /*121b0*/  VIADD R0, R2, -UR4 ;  /* 0x8000000402007c36 */ /* 0x000fc60008000000 */
[----:B------:R-:W-:-:S04]  /*121c0*/  SHF.R.S32.HI R4, RZ, 0x6, R4 ;  /* 0x00000006ff047819 */ /* 0x000fc80000011404 */
[----:B------:R-:W-:-:S05]  /*121d0*/  VIMNMX R7, R4, R5, PT ;  /* 0x0000000504077248 */ /* 0x000fca0003fe0100 */
[----:B------:R2:W-:Y:S01]  /*121e0*/  STL [R1+0x20], R7 ;  /* 0x0000200701007387 */ /* 0x0005e20000100800 */
[----:B------:R-:W-:Y:S05]  /*121f0*/  @!P2 BRA `(.L_x_2471) ;  /* 0x000000000044a947 */ /* 0x000fea0003800000 */
[----:B------:R-:W-:Y:S01]  /*12200*/  ISETP.GT.AND P0, PT, R2, -0x1, PT ;  /* 0xffffffff0200780c */ /* 0x000fe20003f04270 */
[----:B------:R-:W-:-:S12]  /*12210*/  BSSY B0, `(.L_x_2472) ;  /* 0x000000d000007945 */ /* 0x000fd80003800000 */
[----:B------:R-:W-:Y:S05]  /*12220*/  @P0 BRA `(.L_x_2473) ;  /* 0x00000000001c0947 */ /* 0x000fea0003800000 */
[----:B------:R-:W-:Y:S02]  /*12230*/  ISETP.NE.AND P0, PT, R3, 0x1, PT ;  /* 0x000000010300780c */ /* 0x000fe40003f05270 */
[----:B------:R-:W-:-:S11]  /*12240*/  LOP3.LUT R2, RZ, R2, RZ, 0x33, !PT ;  /* 0x00000002ff027212 */ /* 0x000fd600078e33ff */
[----:B------:R-:W3:Y:S02]  /*12250*/  @P0 LDC.64 R4, c[0x0][0x9e8] ;  /* 0x00027a00ff040b82 */ /* 0x000ee40000000a00 */
[----:B---3--:R-:W-:-:S05]  /*12260*/  @P0 IMAD.HI.U32 R4, R2, R4, RZ ;  /* 0x0000000402040227 */ /* 0x008fca00078e00ff */
[----:B------:R-:W-:-:S04]  /*12270*/  @P0 SHF.R.U32.HI R2, RZ, R5, R4 ;  /* 0x00000005ff020219 */ /* 0x000fc80000011604 */
[----:B------:R-:W-:Y:S01]  /*12280*/  LOP3.LUT R2, RZ, R2, RZ, 0x33, !PT ;  /* 0x00000002ff027212 */ /* 0x000fe200078e33ff */
[----:B------:R-:W-:Y:S06]  /*12290*/  BRA `(.L_x_2474) ;  /* 0x0000000000107947 */ /* 0x000fec0003800000 */
.L_x_2473:
[----:B------:R-:W-:-:S13]  /*122a0*/  ISETP.NE.AND P0, PT, R3, 0x1, PT ;  /* 0x000000010300780c */ /* 0x000fda0003f05270 */
[----:B------:R-:W3:Y:S02]  /*122b0*/  @P0 LDC.64 R4, c[0x0][0x9e8] ;  /* 0x00027a00ff040b82 */ /* 0x000ee40000000a00 */
[----:B---3--:R-:W-:-:S05]  /*122c0*/  @P0 IMAD.HI.U32 R4, R2, R4, RZ ;  /* 0x0000000402040227 */ /* 0x008fca00078e00ff */
[----:B------:R-:W-:-:S07]  /*122d0*/  @P0 SHF.R.U32.HI R2, RZ, R5, R4 ;  /* 0x00000005ff020219 */ /* 0x000fce0000011604 */
.L_x_2474:
[----:B------:R-:W-:Y:S05]  /*122e0*/  BSYNC B0 ;  /* 0x0000000000007941 */ /* 0x000fea0003800000 */
.L_x_2472:
[----:B------:R-:W-:-:S05]  /*122f0*/  IMAD R2, R2, R3, RZ ;  /* 0x0000000302027224 */ /* 0x000fca00078e02ff */
[----:B------:R-:W-:-:S07]  /*12300*/  VIMNMX R0, R0, R2, !PT ;  /* 0x0000000200007248 */ /* 0x000fce0007fe0100 */
.L_x_2471:
[----:B------:R-:W-:Y:S01]  /*12310*/  SHF.R.S32.HI R2, RZ, 0x1f, R0 ;  /* 0x0000001fff027819 */ /* 0x000fe20000011400 */
[----:B------:R-:W-:Y:S03]  /*12320*/  BSSY B7, `(.L_x_2475) ;  /* 0x00004c6000077945 */ /* 0x000fe60003800000 */
[----:B------:R-:W-:-:S04]  /*12330*/  LEA.HI R2, R2, R0, RZ, 0x6 ;  /* 0x0000000002027211 */ /* 0x000fc800078f30ff */
[----:B------:R-:W-:-:S04]  /*12340*/  SHF.R.S32.HI R2, RZ, 0x6, R2 ;  /* 0x00000006ff027819 */ /* 0x000fc80000011402 */
[----:B------:R-:W-:-:S04]  /*12350*/  VIMNMX R3, RZ, R2, !PT ;  /* 0x00000002ff037248 */ /* 0x000fc80007fe0100 */
[----:B------:R-:W-:Y:S01]  /*12360*/  ISETP.GT.AND P0, PT, R7, R3, PT ;  /* 0x000000030700720c */ /* 0x000fe20003f04270 */
[----:B------:R3:W-:-:S12]  /*12370*/  STL [R1+0x1c], R3 ;  /* 0x00001c0301007387 */ /* 0x0007d80000100800 */
[----:B---3--:R-:W-:Y:S05]  /*12380*/  @P0 BRA `(.L_x_2476) ;  /* 0x0000000000440947 */ /* 0x008fea0003800000 */
[----:B------:R-:W3:Y:S02]  /*12390*/  S2R R3, SR_TID.X ;  /* 0x0000000000037919 */ /* 0x000ee40000002100 */
[----:B---3--:R-:W-:-:S04]  /*123a0*/  LOP3.LUT R3, R3, 0x7f, RZ, 0xc0, !PT ;  /* 0x0000007f03037812 */ /* 0x008fc800078ec0ff */
[----:B------:R-:W-:-:S13]  /*123b0*/  ISETP.NE.AND P0, PT, R3, RZ, PT ;  /* 0x000000ff0300720c */ /* 0x000fda0003f05270 */
[----:B------:R-:W-:Y:S05]  /*123c0*/  @P0 BRA `(.L_x_2477) ;  /* 0x0000004800ec0947 */ /* 0x000fea0003800000 */
[----:B------:R-:W3:Y:S01]  /*123d0*/  S2R R5, SR_LANEID ;  /* 0x0000000000057919 */ /* 0x000ee20000000000 */
[----:B------:R-:W-:Y:S01]  /*123e0*/  VOTEU.ANY UR4, UPT, PT ;  /* 0x0000000000047886 */ /* 0x000fe200038e0100 */
[----:B------:R-:W4:Y:S01]  /*123f0*/  LDC.64 R2, c[0x0][0xc60] ;  /* 0x00031800ff027b82 */ /* 0x000f220000000a00 */
[----:B------:R-:W3:Y:S02]  /*12400*/  FLO.U32 R0, UR4 ;  /* 0x0000000400007d00 */ /* 0x000ee400080e0000 */
[----:B---3--:R-:W-:-:S06]  /*12410*/  ISETP.EQ.U32.AND P0, PT, R0, R5, PT ;  /* 0x000000050000720c */ /* 0x008fcc0003f02070 */
[----:B------:R-:W4:Y:S07]  /*12420*/  POPC R5, UR4 ;  /* 0x0000000400057d09 */ /* 0x000f2e0008000000 */
[----:B----4-:R-:W3:Y:S01]  /*12430*/  @P0 ATOMG.E.ADD.STRONG.GPU PT, R3, desc[UR40][R2.64], R5 ;  /* 0x00000005020309a8 */ /* 0x010ee200081ee1e8 */
[----:B------:R-:W4:Y:S02]  /*12440*/  S2R R4, SR_LTMASK ;  /* 0x0000000000047919 */ /* 0x000f240000003900 */
[----:B----4-:R-:W-:-:S04]  /*12450*/  LOP3.LUT R4, R4, UR4, RZ, 0xc0, !PT ;  /* 0x0000000404047c12 */ /* 0x010fc8000f8ec0ff */
[----:B--2---:R-:W2:Y:S01]  /*12460*/  POPC R7, R4 ;  /* 0x0000000400077309 */ /* 0x004ea20000000000 */
[----:B---3--:R-:W2:Y:S02]  /*12470*/  SHFL.IDX PT, R0, R3, R0, 0x1f ;  /* 0x00001f0003007589 */ /* 0x008ea400000e0000 */
[----:B--2---:R-:W-:Y:S01]  /*12480*/  IADD3 R16, R0, UR37, R7 ;  /* 0x0000002500107c10 */ /* 0x004fe2000fffe007 */
[----:B------:R-:W-:Y:S06]  /*12490*/  BRA `(.L_x_2477) ;  /* 0x0000004800b87947 */ /* 0x000fec0003800000 */
.L_x_2476:
[----:B------:R-:W3:Y:S01]  /*124a0*/  LDL R17, [R1] ;  /* 0x0000000001117983 */ /* 0x000ee20000100800 */
[----:B------:R-:W-:Y:S01]  /*124b0*/  BSSY B6, `(.L_x_2478) ;  /* 0x0000014000067945 */ /* 0x000fe20003800000 */
[----:B---3--:R-:W-:-:S05]  /*124c0*/  VIADD R0, R17, 0x22400 ;  /* 0x0002240011007836 */ /* 0x008fca0000000000 */
[----:B------:R-:W-:-:S13]  /*124d0*/  LOP3.LUT P0, RZ, R0, 0x3ff, RZ, 0xc0, !PT ;  /* 0x000003ff00ff7812 */ /* 0x000fda000780c0ff */
[----:B------:R-:W-:Y:S05]  /*124e0*/  @!P0 BRA `(.L_x_2479) ;  /* 0x0000000000408947 */ /* 0x000fea0003800000 */
[----:B------:R-:W-:Y:S01]  /*124f0*/  MOV R2, 0x0 ;  /* 0x0000000000027802 */ /* 0x000fe20000000f00 */
[----:B------:R-:W-:Y:S01]  /*12500*/  ULDC.64 UR6, c[0x4][0x90] ;  /* 0x0100240000067ab9 */ /* 0x000fe20000000a00 */
[----:B------:R-:W-:Y:S01]  /*12510*/  ULDC.64 UR8, c[0x4][0x98] ;  /* 0x0100260000087ab9 */ /* 0x000fe20000000a00 */
[----:B------:R-:W-:Y:S01]  /*12520*/  ULDC.64 UR4, c[0x4][0x8] ;  /* 0x0100020000047ab9 */ /* 0x000fe20000000a00 */
[----:B------:R-:W-:Y:S02]  /*12530*/  IMAD.U32 R4, RZ, RZ, UR6 ;  /* 0x00000006ff047e24 */ /* 0x000fe4000f8e00ff */
[----:B------:R-:W3:Y:S01]  /*12540*/  LDC.64 R2, c[0x4][R2] ;  /* 0x0100000002027b82 */ /* 0x000ee20000000a00 */
[----:B------:R-:W-:Y:S02]  /*12550*/  IMAD.U32 R5, RZ, RZ, UR7 ;  /* 0x00000007ff057e24 */ /* 0x000fe4000f8e00ff */
[----:B------:R-:W-:Y:S02]  /*12560*/  IMAD.U32 R6, RZ, RZ, UR8 ;  /* 0x00000008ff067e24 */ /* 0x000fe4000f8e00ff */
[----:B--2---:R-:W-:-:S02]  /*12570*/  IMAD.U32 R7, RZ, RZ, UR9 ;  /* 0x00000009ff077e24 */ /* 0x004fc4000f8e00ff */
[----:B------:R-:W-:Y:S02]  /*12580*/  IMAD.U32 R10, RZ, RZ, UR4 ;  /* 0x00000004ff0a7e24 */ /* 0x000fe4000f8e00ff */
[----:B------:R-:W-:Y:S02]  /*12590*/  IMAD.U32 R11, RZ, RZ, UR5 ;  /* 0x00000005ff0b7e24 */ /* 0x000fe4000f8e00ff */
[----:B------:R-:W-:Y:S02]  /*125a0*/  IMAD.MOV.U32 R8, RZ, RZ, 0x70 ;  /* 0x00000070ff087424 */ /* 0x000fe400078e00ff */
[----:B------:R-:W-:Y:S02]  /*125b0*/  IMAD.MOV.U32 R12, RZ, RZ, 0x1 ;  /* 0x00000001ff0c7424 */ /* 0x000fe400078e00ff */
[----:B------:R-:W-:-:S07]  /*125c0*/  IMAD.MOV.U32 R13, RZ, RZ, RZ ;  /* 0x000000ffff0d7224 */ /* 0x000fce00078e00ff */
[----:B------:R-:W-:-:S07]  /*125d0*/  LEPC R20, `(.L_x_2479) ;  /* 0x000000001014794e */ /* 0x000fce0000000000 */
[----:B01-3--:R-:W-:Y:S05]  /*125e0*/  CALL.ABS.NOINC R2 ;  /* 0x0000000002007343 */ /* 0x00bfea0003c00000 */
.L_x_2479:
[----:B------:R-:W-:Y:S05]  /*125f0*/  BSYNC B6 ;  /* 0x0000000000067941 */ /* 0x000fea0003800000 */
.L_x_2478:
        /* <DEDUP_REMOVED lines=8> */
[----:B------:R3:W4:Y:S01]  /*12680*/  LDC.64 R2, c[0x4][R17] ;  /* 0x0100000011027b82 */ /* 0x0007220000000a00 */
[----:B------:R-:W-:Y:S02]  /*12690*/  IMAD.U32 R4, RZ, RZ, UR6 ;  /* 0x00000006ff047e24 */ /* 0x000fe4000f8e00ff */
[----:B------:R-:W-:Y:S02]  /*126a0*/  IMAD.U32 R5, RZ, RZ, UR7 ;  /* 0x00000007ff057e24 */ /* 0x000fe4000f8e00ff */
[----:B------:R-:W-:Y:S02]  /*126b0*/  IMAD.U32 R6, RZ, RZ, UR8 ;  /* 0x00000008ff067e24 */ /* 0x000fe4000f8e00ff */
[----:B--2---:R-:W-:-:S02]  /*126c0*/  IMAD.U32 R7, RZ, RZ, UR9 ;  /* 0x00000009ff077e24 */ /* 0x004fc4000f8e00ff */
[----:B------:R-:W-:Y:S02]  /*126d0*/  IMAD.U32 R10, RZ, RZ, UR4 ;  /* 0x00000004ff0a7e24 */ /* 0x000fe4000f8e00ff */
[----:B------:R-:W-:Y:S02]  /*126e0*/  IMAD.U32 R11, RZ, RZ, UR5 ;  /* 0x00000005ff0b7e24 */ /* 0x000fe4000f8e00ff */
[----:B------:R-:W-:Y:S02]  /*126f0*/  IMAD.MOV.U32 R8, RZ, RZ, 0x70 ;  /* 0x00000070ff087424 */ /* 0x000fe400078e00ff */
[----:B------:R-:W-:Y:S02]  /*12700*/  IMAD.MOV.U32 R12, RZ, RZ, 0x1 ;  /* 0x00000001ff0c7424 */ /* 0x000fe400078e00ff */
[----:B---3--:R-:W-:-:S07]  /*12710*/  IMAD.MOV.U32 R13, RZ, RZ, RZ ;  /* 0x000000ffff0d7224 */ /* 0x008fce00078e00ff */
[----:B------:R-:W-:-:S07]  /*12720*/  LEPC R20, `(.L_x_2482) ;  /* 0x000000001014794e */ /* 0x000fce0000000000 */
[----:B01--4-:R-:W-:Y:S05]  /*12730*/  CALL.ABS.NOINC R2 ;  /* 0x0000000002007343 */ /* 0x013fea0003c00000 */
.L_x_2482:
        /* <DEDUP_REMOVED lines=15> */
.L_x_2481:
[----:B------:R-:W-:Y:S05]  /*12830*/  BSYNC B6 ;  /* 0x0000000000067941 */ /* 0x000fea0003800000 */
.L_x_2480:
[----:B------:R-:W-:Y:S01]  /*12840*/  ULDC.64 UR4, c[0x0][0x9f8] ;  /* 0x00027e0000047ab9 */ /* 0x000fe20000000a00 */
[----:B------:R-:W3:Y:S01]  /*12850*/  LDL R17, [R1+0x20] ;  /* 0x0000200001117983 */ /* 0x000ee20000100800 */
[----:B------:R-:W-:Y:S01]  /*12860*/  ISETP.NE.U32.AND P0, PT, RZ, UR4, PT ;  /* 0x00000004ff007c0c */ /* 0x000fe2000bf05070 */
[----:B--2---:R-:W-:-:S03]  /*12870*/  IMAD.MOV.U32 R7, RZ, RZ, R19 ;  /* 0x000000ffff077224 */ /* 0x004fc600078e0013 */
[----:B------:R-:W-:Y:S01]  /*12880*/  ISETP.NE.AND.EX P0, PT, RZ, UR5, PT, P0 ;  /* 0x00000005ff007c0c */ /* 0x000fe2000bf05300 */
[----:B------:R-:W-:-:S12]  /*12890*/  ULDC.64 UR4, c[0x0][0xa08] ;  /* 0x0002820000047ab9 */ /* 0x000fd80000000a00 */
[----:B------:R-:W2:Y:S02]  /*128a0*/  @P0 LDC.64 R2, c[0x0][0x9f8] ;  /* 0x00027e00ff020b82 */ /* 0x000ea40000000a00 */
[----:B--2---:R-:W-:-:S05]  /*128b0*/  @P0 IMAD.WIDE R2, R19, 0x4, R2 ;  /* 0x0000000413020825 */ /* 0x004fca00078e0202 */
[----:B------:R2:W4:Y:S02]  /*128c0*/  @P0 LDG.E R7, desc[UR40][R2.64] ;  /* 0x0000002802070981 */ /* 0x000524000c1e1900 */
[----:B--2---:R-:W2:Y:S02]  /*128d0*/  LDC.64 R2, c[0x0][0x418] ;  /* 0x00010600ff027b82 */ /* 0x004ea40000000a00 */
[----:B--2---:R-:W-:Y:S01]  /*128e0*/  LOP3.LUT P0, RZ, R2, UR4, RZ, 0xfc, !PT ;  /* 0x0000000402ff7c12 */ /* 0x004fe2000f80fcff */
[----:B------:R-:W-:-:S03]  /*128f0*/  UMOV UR4, 0xffffffff ;  /* 0xffffffff00047882 */ /* 0x000fc60000000000 */
[----:B------:R-:W-:Y:S01]  /*12900*/  LOP3.LUT P0, RZ, R3, UR5, RZ, 0xfc, P0 ;  /* 0x0000000503ff7c12 */ /* 0x000fe2000800fcff */
[----:B---3--:R-:W-:Y:S01]  /*12910*/  VIADD R0, R17, 0xffffffff ;  /* 0xffffffff11007836 */ /* 0x008fe20000000000 */
[----:B----4-:R-:W-:Y:S01]  /*12920*/  SHF.R.S32.HI R8, RZ, 0x1f, R7 ;  /* 0x0000001fff087819 */ /* 0x010fe20000011407 */
[----:B------:R2:W-:Y:S01]  /*12930*/  STL [R1+0x8], R7 ;  /* 0x0000080701007387 */ /* 0x0005e20000100800 */
[----:B------:R-:W-:-:S03]  /*12940*/  SEL R17, R7, RZ, !P0 ;  /* 0x000000ff07117207 */ /* 0x000fc60004000000 */
[----:B------:R2:W-:Y:S01]  /*12950*/  STL [R1+0x14], R8 ;  /* 0x0000140801007387 */ /* 0x0005e20000100800 */
[----:B------:R-:W-:Y:S05]  /*12960*/  BRA.DIV UR4, `(.L_x_2483) ;  /* 0x0000005a04887947 */ /* 0x000fea000b800000 */
[----:B------:R-:W3:Y:S02]  /*12970*/  S2R R4, SR_TID.X ;  /* 0x0000000000047919 */ /* 0x000ee40000002100 */
[----:B---3--:R-:W-:-:S04]  /*12980*/  SHF.R.U32.HI R4, RZ, 0x5, R4 ;  /* 0x00000005ff047819 */ /* 0x008fc80000011604 */
[----:B------:R-:W-:-:S05]  /*12990*/  LOP3.LUT R4, R4, 0x3, RZ, 0xc0, !PT ;  /* 0x0000000304047812 */ /* 0x000fca00078ec0ff */
[----:B------:R3:W4:Y:S02]  /*129a0*/  SHFL.IDX PT, R14, R4, RZ, 0x1f ;  /* 0x00001fff040e7589 */ /* 0x00072400000e0000 */
.L_x_2606:
[----:B---3--:R-:W3:Y:S01]  /*129b0*/  LDL.LU R4, [R1+0x10] ;  /* 0x0000100001047983 */ /* 0x008ee20000300800 */
[----:B------:R-:W-:Y:S02]  /*129c0*/  PLOP3.LUT P1, PT, PT, PT, PT, 0x8, 0x0 ;  /* 0x000000000000781c */ /* 0x000fe40003f2e170 */
[----:B----4-:R-:W-:Y:S01]  /*129d0*/  ISETP.NE.AND P0, PT, R14, RZ, PT ;  /* 0x000000ff0e00720c */ /* 0x010fe20003f05270 */
[----:B------:R4:W-:Y:S01]  /*129e0*/  STL [R1+0x24], R0 ;  /* 0x0000240001007387 */ /* 0x0009e20000100800 */
[----:B---3--:R-:W-:-:S09]  /*129f0*/  LOP3.LUT R4, R4, 0xfffffffe, RZ, 0xc0, !PT ;  /* 0xfffffffe04047812 */ /* 0x008fd200078ec0ff */
[----:B------:R-:W-:-:S05]  /*12a00*/  @P1 LOP3.LUT R4, R4, 0x1, RZ, 0xfc, !PT ;  /* 0x0000000104041812 */ /* 0x000fca00078efcff */
[----:B------:R4:W-:Y:S01]  /*12a10*/  STL [R1+0x10], R4 ;  /* 0x0000100401007387 */ /* 0x0009e20000100800 */
[----:B------:R-:W-:Y:S05]  /*12a20*/  @P0 BRA `(.L_x_2484) ;  /* 0x00000004001c0947 */ /* 0x000fea0003800000 */
[----:B------:R-:W-:-:S03]  /*12a30*/  UMOV UR4, 0xffffffff ;  /* 0xffffffff00047882 */ /* 0x000fc60000000000 */
[----:B------:R-:W-:Y:S05]  /*12a40*/  BRA.DIV UR4, `(.L_x_2485) ;  /* 0x0000005a04847947 */ /* 0x000fea000b800000 */
[----:B------:R-:W-:-:S13]  /*12a50*/  ELECT P6, URZ, PT ;  /* 0x00000000003f782f */ /* 0x000fda00038c0000 */
.L_x_2609:
[----:B------:R-:W-:Y:S05]  /*12a60*/  @!P6 BRA `(.L_x_2484) ;  /* 0x00000004000ce947 */ /* 0x000fea0003800000 */
[----:B------:R-:W-:-:S04]  /*12a70*/  ISETP.NE.U32.AND P0, PT, R2, RZ, PT ;  /* 0x000000ff0200720c */ /* 0x000fc80003f05070 */
[----:B------:R-:W-:-:S13]  /*12a80*/  ISETP.NE.AND.EX P0, PT, R3, RZ, PT, P0 ;  /* 0x000000ff0300720c */ /* 0x000fda0003f05300 */
[----:B------:R-:W-:Y:S05]  /*12a90*/  @!P0 BRA `(.L_x_2486) ;  /* 0x0000000000508947 */ /* 0x000fea0003800000 */
[----:B------:R-:W3:Y:S01]  /*12aa0*/  LDC R6, c[0x0][0x43c] ;  /* 0x00010f00ff067b82 */ /* 0x000ee20000000800 */
[----:B01----:R-:W-:Y:S01]  /*12ab0*/  IMAD.MOV.U32 R9, RZ, RZ, R0 ;  /* 0x000000ffff097224 */ /* 0x003fe200078e0000 */
[----:B------:R-:W-:-:S03]  /*12ac0*/  ULDC.64 UR4, c[0x0][0x428] ;  /* 0x00010a0000047ab9 */ /* 0x000fc60000000a00 */
[----:B----4-:R-:W-:Y:S01]  /*12ad0*/  IMAD.MOV.U32 R0, RZ, RZ, R9 ;  /* 0x000000ffff007224 */ /* 0x010fe200078e0009 */
[----:B---3--:R-:W-:-:S13]  /*12ae0*/  ISETP.NE.AND P0, PT, R6, 0x1, PT ;  /* 0x000000010600780c */ /* 0x008fda0003f05270 */
[----:B------:R-:W0:Y:S02]  /*12af0*/  @P0 LDC.64 R4, c[0x0][0x440] ;  /* 0x00011000ff040b82 */ /* 0x000e240000000a00 */
[----:B0-----:R-:W-:-:S05]  /*12b00*/  @P0 IMAD.HI.U32 R4, R9, R4, RZ ;  /* 0x0000000409040227 */ /* 0x001fca00078e00ff */
[----:B------:R-:W-:-:S04]  /*12b10*/  @P0 SHF.R.U32.HI R0, RZ, R5, R4 ;  /* 0x00000005ff000219 */ /* 0x000fc80000011604 */
[--C-:B------:R-:W-:Y:S01]  /*12b20*/  SHF.R.S32.HI R5, RZ, 0x1f, R0.reuse ;  /* 0x0000001fff057819 */ /* 0x100fe20000011400 */
[----:B------:R-:W-:-:S04]  /*12b30*/  IMAD.MOV R4, RZ, RZ, -R0 ;  /* 0x000000ffff047224 */ /* 0x000fc800078e0a00 */
[----:B------:R-:W-:Y:S02]  /*12b40*/  IMAD R9, R6, R4, R9 ;  /* 0x0000000406097224 */ /* 0x000fe400078e0209 */
[----:B------:R-:W-:Y:S02]  /*12b50*/  IMAD R6, R8, UR4, RZ ;  /* 0x0000000408067c24 */ /* 0x000fe4000f8e02ff */
[----:B------:R-:W-:Y:S01]  /*12b60*/  IMAD.MOV.U32 R4, RZ, RZ, R0 ;  /* 0x000000ffff047224 */ /* 0x000fe200078e0000 */
[----:B------:R3:W-:Y:S01]  /*12b70*/  STL [R1+0x24], R9 ;  /* 0x0000240901007387 */ /* 0x0007e20000100800 */
[C---:B------:R-:W-:Y:S02]  /*12b80*/  IMAD R0, R7.reuse, UR5, R6 ;  /* 0x0000000507007c24 */ /* 0x040fe4000f8e0206 */
[----:B------:R-:W-:-:S04]  /*12b90*/  IMAD.WIDE.U32 R4, R7, UR4, R4 ;  /* 0x0000000407047c25 */ /* 0x000fc8000f8e0004 */
[----:B------:R-:W-:Y:S01]  /*12ba0*/  IMAD.IADD R0, R5, 0x1, R0 ;  /* 0x0000000105007824 */ /* 0x000fe200078e0200 */
[----:B------:R-:W-:-:S04]  /*12bb0*/  LEA R2, P0, R4, R2, 0x2 ;  /* 0x0000000204027211 */ /* 0x000fc800078010ff */
[----:B------:R-:W-:-:S05]  /*12bc0*/  LEA.HI.X R3, R4, R3, R0, 0x2, P0 ;  /* 0x0000000304037211 */ /* 0x000fca00000f1400 */
[----:B------:R3:W5:Y:S04]  /*12bd0*/  LDG.E R17, desc[UR40][R2.64] ;  /* 0x0000002802117981 */ /* 0x000768000c1e1900 */
.L_x_2486:
[----:B--2---:R-:W2:Y:S04]  /*12be0*/  LDL R7, [R1] ;  /* 0x0000000001077983 */ /* 0x004ea80000100800 */
[----:B----4-:R-:W2:Y:S04]  /*12bf0*/  LDL R0, [R1+0x4] ;  /* 0x0000040001007983 */ /* 0x010ea80000100800 */
[----:B---3--:R-:W3:Y:S01]  /*12c00*/  LDL R2, [R1+0xc] ;  /* 0x00000c0001027983 */ /* 0x008ee20000100800 */
[----:B--2---:R-:W-:Y:S01]  /*12c10*/  IMAD R0, R0, 0x8, R7 ;  /* 0x0000000800007824 */ /* 0x004fe200078e0207 */
[----:B---3--:R-:W-:-:S04]  /*12c20*/  SHF.L.U32 R2, R2, 0x1f, RZ ;  /* 0x0000001f02027819 */ /* 0x008fc800000006ff */
[----:B------:R-:W2:Y:S02]  /*12c30*/  SYNCS.PHASECHK.TRANS64.TRYWAIT P0, [R0+URZ+0x28c40], R2 ;  /* 0x028c4002000075a7 */ /* 0x000ea4000800017f */
[----:B--2---:R-:W-:Y:S05]  /*12c40*/  @!P0 BRA `(.L_x_2487) ;  /* 0x0000005800248947 */ /* 0x004fea0003800000 */
.L_x_2610:
        /* <DEDUP_REMOVED lines=11> */
.L_x_2488:
[----:B------:R-:W3:Y:S04]  /*12d00*/  LDL R5, [R1] ;  /* 0x0000000001057983 */ /* 0x000ee80000100800 */
[----:B------:R-:W3:Y:S04]  /*12d10*/  LDL R4, [R1+0x4] ;  /* 0x0000040001047983 */ /* 0x000ee80000100800 */
[----:B------:R-:W4:Y:S04]  /*12d20*/  LDL R6, [R1+0x24] ;  /* 0x0000240001067983 */ /* 0x000f280000100800 */
[----:B------:R-:W4:Y:S04]  /*12d30*/  LDL R3, [R1+0x18] ;  /* 0x0000180001037983 */ /* 0x000f280000100800 */
[----:B--2---:R-:W2:Y:S01]  /*12d40*/  LDL.LU R2, [R1+0x10] ;  /* 0x0000100001027983 */ /* 0x004ea20000300800 */
[----:B------:R-:W-:-:S02]  /*12d50*/  R2UR UR9, R0 ;  /* 0x00000000000972ca */ /* 0x000fc400000e0000 */
[----:B------:R-:W-:Y:S01]  /*12d60*/  PLOP3.LUT P0, PT, PT, PT, PT, 0x80, 0x0 ;  /* 0x000000000000781c */ /* 0x000fe20003f0f070 */
[----:B------:R-:W-:Y:S01]  /*12d70*/  UIADD3 UR6, UP0, UR38, 0x370, URZ ;  /* 0x0000037026067890 */ /* 0x000fe2000ff1e03f */
[----:B------:R-:W-:Y:S02]  /*12d80*/  R2UR UR12, R18 ;  /* 0x00000000120c72ca */ /* 0x000fe400000e0000 */
[----:B-----5:R-:W-:Y:S01]  /*12d90*/  R2UR UR13, R17 ;  /* 0x00000000110d72ca */ /* 0x020fe200000e0000 */
[----:B------:R-:W-:-:S06]  /*12da0*/  UIADD3.X UR7, URZ, UR39, URZ, UP0, !UPT ;  /* 0x000000273f077290 */ /* 0x000fcc00087fe43f */
[----:B------:R-:W-:Y:S01]  /*12db0*/  UIADD3 UR9, UR9, 0x28c30, URZ ;  /* 0x00028c3009097890 */ /* 0x000fe2000fffe03f */
[----:B------:R-:W-:Y:S01]  /*12dc0*/  UMOV UR5, 0x14f00000 ;  /* 0x14f0000000057882 */ /* 0x000fe20000000000 */
[----:B------:R-:W-:Y:S01]  /*12dd0*/  UMOV UR10, URZ ;  /* 0x0000003f000a7c82 */ /* 0x000fe20008000000 */
[----:B---3--:R-:W-:Y:S01]  /*12de0*/  IMAD R0, R4, 0x2000, R5 ;  /* 0x0000200004007824 */ /* 0x008fe200078e0205 */
[----:B----4-:R-:W-:-:S04]  /*12df0*/  R2UR UR11, R6 ;  /* 0x00000000060b72ca */ /* 0x010fc800000e0000 */
[----:B------:R-:W-:Y:S02]  /*12e00*/  R2UR UR8, R0 ;  /* 0x00000000000872ca */ /* 0x000fe400000e0000 */
[----:B------:R-:W-:Y:S02]  /*12e10*/  R2UR UR4, R3 ;  /* 0x00000000030472ca */ /* 0x000fe400000e0000 */
[----:B--2---:R-:W-:-:S09]  /*12e20*/  LOP3.LUT R2, R2, 0xfffffffe, RZ, 0xc0, !PT ;  /* 0xfffffffe02027812 */ /* 0x004fd200078ec0ff */
[----:B------:R-:W-:Y:S02]  /*12e30*/  UIADD3 UR8, UR8, 0x22400, URZ ;  /* 0x0002240008087890 */ /* 0x000fe4000fffe03f */
[----:B------:R-:W-:Y:S01]  /*12e40*/  ULEA UR11, UR11, UR4, 0x6 ;  /* 0x000000040b0b7291 */ /* 0x000fe2000f8e303f */
[----:B------:R-:W-:Y:S02]  /*12e50*/  @P0 LOP3.LUT R2, R2, 0x1, RZ, 0xfc, !PT ;  /* 0x0000000102020812 */ /* 0x000fe400078efcff */
[----:B------:R-:W-:-:S03]  /*12e60*/  UMOV UR4, 0x0 ;  /* 0x0000000000047882 */ /* 0x000fc60000000000 */
[----:B------:R3:W-:Y:S03]  /*12e70*/  STL [R1+0x10], R2 ;  /* 0x0000100201007387 */ /* 0x0007e60000100800 */
[----:B------:R3:W-:Y:S01]  /*12e80*/  UTMALDG.4D [UR8], [UR6], desc[UR4] ;  /* 0x00000408060075b4 */ /* 0x0007e20008019000 */
[----:B------:R-:W-:Y:S02]  /*12e90*/  NOP ;  /* 0x0000000000007918 */ /* 0x000fe40000000000 */
.L_x_2484:
[----:B----4-:R-:W4:Y:S04]  /*12ea0*/  LDL R0, [R1] ;  /* 0x0000000001007983 */ /* 0x010f280000100800 */
[----:B------:R-:W5:Y:S01]  /*12eb0*/  LDL.LU R3, [R1+0x34] ;  /* 0x0000340001037983 */ /* 0x000f620000300800 */
[----:B------:R-:W-:Y:S05]  /*12ec0*/  WARPSYNC.ALL ;  /* 0x0000000000007948 */ /* 0x000fea0003800000 */
[----:B---3--:R-:W-:Y:S01]  /*12ed0*/  ULDC.64 UR4, c[0x0][0x298] ;  /* 0x0000a60000047ab9 */ /* 0x008fe20000000a00 */
[----:B------:R-:W-:Y:S01]  /*12ee0*/  BSSY B6, `(.L_x_2489) ;  /* 0x000001c000067945 */ /* 0x000fe20003800000 */
[----:B------:R-:W-:Y:S01]  /*12ef0*/  BAR.SYNC.DEFER_BLOCKING 0x8, 0x100 ;  /* 0x0204000000007b1d */ /* 0x000fe20000010000 */
[----:B----4-:R-:W-:Y:S01]  /*12f00*/  VIADD R0, R0, 0x20400 ;  /* 0x0002040000007836 */ /* 0x010fe20000000000 */
[----:B-----5:R-:W-:Y:S01]  /*12f10*/  SHF.R.S32.HI R2, RZ, 0x1f, R3 ;  /* 0x0000001fff027819 */ /* 0x020fe20000011403 */
[----:B------:R-:W-:-:S03]  /*12f20*/  IMAD.WIDE.U32 R4, R3, UR4, RZ ;  /* 0x0000000403047c25 */ /* 0x000fc6000f8e00ff */
[----:B------:R-:W-:Y:S01]  /*12f30*/  LOP3.LUT P0, RZ, R0, 0x3ff, RZ, 0xc0, !PT ;  /* 0x000003ff00ff7812 */ /* 0x000fe2000780c0ff */
[----:B------:R-:W-:Y:S01]  /*12f40*/  IMAD R2, R2, UR4, RZ ;  /* 0x0000000402027c24 */ /* 0x000fe2000f8e02ff */
[----:B------:R3:W-:Y:S03]  /*12f50*/  STL.64 [R1+0x38], R4 ;  /* 0x0000380401007387 */ /* 0x0007e60000100a00 */
[----:B------:R-:W-:-:S04]  /*12f60*/  IMAD R2, R3, UR5, R2 ;  /* 0x0000000503027c24 */ /* 0x000fc8000f8e0202 */
[----:B------:R-:W-:-:S05]  /*12f70*/  IMAD.IADD R0, R5, 0x1, R2 ;  /* 0x0000000105007824 */ /* 0x000fca00078e0202 */
[----:B------:R3:W-:Y:S01]  /*12f80*/  STL [R1+0x34], R0 ;  /* 0x0000340001007387 */ /* 0x0007e20000100800 */
[----:B------:R-:W-:Y:S05]  /*12f90*/  @!P0 BRA `(.L_x_2490) ;  /* 0x0000000000408947 */ /* 0x000fea0003800000 */
[----:B------:R-:W-:Y:S01]  /*12fa0*/  MOV R2, 0x0 ;  /* 0x0000000000027802 */ /* 0x000fe20000000f00 */
[----:B------:R-:W-:Y:S01]  /*12fb0*/  ULDC.64 UR4, c[0x4][0x90] ;  /* 0x0100240000047ab9 */ /* 0x000fe20000000a00 */
[----:B------:R-:W-:Y:S01]  /*12fc0*/  ULDC.64 UR6, c[0x4][0x98] ;  /* 0x0100260000067ab9 */ /* 0x000fe20000000a00 */
[----:B------:R-:W-:Y:S01]  /*12fd0*/  ULDC.64 UR8, c[0x4][0x20] ;  /* 0x0100080000087ab9 */ /* 0x000fe20000000a00 */
[----:B---3--:R-:W-:Y:S02]  /*12fe0*/  IMAD.U32 R4, RZ, RZ, UR4 ;  /* 0x00000004ff047e24 */ /* 0x008fe4000f8e00ff */
        /* <DEDUP_REMOVED lines=11> */
.L_x_2490:
[----:B------:R-:W-:Y:S05]  /*130a0*/  BSYNC B6 ;  /* 0x0000000000067941 */ /* 0x000fea0003800000 */
.L_x_2489:
[----:B---3--:R-:W3:Y:S01]  /*130b0*/  LDL.LU R0, [R1+0x34] ;  /* 0x0000340001007983 */ /* 0x008ee20000300800 */
[----:B--2---:R-:W2:Y:S01]  /*130c0*/  LDC R7, c[0x0][0x448] ;  /* 0x00011200ff077b82 */ /* 0x004ea20000000800 */
[----:B------:R-:W-:Y:S01]  /*130d0*/  ULDC.64 UR4, c[0x0][0x2d8] ;  /* 0x0000b60000047ab9 */ /* 0x000fe20000000a00 */
[----:B------:R-:W-:Y:S01]  /*130e0*/  ULDC UR6, c[0x0][0x2b8] ;  /* 0x0000ae0000067ab9 */ /* 0x000fe20000000800 */
[----:B------:R-:W3:Y:S04]  /*130f0*/  LDL.LU.64 R2, [R1+0x38] ;  /* 0x0000380001027983 */ /* 0x000ee80000300a00 */
[----:B------:R-:W4:Y:S04]  /*13100*/  LDL R12, [R1+0x28] ;  /* 0x00002800010c7983 */ /* 0x000f280000100800 */
[----:B01----:R0:W5:Y:S01]  /*13110*/  LDL R9, [R1+0x44] ;  /* 0x0000440001097983 */ /* 0x0031620000100800 */
[----:B------:R-:W1:Y:S01]  /*13120*/  S2R R5, SR_TID.X ;  /* 0x0000000000057919 */ /* 0x000e620000002100 */
[----:B------:R-:W0:Y:S01]  /*13130*/  S2R R8, SR_TID.X ;  /* 0x0000000000087919 */ /* 0x000e220000002100 */
[----:B-1----:R-:W-:-:S04]  /*13140*/  LOP3.LUT R5, R5, 0x7f, RZ, 0xc0, !PT ;  /* 0x0000007f05057812 */ /* 0x002fc800078ec0ff */
[----:B------:R-:W-:Y:S01]  /*13150*/  SHF.R.U32.HI R5, RZ, 0x3, R5 ;  /* 0x00000003ff057819 */ /* 0x000fe20000011605 */
[----:B0-----:R-:W-:-:S05]  /*13160*/  IMAD.SHL.U32 R8, R8, 0x10, RZ ;  /* 0x0000001008087824 */ /* 0x001fca00078e00ff */
[----:B------:R-:W-:Y:S01]  /*13170*/  LOP3.LUT R8, R5, 0x70, R8, 0xf8, !PT ;  /* 0x0000007005087812 */ /* 0x000fe200078ef808 */
[----:B------:R-:W0:Y:S02]  /*13180*/  S2R R10, SR_TID.X ;  /* 0x00000000000a7919 */ /* 0x000e240000002100 */
[----:B0-----:R-:W-:-:S05]  /*13190*/  IMAD.SHL.U32 R10, R10, 0x8, RZ ;  /* 0x000000080a0a7824 */ /* 0x001fca00078e00ff */
[----:B------:R-:W-:Y:S01]  /*131a0*/  LOP3.LUT R10, R10, 0x38, RZ, 0xc0, !PT ;  /* 0x000000380a0a7812 */ /* 0x000fe200078ec0ff */
[----:B---3--:R-:W-:Y:S01]  /*131b0*/  IMAD.MOV.U32 R3, RZ, RZ, R0 ;  /* 0x000000ffff037224 */ /* 0x008fe200078e0000 */
[----:B------:R-:W-:-:S05]  /*131c0*/  SHF.R.S32.HI R0, RZ, 0x1f, R18 ;  /* 0x0000001fff007819 */ /* 0x000fca0000011412 */
[----:B------:R-:W-:Y:S02]  /*131d0*/  IMAD R0, R0, UR4, RZ ;  /* 0x0000000400007c24 */ /* 0x000fe4000f8e02ff */
[----:B------:R-:W-:-:S04]  /*131e0*/  IMAD.WIDE.U32 R2, R18, UR4, R2 ;  /* 0x0000000412027c25 */ /* 0x000fc8000f8e0002 */
[----:B------:R-:W-:Y:S01]  /*131f0*/  IMAD R0, R18, UR5, R0 ;  /* 0x0000000512007c24 */ /* 0x000fe2000f8e0200 */
[----:B------:R-:W-:Y:S02]  /*13200*/  ULDC.64 UR4, c[0x0][0xa00] ;  /* 0x0002800000047ab9 */ /* 0x000fe40000000a00 */
[----:B------:R-:W-:Y:S01]  /*13210*/  ISETP.NE.U32.AND P0, PT, RZ, UR4, PT ;  /* 0x00000004ff007c0c */ /* 0x000fe2000bf05070 */
[----:B------:R-:W-:Y:S01]  /*13220*/  IMAD.IADD R3, R3, 0x1, R0 ;  /* 0x0000000103037824 */ /* 0x000fe200078e0200 */
[----:B------:R-:W-:Y:S02]  /*13230*/  SHF.R.S32.HI R0, RZ, 0x1f, R19 ;  /* 0x0000001fff007819 */ /* 0x000fe40000011413 */
[----:B------:R-:W-:Y:S01]  /*13240*/  ISETP.NE.AND.EX P0, PT, RZ, UR5, PT, P0 ;  /* 0x00000005ff007c0c */ /* 0x000fe2000bf05300 */
[----:B------:R-:W-:-:S03]  /*13250*/  ULDC.64 UR4, c[0x0][0x2e0] ;  /* 0x0000b80000047ab9 */ /* 0x000fc60000000a00 */
[----:B------:R-:W-:Y:S02]  /*13260*/  SEL R4, R0, RZ, !P0 ;  /* 0x000000ff00047207 */ /* 0x000fe40004000000 */
[----:B------:R-:W-:Y:S02]  /*13270*/  SEL R0, R19, RZ, !P0 ;  /* 0x000000ff13007207 */ /* 0x000fe40004000000 */
[----:B--2---:R-:W-:Y:S01]  /*13280*/  ISETP.NE.AND P0, PT, R7, 0x1, PT ;  /* 0x000000010700780c */ /* 0x004fe20003f05270 */
[----:B------:R-:W-:-:S12]  /*13290*/  IMAD R4, R4, UR4, RZ ;  /* 0x0000000404047c24 */ /* 0x000fd8000f8e02ff */
[----:B------:R-:W0:Y:S08]  /*132a0*/  @P0 LDC R5, c[0x0][0x44c] ;  /* 0x00011300ff050b82 */ /* 0x000e300000000800 */
[----:B------:R-:W1:Y:S01]  /*132b0*/  @P0 LDC R6, c[0x0][0x450] ;  /* 0x00011400ff060b82 */ /* 0x000e620000000800 */
[----:B------:R-:W-:-:S04]  /*132c0*/  IMAD.WIDE.U32 R2, R0, UR4, R2 ;  /* 0x0000000400027c25 */ /* 0x000fc8000f8e0002 */
[----:B------:R-:W-:Y:S01]  /*132d0*/  IMAD R0, R0, UR5, R4 ;  /* 0x0000000500007c24 */ /* 0x000fe2000f8e0204 */
[----:B------:R-:W-:-:S03]  /*132e0*/  ULDC.64 UR4, c[0x0][0x2d0] ;  /* 0x0000b40000047ab9 */ /* 0x000fc60000000a00 */
[----:B------:R-:W-:Y:S02]  /*132f0*/  IMAD.IADD R3, R3, 0x1, R0 ;  /* 0x0000000103037824 */ /* 0x000fe400078e0200 */
[----:B----4-:R-:W-:-:S04]  /*13300*/  IMAD.IADD R0, R8, 0x1, R12 ;  /* 0x0000000108007824 */ /* 0x010fc800078e020c */
[----:B0-----:R-:W-:-:S04]  /*13310*/  @P0 IMAD.HI.U32 R5, R0, R5, RZ ;  /* 0x0000000500050227 */ /* 0x001fc800078e00ff */
[----:B------:R-:W-:Y:S01]  /*13320*/  IMAD.MOV.U32 R4, RZ, RZ, R0 ;  /* 0x000000ffff047224 */ /* 0x000fe200078e0000 */
[----:B-1----:R-:W-:Y:S01]  /*13330*/  @P0 SHF.R.U32.HI R4, RZ, R6, R5 ;  /* 0x00000006ff040219 */ /* 0x002fe20000011605 */
[----:B------:R-:W0:Y:S04]  /*13340*/  S2R R8, SR_TID.X ;  /* 0x0000000000087919 */ /* 0x000e280000002100 */
        /* <DEDUP_REMOVED lines=16> */
[----:B0-----:R-:W-:Y:S02]  /*13450*/  LOP3.LUT R8, R8, 0x7f, RZ, 0xc0, !PT ;  /* 0x0000007f08087812 */ /* 0x001fe400078ec0ff */
[----:B------:R-:W-:Y:S02]  /*13460*/  ISETP.GE.AND P0, PT, R10, UR6, PT ;  /* 0x000000060a007c0c */ /* 0x000fe4000bf06270 */
[----:B------:R-:W-:-:S02]  /*13470*/  LEA.HI.X R3, R2, UR5, R0, 0x1, P1 ;  /* 0x0000000502037c11 */ /* 0x000fc400088f0c00 */
[----:B------:R-:W-:Y:S01]  /*13480*/  SHF.R.U32.HI R8, RZ, 0x3, R8 ;  /* 0x00000003ff087819 */ /* 0x000fe20000011608 */
[----:B------:R-:W-:Y:S08]  /*13490*/  BRA.DIV UR4, `(.L_x_2491) ;  /* 0x0000005204247947 */ /* 0x000ff0000b800000 */
[----:B------:R-:W2:Y:S04]  /*134a0*/  LDL.LU R6, [R1+0x2c] ;  /* 0x00002c0001067983 */ /* 0x000ea80000300800 */
[----:B------:R-:W3:Y:S01]  /*134b0*/  LDL.LU R5, [R1+0x28] ;  /* 0x0000280001057983 */ /* 0x000ee20000300800 */
[----:B--2---:R-:W-:-:S03]  /*134c0*/  IMAD R0, R6, R7, RZ ;  /* 0x0000000706007224 */ /* 0x004fc600078e02ff */
[----:B------:R-:W0:Y:S01]  /*134d0*/  SHFL.IDX PT, R7, R4, RZ, 0x181f ;  /* 0x00181fff04077589 */ /* 0x000e2200000e0000 */
[----:B---3--:R-:W-:-:S03]  /*134e0*/  IMAD.IADD R2, R8, 0x1, R5 ;  /* 0x0000000108027824 */ /* 0x008fc600078e0205 */
[----:B------:R-:W1:Y:S01]  /*134f0*/  SHFL.IDX PT, R6, R3, RZ, 0x181f ;  /* 0x00181fff03067589 */ /* 0x000e6200000e0000 */
[C---:B------:R-:W-:Y:S01]  /*13500*/  VIADD R5, R2.reuse, 0x10 ;  /* 0x0000001002057836 */ /* 0x040fe20000000000 */
[----:B------:R-:W-:-:S13]  /*13510*/  ISETP.GE.AND P1, PT, R2, R0, PT ;  /* 0x000000000200720c */ /* 0x000fda0003f26270 */
[----:B0-----:R-:W-:-:S05]  /*13520*/  @!P1 LEA R7, P2, R10, R7, 0x1 ;  /* 0x000000070a079211 */ /* 0x001fca00078408ff */
[----:B-1----:R-:W-:-:S05]  /*13530*/  @!P1 IMAD.X R6, RZ, RZ, R6, P2 ;  /* 0x000000ffff069224 */ /* 0x002fca00010e0606 */
[----:B------:R-:W-:-:S04]  /*13540*/  @!P1 LOP3.LUT R7, R7, R6, RZ, 0x3c, !PT ;  /* 0x0000000607079212 */ /* 0x000fc800078e3cff */
[----:B------:R-:W-:-:S04]  /*13550*/  @!P1 LOP3.LUT R6, R7, R6, RZ, 0x3c, !PT ;  /* 0x0000000607069212 */ /* 0x000fc800078e3cff */
[----:B------:R-:W-:-:S05]  /*13560*/  @!P1 LOP3.LUT R7, R7, R6, RZ, 0x3c, !PT ;  /* 0x0000000607079212 */ /* 0x000fca00078e3cff */
[----:B------:R-:W-:Y:S01]  /*13570*/  @!PT LDS RZ, [RZ] ;  /* 0x00000000fffff984 */ /* 0x000fe20000000800 */
[----:B-----5:R0:W-:Y:S01]  /*13580*/  @!P1 LDGSTS.E.BYPASS.LTC128B.128 [R9+0x20400], desc[UR40][R6.64], !P0 ;  /* 0x2040000006099fae */ /* 0x0201e2000c101d68 */
[----:B------:R-:W-:-:S03]  /*13590*/  ISETP.GE.AND P1, PT, R5, R0, PT ;  /* 0x000000000500720c */ /* 0x000fc60003f26270 */
[----:B------:R-:W1:Y:S04]  /*135a0*/  SHFL.IDX PT, R5, R4, 0x1, 0x181f ;  /* 0x00381f0004057f89 */ /* 0x000e6800000e0000 */
[----:B0-----:R-:W0:Y:S06]  /*135b0*/  SHFL.IDX PT, R6, R3, 0x1, 0x181f ;  /* 0x00381f0003067f89 */ /* 0x001e2c00000e0000 */
[----:B-1----:R-:W-:-:S05]  /*135c0*/  @!P1 LEA R5, P2, R10, R5, 0x1 ;  /* 0x000000050a059211 */ /* 0x002fca00078408ff */
[----:B0-----:R-:W-:-:S04]  /*135d0*/  @!P1 IMAD.X R6, RZ, RZ, R6, P2 ;  /* 0x000000ffff069224 */ /* 0x001fc800010e0606 */
[----:B------:R-:W-:Y:S02]  /*135e0*/  @!P1 IMAD.MOV.U32 R7, RZ, RZ, R6 ;  /* 0x000000ffff079224 */ /* 0x000fe400078e0006 */
[----:B------:R-:W-:Y:S02]  /*135f0*/  @!P1 IMAD.MOV.U32 R6, RZ, RZ, R5 ;  /* 0x000000ffff069224 */ /* 0x000fe400078e0005 */
[----:B------:R-:W-:-:S03]  /*13600*/  VIADD R5, R2, 0x20 ;  /* 0x0000002002057836 */ /* 0x000fc60000000000 */
[----:B------:R0:W-:Y:S02]  /*13610*/  @!P1 LDGSTS.E.BYPASS.LTC128B.128 [R9+0x20c00], desc[UR40][R6.64], !P0 ;  /* 0x20c0000006099fae */ /* 0x0001e4000c101d68 */
[----:B------:R-:W-:Y:S02]  /*13620*/  ISETP.GE.AND P1, PT, R5, R0, PT ;  /* 0x000000000500720c */ /* 0x000fe40003f26270 */
[----:B------:R-:W1:Y:S04]  /*13630*/  SHFL.IDX PT, R5, R4, 0x2, 0x181f ;  /* 0x00581f0004057f89 */ /* 0x000e6800000e0000 */
[----:B------:R-:W-:Y:S04]  /*13640*/  SHFL.IDX PT, R4, R4, 0x3, 0x181f ;  /* 0x00781f0004047f89 */ /* 0x000fe800000e0000 */
[----:B0-----:R-:W0:Y:S04]  /*13650*/  SHFL.IDX PT, R6, R3, 0x2, 0x181f ;  /* 0x00581f0003067f89 */ /* 0x001e2800000e0000 */
[----:B------:R-:W2:Y:S01]  /*13660*/  SHFL.IDX PT, R3, R3, 0x3, 0x181f ;  /* 0x00781f0003037f89 */ /* 0x000ea200000e0000 */
[----:B-1----:R-:W-:-:S05]  /*13670*/  @!P1 LEA R5, P2, R10, R5, 0x1 ;  /* 0x000000050a059211 */ /* 0x002fca00078408ff */
[----:B0-----:R-:W-:-:S04]  /*13680*/  @!P1 IMAD.X R6, RZ, RZ, R6, P2 ;  /* 0x000000ffff069224 */ /* 0x001fc800010e0606 */
[----:B------:R-:W-:Y:S02]  /*13690*/  @!P1 IMAD.MOV.U32 R7, RZ, RZ, R6 ;  /* 0x000000ffff079224 */ /* 0x000fe400078e0006 */
[----:B------:R-:W-:-:S05]  /*136a0*/  @!P1 IMAD.MOV.U32 R6, RZ, RZ, R5 ;  /* 0x000000ffff069224 */ /* 0x000fca00078e0005 */
[----:B--2---:R0:W-:Y:S02]  /*136b0*/  @!P1 LDGSTS.E.BYPASS.LTC128B.128 [R9+0x21400], desc[UR40][R6.64], !P0 ;  /* 0x2140000006099fae */ /* 0x0041e4000c101d68 */
.L_x_2619:
[----:B------:R1:W5:Y:S01]  /*136c0*/  LDL R8, [R1] ;  /* 0x0000000001087983 */ /* 0x0003620000100800 */
        /* <DEDUP_REMOVED lines=10> */
.L_x_2492:
[----:B-1----:R-:W2:Y:S01]  /*13770*/  LDL R2, [R1] ;  /* 0x0000000001027983 */ /* 0x002ea20000100800 */
        /* <DEDUP_REMOVED lines=16> */
[----:B------:R-:W2:Y:S03]  /*13880*/  SYNCS.PHASECHK.TRANS64.TRYWAIT P0, [R2+URZ+0x28c20], R0 ;  /* 0x028c2000020075a7 */ /* 0x000ea6000800017f */
[----:B-12---:R-:W-:Y:S05]  /*13890*/  @!P0 BRA `(.L_x_2494) ;  /* 0x0000005000688947 */ /* 0x006fea0003800000 */
.L_x_2620:
[----:B------:R-:W-:Y:S05]  /*138a0*/  BSYNC B0 ;  /* 0x0000000000007941 */ /* 0x000fea0003800000 */
.L_x_2493:
[----:B-1----:R-:W2:Y:S01]  /*138b0*/  LDL R2, [R1+0x10] ;  /* 0x0000100001027983 */ /* 0x002ea20000100800 */
[----:B------:R-:W-:Y:S01]  /*138c0*/  BSSY B0, `(.L_x_2495) ;  /* 0x000009a000007945 */ /* 0x000fe20003800000 */
[----:B--2---:R-:W-:-:S13]  /*138d0*/  LOP3.LUT P0, RZ, R2, 0x1, RZ, 0xc0, !PT ;  /* 0x0000000102ff7812 */ /* 0x004fda000780c0ff */
[----:B------:R-:W-:Y:S05]  /*138e0*/  @!P0 BRA `(.L_x_2496) ;  /* 0x00000008005c8947 */ /* 0x000fea0003800000 */
[----:B------:R-:W2:Y:S04]  /*138f0*/  LDL R5, [R1] ;  /* 0x0000000001057983 */ /* 0x000ea80000100800 */
[----:B------:R-:W2:Y:S04]  /*13900*/  LDL R4, [R1+0x4] ;  /* 0x0000040001047983 */ /* 0x000ea80000100800 */
[----:B------:R-:W3:Y:S01]  /*13910*/  LDL R2, [R1+0xc] ;  /* 0x00000c0001027983 */ /* 0x000ee20000100800 */
[----:B------:R-:W-:Y:S01]  /*13920*/  BSSY B1, `(.L_x_2497) ;  /* 0x0000008000017945 */ /* 0x000fe20003800000 */
[----:B------:R-:W1:Y:S02]  /*13930*/  S2R R3, SR_TID.X ;  /* 0x0000000000037919 */ /* 0x000e640000002100 */
[----:B-1----:R-:W-:-:S04]  /*13940*/  LOP3.LUT R3, R3, 0x7f, RZ, 0xc0, !PT ;  /* 0x0000007f03037812 */ /* 0x002fc800078ec0ff */
[----:B------:R-:W-:Y:S01]  /*13950*/  ISETP.NE.AND P1, PT, R3, RZ, PT ;  /* 0x000000ff0300720c */ /* 0x000fe20003f25270 */
[----:B--2---:R-:W-:Y:S01]  /*13960*/  IMAD R0, R4, 0x8, R5 ;  /* 0x0000000804007824 */ /* 0x004fe200078e0205 */
[----:B---3--:R-:W-:-:S04]  /*13970*/  SHF.L.U32 R2, R2, 0x1f, RZ ;  /* 0x0000001f02027819 */ /* 0x008fc800000006ff */
[----:B------:R-:W1:Y:S02]  /*13980*/  SYNCS.PHASECHK.TRANS64.TRYWAIT P0, [R0+URZ+0x28c60], R2 ;  /* 0x028c6002000075a7 */ /* 0x000e64000800017f */
[----:B-1----:R-:W-:Y:S05]  /*13990*/  @!P0 BRA `(.L_x_2498) ;  /* 0x0000005000408947 */ /* 0x002fea0003800000 */
.L_x_2621:
[----:B------:R-:W-:Y:S05]  /*139a0*/  BSYNC B1 ;  /* 0x0000000000017941 */ /* 0x000fea0003800000 */
.L_x_2497:
[----:B------:R-:W-:Y:S04]  /*139b0*/  BSSY B1, `(.L_x_2499) ;  /* 0x0000009000017945 */ /* 0x000fe80003800000 */
        /* <DEDUP_REMOVED lines=8> */
.L_x_2500:
[----:B------:R-:W-:Y:S05]  /*13a40*/  BSYNC B1 ;  /* 0x0000000000017941 */ /* 0x000fea0003800000 */
.L_x_2499:
[----:B------:R-:W2:Y:S04]  /*13a50*/  LDL R5, [R1+0x18] ;  /* 0x0000180001057983 */ /* 0x000ea80000100800 */
[----:B------:R-:W2:Y:S04]  /*13a60*/  LDL.LU R3, [R1+0x24] ;  /* 0x0000240001037983 */ /* 0x000ea80000300800 */
[----:B------:R-:W3:Y:S04]  /*13a70*/  LDL R4, [R1] ;  /* 0x0000000001047983 */ /* 0x000ee80000100800 */
[----:B-1----:R-:W3:Y:S01]  /*13a80*/  LDL R2, [R1+0x4] ;  /* 0x0000040001027983 */ /* 0x002ee20000100800 */
[----:B------:R-:W-:Y:S01]  /*13a90*/  UIADD3 UR4, UP0, UR38, 0x470, URZ ;  /* 0x0000047026047890 */ /* 0x000fe2000ff1e03f */
[----:B------:R-:W-:Y:S01]  /*13aa0*/  PLOP3.LUT P0, PT, PT, PT, PT, 0x80, 0x0 ;  /* 0x000000000000781c */ /* 0x000fe20003f0f070 */
[----:B------:R-:W-:Y:S01]  /*13ab0*/  VIADD R0, R0, 0x28c50 ;  /* 0x00028c5000007836 */ /* 0x000fe20000000000 */
[----:B------:R-:W-:Y:S01]  /*13ac0*/  UMOV UR6, 0x0 ;  /* 0x0000000000067882 */ /* 0x000fe20000000000 */
[----:B------:R-:W-:Y:S01]  /*13ad0*/  UIADD3.X UR5, URZ, UR39, URZ, UP0, !UPT ;  /* 0x000000273f057290 */ /* 0x000fe200087fe43f */
[----:B------:R-:W-:Y:S01]  /*13ae0*/  UMOV UR7, 0x14f00000 ;  /* 0x14f0000000077882 */ /* 0x000fe20000000000 */
[----:B------:R-:W-:Y:S01]  /*13af0*/  UMOV UR10, URZ ;  /* 0x0000003f000a7c82 */ /* 0x000fe20008000000 */
[----:B--2---:R-:W-:-:S02]  /*13b00*/  IMAD R3, R3, 0x40, R5 ;  /* 0x0000004003037824 */ /* 0x004fc400078e0205 */
[----:B---3--:R-:W-:-:S04]  /*13b10*/  IMAD R2, R2, 0x10000, R4 ;  /* 0x0001000002027824 */ /* 0x008fc800078e0204 */
[----:B------:R-:W-:-:S07]  /*13b20*/  VIADD R4, R2, 0x400 ;  /* 0x0000040002047836 */ /* 0x000fce0000000000 */
.L_x_2501:
        /* <DEDUP_REMOVED lines=10> */
[----:B------:R-:W-:Y:S01]  /*13bd0*/  PLOP3.LUT P0, PT, PT, PT, PT, 0x80, 0x0 ;  /* 0x000000000000781c */ /* 0x000fe20003f0f070 */
[----:B------:R-:W-:Y:S01]  /*13be0*/  VIADD R4, R2, 0x2400 ;  /* 0x0000240002047836 */ /* 0x000fe20000000000 */
[----:B------:R-:W-:Y:S01]  /*13bf0*/  UMOV UR6, 0x0 ;  /* 0x0000000000067882 */ /* 0x000fe20000000000 */
[----:B------:R-:W-:Y:S01]  /*13c00*/  UMOV UR7, 0x14f00000 ;  /* 0x14f0000000077882 */ /* 0x000fe20000000000 */
[----:B------:R-:W-:-:S09]  /*13c10*/  UMOV UR10, 0x40 ;  /* 0x00000040000a7882 */ /* 0x000fd20000000000 */
.L_x_2502:
        /* <DEDUP_REMOVED lines=15> */
.L_x_2503:
        /* <DEDUP_REMOVED lines=15> */
.L_x_2504:
        /* <DEDUP_REMOVED lines=15> */
.L_x_2505:
        /* <DEDUP_REMOVED lines=15> */
.L_x_2506:
        /* <DEDUP_REMOVED lines=15> */
.L_x_2507:
        /* <DEDUP_REMOVED lines=15> */
.L_x_2508:
        /* <DEDUP_REMOVED lines=10> */
.L_x_2496:
[----:B------:R-:W-:Y:S05]  /*14260*/  BSYNC B0 ;  /* 0x0000000000007941 */ /* 0x000fea0003800000 */
.L_x_2495:
[----:B------:R-:W2:Y:S04]  /*14270*/  LDL R4, [R1+0x20] ;  /* 0x0000200001047983 */ /* 0x000ea80000100800 */
[----:B------:R-:W3:Y:S01]  /*14280*/  LDL R5, [R1+0x1c] ;  /* 0x00001c0001057983 */ /* 0x000ee20000100800 */
[----:B------:R-:W-:Y:S01]  /*14290*/  BSSY B0, `(.L_x_2509) ;  /* 0x00002b3000007945 */ /* 0x000fe20003800000 */
[----:B--2---:R-:W-:-:S05]  /*142a0*/  VIADD R0, R4, 0xfffffffe ;  /* 0xfffffffe04007836 */ /* 0x004fca0000000000 */
[----:B---3--:R-:W-:-:S13]  /*142b0*/  ISETP.GE.AND P0, PT, R0, R5, PT ;  /* 0x000000050000720c */ /* 0x008fda0003f06270 */
[----:B------:R-:W-:Y:S05]  /*142c0*/  @!P0 BRA `(.L_x_2510) ;  /* 0x0000002800bc8947 */ /* 0x000fea0003800000 */
[----:B------:R-:W-:Y:S01]  /*142d0*/  IMAD.MOV R2, RZ, RZ, -R4 ;  /* 0x000000ffff027224 */ /* 0x000fe200078e0a04 */
[----:B0-----:R-:W-:Y:S01]  /*142e0*/  LOP3.LUT R6, RZ, R5, RZ, 0x33, !PT ;  /* 0x00000005ff067212 */ /* 0x001fe200078e33ff */
[----:B------:R-:W-:Y:S03]  /*142f0*/  BSSY B2, `(.L_x_2511) ;  /* 0x00000e7000027945 */ /* 0x000fe60003800000 */
[----:B------:R-:W-:-:S05]  /*14300*/  VIADDMNMX R6, R2, 0x1, R6, !PT ;  /* 0x0000000102067846 */ /* 0x000fca0007800106 */
[----:B------:R-:W-:-:S05]  /*14310*/  IMAD.IADD R2, R4, 0x1, R6 ;  /* 0x0000000104027824 */ /* 0x000fca00078e0206 */
[----:B------:R-:W-:-:S04]  /*14320*/  LOP3.LUT R2, R2, 0x1, RZ, 0xc0, !PT ;  /* 0x0000000102027812 */ /* 0x000fc800078ec0ff */
[----:B------:R-:W-:-:S13]  /*14330*/  ISETP.NE.U32.AND P0, PT, R2, 0x1, PT ;  /* 0x000000010200780c */ /* 0x000fda0003f05070 */
        /* <DEDUP_REMOVED lines=36> */
[----:B------:R1:W5:Y:S04]  /*14580*/  LDG.E R17, desc[UR40][R4.64] ;  /* 0x0000002804117981 */ /* 0x000368000c1e1900 */
.L_x_2515:
[----:B------:R-:W2:Y:S01]  /*14590*/  LDL R2, [R1] ;  /* 0x0000000001027983 */ /* 0x000ea20000100800 */
[----:B------:R-:W-:Y:S01]  /*145a0*/  BSSY B3, `(.L_x_2516) ;  /* 0x0000008000037945 */ /* 0x000fe20003800000 */
[----:B-1----:R-:W1:Y:S02]  /*145b0*/  S2R R4, SR_TID.X ;  /* 0x0000000000047919 */ /* 0x002e640000002100 */
[----:B-1----:R-:W-:-:S04]  /*145c0*/  LOP3.LUT R4, R4, 0x7f, RZ, 0xc0, !PT ;  /* 0x0000007f04047812 */ /* 0x002fc800078ec0ff */
[----:B------:R-:W-:Y:S01]  /*145d0*/  ISETP.NE.AND P1, PT, R4, RZ, PT ;  /* 0x000000ff0400720c */ /* 0x000fe20003f25270 */
[----:B--2---:R-:W-:Y:S01]  /*145e0*/  IMAD R3, R8, 0x8, R2 ;  /* 0x0000000808037824 */ /* 0x004fe200078e0202 */
[----:B------:R-:W-:-:S04]  /*145f0*/  SHF.L.U32 R2, R7, 0x1f, RZ ;  /* 0x0000001f07027819 */ /* 0x000fc800000006ff */
[----:B------:R-:W1:Y:S02]  /*14600*/  SYNCS.PHASECHK.TRANS64.TRYWAIT P0, [R3+URZ+0x28c40], R2 ;  /* 0x028c4002030075a7 */ /* 0x000e64000800017f */
[----:B-1----:R-:W-:Y:S05]  /*14610*/  @!P0 BRA `(.L_x_2517) ;  /* 0x0000004400348947 */ /* 0x002fea0003800000 */
.L_x_2622:
[----:B------:R-:W-:Y:S05]  /*14620*/  BSYNC B3 ;  /* 0x0000000000037941 */ /* 0x000fea0003800000 */
.L_x_2516:
        /* <DEDUP_REMOVED lines=9> */
.L_x_2519:
[----:B------:R-:W-:Y:S05]  /*146c0*/  BSYNC B3 ;  /* 0x0000000000037941 */ /* 0x000fea0003800000 */
.L_x_2518:
[----:B0-----:R-:W2:Y:S04]  /*146d0*/  LDL R8, [R1] ;  /* 0x0000000001087983 */ /* 0x001ea80000100800 */
        /* <DEDUP_REMOVED lines=13> */
.L_x_2520:
        /* <DEDUP_REMOVED lines=13> */
.L_x_2623:
[----:B------:R-:W-:Y:S05]  /*14880*/  BSYNC B3 ;  /* 0x0000000000037941 */ /* 0x000fea0003800000 */
.L_x_2521:
        /* <DEDUP_REMOVED lines=11> */
.L_x_2524:
[----:B------:R-:W-:Y:S05]  /*14940*/  BSYNC B3 ;  /* 0x0000000000037941 */ /* 0x000fea0003800000 */
.L_x_2523:
[----:B------:R-:W2:Y:S04]  /*14950*/  LDL R4, [R1] ;  /* 0x0000000001047983 */ /* 0x000ea80000100800 */
        /* <DEDUP_REMOVED lines=10> */
.L_x_2525:
        /* <DEDUP_REMOVED lines=15> */
.L_x_2526:
        /* <DEDUP_REMOVED lines=15> */
.L_x_2527:
        /* <DEDUP_REMOVED lines=15> */
.L_x_2528:
        /* <DEDUP_REMOVED lines=15> */
.L_x_2529:
        /* <DEDUP_REMOVED lines=15> */
.L_x_2530:
        /* <DEDUP_REMOVED lines=15> */
.L_x_2531:
        /* <DEDUP_REMOVED lines=15> */
.L_x_2532:
        /* <DEDUP_REMOVED lines=10> */
.L_x_2514:
[----:B------:R-:W-:Y:S05]  /*15130*/  BSYNC B1 ;  /* 0x0000000000017941 */ /* 0x000fea0003800000 */
.L_x_2513:
[----:B------:R-:W2:Y:S02]  /*15140*/  LDL R4, [R1+0x20] ;  /* 0x0000200001047983 */ /* 0x000ea40000100800 */
[----:B--2---:R-:W-:-:S07]  /*15150*/  VIADD R0, R4, 0xfffffffd ;  /* 0xfffffffd04007836 */ /* 0x004fce0000000000 */
.L_x_2512:
[----:B------:R-:W-:Y:S05]  /*15160*/  BSYNC B2 ;  /* 0x0000000000027941 */ /* 0x000fea0003800000 */
.L_x_2511:
[----:B------:R-:W2:Y:S01]  /*15170*/  LDL.LU R2, [R1+0x20] ;  /* 0x0000200001027983 */ /* 0x000ea20000300800 */
[----:B------:R-:W-:Y:S01]  /*15180*/  VIADD R6, R6, 0xfffffffe ;  /* 0xfffffffe06067836 */ /* 0x000fe20000000000 */
[----:B--2---:R-:W-:-:S04]  /*15190*/  LOP3.LUT R2, RZ, R2, RZ, 0x33, !PT ;  /* 0x00000002ff027212 */ /* 0x004fc800078e33ff */
[----:B------:R-:W-:-:S13]  /*151a0*/  ISETP.NE.AND P0, PT, R6, R2, PT ;  /* 0x000000020600720c */ /* 0x000fda0003f05270 */
[----:B------:R-:W-:Y:S05]  /*151b0*/  @!P0 BRA `(.L_x_2510) ;  /* 0x0000001c00008947 */ /* 0x000fea0003800000 */
.L_x_2573:
        /* <DEDUP_REMOVED lines=36> */
.L_x_2535:
[----:B------:R-:W0:Y:S01]  /*15400*/  LDL R2, [R1] ;  /* 0x0000000001027983 */ /* 0x000e220000100800 */
[----:B------:R-:W-:Y:S01]  /*15410*/  BSSY B2, `(.L_x_2536) ;  /* 0x0000008000027945 */ /* 0x000fe20003800000 */
[----:B------:R-:W1:Y:S02]  /*15420*/  S2R R3, SR_TID.X ;  /* 0x0000000000037919 */ /* 0x000e640000002100 */
[----:B-1----:R-:W-:-:S04]  /*15430*/  LOP3.LUT R3, R3, 0x7f, RZ, 0xc0, !PT ;  /* 0x0000007f03037812 */ /* 0x002fc800078ec0ff */
[----:B------:R-:W-:Y:S01]  /*15440*/  ISETP.NE.AND P1, PT, R3, RZ, PT ;  /* 0x000000ff0300720c */ /* 0x000fe20003f25270 */
[----:B0-----:R-:W-:Y:S01]  /*15450*/  IMAD R4, R7, 0x8, R2 ;  /* 0x0000000807047824 */ /* 0x001fe200078e0202 */
[----:B------:R-:W-:-:S04]  /*15460*/  SHF.L.U32 R2, R6, 0x1f, RZ ;  /* 0x0000001f06027819 */ /* 0x000fc800000006ff */
[----:B------:R-:W0:Y:S02]  /*15470*/  SYNCS.PHASECHK.TRANS64.TRYWAIT P0, [R4+URZ+0x28c40], R2 ;  /* 0x028c4002040075a7 */ /* 0x000e24000800017f */
[----:B0-----:R-:W-:Y:S05]  /*15480*/  @!P0 BRA `(.L_x_2537) ;  /* 0x0000003400c08947 */ /* 0x001fea0003800000 */
.L_x_2624:
[----:B------:R-:W-:Y:S05]  /*15490*/  BSYNC B2 ;  /* 0x0000000000027941 */ /* 0x000fea0003800000 */
.L_x_2536:
        /* <DEDUP_REMOVED lines=9> */
.L_x_2539:
[----:B------:R-:W-:Y:S05]  /*15530*/  BSYNC B2 ;  /* 0x0000000000027941 */ /* 0x000fea0003800000 */
.L_x_2538:
[----:B------:R-:W2:Y:S04]  /*15540*/  LDL R3, [R1] ;  /* 0x0000000001037983 */ /* 0x000ea80000100800 */
        /* <DEDUP_REMOVED lines=12> */
.L_x_2540:
        /* <DEDUP_REMOVED lines=13> */
.L_x_2625:
[----:B------:R-:W-:Y:S05]  /*156e0*/  BSYNC B2 ;  /* 0x0000000000027941 */ /* 0x000fea0003800000 */
.L_x_2541:
        /* <DEDUP_REMOVED lines=11> */
.L_x_2544:
[----:B------:R-:W-:Y:S05]  /*157a0*/  BSYNC B2 ;  /* 0x0000000000027941 */ /* 0x000fea0003800000 */
.L_x_2543:
[----:B------:R-:W2:Y:S01]  /*157b0*/  LDL R5, [R1] ;  /* 0x0000000001057983 */ /* 0x000ea20000100800 */
        /* <DEDUP_REMOVED lines=9> */
.L_x_2545:
        /* <DEDUP_REMOVED lines=15> */
.L_x_2546:
        /* <DEDUP_REMOVED lines=15> */
.L_x_2547:
        /* <DEDUP_REMOVED lines=15> */
.L_x_2548:
        /* <DEDUP_REMOVED lines=15> */
.L_x_2549:
        /* <DEDUP_REMOVED lines=15> */
.L_x_2550:
        /* <DEDUP_REMOVED lines=15> */
.L_x_2551:
        /* <DEDUP_REMOVED lines=15> */
.L_x_2552:
        /* <DEDUP_REMOVED lines=10> */
.L_x_2534:
[----:B------:R-:W-:Y:S05]  /*15f80*/  BSYNC B1 ;  /* 0x0000000000017941 */ /* 0x000fea0003800000 */
.L_x_2533:
[----:B------:R-:W2:Y:S01]  /*15f90*/  LDL R2, [R1+0x10] ;  /* 0x0000100001027983 */ /* 0x000ea20000100800 */
[----:B------:R-:W-:Y:S01]  /*15fa0*/  VIADD R7, R7, 0x1 ;  /* 0x0000000107077836 */ /* 0x000fe20000000000 */
[----:B------:R-:W-:Y:S04]  /*15fb0*/  BSSY B1, `(.L_x_2553) ;  /* 0x00000dc000017945 */ /* 0x000fe80003800000 */
[----:B------:R-:W-:-:S04]  /*15fc0*/  ISETP.NE.AND P0, PT, R7, 0x2, PT ;  /* 0x000000020700780c */ /* 0x000fc80003f05270 */
[----:B------:R-:W-:Y:S02]  /*15fd0*/  SEL R9, R7, RZ, P0 ;  /* 0x000000ff07097207 */ /* 0x000fe40000000000 */
[----:B--2---:R-:W-:Y:S02]  /*15fe0*/  LOP3.LUT P2, RZ, R2, 0x1, RZ, 0xc0, !PT ;  /* 0x0000000102ff7812 */ /* 0x004fe4000784c0ff */
[----:B------:R-:W-:-:S04]  /*15ff0*/  SEL R2, RZ, 0x1, P0 ;  /* 0x00000001ff027807 */ /* 0x000fc80000000000 */
[----:B-----5:R-:W-:Y:S01]  /*16000*/  LOP3.LUT R8, R6, R2, RZ, 0x3c, !PT ;  /* 0x0000000206087212 */ /* 0x020fe200078e3cff */
[----:B------:R-:W-:-:S04]  /*16010*/  VIADD R6, R0, 0xffffffff ;  /* 0xffffffff00067836 */ /* 0x000fc80000000000 */
[----:B------:R0:W-:Y:S04]  /*16020*/  STL [R1+0xc], R8 ;  /* 0x00000c0801007387 */ /* 0x0001e80000100800 */
[----:B------:R0:W-:Y:S01]  /*16030*/  STL [R1+0x4], R9 ;  /* 0x0000040901007387 */ /* 0x0001e20000100800 */
[----:B------:R-:W-:Y:S05]  /*16040*/  @!P2 BRA `(.L_x_2554) ;  /* 0x0000000c0048a947 */ /* 0x000fea0003800000 */
[----:B------:R-:W-:Y:S01]  /*16050*/  ULDC.64 UR4, c[0x0][0x418] ;  /* 0x0001060000047ab9 */ /* 0x000fe20000000a00 */
[----:B------:R-:W-:Y:S01]  /*16060*/  IMAD.MOV.U32 R7, RZ, RZ, R6 ;  /* 0x000000ffff077224 */ /* 0x000fe200078e0006 */
        /* <DEDUP_REMOVED lines=22> */
.L_x_2555:
[----:B------:R-:W1:Y:S01]  /*161d0*/  LDL R2, [R1] ;  /* 0x0000000001027983 */ /* 0x000e620000100800 */
[----:B------:R-:W-:Y:S01]  /*161e0*/  BSSY B2, `(.L_x_2556) ;  /* 0x0000008000027945 */ /* 0x000fe20003800000 */
[----:B------:R-:W2:Y:S02]  /*161f0*/  S2R R3, SR_TID.X ;  /* 0x0000000000037919 */ /* 0x000ea40000002100 */
[----:B--2---:R-:W-:-:S04]  /*16200*/  LOP3.LUT R3, R3, 0x7f, RZ, 0xc0, !PT ;  /* 0x0000007f03037812 */ /* 0x004fc800078ec0ff */
[----:B------:R-:W-:Y:S01]  /*16210*/  ISETP.NE.AND P1, PT, R3, RZ, PT ;  /* 0x000000ff0300720c */ /* 0x000fe20003f25270 */
[----:B-1----:R-:W-:Y:S01]  /*16220*/  IMAD R4, R9, 0x8, R2 ;  /* 0x0000000809047824 */ /* 0x002fe200078e0202 */
[----:B------:R-:W-:-:S04]  /*16230*/  SHF.L.U32 R2, R8, 0x1f, RZ ;  /* 0x0000001f08027819 */ /* 0x000fc800000006ff */
[----:B------:R-:W1:Y:S02]  /*16240*/  SYNCS.PHASECHK.TRANS64.TRYWAIT P0, [R4+URZ+0x28c40], R2 ;  /* 0x028c4002040075a7 */ /* 0x000e64000800017f */
[----:B-1----:R-:W-:Y:S05]  /*16250*/  @!P0 BRA `(.L_x_2557) ;  /* 0x0000002800748947 */ /* 0x002fea0003800000 */
.L_x_2626:
[----:B------:R-:W-:Y:S05]  /*16260*/  BSYNC B2 ;  /* 0x0000000000027941 */ /* 0x000fea0003800000 */
.L_x_2556:
        /* <DEDUP_REMOVED lines=9> */
.L_x_2559:
[----:B------:R-:W-:Y:S05]  /*16300*/  BSYNC B2 ;  /* 0x0000000000027941 */ /* 0x000fea0003800000 */
.L_x_2558:
        /* <DEDUP_REMOVED lines=14> */
.L_x_2560:
        /* <DEDUP_REMOVED lines=13> */
.L_x_2627:
[----:B------:R-:W-:Y:S05]  /*164c0*/  BSYNC B2 ;  /* 0x0000000000027941 */ /* 0x000fea0003800000 */
.L_x_2561:
        /* <DEDUP_REMOVED lines=11> */
.L_x_2564:
[----:B------:R-:W-:Y:S05]  /*16580*/  BSYNC B2 ;  /* 0x0000000000027941 */ /* 0x000fea0003800000 */
.L_x_2563:
[----:B------:R-:W2:Y:S04]  /*16590*/  LDL R9, [R1] ;  /* 0x0000000001097983 */ /* 0x000ea80000100800 */
        /* <DEDUP_REMOVED lines=10> */
.L_x_2565:
        /* <DEDUP_REMOVED lines=15> */
.L_x_2566:
        /* <DEDUP_REMOVED lines=15> */
.L_x_2567:
        /* <DEDUP_REMOVED lines=15> */
.L_x_2568:
        /* <DEDUP_REMOVED lines=15> */
.L_x_2569:
        /* <DEDUP_REMOVED lines=15> */
.L_x_2570:
        /* <DEDUP_REMOVED lines=15> */
.L_x_2571:
        /* <DEDUP_REMOVED lines=15> */
.L_x_2572:
        /* <DEDUP_REMOVED lines=10> */
.L_x_2554:
[----:B------:R-:W-:Y:S05]  /*16d70*/  BSYNC B1 ;  /* 0x0000000000017941 */ /* 0x000fea0003800000 */
.L_x_2553:
[----:B------:R-:W2:Y:S01]  /*16d80*/  LDL R2, [R1+0x1c] ;  /* 0x00001c0001027983 */ /* 0x000ea20000100800 */
[----:B------:R-:W-:Y:S01]  /*16d90*/  VIADD R0, R0, 0xfffffffe ;  /* 0xfffffffe00007836 */ /* 0x000fe20000000000 */
[----:B--2---:R-:W-:-:S13]  /*16da0*/  ISETP.GT.AND P0, PT, R6, R2, PT ;  /* 0x000000020600720c */ /* 0x004fda0003f04270 */
[----:B------:R-:W-:Y:S05]  /*16db0*/  @P0 BRA `(.L_x_2573) ;  /* 0xffffffe400000947 */ /* 0x000fea000383ffff */
.L_x_2510:
[----:B------:R-:W-:Y:S05]  /*16dc0*/  BSYNC B0 ;  /* 0x0000000000007941 */ /* 0x000fea0003800000 */
.L_x_2509:
        /* <DEDUP_REMOVED lines=19> */
[----:B0-----:R-:W0:Y:S02]  /*16f00*/  S2R R6, SR_LTMASK ;  /* 0x0000000000067919 */ /* 0x001e240000003900 */
[----:B0-----:R-:W-:-:S04]  /*16f10*/  LOP3.LUT R6, R6, UR4, RZ, 0xc0, !PT ;  /* 0x0000000406067c12 */ /* 0x001fc8000f8ec0ff */
[----:B------:R-:W0:Y:S01]  /*16f20*/  POPC R7, R6 ;  /* 0x0000000600077309 */ /* 0x000e220000000000 */
[----:B--2---:R-:W0:Y:S02]  /*16f30*/  SHFL.IDX PT, R4, R3, R4, 0x1f ;  /* 0x00001f0403047589 */ /* 0x004e2400000e0000 */
[----:B0-----:R-:W-:-:S07]  /*16f40*/  IADD3 R16, R4, UR37, R7 ;  /* 0x0000002504107c10 */ /* 0x001fce000fffe007 */
.L_x_2575:
[----:B------:R-:W-:Y:S05]  /*16f50*/  BSYNC B0 ;  /* 0x0000000000007941 */ /* 0x000fea0003800000 */
.L_x_2574:
[----:B------:R-:W-:-:S05]  /*16f60*/  SEL R0, R0, RZ, P0 ;  /* 0x000000ff00007207 */ /* 0x000fca0000000000 */
[----:B------:R2:W-:Y:S02]  /*16f70*/  STL [R1+0x4], R0 ;  /* 0x0000040001007387 */ /* 0x0005e40000100800 */
.L_x_2477:
[----:B------:R-:W-:Y:S05]  /*16f80*/  BSYNC B7 ;  /* 0x0000000000077941 */ /* 0x000fea0003800000 */
.L_x_2475:
        /* <DEDUP_REMOVED lines=10> */
[----:B------:R3:W-:Y:S01]  /*17030*/  STL [R1], R0 ;  /* 0x0000000001007387 */ /* 0x0007e20000100800 */
[----:B------:R-:W-:Y:S06]  /*17040*/  BAR.ARV 0x4, 0x180 ;  /* 0x0106000000007b1d */ /* 0x000fec0000002000 */
[----:B------:R-:W-:Y:S05]  /*17050*/  BRA `(.L_x_2577) ;  /* 0x0000000800d47947 */ /* 0x000fea0003800000 */
.L_x_2576:
        /* <DEDUP_REMOVED lines=36> */
.L_x_2637:
[----:B------:R-:W-:Y:S02]  /*172a0*/  ULDC UR4, c[0x0][0xc38] ;  /* 0x00030e0000047ab9 */ /* 0x000fe40000000800 */
[----:B------:R-:W-:-:S04]  /*172b0*/  IMAD.U32 R4, RZ, RZ, UR4 ;  /* 0x00000004ff047e24 */ /* 0x000fc8000f8e00ff */
[----:B--2---:R-:W-:-:S04]  /*172c0*/  IMAD R5, R14, R4, RZ ;  /* 0x000000040e057224 */ /* 0x004fc800078e02ff */
[----:B------:R-:W-:-:S05]  /*172d0*/  IMAD.IADD R16, R16, 0x1, R5 ;  /* 0x0000000110107824 */ /* 0x000fca00078e0205 */
[----:B------:R-:W-:-:S13]  /*172e0*/  ISETP.GT.AND P6, PT, R16, R0, PT ;  /* 0x000000001000720c */ /* 0x000fda0003fc4270 */
[----:B------:R-:W-:Y:S05]  /*172f0*/  @P6 BRA `(.L_x_2579) ;  /* 0x00000000009c6947 */ /* 0x000fea0003800000 */
.L_x_2584:
[----:B------:R-:W2:Y:S01]  /*17300*/  LDC R4, c[0x0][0xc3c] ;  /* 0x00030f00ff047b82 */ /* 0x000ea20000000800 */
[----:B------:R-:W-:-:S05]  /*17310*/  VIADD R19, R19, 0x1f ;  /* 0x0000001f13137836 */ /* 0x000fca0000000000 */
[----:B--2---:R-:W-:-:S13]  /*17320*/  ISETP.GE.AND P6, PT, R19, R4, PT ;  /* 0x000000041300720c */ /* 0x004fda0003fc6270 */
[----:B0-----:R-:W-:Y:S05]  /*17330*/  @P6 BRA `(.L_x_2580) ;  /* 0x0000000400d06947 */ /* 0x001fea0003800000 */
        /* <DEDUP_REMOVED lines=10> */
.L_x_2582:
[----:B------:R-:W-:Y:S05]  /*173e0*/  BSYNC B0 ;  /* 0x0000000000007941 */ /* 0x000fea0003800000 */
.L_x_2581:
[----:B------:R-:W-:-:S03]  /*173f0*/  UMOV UR4, 0xffffffff ;  /* 0xffffffff00047882 */ /* 0x000fc60000000000 */
[----:B------:R-:W-:Y:S05]  /*17400*/  BRA.DIV UR4, `(.L_x_2583) ;  /* 0x0000001e04547947 */ /* 0x000fea000b800000 */
[----:B-----5:R-:W3:Y:S02]  /*17410*/  SHFL.UP PT, R14, R2, 0x1, RZ ;  /* 0x04200000020e7989 */ /* 0x020ee400000e00ff */
[----:B---3--:R-:W-:-:S05]  /*17420*/  SEL R13, R14, RZ, P1 ;  /* 0x000000ff0e0d7207 */ /* 0x008fca0000800000 */
[----:B------:R-:W-:-:S05]  /*17430*/  IMAD.IADD R13, R2, 0x1, R13 ;  /* 0x00000001020d7824 */ /* 0x000fca00078e020d */
[----:B------:R-:W3:Y:S02]  /*17440*/  SHFL.UP PT, R14, R13, 0x2, RZ ;  /* 0x044000000d0e7989 */ /* 0x000ee400000e00ff */
[----:B---3--:R-:W-:-:S05]  /*17450*/  SEL R4, R14, RZ, P2 ;  /* 0x000000ff0e047207 */ /* 0x008fca0001000000 */
[----:B------:R-:W-:-:S05]  /*17460*/  IMAD.IADD R4, R13, 0x1, R4 ;  /* 0x000000010d047824 */ /* 0x000fca00078e0204 */
[----:B------:R-:W3:Y:S02]  /*17470*/  SHFL.UP PT, R14, R4, 0x4, RZ ;  /* 0x04800000040e7989 */ /* 0x000ee400000e00ff */
[----:B---3--:R-:W-:-:S05]  /*17480*/  SEL R5, R14, RZ, P3 ;  /* 0x000000ff0e057207 */ /* 0x008fca0001800000 */
[----:B------:R-:W-:-:S05]  /*17490*/  IMAD.IADD R5, R4, 0x1, R5 ;  /* 0x0000000104057824 */ /* 0x000fca00078e0205 */
[----:B------:R-:W0:Y:S02]  /*174a0*/  SHFL.UP PT, R14, R5, 0x8, RZ ;  /* 0x05000000050e7989 */ /* 0x000e2400000e00ff */
[----:B0-----:R-:W-:-:S05]  /*174b0*/  SEL R6, R14, RZ, P4 ;  /* 0x000000ff0e067207 */ /* 0x001fca0002000000 */
[----:B------:R-:W-:-:S05]  /*174c0*/  IMAD.IADD R6, R5, 0x1, R6 ;  /* 0x0000000105067824 */ /* 0x000fca00078e0206 */
[----:B------:R-:W1:Y:S02]  /*174d0*/  SHFL.UP PT, R14, R6, 0x10, RZ ;  /* 0x06000000060e7989 */ /* 0x000e6400000e00ff */
[----:B-12---:R-:W-:-:S05]  /*174e0*/  SEL R3, R14, RZ, P5 ;  /* 0x000000ff0e037207 */ /* 0x006fca0002800000 */
[----:B------:R-:W-:-:S05]  /*174f0*/  IMAD.IADD R3, R6, 0x1, R3 ;  /* 0x0000000106037824 */ /* 0x000fca00078e0203 */
[----:B------:R0:W1:Y:S02]  /*17500*/  SHFL.IDX PT, R14, R3, 0x1f, 0x1f ;  /* 0x03e01f00030e7f89 */ /* 0x00006400000e0000 */
.L_x_2645:
[----:B------:R-:W-:Y:S02]  /*17510*/  ULDC UR4, c[0x0][0xc38] ;  /* 0x00030e0000047ab9 */ /* 0x000fe40000000800 */
[----:B------:R-:W-:-:S04]  /*17520*/  IMAD.U32 R4, RZ, RZ, UR4 ;  /* 0x00000004ff047e24 */ /* 0x000fc8000f8e00ff */
[----:B-1----:R-:W-:-:S04]  /*17530*/  IMAD R5, R14, R4, RZ ;  /* 0x000000040e057224 */ /* 0x002fc800078e02ff */
[----:B------:R-:W-:-:S05]  /*17540*/  IMAD.IADD R16, R5, 0x1, R16 ;  /* 0x0000000105107824 */ /* 0x000fca00078e0210 */
[----:B------:R-:W-:-:S13]  /*17550*/  ISETP.GT.AND P6, PT, R16, R0, PT ;  /* 0x000000001000720c */ /* 0x000fda0003fc4270 */
[----:B------:R-:W-:Y:S05]  /*17560*/  @!P6 BRA `(.L_x_2584) ;  /* 0xfffffffc0064e947 */ /* 0x000fea000383ffff */
.L_x_2579:
[----:B------:R-:W-:Y:S01]  /*17570*/  IMAD.IADD R16, R16, 0x1, -R5 ;  /* 0x0000000110107824 */ /* 0x000fe200078e0a05 */
[----:B------:R-:W-:-:S03]  /*17580*/  UMOV UR4, 0xffffffff ;  /* 0xffffffff00047882 */ /* 0x000fc60000000000 */
[----:B------:R-:W-:-:S05]  /*17590*/  IMAD R5, R3, R4, R16 ;  /* 0x0000000403057224 */ /* 0x000fca00078e0210 */
[----:B------:R-:W-:Y:S01]  /*175a0*/  ISETP.GT.AND P6, PT, R5, R0, PT ;  /* 0x000000000500720c */ /* 0x000fe20003fc4270 */
[----:B------:R-:W-:-:S12]  /*175b0*/  BRA.DIV UR4, `(.L_x_2585) ;  /* 0x0000001e04a47947 */ /* 0x000fd8000b800000 */
[----:B------:R-:W-:-:S04]  /*175c0*/  VOTE.ANY R5, PT, !P6 ;  /* 0x0000000000057806 */ /* 0x000fc800070e0100 */
[----:B0-----:R-:W0:Y:S02]  /*175d0*/  POPC R6, R5 ;  /* 0x0000000500067309 */ /* 0x001e240000000000 */
[----:B0-----:R0:W2:Y:S02]  /*175e0*/  SHFL.IDX PT, R17, R2, R6, 0x1f ;  /* 0x00001f0602117589 */ /* 0x0010a400000e0000 */
.L_x_2649:
[----:B------:R-:W-:Y:S01]  /*175f0*/  ISETP.NE.AND P0, PT, R5, RZ, PT ;  /* 0x000000ff0500720c */ /* 0x000fe20003f05270 */
[----:B------:R-:W-:-:S12]  /*17600*/  IMAD.MOV.U32 R5, RZ, RZ, RZ ;  /* 0x000000ffff057224 */ /* 0x000fd800078e00ff */
[----:B------:R-:W-:Y:S05]  /*17610*/  @!P0 BRA `(.L_x_2586) ;  /* 0x0000000000108947 */ /* 0x000fea0003800000 */
[----:B------:R-:W-:Y:S01]  /*17620*/  UMOV UR4, 0xffffffff ;  /* 0xffffffff00047882 */ /* 0x000fe20000000000 */
[----:B------:R-:W-:Y:S02]  /*17630*/  VIADD R12, R6, 0xffffffff ;  /* 0xffffffff060c7836 */ /* 0x000fe40000000000 */
[----:B------:R-:W-:Y:S05]  /*17640*/  BRA.DIV UR4, `(.L_x_2587) ;  /* 0x0000001e04c87947 */ /* 0x000fea000b800000 */
[----:B------:R3:W4:Y:S02]  /*17650*/  SHFL.IDX PT, R5, R3, R12, 0x1f ;  /* 0x00001f0c03057589 */ /* 0x00072400000e0000 */
.L_x_2586:
[----:B01-3--:R-:W0:Y:S01]  /*17660*/  LDC.64 R2, c[0x0][0xc90] ;  /* 0x00032400ff027b82 */ /* 0x00be220000000a00 */
[----:B------:R-:W-:-:S04]  /*17670*/  IMAD.IADD R19, R6, 0x1, R19 ;  /* 0x0000000106137824 */ /* 0x000fc800078e0213 */
[----:B0-----:R-:W-:-:S05]  /*17680*/  IMAD.WIDE R2, R19, 0x4, R2 ;  /* 0x0000000413027825 */ /* 0x001fca00078e0202 */
[----:B------:R-:W2:Y:S01]  /*17690*/  LDG.E R7, desc[UR40][R2.64] ;  /* 0x0000002802077981 */ /* 0x000ea2000c1e1900 */
[----:B----4-:R-:W-:-:S04]  /*176a0*/  IMAD R16, R5, R4, R16 ;  /* 0x0000000405107224 */ /* 0x010fc800078e0210 */
[----:B------:R-:W-:Y:S02]  /*176b0*/  IMAD.IADD R0, R0, 0x1, -R16 ;  /* 0x0000000100007824 */ /* 0x000fe400078e0a10 */
[----:B--2---:R-:W-:-:S05]  /*176c0*/  IMAD R6, R17, R7, RZ ;  /* 0x0000000711067224 */ /* 0x004fca00078e02ff */
[----:B-----5:R-:W-:-:S04]  /*176d0*/  IABS R8, R6 ;  /* 0x0000000600087213 */ /* 0x020fc80000000000 */
[----:B------:R-:W0:Y:S08]  /*176e0*/  I2F.RP R2, R8 ;  /* 0x0000000800027306 */ /* 0x000e300000209400 */
        /* <DEDUP_REMOVED lines=9> */
[----:B------:R-:W-:-:S04]  /*17780*/  IMAD.HI.U32 R2, R2, R3, RZ ;  /* 0x0000000302027227 */ /* 0x000fc800078e00ff */
[----:B------:R-:W-:-:S04]  /*17790*/  IMAD.MOV R5, RZ, RZ, -R5 ;  /* 0x000000ffff057224 */ /* 0x000fc800078e0a05 */
        /* <DEDUP_REMOVED lines=11> */
[----:B------:R-:W-:Y:S02]  /*17850*/  IMAD R5, R7, R2, RZ ;  /* 0x0000000207057224 */ /* 0x000fe400078e02ff */
[----:B------:R-:W-:Y:S02]  /*17860*/  IMAD.MOV R2, RZ, RZ, -R2 ;  /* 0x000000ffff027224 */ /* 0x000fe400078e0a02 */
[----:B------:R-:W-:Y:S02]  /*17870*/  IMAD.MOV R3, RZ, RZ, -R5 ;  /* 0x000000ffff037224 */ /* 0x000fe400078e0a05 */
[----:B------:R-:W-:-:S03]  /*17880*/  IMAD R0, R6, R2, R0 ;  /* 0x0000000206007224 */ /* 0x000fc600078e0200 */
[----:B------:R-:W-:Y:S01]  /*17890*/  VIADDMNMX R4, R3, R4, R7, PT ;  /* 0x0000000403047246 */ /* 0x000fe20003800107 */
[----:B------:R-:W-:-:S03]  /*178a0*/  IMAD.IADD R5, R0, 0x1, R5 ;  /* 0x0000000100057824 */ /* 0x000fc600078e0205 */
[----:B------:R-:W-:-:S04]  /*178b0*/  IABS R7, R4 ;  /* 0x0000000400077213 */ /* 0x000fc80000000000 */
        /* <DEDUP_REMOVED lines=28> */
.L_x_2580:
[----:B------:R-:W-:Y:S01]  /*17a80*/  UMOV UR4, URZ ;  /* 0x0000003f00047c82 */ /* 0x000fe20008000000 */
[----:B------:R-:W-:Y:S01]  /*17a90*/  UMOV UR5, URZ ;  /* 0x0000003f00057c82 */ /* 0x000fe20008000000 */
[----:B------:R-:W-:Y:S01]  /*17aa0*/  ULDC UR6, c[0x0][0xc3c] ;  /* 0x00030f0000067ab9 */ /* 0x000fe20000000800 */
[----:B------:R-:W-:Y:S02]  /*17ab0*/  IMAD.MOV.U32 R16, RZ, RZ, R0 ;  /* 0x000000ffff107224 */ /* 0x000fe400078e0000 */
[----:B------:R-:W-:Y:S02]  /*17ac0*/  IMAD.U32 R17, RZ, RZ, UR4 ;  /* 0x00000004ff117e24 */ /* 0x000fe4000f8e00ff */
[----:B------:R-:W-:Y:S02]  /*17ad0*/  IMAD.U32 R18, RZ, RZ, UR5 ;  /* 0x00000005ff127e24 */ /* 0x000fe4000f8e00ff */
[----:B------:R-:W-:-:S07]  /*17ae0*/  IMAD.U32 R19, RZ, RZ, UR6 ;  /* 0x00000006ff137e24 */ /* 0x000fce000f8e00ff */
.L_x_2588:
[----:B------:R2:W3:Y:S01]  /*17af0*/  LDL R2, [R1] ;  /* 0x0000000001027983 */ /* 0x0004e20000100800 */
        /* <DEDUP_REMOVED lines=9> */
[----:B------:R2:W-:Y:S01]  /*17b90*/  @!P0 STL [R1], R2 ;  /* 0x0000000201008387 */ /* 0x0005e20000100800 */
[----:B------:R-:W-:Y:S06]  /*17ba0*/  BAR.ARV 0x5, 0x180 ;  /* 0x0146000000007b1d */ /* 0x000fec0000002000 */
.L_x_2577:
[----:B------:R-:W-:Y:S02]  /*17bb0*/  ULDC UR4, c[0x0][0xc3c] ;  /* 0x00030f0000047ab9 */ /* 0x000fe40000000800 */
[----:B----4-:R-:W-:-:S13]  /*17bc0*/  ISETP.GE.AND P0, PT, R19, UR4, PT ;  /* 0x0000000413007c0c */ /* 0x010fda000bf06270 */
[----:B------:R-:W-:Y:S05]  /*17bd0*/  @!P0 BRA `(.L_x_2589) ;  /* 0xffffff9c00c48947 */ /* 0x000fea000383ffff */
[----:B------:R-:W-:Y:S05]  /*17be0*/  BSYNC B8 ;  /* 0x0000000000087941 */ /* 0x000fea0003800000 */
.L_x_2463:
[----:B---3--:R-:W3:Y:S01]  /*17bf0*/  LDL.LU R0, [R1+0x40] ;  /* 0x0000400001007983 */ /* 0x008ee20000300800 */
[----:B------:R-:W-:Y:S01]  /*17c00*/  BSSY B0, `(.L_x_2590) ;  /* 0x000000b000007945 */ /* 0x000fe20003800000 */
[----:B------:R-:W4:Y:S01]  /*17c10*/  S2R R5, SR_CgaCtaId ;  /* 0x0000000000057919 */ /* 0x000f220000008800 */
[----:B---3--:R-:W-:-:S05]  /*17c20*/  VIADD R0, R0, 0x1 ;  /* 0x0000000100007836 */ /* 0x008fca0000000000 */
[----:B0-2---:R-:W-:-:S04]  /*17c30*/  LEA.HI R2, R0, R0, RZ, 0x1 ;  /* 0x0000000000027211 */ /* 0x005fc800078f08ff */
[----:B-1----:R-:W-:-:S05]  /*17c40*/  LOP3.LUT R3, R2, 0xfffffffe, RZ, 0xc0, !PT ;  /* 0xfffffffe02037812 */ /* 0x002fca00078ec0ff */
[----:B------:R-:W-:Y:S01]  /*17c50*/  IMAD.IADD R3, R0, 0x1, -R3 ;  /* 0x0000000100037824 */ /* 0x000fe200078e0a03 */
[----:B------:R-:W-:-:S04]  /*17c60*/  MOV R0, 0x400 ;  /* 0x0000040000007802 */ /* 0x000fc80000000f00 */
[----:B----4-:R-:W-:Y:S02]  /*17c70*/  LEA R0, R5, R0, 0x18 ;  /* 0x0000000005007211 */ /* 0x010fe400078ec0ff */
[----:B------:R-:W-:-:S04]  /*17c80*/  SHF.L.U32 R3, R3, 0x1f, RZ ;  /* 0x0000001f03037819 */ /* 0x000fc800000006ff */
[----:B------:R-:W0:Y:S02]  /*17c90*/  SYNCS.PHASECHK.TRANS64.TRYWAIT P0, [R0+URZ+0x28c20], R3 ;  /* 0x028c2003000075a7 */ /* 0x000e24000800017f */
[----:B0-----:R-:W-:Y:S05]  /*17ca0*/  @!P0 BRA `(.L_x_2591) ;  /* 0x0000001800588947 */ /* 0x001fea0003800000 */
.L_x_2652:
[----:B------:R-:W-:Y:S05]  /*17cb0*/  BSYNC B0 ;  /* 0x0000000000007941 */ /* 0x000fea0003800000 */
.L_x_2590:
[----:B------:R-:W-:-:S03]  /*17cc0*/  UMOV UR4, 0xffffffff ;  /* 0xffffffff00047882 */ /* 0x000fc60000000000 */
[----:B------:R-:W-:Y:S05]  /*17cd0*/  BRA.DIV UR4, `(.L_x_2592) ;  /* 0x0000001a04607947 */ /* 0x000fea000b800000 */
[----:B------:R-:W1:Y:S02]  /*17ce0*/  S2R R2, SR_TID.X ;  /* 0x0000000000027919 */ /* 0x000e640000002100 */
[----:B-1----:R-:W-:-:S04]  /*17cf0*/  SHF.R.U32.HI R2, RZ, 0x5, R2 ;  /* 0x00000005ff027819 */ /* 0x002fc80000011602 */
[----:B------:R-:W-:-:S05]  /*17d00*/  LOP3.LUT R2, R2, 0x3, RZ, 0xc0, !PT ;  /* 0x0000000302027812 */ /* 0x000fca00078ec0ff */
[----:B------:R1:W2:Y:S02]  /*17d10*/  SHFL.IDX PT, R14, R2, RZ, 0x1f ;  /* 0x00001fff020e7589 */ /* 0x0002a400000e0000 */
.L_x_2655:
[----:B--2---:R-:W-:Y:S01]  /*17d20*/  ISETP.NE.AND P0, PT, R14, RZ, PT ;  /* 0x000000ff0e00720c */ /* 0x004fe20003f05270 */
[----:B------:R-:W-:-:S12]  /*17d30*/  BSSY B0, `(.L_x_2593) ;  /* 0x0000027000007945 */ /* 0x000fd80003800000 */
[----:B------:R-:W-:Y:S05]  /*17d40*/  @P0 BRA `(.L_x_2594) ;  /* 0x0000000000940947 */ /* 0x000fea0003800000 */
[----:B------:R-:W-:-:S03]  /*17d50*/  UMOV UR4, 0xffffffff ;  /* 0xffffffff00047882 */ /* 0x000fc60000000000 */
[----:B------:R-:W-:Y:S05]  /*17d60*/  BRA.DIV UR4, `(.L_x_2595) ;  /* 0x0000001a04707947 */ /* 0x000fea000b800000 */
[----:B------:R-:W-:-:S13]  /*17d70*/  ELECT P6, URZ, PT ;  /* 0x00000000003f782f */ /* 0x000fda00038c0000 */
.L_x_2658:
[----:B------:R-:W-:Y:S05]  /*17d80*/  @!P6 BRA `(.L_x_2594) ;  /* 0x000000000084e947 */ /* 0x000fea0003800000 */
[----:B------:R-:W-:-:S06]  /*17d90*/  ULOP3.LUT UR4, UR36, 0x2, URZ, 0xfc, !UPT ;  /* 0x0000000224047892 */ /* 0x000fcc000f8efc3f */
[----:B-1----:R-:W-:-:S05]  /*17da0*/  IMAD.U32 R2, RZ, RZ, UR4 ;  /* 0x00000004ff027e24 */ /* 0x002fca000f8e00ff */
[----:B------:R-:W-:-:S13]  /*17db0*/  ISETP.NE.AND P2, PT, R2, 0x3, PT ;  /* 0x000000030200780c */ /* 0x000fda0003f45270 */
[----:B------:R-:W-:Y:S05]  /*17dc0*/  @!P2 BRA `(.L_x_2596) ;  /* 0x000000000004a947 */ /* 0x000fea0003800000 */
[----:B------:R-:W-:Y:S01]  /*17dd0*/  BPT.TRAP 0x1 ;  /* 0x000000040000795c */ /* 0x000fe20000300000 */
.L_x_2596:
        /* <DEDUP_REMOVED lines=14> */
.L_x_2659:
[----:B------:R-:W1:Y:S02]  /*17ec0*/  SYNCS.PHASECHK.TRANS64.TRYWAIT P0, [R7+URZ], R2 ;  /* 0x00000002070075a7 */ /* 0x000e64000800017f */
[----:B-1----:R-:W-:Y:S05]  /*17ed0*/  @!P0 BRA `(.L_x_2598) ;  /* 0x0000001800488947 */ /* 0x002fea0003800000 */
.L_x_2660:
[----:B------:R-:W-:Y:S05]  /*17ee0*/  @!P2 BRA `(.L_x_2599) ;  /* 0x000000000004a947 */ /* 0x000fea0003800000 */
[----:B------:R-:W-:Y:S01]  /*17ef0*/  BPT.TRAP 0x1 ;  /* 0x000000040000795c */ /* 0x000fe20000300000 */
.L_x_2599:
[----:B------:R-:W2:Y:S01]  /*17f00*/  LDL.LU R4, [R1+0x4] ;  /* 0x0000040001047983 */ /* 0x000ea20000300800 */
[----:B------:R-:W-:-:S04]  /*17f10*/  VIADD R0, R0, 0x28c60 ;  /* 0x00028c6000007836 */ /* 0x000fc80000000000 */
[----:B--2---:R-:W-:-:S04]  /*17f20*/  IMAD R4, R4, 0x8, R0 ;  /* 0x0000000804047824 */ /* 0x004fc800078e0200 */
[----:B------:R-:W2:Y:S02]  /*17f30*/  SYNCS.PHASECHK.TRANS64.TRYWAIT P0, [R4+URZ], R5 ;  /* 0x00000005040075a7 */ /* 0x000ea4000800017f */
[----:B--2---:R-:W-:Y:S05]  /*17f40*/  @!P0 BRA `(.L_x_2600) ;  /* 0x0000001800408947 */ /* 0x004fea0003800000 */
.L_x_2661:
[----:B------:R-:W-:-:S07]  /*17f50*/  IMAD R3, R3, 0x8, R0 ;  /* 0x0000000803037824 */ /* 0x000fce00078e0200 */
.L_x_2601:
[----:B---3--:R3:W4:Y:S02]  /*17f60*/  SYNCS.PHASECHK.TRANS64.TRYWAIT P0, [R3+URZ], R2 ;  /* 0x00000002030075a7 */ /* 0x008724000800017f */
[----:B----4-:R-:W-:Y:S05]  /*17f70*/  @!P0 NANOSLEEP.SYNCS 0x989680 ;  /* 0x009896800000895d */ /* 0x010fea0003900000 */
[----:B------:R-:W4:Y:S02]  /*17f80*/  @!P0 SYNCS.PHASECHK.TRANS64 P0, [R3+URZ], R2 ;  /* 0x00000002030085a7 */ /* 0x000f24000800007f */
[----:B----4-:R-:W-:Y:S05]  /*17f90*/  @!P0 BRA `(.L_x_2601) ;  /* 0xfffffffc00f08947 */ /* 0x010fea000383ffff */
.L_x_2594:
[----:B------:R-:W-:Y:S05]  /*17fa0*/  BSYNC B0 ;  /* 0x0000000000007941 */ /* 0x000fea0003800000 */
.L_x_2593:
[----:B------:R-:W-:Y:S05]  /*17fb0*/  EXIT ;  /* 0x000000000000794d */ /* 0x000fea0003800000 */
.L_x_2358:
[----:B0-----:R-:W-:-:S04]  /*17fc0*/  IMAD.U32 R3, RZ, RZ, UR21 ;  /* 0x00000015ff037e24 */ /* 0x001fc8000f8e00ff */
[----:B------:R0:W1:Y:S03]  /*17fd0*/  SYNCS.PHASECHK.TRANS64.TRYWAIT P1, [R3+URZ+0x28c50], R0 ;  /* 0x028c5000030075a7 */ /* 0x000066000802017f */
[----:B-1----:R-:W-:Y:S05]  /*17fe0*/  @!P1 NANOSLEEP.SYNCS 0x989680 ;  /* 0x009896800000995d */ /* 0x002fea0003900000 */
[----:B------:R-:W1:Y:S02]  /*17ff0*/  @!P1 SYNCS.PHASECHK.TRANS64 P1, [R3+URZ+0x28c50], R0 ;  /* 0x028c5000030095a7 */ /* 0x000e64000802007f */
[----:B-1----:R-:W-:Y:S05]  /*18000*/  @!P1 BRA `(.L_x_2358) ;  /* 0xfffffffc00ec9947 */ /* 0x002fea000383ffff */
[----:B------:R-:W-:Y:S05]  /*18010*/  BRA `(.L_x_2602) ;  /* 0xfffffe9c00ac7947 */ /* 0x000fea000383ffff */
.L_x_2363:
[----:B-1----:R-:W-:-:S04]  /*18020*/  IMAD.U32 R3, RZ, RZ, UR21 ;  /* 0x00000015ff037e24 */ /* 0x002fc8000f8e00ff */
[----:B------:R1:W2:Y:S03]  /*18030*/  SYNCS.PHASECHK.TRANS64.TRYWAIT P1, [R3+URZ+0x28c50], R0 ;  /* 0x028c5000030075a7 */ /* 0x0002a6000802017f */
[----:B--2---:R-:W-:Y:S05]  /*18040*/  @!P1 NANOSLEEP.SYNCS 0x989680 ;  /* 0x009896800000995d */ /* 0x004fea0003900000 */
[----:B------:R-:W2:Y:S02]  /*18050*/  @!P1 SYNCS.PHASECHK.TRANS64 P1, [R3+URZ+0x28c50], R0 ;  /* 0x028c5000030095a7 */ /* 0x000ea4000802007f */
[----:B--2---:R-:W-:Y:S05]  /*18060*/  @!P1 BRA `(.L_x_2363) ;  /* 0xfffffffc00ec9947 */ /* 0x004fea000383ffff */
[----:B------:R-:W-:Y:S05]  /*18070*/  BRA `(.L_x_2362) ;  /* 0xfffffea800a87947 */ /* 0x000fea000383ffff */
.L_x_2372:
[----:B0-----:R-:W-:-:S04]  /*18080*/  IMAD.U32 R3, RZ, RZ, UR46 ;  /* 0x0000002eff037e24 */ /* 0x001fc8000f8e00ff */
[----:B------:R0:W1:Y:S03]  /*18090*/  SYNCS.PHASECHK.TRANS64.TRYWAIT P1, [R3+URZ+0x28c00], R0 ;  /* 0x028c0000030075a7 */ /* 0x000066000802017f */
[----:B-1----:R-:W-:Y:S05]  /*180a0*/  @!P1 NANOSLEEP.SYNCS 0x989680 ;  /* 0x009896800000995d */ /* 0x002fea0003900000 */
[----:B------:R-:W1:Y:S02]  /*180b0*/  @!P1 SYNCS.PHASECHK.TRANS64 P1, [R3+URZ+0x28c00], R0 ;  /* 0x028c0000030095a7 */ /* 0x000e64000802007f */
[----:B-1----:R-:W-:Y:S05]  /*180c0*/  @!P1 BRA `(.L_x_2372) ;  /* 0xfffffffc00ec9947 */ /* 0x002fea000383ffff */
[----:B------:R-:W-:Y:S05]  /*180d0*/  BRA `(.L_x_2603) ;  /* 0xfffffec000087947 */ /* 0x000fea000383ffff */
.L_x_2376:
[----:B--2---:R2:W3:Y:S02]  /*180e0*/  SYNCS.PHASECHK.TRANS64.TRYWAIT P1, [R7+URZ+0x28c30], R8 ;  /* 0x028c3008070075a7 */ /* 0x0044e4000802017f */
[----:B---3--:R-:W-:Y:S05]  /*180f0*/  @!P1 NANOSLEEP.SYNCS 0x989680 ;  /* 0x009896800000995d */ /* 0x008fea0003900000 */
[----:B------:R-:W3:Y:S02]  /*18100*/  @!P1 SYNCS.PHASECHK.TRANS64 P1, [R7+URZ+0x28c30], R8 ;  /* 0x028c3008070095a7 */ /* 0x000ee4000802007f */
[----:B---3--:R-:W-:Y:S05]  /*18110*/  @!P1 BRA `(.L_x_2376) ;  /* 0xfffffffc00f09947 */ /* 0x008fea000383ffff */
[----:B------:R-:W-:Y:S05]  /*18120*/  BRA `(.L_x_2375) ;  /* 0xfffffec000247947 */ /* 0x000fea000383ffff */
.L_x_2388:
[----:B--2---:R2:W3:Y:S02]  /*18130*/  SYNCS.PHASECHK.TRANS64.TRYWAIT P2, [R7+URZ+0x28c50], R8 ;  /* 0x028c5008070075a7 */ /* 0x0044e4000804017f */
[----:B---3--:R-:W-:Y:S05]  /*18140*/  @!P2 NANOSLEEP.SYNCS 0x989680 ;  /* 0x009896800000a95d */ /* 0x008fea0003900000 */
[----:B------:R-:W3:Y:S02]  /*18150*/  @!P2 SYNCS.PHASECHK.TRANS64 P2, [R7+URZ+0x28c50], R8 ;  /* 0x028c50080700a5a7 */ /* 0x000ee4000804007f */
[----:B---3--:R-:W-:Y:S05]  /*18160*/  @!P2 BRA `(.L_x_2388) ;  /* 0xfffffffc00f0a947 */ /* 0x008fea000383ffff */
[----:B------:R-:W-:Y:S05]  /*18170*/  BRA `(.L_x_2387) ;  /* 0xfffffedc00c87947 */ /* 0x000fea000383ffff */
.L_x_2396:
[----:B--2---:R-:W-:-:S04]  /*18180*/  IMAD.U32 R9, RZ, RZ, UR27 ;  /* 0x0000001bff097e24 */ /* 0x004fc8000f8e00ff */
[----:B------:R2:W3:Y:S03]  /*18190*/  SYNCS.PHASECHK.TRANS64.TRYWAIT P2, [R9+URZ+0x28c30], R8 ;  /* 0x028c3008090075a7 */ /* 0x0004e6000804017f */
[----:B---3--:R-:W-:Y:S05]  /*181a0*/  @!P2 NANOSLEEP.SYNCS 0x989680 ;  /* 0x009896800000a95d */ /* 0x008fea0003900000 */
[----:B------:R-:W3:Y:S02]  /*181b0*/  @!P2 SYNCS.PHASECHK.TRANS64 P2, [R9+URZ+0x28c30], R8 ;  /* 0x028c30080900a5a7 */ /* 0x000ee4000804007f */
[----:B---3--:R-:W-:Y:S05]  /*181c0*/  @!P2 BRA `(.L_x_2396) ;  /* 0xfffffffc00eca947 */ /* 0x008fea000383ffff */
[----:B------:R-:W-:Y:S05]  /*181d0*/  BRA `(.L_x_2395) ;  /* 0xfffffee400147947 */ /* 0x000fea000383ffff */
.L_x_2408:
[----:B--2---:R2:W3:Y:S02]  /*181e0*/  SYNCS.PHASECHK.TRANS64.TRYWAIT P2, [R21+URZ+0x28c50], R8 ;  /* 0x028c5008150075a7 */ /* 0x0044e4000804017f */
[----:B---3--:R-:W-:Y:S05]  /*181f0*/  @!P2 NANOSLEEP.SYNCS 0x989680 ;  /* 0x009896800000a95d */ /* 0x008fea0003900000 */
[----:B------:R-:W3:Y:S02]  /*18200*/  @!P2 SYNCS.PHASECHK.TRANS64 P2, [R21+URZ+0x28c50], R8 ;  /* 0x028c50081500a5a7 */ /* 0x000ee4000804007f */
[----:B---3--:R-:W-:Y:S05]  /*18210*/  @!P2 BRA `(.L_x_2408) ;  /* 0xfffffffc00f0a947 */ /* 0x008fea000383ffff */
[----:B------:R-:W-:Y:S05]  /*18220*/  BRA `(.L_x_2407) ;  /* 0xffffff0400e87947 */ /* 0x000fea000383ffff */
.L_x_2417:
[----:B---3--:R-:W-:-:S04]  /*18230*/  IMAD.U32 R6, RZ, RZ, UR25 ;  /* 0x00000019ff067e24 */ /* 0x008fc8000f8e00ff */
[----:B------:R3:W4:Y:S03]  /*18240*/  SYNCS.PHASECHK.TRANS64.TRYWAIT P3, [R6+URZ+0x28c30], R7 ;  /* 0x028c3007060075a7 */ /* 0x000726000806017f */
[----:B----4-:R-:W-:Y:S05]  /*18250*/  @!P3 NANOSLEEP.SYNCS 0x989680 ;  /* 0x009896800000b95d */ /* 0x010fea0003900000 */
[----:B------:R-:W4:Y:S02]  /*18260*/  @!P3 SYNCS.PHASECHK.TRANS64 P3, [R6+URZ+0x28c30], R7 ;  /* 0x028c30070600b5a7 */ /* 0x000f24000806007f */
[----:B----4-:R-:W-:Y:S05]  /*18270*/  @!P3 BRA `(.L_x_2417) ;  /* 0xfffffffc00ecb947 */ /* 0x010fea000383ffff */
[----:B------:R-:W-:Y:S05]  /*18280*/  BRA `(.L_x_2416) ;  /* 0xffffff0c00807947 */ /* 0x000fea000383ffff */
.L_x_2421:
[----:B---3--:R3:W4:Y:S02]  /*18290*/  SYNCS.PHASECHK.TRANS64.TRYWAIT P3, [R170+URZ+0x28c50], R7 ;  /* 0x028c5007aa0075a7 */ /* 0x008724000806017f */
[----:B----4-:R-:W-:Y:S05]  /*182a0*/  @!P3 NANOSLEEP.SYNCS 0x989680 ;  /* 0x009896800000b95d */ /* 0x010fea0003900000 */
[----:B------:R-:W4:Y:S02]  /*182b0*/  @!P3 SYNCS.PHASECHK.TRANS64 P3, [R170+URZ+0x28c50], R7 ;  /* 0x028c5007aa00b5a7 */ /* 0x000f24000806007f */
[----:B----4-:R-:W-:Y:S05]  /*182c0*/  @!P3 BRA `(.L_x_2421) ;  /* 0xfffffffc00f0b947 */ /* 0x010fea000383ffff */
[----:B------:R-:W-:Y:S05]  /*182d0*/  BRA `(.L_x_2420) ;  /* 0xffffff2400a47947 */ /* 0x000fea000383ffff */
.L_x_2427:
[----:B----4-:R-:W-:-:S04]  /*182e0*/  IMAD.U32 R5, RZ, RZ, UR26 ;  /* 0x0000001aff057e24 */ /* 0x010fc8000f8e00ff */
[----:B------:R4:W0:Y:S03]  /*182f0*/  SYNCS.PHASECHK.TRANS64.TRYWAIT P2, [R5+URZ+0x28c30], R8 ;  /* 0x028c3008050075a7 */ /* 0x000826000804017f */
[----:B0-----:R-:W-:Y:S05]  /*18300*/  @!P2 NANOSLEEP.SYNCS 0x989680 ;  /* 0x009896800000a95d */ /* 0x001fea0003900000 */
[----:B------:R-:W0:Y:S02]  /*18310*/  @!P2 SYNCS.PHASECHK.TRANS64 P2, [R5+URZ+0x28c30], R8 ;  /* 0x028c30080500a5a7 */ /* 0x000e24000804007f */
[----:B0-----:R-:W-:Y:S05]  /*18320*/  @!P2 BRA `(.L_x_2427) ;  /* 0xfffffffc00eca947 */ /* 0x001fea000383ffff */
[----:B------:R-:W-:Y:S05]  /*18330*/  BRA `(.L_x_2426) ;  /* 0xffffff2800907947 */ /* 0x000fea000383ffff */
.L_x_2439:
[----:B-1----:R1:W3:Y:S02]  /*18340*/  SYNCS.PHASECHK.TRANS64.TRYWAIT P2, [R21+URZ+0x28c50], R8 ;  /* 0x028c5008150075a7 */ /* 0x0022e4000804017f */
[----:B---3--:R-:W-:Y:S05]  /*18350*/  @!P2 NANOSLEEP.SYNCS 0x989680 ;  /* 0x009896800000a95d */ /* 0x008fea0003900000 */
[----:B------:R-:W3:Y:S02]  /*18360*/  @!P2 SYNCS.PHASECHK.TRANS64 P2, [R21+URZ+0x28c50], R8 ;  /* 0x028c50081500a5a7 */ /* 0x000ee4000804007f */
[----:B---3--:R-:W-:Y:S05]  /*18370*/  @!P2 BRA `(.L_x_2439) ;  /* 0xfffffffc00f0a947 */ /* 0x008fea000383ffff */
[----:B------:R-:W-:Y:S05]  /*18380*/  BRA `(.L_x_2438) ;  /* 0xffffff4c00587947 */ /* 0x000fea000383ffff */
.L_x_2483:
[----:B------:R-:W3:Y:S01]  /*18390*/  S2R R4, SR_TID.X ;  /* 0x0000000000047919 */ /* 0x000ee20000002100 */
[----:B------:R-:W-:Y:S01]  /*183a0*/  BSSY B0, `(.L_x_2604) ;  /* 0x000000a000007945 */ /* 0x000fe20003800000 */
[----:B------:R-:W-:Y:S02]  /*183b0*/  IMAD.MOV.U32 R12, RZ, RZ, RZ ;  /* 0x000000ffff0c7224 */ /* 0x000fe400078e00ff */
[----:B------:R-:W-:Y:S02]  /*183c0*/  IMAD.MOV.U32 R11, RZ, RZ, 0x1f ;  /* 0x0000001fff0b7424 */ /* 0x000fe400078e00ff */
[----:B------:R-:W-:Y:S01]  /*183d0*/  IMAD.MOV.U32 R15, RZ, RZ, -0x1 ;  /* 0xffffffffff0f7424 */ /* 0x000fe200078e00ff */
[----:B---3--:R-:W-:-:S04]  /*183e0*/  SHF.R.U32.HI R4, RZ, 0x5, R4 ;  /* 0x00000005ff047819 */ /* 0x008fc80000011604 */
[----:B------:R-:W-:-:S05]  /*183f0*/  LOP3.LUT R4, R4, 0x3, RZ, 0xc0, !PT ;  /* 0x0000000304047812 */ /* 0x000fca00078ec0ff */
[----:B------:R-:W-:-:S07]  /*18400*/  IMAD.MOV.U32 R13, RZ, RZ, R4 ;  /* 0x000000ffff0d7224 */ /* 0x000fce00078e0004 */
[----:B012---:R-:W-:Y:S05]  /*18410*/  WARPSYNC.COLLECTIVE R15, `(.L_x_2605) ;  /* 0x000000000f087348 */ /* 0x007fea0003c00000 */
[----:B------:R3:W4:Y:S02]  /*18420*/  SHFL.IDX P6, R14, R13, R12, R11 ;  /* 0x0000000c0d0e7389 */ /* 0x00072400000c000b */
[----:B01234-:R-:W-:Y:S01]  /*18430*/  ENDCOLLECTIVE ;  /* 0x000000000000791b */ /* 0x01ffe20003800000 */
.L_x_2605:
[----:B------:R-:W-:Y:S05]  /*18440*/  BSYNC B0 ;  /* 0x0000000000007941 */ /* 0x000fea0003800000 */
.L_x_2604:
[----:B------:R-:W-:Y:S05]  /*18450*/  BRA `(.L_x_2606) ;  /* 0xffffffa400547947 */ /* 0x000fea000383ffff */
.L_x_2485:
[----:B------:R-:W-:Y:S01]  /*18460*/  BSSY B0, `(.L_x_2607) ;  /* 0x0000006000007945 */ /* 0x000fe20003800000 */
[----:B------:R-:W-:-:S07]  /*18470*/  IMAD.MOV.U32 R15, RZ, RZ, -0x1 ;  /* 0xffffffffff0f7424 */ /* 0x000fce00078e00ff */
[----:B012-4-:R-:W-:Y:S05]  /*18480*/  WARPSYNC.COLLECTIVE R15, `(.L_x_2608) ;  /* 0x000000000f0c7348 */ /* 0x017fea0003c00000 */
[----:B------:R-:W-:Y:S02]  /*18490*/  ELECT P6, UR62, PT ;  /* 0x00000000003e782f */ /* 0x000fe400038c0000 */
[----:B------:R-:W-:Y:S01]  /*184a0*/  MOV R14, UR62 ;  /* 0x0000003e000e7c02 */ /* 0x000fe20008000f00 */
[----:B012-4-:R-:W-:Y:S10]  /*184b0*/  ENDCOLLECTIVE ;  /* 0x000000000000791b */ /* 0x017ff40003800000 */
.L_x_2608:
[----:B------:R-:W-:Y:S05]  /*184c0*/  BSYNC B0 ;  /* 0x0000000000007941 */ /* 0x000fea0003800000 */
.L_x_2607:
[----:B------:R-:W-:Y:S05]  /*184d0*/  BRA `(.L_x_2609) ;  /* 0xffffffa400607947 */ /* 0x000fea000383ffff */
.L_x_2487:
[----:B--2---:R2:W3:Y:S02]  /*184e0*/  SYNCS.PHASECHK.TRANS64.TRYWAIT P0, [R0+URZ+0x28c40], R2 ;  /* 0x028c4002000075a7 */ /* 0x0044e4000800017f */
[----:B---3--:R-:W-:Y:S05]  /*184f0*/  @!P0 NANOSLEEP.SYNCS 0x989680 ;  /* 0x009896800000895d */ /* 0x008fea0003900000 */
[----:B------:R-:W3:Y:S02]  /*18500*/  @!P0 SYNCS.PHASECHK.TRANS64 P0, [R0+URZ+0x28c40], R2 ;  /* 0x028c4002000085a7 */ /* 0x000ee4000800007f */
[----:B---3--:R-:W-:Y:S05]  /*18510*/  @!P0 BRA `(.L_x_2487) ;  /* 0xfffffffc00f08947 */ /* 0x008fea000383ffff */
[----:B------:R-:W-:Y:S05]  /*18520*/  BRA `(.L_x_2610) ;  /* 0xffffffa400c87947 */ /* 0x000fea000383ffff */
.L_x_2491:
[----:B------:R-:W2:Y:S01]  /*18530*/  LDL.LU R11, [R1+0x2c] ;  /* 0x00002c00010b7983 */ /* 0x000ea20000300800 */
[----:B------:R-:W-:Y:S02]  /*18540*/  IMAD.MOV.U32 R5, RZ, RZ, R12 ;  /* 0x000000ffff057224 */ /* 0x000fe400078e000c */
[----:B------:R-:W-:Y:S02]  /*18550*/  IMAD.MOV.U32 R13, RZ, RZ, R3 ;  /* 0x000000ffff0d7224 */ /* 0x000fe400078e0003 */
[----:B------:R-:W-:Y:S02]  /*18560*/  IMAD.MOV.U32 R12, RZ, RZ, RZ ;  /* 0x000000ffff0c7224 */ /* 0x000fe400078e00ff */
[----:B------:R-:W-:Y:S02]  /*18570*/  IMAD.MOV.U32 R15, RZ, RZ, -0x1 ;  /* 0xffffffffff0f7424 */ /* 0x000fe400078e00ff */
[----:B------:R-:W-:-:S04]  /*18580*/  IMAD.IADD R2, R8, 0x1, R5 ;  /* 0x0000000108027824 */ /* 0x000fc800078e0205 */
[----:B------:R-:W-:Y:S02]  /*18590*/  VIADD R5, R2, 0x10 ;  /* 0x0000001002057836 */ /* 0x000fe40000000000 */
[----:B--2---:R-:W-:Y:S02]  /*185a0*/  IMAD R0, R11, R7, RZ ;  /* 0x000000070b007224 */ /* 0x004fe400078e02ff */
[----:B------:R-:W-:-:S03]  /*185b0*/  IMAD.MOV.U32 R11, RZ, RZ, 0x181f ;  /* 0x0000181fff0b7424 */ /* 0x000fc600078e00ff */
[----:B------:R-:W-:-:S13]  /*185c0*/  ISETP.GE.AND P1, PT, R2, R0, PT ;  /* 0x000000000200720c */ /* 0x000fda0003f26270 */
[----:B-----5:R-:W-:Y:S05]  /*185d0*/  WARPSYNC.COLLECTIVE R15, `(.L_x_2611) ;  /* 0x000000000f087348 */ /* 0x020fea0003c00000 */
[----:B------:R0:W1:Y:S02]  /*185e0*/  SHFL.IDX P6, R14, R13, R12, R11 ;  /* 0x0000000c0d0e7389 */ /* 0x00006400000c000b */
[----:B01---5:R-:W-:Y:S01]  /*185f0*/  ENDCOLLECTIVE ;  /* 0x000000000000791b */ /* 0x023fe20003800000 */
.L_x_2611:
[----:B------:R-:W-:Y:S02]  /*18600*/  IMAD.MOV.U32 R13, RZ, RZ, R4 ;  /* 0x000000ffff0d7224 */ /* 0x000fe400078e0004 */
[----:B------:R-:W-:-:S07]  /*18610*/  IMAD.MOV.U32 R6, RZ, RZ, R14 ;  /* 0x000000ffff067224 */ /* 0x000fce00078e000e */
[----:B------:R-:W-:Y:S05]  /*18620*/  WARPSYNC.COLLECTIVE R15, `(.L_x_2612) ;  /* 0x000000000f087348 */ /* 0x000fea0003c00000 */
[----:B------:R0:W1:Y:S02]  /*18630*/  SHFL.IDX P6, R14, R13, R12, R11 ;  /* 0x0000000c0d0e7389 */ /* 0x00006400000c000b */
[----:B01----:R-:W-:Y:S01]  /*18640*/  ENDCOLLECTIVE ;  /* 0x000000000000791b */ /* 0x003fe20003800000 */
.L_x_2612:
[----:B------:R-:W-:Y:S02]  /*18650*/  IMAD.MOV.U32 R13, RZ, RZ, R3 ;  /* 0x000000ffff0d7224 */ /* 0x000fe400078e0003 */
[----:B------:R-:W-:Y:S02]  /*18660*/  IMAD.MOV.U32 R12, RZ, RZ, 0x1 ;  /* 0x00000001ff0c7424 */ /* 0x000fe400078e00ff */
[----:B------:R-:W-:-:S07]  /*18670*/  IMAD.MOV.U32 R7, RZ, RZ, R14 ;  /* 0x000000ffff077224 */ /* 0x000fce00078e000e */
[----:B------:R-:W-:Y:S05]  /*18680*/  WARPSYNC.COLLECTIVE R15, `(.L_x_2613) ;  /* 0x000000000f087348 */ /* 0x000fea0003c00000 */
[----:B------:R0:W1:Y:S02]  /*18690*/  SHFL.IDX P6, R14, R13, R12, R11 ;  /* 0x0000000c0d0e7389 */ /* 0x00006400000c000b */
[----:B01----:R-:W-:Y:S01]  /*186a0*/  ENDCOLLECTIVE ;  /* 0x000000000000791b */ /* 0x003fe20003800000 */
.L_x_2613:
        /* <DEDUP_REMOVED lines=15> */
.L_x_2614:
[----:B------:R-:W-:Y:S02]  /*187a0*/  IMAD.MOV.U32 R13, RZ, RZ, R3 ;  /* 0x000000ffff0d7224 */ /* 0x000fe400078e0003 */
[----:B------:R-:W-:Y:S02]  /*187b0*/  IMAD.MOV.U32 R12, RZ, RZ, 0x2 ;  /* 0x00000002ff0c7424 */ /* 0x000fe400078e00ff */
[----:B------:R-:W-:-:S07]  /*187c0*/  IMAD.MOV.U32 R5, RZ, RZ, R14 ;  /* 0x000000ffff057224 */ /* 0x000fce00078e000e */
[----:B------:R-:W-:Y:S05]  /*187d0*/  WARPSYNC.COLLECTIVE R15, `(.L_x_2615) ;  /* 0x000000000f087348 */ /* 0x000fea0003c00000 */
[----:B------:R0:W1:Y:S02]  /*187e0*/  SHFL.IDX P6, R14, R13, R12, R11 ;  /* 0x0000000c0d0e7389 */ /* 0x00006400000c000b */
[----:B01----:R-:W-:Y:S01]  /*187f0*/  ENDCOLLECTIVE ;  /* 0x000000000000791b */ /* 0x003fe20003800000 */
.L_x_2615:
[----:B------:R-:W-:-:S05]  /*18800*/  @!P1 LEA R5, P2, R10, R5, 0x1 ;  /* 0x000000050a059211 */ /* 0x000fca00078408ff */
[----:B------:R-:W-:-:S04]  /*18810*/  @!P1 IMAD.X R6, RZ, RZ, R6, P2 ;  /* 0x000000ffff069224 */ /* 0x000fc800010e0606 */
[----:B------:R-:W-:Y:S02]  /*18820*/  @!P1 IMAD.MOV.U32 R7, RZ, RZ, R6 ;  /* 0x000000ffff079224 */ /* 0x000fe400078e0006 */
[----:B------:R-:W-:Y:S02]  /*18830*/  @!P1 IMAD.MOV.U32 R6, RZ, RZ, R5 ;  /* 0x000000ffff069224 */ /* 0x000fe400078e0005 */
[----:B------:R-:W-:Y:S02]  /*18840*/  IMAD.MOV.U32 R13, RZ, RZ, R4 ;  /* 0x000000ffff0d7224 */ /* 0x000fe400078e0004 */
[----:B------:R-:W-:Y:S01]  /*18850*/  VIADD R5, R2, 0x20 ;  /* 0x0000002002057836 */ /* 0x000fe20000000000 */
[----:B------:R-:W-:Y:S01]  /*18860*/  @!PT LDS RZ, [RZ] ;  /* 0x00000000fffff984 */ /* 0x000fe20000000800 */
[----:B------:R-:W-:Y:S01]  /*18870*/  @!PT LDS RZ, [RZ] ;  /* 0x00000000fffff984 */ /* 0x000fe20000000800 */
[----:B------:R-:W-:Y:S01]  /*18880*/  @!PT LDS RZ, [RZ] ;  /* 0x00000000fffff984 */ /* 0x000fe20000000800 */
[----:B------:R0:W-:Y:S04]  /*18890*/  @!P1 LDGSTS.E.BYPASS.LTC128B.128 [R9+0x20c00], desc[UR40][R6.64], !P0 ;  /* 0x20c0000006099fae */ /* 0x0001e8000c101d68 */
[----:B------:R-:W-:Y:S01]  /*188a0*/  ISETP.GE.AND P1, PT, R5, R0, PT ;  /* 0x000000000500720c */ /* 0x000fe20003f26270 */
[----:B0-----:R-:W-:-:S12]  /*188b0*/  IMAD.MOV.U32 R6, RZ, RZ, R14 ;  /* 0x000000ffff067224 */ /* 0x001fd800078e000e */
[----:B------:R-:W-:Y:S05]  /*188c0*/  WARPSYNC.COLLECTIVE R15, `(.L_x_2616) ;  /* 0x000000000f087348 */ /* 0x000fea0003c00000 */
[----:B------:R0:W1:Y:S02]  /*188d0*/  SHFL.IDX P6, R14, R13, R12, R11 ;  /* 0x0000000c0d0e7389 */ /* 0x00006400000c000b */
[----:B01----:R-:W-:Y:S01]  /*188e0*/  ENDCOLLECTIVE ;  /* 0x000000000000791b */ /* 0x003fe20003800000 */
.L_x_2616:
[----:B------:R-:W-:Y:S02]  /*188f0*/  IMAD.MOV.U32 R13, RZ, RZ, R3 ;  /* 0x000000ffff0d7224 */ /* 0x000fe400078e0003 */
[----:B------:R-:W-:Y:S02]  /*18900*/  IMAD.MOV.U32 R12, RZ, RZ, 0x3 ;  /* 0x00000003ff0c7424 */ /* 0x000fe400078e00ff */
[----:B------:R-:W-:-:S07]  /*18910*/  IMAD.MOV.U32 R5, RZ, RZ, R14 ;  /* 0x000000ffff057224 */ /* 0x000fce00078e000e */
[----:B------:R-:W-:Y:S05]  /*18920*/  WARPSYNC.COLLECTIVE R15, `(.L_x_2617) ;  /* 0x000000000f087348 */ /* 0x000fea0003c00000 */
[----:B------:R0:W1:Y:S02]  /*18930*/  SHFL.IDX P6, R14, R13, R12, R11 ;  /* 0x0000000c0d0e7389 */ /* 0x00006400000c000b */
[----:B01----:R-:W-:Y:S01]  /*18940*/  ENDCOLLECTIVE ;  /* 0x000000000000791b */ /* 0x003fe20003800000 */
.L_x_2617:
[----:B------:R-:W-:-:S05]  /*18950*/  @!P1 LEA R5, P2, R10, R5, 0x1 ;  /* 0x000000050a059211 */ /* 0x000fca00078408ff */
[----:B------:R-:W-:-:S04]  /*18960*/  @!P1 IMAD.X R6, RZ, RZ, R6, P2 ;  /* 0x000000ffff069224 */ /* 0x000fc800010e0606 */
[----:B------:R-:W-:Y:S02]  /*18970*/  @!P1 IMAD.MOV.U32 R7, RZ, RZ, R6 ;  /* 0x000000ffff079224 */ /* 0x000fe400078e0006 */
[----:B------:R-:W-:Y:S02]  /*18980*/  IMAD.MOV.U32 R13, RZ, RZ, R4 ;  /* 0x000000ffff0d7224 */ /* 0x000fe400078e0004 */
[----:B------:R-:W-:-:S05]  /*18990*/  @!P1 IMAD.MOV.U32 R6, RZ, RZ, R5 ;  /* 0x000000ffff069224 */ /* 0x000fca00078e0005 */
        /* <DEDUP_REMOVED lines=8> */
.L_x_2618:
[----:B------:R-:W-:Y:S01]  /*18a20*/  IMAD.MOV.U32 R4, RZ, RZ, R14 ;  /* 0x000000ffff047224 */ /* 0x000fe200078e000e */
[----:B------:R-:W-:Y:S06]  /*18a30*/  BRA `(.L_x_2619) ;  /* 0xffffffac00207947 */ /* 0x000fec000383ffff */
.L_x_2494:
[----:B-1----:R-:W2:Y:S02]  /*18a40*/  LDL R2, [R1] ;  /* 0x0000000001027983 */ /* 0x002ea40000100800 */
[----:B--2---:R1:W2:Y:S02]  /*18a50*/  SYNCS.PHASECHK.TRANS64.TRYWAIT P0, [R2+URZ+0x28c20], R0 ;  /* 0x028c2000020075a7 */ /* 0x0042a4000800017f */
[----:B--2---:R-:W-:Y:S05]  /*18a60*/  @!P0 NANOSLEEP.SYNCS 0x989680 ;  /* 0x009896800000895d */ /* 0x004fea0003900000 */
[----:B------:R-:W2:Y:S02]  /*18a70*/  @!P0 SYNCS.PHASECHK.TRANS64 P0, [R2+URZ+0x28c20], R0 ;  /* 0x028c2000020085a7 */ /* 0x000ea4000800007f */
[----:B--2---:R-:W-:Y:S05]  /*18a80*/  @!P0 BRA `(.L_x_2494) ;  /* 0xfffffffc00ec8947 */ /* 0x004fea000383ffff */
[----:B------:R-:W-:Y:S05]  /*18a90*/  BRA `(.L_x_2620) ;  /* 0xffffffac00807947 */ /* 0x000fea000383ffff */
.L_x_2498:
[----:B-1----:R1:W2:Y:S02]  /*18aa0*/  SYNCS.PHASECHK.TRANS64.TRYWAIT P0, [R0+URZ+0x28c60], R2 ;  /* 0x028c6002000075a7 */ /* 0x0022a4000800017f */
[----:B--2---:R-:W-:Y:S05]  /*18ab0*/  @!P0 NANOSLEEP.SYNCS 0x989680 ;  /* 0x009896800000895d */ /* 0x004fea0003900000 */
[----:B------:R-:W2:Y:S02]  /*18ac0*/  @!P0 SYNCS.PHASECHK.TRANS64 P0, [R0+URZ+0x28c60], R2 ;  /* 0x028c6002000085a7 */ /* 0x000ea4000800007f */
[----:B--2---:R-:W-:Y:S05]  /*18ad0*/  @!P0 BRA `(.L_x_2498) ;  /* 0xfffffffc00f08947 */ /* 0x004fea000383ffff */
[----:B------:R-:W-:Y:S05]  /*18ae0*/  BRA `(.L_x_2621) ;  /* 0xffffffac00ac7947 */ /* 0x000fea000383ffff */
.L_x_2517:
[----:B-1----:R1:W2:Y:S02]  /*18af0*/  SYNCS.PHASECHK.TRANS64.TRYWAIT P0, [R3+URZ+0x28c40], R2 ;  /* 0x028c4002030075a7 */ /* 0x0022a4000800017f */
[----:B--2---:R-:W-:Y:S05]  /*18b00*/  @!P0 NANOSLEEP.SYNCS 0x989680 ;  /* 0x009896800000895d */ /* 0x004fea0003900000 */
[----:B------:R-:W2:Y:S02]  /*18b10*/  @!P0 SYNCS.PHASECHK.TRANS64 P0, [R3+URZ+0x28c40], R2 ;  /* 0x028c4002030085a7 */ /* 0x000ea4000800007f */
[----:B--2---:R-:W-:Y:S05]  /*18b20*/  @!P0 BRA `(.L_x_2517) ;  /* 0xfffffffc00f08947 */ /* 0x004fea000383ffff */
[----:B------:R-:W-:Y:S05]  /*18b30*/  BRA `(.L_x_2622) ;  /* 0xffffffb800b87947 */ /* 0x000fea000383ffff */
.L_x_2522:
[----:B0-----:R0:W2:Y:S02]  /*18b40*/  SYNCS.PHASECHK.TRANS64.TRYWAIT P0, [R3+URZ+0x28c60], R2 ;  /* 0x028c6002030075a7 */ /* 0x0010a4000800017f */
[----:B--2---:R-:W-:Y:S05]  /*18b50*/  @!P0 NANOSLEEP.SYNCS 0x989680 ;  /* 0x009896800000895d */ /* 0x004fea0003900000 */
[----:B------:R-:W2:Y:S02]  /*18b60*/  @!P0 SYNCS.PHASECHK.TRANS64 P0, [R3+URZ+0x28c60], R2 ;  /* 0x028c6002030085a7 */ /* 0x000ea4000800007f */
[----:B--2---:R-:W-:Y:S05]  /*18b70*/  @!P0 BRA `(.L_x_2522) ;  /* 0xfffffffc00f08947 */ /* 0x004fea000383ffff */
[----:B------:R-:W-:Y:S05]  /*18b80*/  BRA `(.L_x_2623) ;  /* 0xffffffbc003c7947 */ /* 0x000fea000383ffff */
.L_x_2537:
[----:B0-----:R0:W1:Y:S02]  /*18b90*/  SYNCS.PHASECHK.TRANS64.TRYWAIT P0, [R4+URZ+0x28c40], R2 ;  /* 0x028c4002040075a7 */ /* 0x001064000800017f */
[----:B-1----:R-:W-:Y:S05]  /*18ba0*/  @!P0 NANOSLEEP.SYNCS 0x989680 ;  /* 0x009896800000895d */ /* 0x002fea0003900000 */
[----:B------:R-:W1:Y:S02]  /*18bb0*/  @!P0 SYNCS.PHASECHK.TRANS64 P0, [R4+URZ+0x28c40], R2 ;  /* 0x028c4002040085a7 */ /* 0x000e64000800007f */
[----:B-1----:R-:W-:Y:S05]  /*18bc0*/  @!P0 BRA `(.L_x_2537) ;  /* 0xfffffffc00f08947 */ /* 0x002fea000383ffff */
[----:B------:R-:W-:Y:S05]  /*18bd0*/  BRA `(.L_x_2624) ;  /* 0xffffffc8002c7947 */ /* 0x000fea000383ffff */
.L_x_2542:
[----:B-1----:R1:W2:Y:S02]  /*18be0*/  SYNCS.PHASECHK.TRANS64.TRYWAIT P0, [R4+URZ+0x28c60], R2 ;  /* 0x028c6002040075a7 */ /* 0x0022a4000800017f */
[----:B--2---:R-:W-:Y:S05]  /*18bf0*/  @!P0 NANOSLEEP.SYNCS 0x989680 ;  /* 0x009896800000895d */ /* 0x004fea0003900000 */
[----:B------:R-:W2:Y:S02]  /*18c00*/  @!P0 SYNCS.PHASECHK.TRANS64 P0, [R4+URZ+0x28c60], R2 ;  /* 0x028c6002040085a7 */ /* 0x000ea4000800007f */
[----:B--2---:R-:W-:Y:S05]  /*18c10*/  @!P0 BRA `(.L_x_2542) ;  /* 0xfffffffc00f08947 */ /* 0x004fea000383ffff */
[----:B------:R-:W-:Y:S05]  /*18c20*/  BRA `(.L_x_2625) ;  /* 0xffffffc800ac7947 */ /* 0x000fea000383ffff */
.L_x_2557:
[----:B-1----:R1:W2:Y:S02]  /*18c30*/  SYNCS.PHASECHK.TRANS64.TRYWAIT P0, [R4+URZ+0x28c40], R2 ;  /* 0x028c4002040075a7 */ /* 0x0022a4000800017f */
[----:B--2---:R-:W-:Y:S05]  /*18c40*/  @!P0 NANOSLEEP.SYNCS 0x989680 ;  /* 0x009896800000895d */ /* 0x004fea0003900000 */
[----:B------:R-:W2:Y:S02]  /*18c50*/  @!P0 SYNCS.PHASECHK.TRANS64 P0, [R4+URZ+0x28c40], R2 ;  /* 0x028c4002040085a7 */ /* 0x000ea4000800007f */
[----:B--2---:R-:W-:Y:S05]  /*18c60*/  @!P0 BRA `(.L_x_2557) ;  /* 0xfffffffc00f08947 */ /* 0x004fea000383ffff */
[----:B------:R-:W-:Y:S05]  /*18c70*/  BRA `(.L_x_2626) ;  /* 0xffffffd400787947 */ /* 0x000fea000383ffff */
.L_x_2562:
[----:B0-----:R0:W2:Y:S02]  /*18c80*/  SYNCS.PHASECHK.TRANS64.TRYWAIT P0, [R4+URZ+0x28c60], R2 ;  /* 0x028c6002040075a7 */ /* 0x0010a4000800017f */
[----:B--2---:R-:W-:Y:S05]  /*18c90*/  @!P0 NANOSLEEP.SYNCS 0x989680 ;  /* 0x009896800000895d */ /* 0x004fea0003900000 */
[----:B------:R-:W2:Y:S02]  /*18ca0*/  @!P0 SYNCS.PHASECHK.TRANS64 P0, [R4+URZ+0x28c60], R2 ;  /* 0x028c6002040085a7 */ /* 0x000ea4000800007f */
[----:B--2---:R-:W-:Y:S05]  /*18cb0*/  @!P0 BRA `(.L_x_2562) ;  /* 0xfffffffc00f08947 */ /* 0x004fea000383ffff */
[----:B------:R-:W-:Y:S05]  /*18cc0*/  BRA `(.L_x_2627) ;  /* 0xffffffd400fc7947 */ /* 0x000fea000383ffff */
.L_x_2578:
[----:B------:R-:W-:Y:S01]  /*18cd0*/  BSSY B0, `(.L_x_2628) ;  /* 0x0000008000007945 */ /* 0x000fe20003800000 */
[----:B------:R-:W-:Y:S02]  /*18ce0*/  IMAD.MOV.U32 R13, RZ, RZ, R16 ;  /* 0x000000ffff0d7224 */ /* 0x000fe400078e0010 */
[----:B------:R-:W-:Y:S02]  /*18cf0*/  IMAD.MOV.U32 R12, RZ, RZ, RZ ;  /* 0x000000ffff0c7224 */ /* 0x000fe400078e00ff */
[----:B------:R-:W-:Y:S02]  /*18d00*/  IMAD.MOV.U32 R11, RZ, RZ, 0x1f ;  /* 0x0000001fff0b7424 */ /* 0x000fe400078e00ff */
[----:B------:R-:W-:-:S07]  /*18d10*/  IMAD.MOV.U32 R15, RZ, RZ, -0x1 ;  /* 0xffffffffff0f7424 */ /* 0x000fce00078e00ff */
[----:B01---5:R-:W-:Y:S05]  /*18d20*/  WARPSYNC.COLLECTIVE R15, `(.L_x_2629) ;  /* 0x000000000f087348 */ /* 0x023fea0003c00000 */
[----:B------:R2:W3:Y:S02]  /*18d30*/  SHFL.IDX P6, R14, R13, R12, R11 ;  /* 0x0000000c0d0e7389 */ /* 0x0004e400000c000b */
[----:B0123-5:R-:W-:Y:S01]  /*18d40*/  ENDCOLLECTIVE ;  /* 0x000000000000791b */ /* 0x02ffe20003800000 */
.L_x_2629:
[----:B------:R-:W-:Y:S05]  /*18d50*/  BSYNC B0 ;  /* 0x0000000000007941 */ /* 0x000fea0003800000 */
.L_x_2628:
        /* <DEDUP_REMOVED lines=9> */
.L_x_2630:
        /* <DEDUP_REMOVED lines=18> */
.L_x_2631:
[----:B------:R-:W-:Y:S01]  /*18f10*/  IMAD.MOV.U32 R12, RZ, RZ, 0x2 ;  /* 0x00000002ff0c7424 */ /* 0x000fe200078e00ff */
[----:B------:R-:W-:-:S05]  /*18f20*/  SEL R5, R14, RZ, P1 ;  /* 0x000000ff0e057207 */ /* 0x000fca0000800000 */
[----:B------:R-:W-:-:S04]  /*18f30*/  IMAD.IADD R3, R2, 0x1, R5 ;  /* 0x0000000102037824 */ /* 0x000fc800078e0205 */
[----:B------:R-:W-:-:S07]  /*18f40*/  IMAD.MOV.U32 R13, RZ, RZ, R3 ;  /* 0x000000ffff0d7224 */ /* 0x000fce00078e0003 */
[----:B------:R-:W-:Y:S05]  /*18f50*/  WARPSYNC.COLLECTIVE R15, `(.L_x_2632) ;  /* 0x000000000f087348 */ /* 0x000fea0003c00000 */
[----:B------:R0:W1:Y:S02]  /*18f60*/  SHFL.UP P6, R14, R13, R12, R11 ;  /* 0x0400000c0d0e7389 */ /* 0x00006400000c000b */
[----:B01----:R-:W-:Y:S01]  /*18f70*/  ENDCOLLECTIVE ;  /* 0x000000000000791b */ /* 0x003fe20003800000 */
.L_x_2632:
[----:B------:R-:W-:Y:S01]  /*18f80*/  IMAD.MOV.U32 R12, RZ, RZ, 0x4 ;  /* 0x00000004ff0c7424 */ /* 0x000fe200078e00ff */
[----:B------:R-:W-:-:S05]  /*18f90*/  SEL R14, R14, RZ, P2 ;  /* 0x000000ff0e0e7207 */ /* 0x000fca0001000000 */
[----:B------:R-:W-:-:S04]  /*18fa0*/  IMAD.IADD R3, R3, 0x1, R14 ;  /* 0x0000000103037824 */ /* 0x000fc800078e020e */
[----:B------:R-:W-:-:S07]  /*18fb0*/  IMAD.MOV.U32 R13, RZ, RZ, R3 ;  /* 0x000000ffff0d7224 */ /* 0x000fce00078e0003 */
[----:B------:R-:W-:Y:S05]  /*18fc0*/  WARPSYNC.COLLECTIVE R15, `(.L_x_2633) ;  /* 0x000000000f087348 */ /* 0x000fea0003c00000 */
[----:B------:R0:W1:Y:S02]  /*18fd0*/  SHFL.UP P6, R14, R13, R12, R11 ;  /* 0x0400000c0d0e7389 */ /* 0x00006400000c000b */
[----:B01----:R-:W-:Y:S01]  /*18fe0*/  ENDCOLLECTIVE ;  /* 0x000000000000791b */ /* 0x003fe20003800000 */
.L_x_2633:
[----:B------:R-:W-:Y:S01]  /*18ff0*/  IMAD.MOV.U32 R12, RZ, RZ, 0x8 ;  /* 0x00000008ff0c7424 */ /* 0x000fe200078e00ff */
[----:B------:R-:W-:-:S05]  /*19000*/  SEL R14, R14, RZ, P3 ;  /* 0x000000ff0e0e7207 */ /* 0x000fca0001800000 */
[----:B------:R-:W-:-:S04]  /*19010*/  IMAD.IADD R3, R3, 0x1, R14 ;  /* 0x0000000103037824 */ /* 0x000fc800078e020e */
[----:B------:R-:W-:-:S07]  /*19020*/  IMAD.MOV.U32 R13, RZ, RZ, R3 ;  /* 0x000000ffff0d7224 */ /* 0x000fce00078e0003 */
[----:B------:R-:W-:Y:S05]  /*19030*/  WARPSYNC.COLLECTIVE R15, `(.L_x_2634) ;  /* 0x000000000f087348 */ /* 0x000fea0003c00000 */
[----:B------:R0:W1:Y:S02]  /*19040*/  SHFL.UP P6, R14, R13, R12, R11 ;  /* 0x0400000c0d0e7389 */ /* 0x00006400000c000b */
[----:B01----:R-:W-:Y:S01]  /*19050*/  ENDCOLLECTIVE ;  /* 0x000000000000791b */ /* 0x003fe20003800000 */
.L_x_2634:
[----:B------:R-:W-:Y:S01]  /*19060*/  IMAD.MOV.U32 R12, RZ, RZ, 0x10 ;  /* 0x00000010ff0c7424 */ /* 0x000fe200078e00ff */
[----:B------:R-:W-:-:S05]  /*19070*/  SEL R14, R14, RZ, P4 ;  /* 0x000000ff0e0e7207 */ /* 0x000fca0002000000 */
[----:B------:R-:W-:-:S04]  /*19080*/  IMAD.IADD R3, R3, 0x1, R14 ;  /* 0x0000000103037824 */ /* 0x000fc800078e020e */
[----:B------:R-:W-:-:S07]  /*19090*/  IMAD.MOV.U32 R13, RZ, RZ, R3 ;  /* 0x000000ffff0d7224 */ /* 0x000fce00078e0003 */
[----:B------:R-:W-:Y:S05]  /*190a0*/  WARPSYNC.COLLECTIVE R15, `(.L_x_2635) ;  /* 0x000000000f087348 */ /* 0x000fea0003c00000 */
[----:B------:R0:W1:Y:S02]  /*190b0*/  SHFL.UP P6, R14, R13, R12, R11 ;  /* 0x0400000c0d0e7389 */ /* 0x00006400000c000b */
[----:B01----:R-:W-:Y:S01]  /*190c0*/  ENDCOLLECTIVE ;  /* 0x000000000000791b */ /* 0x003fe20003800000 */
.L_x_2635:
        /* <DEDUP_REMOVED lines=8> */
.L_x_2636:
[----:B------:R-:W-:Y:S05]  /*19150*/  BRA `(.L_x_2637) ;  /* 0xffffffe000507947 */ /* 0x000fea000383ffff */
.L_x_2583:
[----:B------:R-:W-:Y:S01]  /*19160*/  BSSY B0, `(.L_x_2638) ;  /* 0x0000008000007945 */ /* 0x000fe20003800000 */
[----:B-----5:R-:W-:Y:S02]  /*19170*/  IMAD.MOV.U32 R13, RZ, RZ, R2 ;  /* 0x000000ffff0d7224 */ /* 0x020fe400078e0002 */
[----:B------:R-:W-:Y:S02]  /*19180*/  IMAD.MOV.U32 R12, RZ, RZ, 0x1 ;  /* 0x00000001ff0c7424 */ /* 0x000fe400078e00ff */
[----:B------:R-:W-:Y:S02]  /*19190*/  IMAD.MOV.U32 R11, RZ, RZ, RZ ;  /* 0x000000ffff0b7224 */ /* 0x000fe400078e00ff */
[----:B------:R-:W-:-:S07]  /*191a0*/  IMAD.MOV.U32 R15, RZ, RZ, -0x1 ;  /* 0xffffffffff0f7424 */ /* 0x000fce00078e00ff */
[----:B012---:R-:W-:Y:S05]  /*191b0*/  WARPSYNC.COLLECTIVE R15, `(.L_x_2639) ;  /* 0x000000000f087348 */ /* 0x007fea0003c00000 */
[----:B------:R3:W4:Y:S02]  /*191c0*/  SHFL.UP P6, R14, R13, R12, R11 ;  /* 0x0400000c0d0e7389 */ /* 0x00072400000c000b */
[----:B01234-:R-:W-:Y:S01]  /*191d0*/  ENDCOLLECTIVE ;  /* 0x000000000000791b */ /* 0x01ffe20003800000 */
.L_x_2639:
[----:B------:R-:W-:Y:S05]  /*191e0*/  BSYNC B0 ;  /* 0x0000000000007941 */ /* 0x000fea0003800000 */
.L_x_2638:
[----:B------:R-:W-:Y:S01]  /*191f0*/  SEL R13, R14, RZ, P1 ;  /* 0x000000ff0e0d7207 */ /* 0x000fe20000800000 */
[----:B------:R-:W-:Y:S02]  /*19200*/  IMAD.MOV.U32 R12, RZ, RZ, 0x2 ;  /* 0x00000002ff0c7424 */ /* 0x000fe400078e00ff */
[----:B------:R-:W-:Y:S02]  /*19210*/  IMAD.MOV.U32 R11, RZ, RZ, RZ ;  /* 0x000000ffff0b7224 */ /* 0x000fe400078e00ff */
[----:B------:R-:W-:Y:S02]  /*19220*/  IMAD.IADD R13, R2, 0x1, R13 ;  /* 0x00000001020d7824 */ /* 0x000fe400078e020d */
[----:B------:R-:W-:-:S07]  /*19230*/  IMAD.MOV.U32 R15, RZ, RZ, -0x1 ;  /* 0xffffffffff0f7424 */ /* 0x000fce00078e00ff */
[----:B------:R-:W-:Y:S05]  /*19240*/  WARPSYNC.COLLECTIVE R15, `(.L_x_2640) ;  /* 0x000000000f087348 */ /* 0x000fea0003c00000 */
[----:B------:R0:W1:Y:S02]  /*19250*/  SHFL.UP P6, R14, R13, R12, R11 ;  /* 0x0400000c0d0e7389 */ /* 0x00006400000c000b */
[----:B01----:R-:W-:Y:S01]  /*19260*/  ENDCOLLECTIVE ;  /* 0x000000000000791b */ /* 0x003fe20003800000 */
.L_x_2640:
[----:B------:R-:W-:Y:S01]  /*19270*/  IMAD.MOV.U32 R12, RZ, RZ, 0x4 ;  /* 0x00000004ff0c7424 */ /* 0x000fe200078e00ff */
[----:B------:R-:W-:-:S05]  /*19280*/  SEL R4, R14, RZ, P2 ;  /* 0x000000ff0e047207 */ /* 0x000fca0001000000 */
[----:B------:R-:W-:-:S04]  /*19290*/  IMAD.IADD R4, R13, 0x1, R4 ;  /* 0x000000010d047824 */ /* 0x000fc800078e0204 */
[----:B------:R-:W-:-:S07]  /*192a0*/  IMAD.MOV.U32 R13, RZ, RZ, R4 ;  /* 0x000000ffff0d7224 */ /* 0x000fce00078e0004 */
[----:B------:R-:W-:Y:S05]  /*192b0*/  WARPSYNC.COLLECTIVE R15, `(.L_x_2641) ;  /* 0x000000000f087348 */ /* 0x000fea0003c00000 */
[----:B------:R0:W1:Y:S02]  /*192c0*/  SHFL.UP P6, R14, R13, R12, R11 ;  /* 0x0400000c0d0e7389 */ /* 0x00006400000c000b */
[----:B01----:R-:W-:Y:S01]  /*192d0*/  ENDCOLLECTIVE ;  /* 0x000000000000791b */ /* 0x003fe20003800000 */
.L_x_2641:
[----:B------:R-:W-:Y:S01]  /*192e0*/  IMAD.MOV.U32 R12, RZ, RZ, 0x8 ;  /* 0x00000008ff0c7424 */ /* 0x000fe200078e00ff */
[----:B------:R-:W-:-:S05]  /*192f0*/  SEL R5, R14, RZ, P3 ;  /* 0x000000ff0e057207 */ /* 0x000fca0001800000 */
[----:B------:R-:W-:-:S04]  /*19300*/  IMAD.IADD R5, R4, 0x1, R5 ;  /* 0x0000000104057824 */ /* 0x000fc800078e0205 */
[----:B------:R-:W-:-:S07]  /*19310*/  IMAD.MOV.U32 R13, RZ, RZ, R5 ;  /* 0x000000ffff0d7224 */ /* 0x000fce00078e0005 */
[----:B------:R-:W-:Y:S05]  /*19320*/  WARPSYNC.COLLECTIVE R15, `(.L_x_2642) ;  /* 0x000000000f087348 */ /* 0x000fea0003c00000 */
[----:B------:R0:W1:Y:S02]  /*19330*/  SHFL.UP P6, R14, R13, R12, R11 ;  /* 0x0400000c0d0e7389 */ /* 0x00006400000c000b */
[----:B01----:R-:W-:Y:S01]  /*19340*/  ENDCOLLECTIVE ;  /* 0x000000000000791b */ /* 0x003fe20003800000 */
.L_x_2642:
[----:B------:R-:W-:Y:S01]  /*19350*/  IMAD.MOV.U32 R12, RZ, RZ, 0x10 ;  /* 0x00000010ff0c7424 */ /* 0x000fe200078e00ff */
[----:B------:R-:W-:-:S05]  /*19360*/  SEL R6, R14, RZ, P4 ;  /* 0x000000ff0e067207 */ /* 0x000fca0002000000 */
[----:B------:R-:W-:-:S04]  /*19370*/  IMAD.IADD R6, R5, 0x1, R6 ;  /* 0x0000000105067824 */ /* 0x000fc800078e0206 */
[----:B------:R-:W-:-:S07]  /*19380*/  IMAD.MOV.U32 R13, RZ, RZ, R6 ;  /* 0x000000ffff0d7224 */ /* 0x000fce00078e0006 */
[----:B------:R-:W-:Y:S05]  /*19390*/  WARPSYNC.COLLECTIVE R15, `(.L_x_2643) ;  /* 0x000000000f087348 */ /* 0x000fea0003c00000 */
[----:B------:R0:W1:Y:S02]  /*193a0*/  SHFL.UP P6, R14, R13, R12, R11 ;  /* 0x0400000c0d0e7389 */ /* 0x00006400000c000b */
[----:B01----:R-:W-:Y:S01]  /*193b0*/  ENDCOLLECTIVE ;  /* 0x000000000000791b */ /* 0x003fe20003800000 */
.L_x_2643:
        /* <DEDUP_REMOVED lines=8> */
.L_x_2644:
[----:B------:R-:W-:Y:S05]  /*19440*/  BRA `(.L_x_2645) ;  /* 0xffffffe000307947 */ /* 0x000fea000383ffff */
.L_x_2585:
[----:B------:R-:W-:Y:S01]  /*19450*/  BSSY B0, `(.L_x_2646) ;  /* 0x0000006000007945 */ /* 0x000fe20003800000 */
[----:B------:R-:W-:Y:S01]  /*19460*/  PLOP3.LUT P6, PT, P6, PT, PT, 0x8, 0x0 ;  /* 0x000000000000781c */ /* 0x000fe200037ce170 */
[----:B------:R-:W-:-:S12]  /*19470*/  IMAD.MOV.U32 R15, RZ, RZ, -0x1 ;  /* 0xffffffffff0f7424 */ /* 0x000fd800078e00ff */
[----:B01---5:R-:W-:Y:S05]  /*19480*/  WARPSYNC.COLLECTIVE R15, `(.L_x_2647) ;  /* 0x000000000f087348 */ /* 0x023fea0003c00000 */
[----:B------:R-:W-:Y:S01]  /*19490*/  VOTE.ANY R14, PT, P6 ;  /* 0x00000000000e7806 */ /* 0x000fe200030e0100 */
[----:B01---5:R-:W-:Y:S06]  /*194a0*/  ENDCOLLECTIVE ;  /* 0x000000000000791b */ /* 0x023fec0003800000 */
.L_x_2647:
[----:B------:R-:W-:Y:S05]  /*194b0*/  BSYNC B0 ;  /* 0x0000000000007941 */ /* 0x000fea0003800000 */
.L_x_2646:
        /* <DEDUP_REMOVED lines=9> */
.L_x_2648:
[----:B------:R-:W-:Y:S01]  /*19550*/  IMAD.MOV.U32 R17, RZ, RZ, R14 ;  /* 0x000000ffff117224 */ /* 0x000fe200078e000e */
[----:B------:R-:W-:Y:S06]  /*19560*/  BRA `(.L_x_2649) ;  /* 0xffffffe000207947 */ /* 0x000fec000383ffff */
.L_x_2587:
[----:B------:R-:W-:Y:S01]  /*19570*/  BSSY B0, `(.L_x_2650) ;  /* 0x0000007000007945 */ /* 0x000fe20003800000 */
[----:B------:R-:W-:Y:S02]  /*19580*/  IMAD.MOV.U32 R13, RZ, RZ, R3 ;  /* 0x000000ffff0d7224 */ /* 0x000fe400078e0003 */
[----:B------:R-:W-:Y:S02]  /*19590*/  IMAD.MOV.U32 R11, RZ, RZ, 0x1f ;  /* 0x0000001fff0b7424 */ /* 0x000fe400078e00ff */
[----:B------:R-:W-:-:S07]  /*195a0*/  IMAD.MOV.U32 R15, RZ, RZ, -0x1 ;  /* 0xffffffffff0f7424 */ /* 0x000fce00078e00ff */
[----:B012--5:R-:W-:Y:S05]  /*195b0*/  WARPSYNC.COLLECTIVE R15, `(.L_x_2651) ;  /* 0x000000000f087348 */ /* 0x027fea0003c00000 */
[----:B------:R3:W4:Y:S02]  /*195c0*/  SHFL.IDX P6, R14, R13, R12, R11 ;  /* 0x0000000c0d0e7389 */ /* 0x00072400000c000b */
[----:B012345:R-:W-:Y:S01]  /*195d0*/  ENDCOLLECTIVE ;  /* 0x000000000000791b */ /* 0x03ffe20003800000 */
.L_x_2651:
[----:B------:R-:W-:Y:S05]  /*195e0*/  BSYNC B0 ;  /* 0x0000000000007941 */ /* 0x000fea0003800000 */
.L_x_2650:
[----:B------:R-:W-:Y:S01]  /*195f0*/  IMAD.MOV.U32 R5, RZ, RZ, R14 ;  /* 0x000000ffff057224 */ /* 0x000fe200078e000e */
[----:B------:R-:W-:Y:S06]  /*19600*/  BRA `(.L_x_2586) ;  /* 0xffffffe000147947 */ /* 0x000fec000383ffff */
.L_x_2591:
[----:B0-----:R0:W1:Y:S02]  /*19610*/  SYNCS.PHASECHK.TRANS64.TRYWAIT P0, [R0+URZ+0x28c20], R3 ;  /* 0x028c2003000075a7 */ /* 0x001064000800017f */
[----:B-1----:R-:W-:Y:S05]  /*19620*/  @!P0 NANOSLEEP.SYNCS 0x989680 ;  /* 0x009896800000895d */ /* 0x002fea0003900000 */
[----:B------:R-:W1:Y:S02]  /*19630*/  @!P0 SYNCS.PHASECHK.TRANS64 P0, [R0+URZ+0x28c20], R3 ;  /* 0x028c2003000085a7 */ /* 0x000e64000800007f */
[----:B-1----:R-:W-:Y:S05]  /*19640*/  @!P0 BRA `(.L_x_2591) ;  /* 0xfffffffc00f08947 */ /* 0x002fea000383ffff */
[----:B------:R-:W-:Y:S05]  /*19650*/  BRA `(.L_x_2652) ;  /* 0xffffffe400947947 */ /* 0x000fea000383ffff */
.L_x_2592:
        /* <DEDUP_REMOVED lines=11> */
.L_x_2654:
[----:B------:R-:W-:Y:S05]  /*19710*/  BSYNC B0 ;  /* 0x0000000000007941 */ /* 0x000fea0003800000 */
.L_x_2653:
[----:B------:R-:W-:Y:S05]  /*19720*/  BRA `(.L_x_2655) ;  /* 0xffffffe4007c7947 */ /* 0x000fea000383ffff */
.L_x_2595:
[----:B------:R-:W-:Y:S01]  /*19730*/  BSSY B1, `(.L_x_2656) ;  /* 0x0000006000017945 */ /* 0x000fe20003800000 */
[----:B------:R-:W-:-:S07]  /*19740*/  IMAD.MOV.U32 R15, RZ, RZ, -0x1 ;  /* 0xffffffffff0f7424 */ /* 0x000fce00078e00ff */
[----:B01---5:R-:W-:Y:S05]  /*19750*/  WARPSYNC.COLLECTIVE R15, `(.L_x_2657) ;  /* 0x000000000f0c7348 */ /* 0x023fea0003c00000 */
[----:B------:R-:W-:Y:S02]  /*19760*/  ELECT P6, UR62, PT ;  /* 0x00000000003e782f */ /* 0x000fe400038c0000 */
[----:B------:R-:W-:Y:S01]  /*19770*/  MOV R14, UR62 ;  /* 0x0000003e000e7c02 */ /* 0x000fe20008000f00 */
[----:B01---5:R-:W-:Y:S10]  /*19780*/  ENDCOLLECTIVE ;  /* 0x000000000000791b */ /* 0x023ff40003800000 */
.L_x_2657:
[----:B------:R-:W-:Y:S05]  /*19790*/  BSYNC B1 ;  /* 0x0000000000017941 */ /* 0x000fea0003800000 */
.L_x_2656:
[----:B------:R-:W-:Y:S05]  /*197a0*/  BRA `(.L_x_2658) ;  /* 0xffffffe400747947 */ /* 0x000fea000383ffff */
.L_x_2597:
[----:B0-----:R0:W1:Y:S02]  /*197b0*/  SYNCS.PHASECHK.TRANS64.TRYWAIT P0, [R6+URZ], R5 ;  /* 0x00000005060075a7 */ /* 0x001064000800017f */
[----:B-1----:R-:W-:Y:S05]  /*197c0*/  @!P0 NANOSLEEP.SYNCS 0x989680 ;  /* 0x009896800000895d */ /* 0x002fea0003900000 */
[----:B------:R-:W1:Y:S02]  /*197d0*/  @!P0 SYNCS.PHASECHK.TRANS64 P0, [R6+URZ], R5 ;  /* 0x00000005060085a7 */ /* 0x000e64000800007f */
[----:B-1----:R-:W-:Y:S05]  /*197e0*/  @!P0 BRA `(.L_x_2597) ;  /* 0xfffffffc00f08947 */ /* 0x002fea000383ffff */
[----:B------:R-:W-:Y:S05]  /*197f0*/  BRA `(.L_x_2659) ;  /* 0xffffffe400b07947 */ /* 0x000fea000383ffff */
.L_x_2598:
[----:B-1----:R1:W2:Y:S02]  /*19800*/  SYNCS.PHASECHK.TRANS64.TRYWAIT P0, [R7+URZ], R2 ;  /* 0x00000002070075a7 */ /* 0x0022a4000800017f */
[----:B--2---:R-:W-:Y:S05]  /*19810*/  @!P0 NANOSLEEP.SYNCS 0x989680 ;  /* 0x009896800000895d */ /* 0x004fea0003900000 */
[----:B------:R-:W2:Y:S02]  /*19820*/  @!P0 SYNCS.PHASECHK.TRANS64 P0, [R7+URZ], R2 ;  /* 0x00000002070085a7 */ /* 0x000ea4000800007f */
[----:B--2---:R-:W-:Y:S05]  /*19830*/  @!P0 BRA `(.L_x_2598) ;  /* 0xfffffffc00f08947 */ /* 0x004fea000383ffff */
[----:B------:R-:W-:Y:S05]  /*19840*/  BRA `(.L_x_2660) ;  /* 0xffffffe400a47947 */ /* 0x000fea000383ffff */
.L_x_2600:
[----:B--2---:R2:W3:Y:S02]  /*19850*/  SYNCS.PHASECHK.TRANS64.TRYWAIT P0, [R4+URZ], R5 ;  /* 0x00000005040075a7 */ /* 0x0044e4000800017f */
[----:B---3--:R-:W-:Y:S05]  /*19860*/  @!P0 NANOSLEEP.SYNCS 0x989680 ;  /* 0x009896800000895d */ /* 0x008fea0003900000 */
[----:B------:R-:W3:Y:S02]  /*19870*/  @!P0 SYNCS.PHASECHK.TRANS64 P0, [R4+URZ], R5 ;  /* 0x00000005040085a7 */ /* 0x000ee4000800007f */
[----:B---3--:R-:W-:Y:S05]  /*19880*/  @!P0 BRA `(.L_x_2600) ;  /* 0xfffffffc00f08947 */ /* 0x008fea000383ffff */
[----:B------:R-:W-:Y:S05]  /*19890*/  BRA `(.L_x_2661) ;  /* 0xffffffe400ac7947 */ /* 0x000fea000383ffff */
.L_x_2662:
        /* <DEDUP_REMOVED lines=14> */
.L_x_6028:


//--------------------- .text._ZN7cutlass13device_kernelIN5flash11enable_sm90INS1_16FlashAttnFwdSm90INS1_25CollectiveMainloopFwdSm90ILi2EN4cute5tupleIJNS5_1CILi1EEES8_S8_EEENS6_IJNS7_ILi64EEESA_SA_EEELi512ENS_10bfloat16_tEfNS_4arch4Sm90ELb0ELb1ELb1ELb1ELb0ELb1ELb0ELb0ELb0ELb1ELb0ELb0EEENS1_21CollectiveEpilogueFwdINS6_IJSA_NS7_ILi512EEESA_EEES9_SC_SE_Li256ELb1ELb1ELb0ELb0EEENS1_36VarlenDynamicPersistentTileSchedulerILi64ELi64ELi256ELi128ELb0ELb1ELb1ELb1ELb0ELb1EEEEEEEEEvNT_6ParamsE --------------------------
	.section	.text._ZN7cutlass13device_kernelIN5flash11enable_sm90INS1_16FlashAttnFwdSm90INS1_25CollectiveMainloopFwdSm90ILi2EN4cute5tupleIJNS5_1CILi1EEES8_S8_EEENS6_IJNS7_ILi64EEESA_SA_EEELi512ENS_10bfloat16_tEfNS_4arch4Sm90ELb0ELb1ELb1ELb1ELb0ELb1ELb0ELb0ELb0ELb1ELb0ELb0EEENS1_21CollectiveEpilogueFwdINS6_IJSA_NS7_ILi512EEESA_EEES9_SC_SE_Li256ELb1ELb1ELb0ELb0EEENS1_36VarlenDynamicPersistentTileSchedulerILi64ELi64ELi256ELi128ELb0ELb1ELb1ELb1ELb0ELb1EEEEEEEEEvNT_6ParamsE,"ax",@progbits
	.align	128
.text._ZN7cutlass13device_kernelIN5flash11enable_sm90INS1_16FlashAttnFwdSm90INS1_25CollectiveMainloopFwdSm90ILi2EN4cute5tupleIJNS5_1CILi1EEES8_S8_EEENS6_IJNS7_ILi64EEESA_SA_EEELi512ENS_10bfloat16_tEfNS_4arch4Sm90ELb0ELb1ELb1ELb1ELb0ELb1ELb0ELb0ELb0ELb1ELb0ELb0EEENS1_21CollectiveEpilogueFwdINS6_IJSA_NS7_ILi512EEESA_EEES9_SC_SE_Li256ELb1ELb1ELb0ELb0EEENS1_36VarlenDynamicPersistentTileSchedulerILi64ELi64ELi256ELi128ELb0ELb1ELb1ELb1ELb0ELb1EEEEEEEEEvNT_6ParamsE:
        .type           _ZN7cutlass13device_kernelIN5flash11enable_sm90INS1_16FlashAttnFwdSm90INS1_25CollectiveMainloopFwdSm90ILi2EN4cute5tupleIJNS5_1CILi1EEES8_S8_EEENS6_IJNS7_ILi64EEESA_SA_EEELi512ENS_10bfloat16_tEfNS_4arch4Sm90ELb0ELb1ELb1ELb1ELb0ELb1ELb0ELb0ELb0ELb1ELb0ELb0EEENS1_21CollectiveEpilogueFwdINS6_IJSA_NS7_ILi512EEESA_EEES9_SC_SE_Li256ELb1ELb1ELb0ELb0EEENS1_36VarlenDynamicPersistentTileSchedulerILi64ELi64ELi256ELi128ELb0ELb1ELb1ELb1ELb0ELb1EEEEEEEEEvNT_6ParamsE,@function
        .size           _ZN7cutlass13device_kernelIN5flash11enable_sm90INS1_16FlashAttnFwdSm90INS1_25CollectiveMainloopFwdSm90ILi2EN4cute5tupleIJNS5_1CILi1EEES8_S8_EEENS6_IJNS7_ILi64EEESA_SA_EEELi512ENS_10bfloat16_tEfNS_4arch4Sm90ELb0ELb1ELb1ELb1ELb0ELb1ELb0ELb0ELb0ELb1ELb0ELb0EEENS1_21CollectiveEpilogueFwdINS6_IJSA_NS7_ILi512EEESA_EEES9_SC_SE_Li256ELb1ELb1ELb0ELb0EEENS1_36VarlenDynamicPersistentTileSchedulerILi64ELi64ELi256ELi128ELb0ELb1ELb1ELb1ELb0ELb1EEEEEEEEEvNT_6ParamsE,(.L_x_6029 - _ZN7cutlass13device_kernelIN5flash11enable_sm90INS1_16FlashAttnFwdSm90INS1_25CollectiveMainloopFwdSm90ILi2EN4cute5tupleIJNS5_1CILi1EEES8_S8_EEENS6_IJNS7_ILi64EEESA_SA_EEELi512ENS_10bfloat16_tEfNS_4arch4Sm90ELb0ELb1ELb1ELb1ELb0ELb1ELb0ELb0ELb0ELb1ELb0ELb0EEENS1_21CollectiveEpilogueFwdINS6_IJSA_NS7_ILi512EEESA_EEES9_SC_SE_Li256ELb1ELb1ELb0ELb0EEENS1_36VarlenDynamicPersistentTileSchedulerILi64ELi64ELi256ELi128ELb0ELb1ELb1ELb1ELb0ELb1EEEEEEEEEvNT_6ParamsE)
        .other          _ZN7cutlass13device_kernelIN5flash11enable_sm90INS1_16FlashAttnFwdSm90INS1_25CollectiveMainloopFwdSm90ILi2EN4cute5tupleIJNS5_1CILi1EEES8_S8_EEENS6_IJNS7_ILi64EEESA_SA_EEELi512ENS_10bfloat16_tEfNS_4arch4Sm90ELb0ELb1ELb1ELb1ELb0ELb1ELb0ELb0ELb0ELb1ELb0ELb0EEENS1_21CollectiveEpilogueFwdINS6_IJSA_NS7_ILi512EEESA_EEES9_SC_SE_Li256ELb1ELb1ELb0ELb0EEENS1_36VarlenDynamicPersistentTileSchedulerILi64ELi64ELi256ELi128ELb0ELb1ELb1ELb1ELb0ELb1EEEEEEEEEvNT_6ParamsE,@"STO_CUDA_ENTRY STV_DEFAULT"
_ZN7cutlass13device_kernelIN5flash11enable_sm90INS1_16FlashAttnFwdSm90INS1_25CollectiveMainloopFwdSm90ILi2EN4cute5tupleIJNS5_1CILi1EEES8_S8_EEENS6_IJNS7_ILi64EEESA_SA_EEELi512ENS_10bfloat16_tEfNS_4arch4Sm90ELb0ELb1ELb1ELb1ELb0ELb1ELb0ELb0ELb0ELb1ELb0ELb0EEENS1_21CollectiveEpilogueFwdINS6_IJSA_NS7_ILi512EEESA_EEES9_SC_SE_Li256ELb1ELb1ELb0ELb0EEENS1_36VarlenDynamicPersistentTileSchedulerILi64ELi64ELi256ELi128ELb0ELb1ELb1ELb1ELb0ELb1EEEEEEEEEvNT_6ParamsE:
        /* <DEDUP_REMOVED lines=24> */
.L_x_2664:
[----:B------:R-:W-:Y:S05]  /*0180*/  BSYNC B0 ;  /* 0x0000000000007941 */ /* 0x000fea0003800000 */
.L_x_2663:
        /* <DEDUP_REMOVED lines=37> */
.L_x_2665:
        /* <DEDUP_REMOVED lines=22> */
.L_x_2666:
        /* <DEDUP_REMOVED lines=18> */
.L_x_2667:
        /* <DEDUP_REMOVED lines=22> */
.L_x_2668:
        /* <DEDUP_REMOVED lines=22> */
.L_x_2669:
[----:B------:R-:W-:Y:S01]  /*0920*/  PLOP3.LUT P0, PT, PT, PT, UP0, 0x80, 0x0 ;  /* 0x000000000000781c */ /* 0x000fe20003f0f008 */
[----:B------:R-:W-:Y:S01]  /*0930*/  UMOV UR36, 0x1 ;  /* 0x0000000100247882 */ /* 0x000fe20000000000 */
[----:B------:R-:W-:Y:S01]  /*0940*/  NOP ;  /* 0x0000000000007918 */ /* 0x000fe20000000000 */
[----:B------:R-:W-:Y:S01]  /*0950*/  USEL UR36, UR36, 0x2, !UP0 ;  /* 0x0000000224247887 */ /* 0x000fe2000c000000 */
[----:B------:R-:W-:Y:S01]  /*0960*/  BSSY B9, `(.L_x_2670) ;  /* 0x0001fe2000097945 */ /* 0x000fe20003800000 */
[----:B------:R-:W-:Y:S01]  /*0970*/  ULDC.64 UR42, c[0x0][0x208] ;  /* 0x00008200002a7ab9 */ /* 0x000fe20000000a00 */
[----:B012-4-:R-:W-:Y:S07]  /*0980*/  BAR.SYNC.DEFER_BLOCKING 0x0 ;  /* 0x0000000000007b1d */ /* 0x017fee0000010000 */
[----:B------:R-:W-:Y:S05]  /*0990*/  @!P0 BRA `(.L_x_2671) ;  /* 0x0000016800c08947 */ /* 0x000fea0003800000 */
.L_x_2672:
[----:B------:R-:W-:-:S08]  /*09a0*/  NOP ;  /* 0x0000000000007918 */ /* 0x000fd00000000000 */
[----:B------:R-:W0:Y:S02]  /*09b0*/  USETMAXREG.TRY_ALLOC.CTAPOOL UP0, 0xf0 ;  /* 0x000000f0000079c8 */ /* 0x000e240008000600 */
[----:B0-----:R-:W-:-:S13]  /*09c0*/  PLOP3.LUT P0, PT, PT, PT, UP0, 0x80, 0x0 ;  /* 0x000000000000781c */ /* 0x001fda0003f0f008 */
[----:B------:R-:W-:Y:S05]  /*09d0*/  @!P0 BRA `(.L_x_2672) ;  /* 0xfffffffc00f08947 */ /* 0x000fea000383ffff */
[----:B------:R-:W-:Y:S01]  /*09e0*/  ISETP.NE.AND P0, PT, R2, 0x1, PT ;  /* 0x000000010200780c */ /* 0x000fe20003f05270 */
[----:B------:R-:W0:Y:S01]  /*09f0*/  S2UR UR5, SR_CgaCtaId ;  /* 0x00000000000579c3 */ /* 0x000e220000008800 */
[----:B------:R-:W-:-:S11]  /*0a00*/  UMOV UR4, 0x400 ;  /* 0x0000040000047882 */ /* 0x000fd60000000000 */
[----:B------:R-:W-:Y:S06]  /*0a10*/  @!P0 BAR.ARV 0x8, 0x100 ;  /* 0x0204000000008b1d */ /* 0x000fec0000002000 */
[----:B------:R-:W-:Y:S01]  /*0a20*/  ISETP.GE.U32.AND P0, PT, R4, 0x100, PT ;  /* 0x000001000400780c */ /* 0x000fe20003f06070 */
[----:B0-----:R-:W-:-:S06]  /*0a30*/  ULEA UR4, UR5, UR4, 0x18 ;  /* 0x0000000405047291 */ /* 0x001fcc000f8ec03f */
[----:B------:R-:W-:-:S06]  /*0a40*/  IMAD.U32 R2, RZ, RZ, UR4 ;  /* 0x00000004ff027e24 */ /* 0x000fcc000f8e00ff */
[----:B------:R-:W-:Y:S06]  /*0a50*/  @P0 BAR.ARV 0xf, 0x100 ;  /* 0x03c4000000000b1d */ /* 0x000fec0000002000 */
[----:B------:R-:W-:Y:S02]  /*0a60*/  ULDC UR4, c[0x0][0xc3c] ;  /* 0x00030f0000047ab9 */ /* 0x000fe40000000800 */
[----:B------:R-:W-:Y:S06]  /*0a70*/  BAR.SYNC.DEFER_BLOCKING 0x5, 0x180 ;  /* 0x0146000000007b1d */ /* 0x000fec0000010000 */
[----:B------:R-:W0:Y:S02]  /*0a80*/  LDS.128 R24, [R2+0x28cd0] ;  /* 0x028cd00002187984 */ /* 0x000e240000000c00 */
[----:B------:R-:W-:Y:S06]  /*0a90*/  BAR.ARV 0x4, 0x180 ;  /* 0x0106000000007b1d */ /* 0x000fec0000002000 */
[----:B0-----:R-:W-:-:S13]  /*0aa0*/  ISETP.GE.AND P0, PT, R27, UR4, PT ;  /* 0x000000041b007c0c */ /* 0x001fda000bf06270 */
[----:B------:R-:W-:Y:S05]  /*0ab0*/  @P0 BRA `(.L_x_2673) ;  /* 0x000001fc00300947 */ /* 0x000fea0003800000 */
[----:B------:R-:W-:Y:S01]  /*0ac0*/  VIADD R15, R4, 0xffffff80 ;  /* 0xffffff80040f7836 */ /* 0x000fe20000000000 */
[----:B------:R-:W-:Y:S01]  /*0ad0*/  CS2R R186, SRZ ;  /* 0x0000000000ba7805 */ /* 0x000fe2000001ff00 */
[----:B------:R-:W-:Y:S01]  /*0ae0*/  IMAD.MOV.U32 R197, RZ, RZ, 0x40 ;  /* 0x00000040ffc57424 */ /* 0x000fe200078e00ff */
[----:B------:R-:W-:Y:S01]  /*0af0*/  CS2R R18, SRZ ;  /* 0x0000000000127805 */ /* 0x000fe2000001ff00 */
[----:B------:R-:W-:Y:S01]  /*0b00*/  IMAD.MOV.U32 R217, RZ, RZ, RZ ;  /* 0x000000ffffd97224 */ /* 0x000fe200078e00ff */
[----:B------:R-:W-:Y:S01]  /*0b10*/  SHF.R.S32.HI R0, RZ, 0x1f, R15 ;  /* 0x0000001fff007819 */ /* 0x000fe2000001140f */
[----:B------:R-:W-:-:S03]  /*0b20*/  ULOP3.LUT UR37, UR36, 0x1, URZ, 0xfc, !UPT ;  /* 0x0000000124257892 */ /* 0x000fc6000f8efc3f */
[CC--:B------:R-:W-:Y:S02]  /*0b30*/  LEA.HI R3, R0.reuse, R15.reuse, RZ, 0x4 ;  /* 0x0000000f00037211 */ /* 0x0c0fe400078f20ff */
[----:B------:R-:W-:Y:S02]  /*0b40*/  LEA.HI R6, R0, R15, RZ, 0x5 ;  /* 0x0000000f00067211 */ /* 0x000fe400078f28ff */
[----:B------:R-:W-:Y:S02]  /*0b50*/  LOP3.LUT R4, R3, 0xfffffff0, RZ, 0xc0, !PT ;  /* 0xfffffff003047812 */ /* 0x000fe400078ec0ff */
[--C-:B------:R-:W-:Y:S02]  /*0b60*/  SHF.R.S32.HI R203, RZ, 0x5, R6.reuse ;  /* 0x00000005ffcb7819 */ /* 0x100fe40000011406 */
[----:B------:R-:W-:Y:S01]  /*0b70*/  SHF.R.S32.HI R6, RZ, 0x1f, R6 ;  /* 0x0000001fff067819 */ /* 0x000fe20000011406 */
[----:B------:R-:W-:Y:S01]  /*0b80*/  IMAD.IADD R5, R15, 0x1, -R4 ;  /* 0x000000010f057824 */ /* 0x000fe200078e0a04 */
[----:B------:R-:W-:-:S02]  /*0b90*/  SHF.R.S32.HI R4, RZ, 0x4, R3 ;  /* 0x00000004ff047819 */ /* 0x000fc40000011403 */
[----:B------:R-:W-:Y:S02]  /*0ba0*/  LEA.HI R7, R0, R15, RZ, 0x7 ;  /* 0x0000000f00077211 */ /* 0x000fe400078f38ff */
[----:B------:R-:W-:Y:S02]  /*0bb0*/  SHF.R.S32.HI R10, RZ, 0x1f, R5 ;  /* 0x0000001fff0a7819 */ /* 0x000fe40000011405 */
[----:B------:R-:W-:Y:S02]  /*0bc0*/  LEA.HI R3, R3, R4, RZ, 0x1 ;  /* 0x0000000403037211 */ /* 0x000fe400078f08ff */
[----:B------:R-:W-:Y:S02]  /*0bd0*/  LEA.HI R13, R10, R5, RZ, 0x3 ;  /* 0x000000050a0d7211 */ /* 0x000fe400078f18ff */
[----:B------:R-:W-:Y:S02]  /*0be0*/  LEA.HI R6, R6, R203, RZ, 0x2 ;  /* 0x000000cb06067211 */ /* 0x000fe400078f10ff */
[C---:B------:R-:W-:Y:S01]  /*0bf0*/  LOP3.LUT R14, R13.reuse, 0xfffffff8, RZ, 0xc0, !PT ;  /* 0xfffffff80d0e7812 */ /* 0x040fe200078ec0ff */
[----:B------:R-:W-:Y:S01]  /*0c00*/  IMAD.SHL.U32 R13, R13, 0x40, RZ ;  /* 0x000000400d0d7824 */ /* 0x000fe200078e00ff */
[----:B------:R-:W-:-:S02]  /*0c10*/  LOP3.LUT R3, R3, 0x1ffffffe, RZ, 0xc0, !PT ;  /* 0x1ffffffe03037812 */ /* 0x000fc400078ec0ff */
[----:B------:R-:W-:Y:S01]  /*0c20*/  SHF.R.S32.HI R220, RZ, 0x7, R7 ;  /* 0x00000007ffdc7819 */ /* 0x000fe20000011407 */
[----:B------:R-:W-:Y:S01]  /*0c30*/  IMAD.IADD R14, R5, 0x1, -R14 ;  /* 0x00000001050e7824 */ /* 0x000fe200078e0a0e */
[----:B------:R-:W-:Y:S01]  /*0c40*/  LOP3.LUT R6, R6, 0x3ffffc, RZ, 0xc0, !PT ;  /* 0x003ffffc06067812 */ /* 0x000fe200078ec0ff */
[----:B------:R-:W-:Y:S01]  /*0c50*/  IMAD.IADD R3, R4, 0x1, -R3 ;  /* 0x0000000104037824 */ /* 0x000fe200078e0a03 */
[----:B------:R-:W-:Y:S01]  /*0c60*/  LOP3.LUT R8, R7, 0xffffff80, RZ, 0xc0, !PT ;  /* 0xffffff8007087812 */ /* 0x000fe200078ec0ff */
[----:B------:R-:W-:Y:S01]  /*0c70*/  IMAD R5, R220, 0x100, R5 ;  /* 0x00000100dc057824 */ /* 0x000fe200078e0205 */
[C---:B------:R-:W-:Y:S01]  /*0c80*/  R2P PR, R14.reuse, 0x6 ;  /* 0x000000060e007804 */ /* 0x040fe20000000000 */
[----:B------:R-:W-:Y:S01]  /*0c90*/  IMAD.IADD R6, R203, 0x1, -R6 ;  /* 0x00000001cb067824 */ /* 0x000fe200078e0a06 */
[----:B------:R-:W-:Y:S01]  /*0ca0*/  LEA.HI R7, R7, R220, RZ, 0x1 ;  /* 0x000000dc07077211 */ /* 0x000fe200078f08ff */
[----:B------:R-:W-:Y:S02]  /*0cb0*/  IMAD.SHL.U32 R4, R14, 0x40, RZ ;  /* 0x000000400e047824 */ /* 0x000fe400078e00ff */
[----:B------:R-:W-:Y:S01]  /*0cc0*/  IMAD R6, R6, 0x10, R5 ;  /* 0x0000001006067824 */ /* 0x000fe200078e0205 */
[----:B------:R-:W-:Y:S01]  /*0cd0*/  LOP3.LUT R7, R7, 0xfffffe, RZ, 0xc0, !PT ;  /* 0x00fffffe07077812 */ /* 0x000fe200078ec0ff */
[----:B------:R-:W-:Y:S01]  /*0ce0*/  IMAD.SHL.U32 R3, R3, 0x8, RZ ;  /* 0x0000000803037824 */ /* 0x000fe200078e00ff */
[----:B------:R-:W-:Y:S01]  /*0cf0*/  LOP3.LUT R4, R4, 0x1c0, RZ, 0xc0, !PT ;  /* 0x000001c004047812 */ /* 0x000fe200078ec0ff */
[----:B------:R-:W-:Y:S01]  /*0d00*/  IMAD.IADD R8, R15, 0x1, -R8 ;  /* 0x000000010f087824 */ /* 0x000fe200078e0a08 */
[----:B------:R-:W-:Y:S01]  /*0d10*/  SEL R197, R197, 0xffffffc0, !P2 ;  /* 0xffffffc0c5c57807 */ /* 0x000fe20005000000 */
[--C-:B------:R-:W-:Y:S01]  /*0d20*/  IMAD.U32 R228, R6, 0x40, R3.reuse ;  /* 0x0000004006e47824 */ /* 0x100fe200078e0003 */
[----:B------:R-:W-:Y:S01]  /*0d30*/  LOP3.LUT R3, R4, 0x8, R3, 0xf8, !PT ;  /* 0x0000000804037812 */ /* 0x000fe200078ef803 */
[----:B------:R-:W-:Y:S01]  /*0d40*/  IMAD.IADD R7, R220, 0x1, -R7 ;  /* 0x00000001dc077824 */ /* 0x000fe200078e0a07 */
[----:B------:R-:W-:-:S02]  /*0d50*/  SHF.R.U32.HI R6, RZ, 0x3, R4 ;  /* 0x00000003ff067819 */ /* 0x000fc40000011604 */
[----:B------:R-:W-:Y:S01]  /*0d60*/  LOP3.LUT R4, R13, 0x7ffffe00, RZ, 0xc0, !PT ;  /* 0x7ffffe000d047812 */ /* 0x000fe200078ec0ff */
[----:B------:R-:W-:Y:S01]  /*0d70*/  IMAD.SHL.U32 R194, R7, 0x100, RZ ;  /* 0x0000010007c27824 */ /* 0x000fe200078e00ff */
[----:B------:R-:W-:Y:S02]  /*0d80*/  LOP3.LUT R3, R3, R6, RZ, 0x3c, !PT ;  /* 0x0000000603037212 */ /* 0x000fe400078e3cff */
[----:B------:R-:W-:Y:S01]  /*0d90*/  SHF.R.S32.HI R9, RZ, 0x1f, R8 ;  /* 0x0000001fff097819 */ /* 0x000fe20000011408 */
[----:B------:R-:W-:-:S03]  /*0da0*/  IMAD R4, R203, 0x400, R4 ;  /* 0x00000400cb047824 */ /* 0x000fc600078e0204 */
[-C--:B------:R-:W-:Y:S01]  /*0db0*/  LEA.HI R10, R9, R8.reuse, RZ, 0x2 ;  /* 0x00000008090a7211 */ /* 0x080fe200078f10ff */
[----:B------:R-:W-:Y:S01]  /*0dc0*/  IMAD.IADD R3, R4, 0x1, R3 ;  /* 0x0000000104037824 */ /* 0x000fe200078e0203 */
[CC--:B------:R-:W-:Y:S02]  /*0dd0*/  LEA.HI R4, R0.reuse, R15.reuse, RZ, 0x3 ;  /* 0x0000000f00047211 */ /* 0x0c0fe400078f18ff */
[----:B------:R-:W-:Y:S01]  /*0de0*/  LEA.HI R0, R0, R15, RZ, 0x2 ;  /* 0x0000000f00007211 */ /* 0x000fe200078f10ff */
[----:B------:R-:W-:Y:S01]  /*0df0*/  IMAD R195, R3, 0x2, R2 ;  /* 0x0000000203c37824 */ /* 0x000fe200078e0202 */
[----:B------:R-:W-:Y:S02]  /*0e00*/  SHF.R.S32.HI R219, RZ, 0x3, R4 ;  /* 0x00000003ffdb7819 */ /* 0x000fe40000011404 */
[--C-:B------:R-:W-:Y:S01]  /*0e10*/  SHF.R.S32.HI R185, RZ, 0x2, R0.reuse ;  /* 0x00000002ffb97819 */ /* 0x100fe20000011400 */
[C---:B------:R-:W-:Y:S01]  /*0e20*/  VIADD R198, R195.reuse, 0x26800 ;  /* 0x00026800c3c67836 */ /* 0x040fe20000000000 */
[----:B------:R-:W-:Y:S01]  /*0e30*/  LOP3.LUT R218, R4, 0xfffffff8, RZ, 0xc0, !PT ;  /* 0xfffffff804da7812 */ /* 0x000fe200078ec0ff */
[----:B------:R-:W-:Y:S01]  /*0e40*/  VIADD R196, R195, 0x26820 ;  /* 0x00026820c3c47836 */ /* 0x000fe20000000000 */
[----:B------:R-:W-:Y:S01]  /*0e50*/  SHF.R.S32.HI R4, RZ, 0x1f, R0 ;  /* 0x0000001fff047819 */ /* 0x000fe20000011400 */
[----:B------:R-:W-:Y:S01]  /*0e60*/  VIADD R235, R185, 0x20 ;  /* 0x00000020b9eb7836 */ /* 0x000fe20000000000 */
[----:B------:R-:W-:Y:S01]  /*0e70*/  LOP3.LUT R223, R0, 0xfffffffc, RZ, 0xc0, !PT ;  /* 0xfffffffc00df7812 */ /* 0x000fe200078ec0ff */
[----:B------:R-:W-:Y:S01]  /*0e80*/  IMAD.IADD R218, R15, 0x1, -R218 ;  /* 0x000000010fda7824 */ /* 0x000fe200078e0ada */
[--C-:B------:R-:W-:Y:S01]  /*0e90*/  SHF.R.S32.HI R11, RZ, 0x2, R10.reuse ;  /* 0x00000002ff0b7819 */ /* 0x100fe2000001140a */
[----:B------:R-:W-:Y:S01]  /*0ea0*/  IMAD.SHL.U32 R226, R235, 0x40, RZ ;  /* 0x00000040ebe27824 */ /* 0x000fe200078e00ff */
[----:B------:R-:W-:Y:S01]  /*0eb0*/  SHF.R.S32.HI R6, RZ, 0x1f, R235 ;  /* 0x0000001fff067819 */ /* 0x000fe200000114eb */
[----:B------:R-:W-:Y:S01]  /*0ec0*/  IMAD.IADD R223, R15, 0x1, -R223 ;  /* 0x000000010fdf7824 */ /* 0x000fe200078e0adf */
[----:B------:R-:W-:Y:S01]  /*0ed0*/  SHF.R.S32.HI R12, RZ, 0x1f, R10 ;  /* 0x0000001fff0c7819 */ /* 0x000fe2000001140a */
[----:B------:R-:W-:Y:S01]  /*0ee0*/  IMAD.SHL.U32 R200, R218, 0x8, RZ ;  /* 0x00000008dac87824 */ /* 0x000fe200078e00ff */
[----:B------:R-:W-:Y:S01]  /*0ef0*/  LEA.HI R4, R4, R185, RZ, 0x3 ;  /* 0x000000b904047211 */ /* 0x000fe200078f18ff */
[C---:B------:R-:W-:Y:S01]  /*0f00*/  IMAD.SHL.U32 R16, R223.reuse, 0x8, RZ ;  /* 0x00000008df107824 */ /* 0x040fe200078e00ff */
[----:B------:R-:W-:Y:S01]  /*0f10*/  LEA.HI R6, R6, R235, RZ, 0x3 ;  /* 0x000000eb06067211 */ /* 0x000fe200078f18ff */
[----:B------:R-:W-:Y:S01]  /*0f20*/  IMAD.SHL.U32 R188, R223, 0x4, RZ ;  /* 0x00000004dfbc7824 */ /* 0x000fe200078e00ff */
[----:B------:R-:W-:Y:S01]  /*0f30*/  LEA.HI R12, R12, R11, RZ, 0x3 ;  /* 0x0000000b0c0c7211 */ /* 0x000fe200078f18ff */
[----:B------:R-:W-:Y:S01]  /*0f40*/  VIADD R211, R200, 0x80 ;  /* 0x00000080c8d37836 */ /* 0x000fe20000000000 */
[----:B------:R-:W-:Y:S01]  /*0f50*/  LOP3.LUT R5, R10, 0x7ffffffc, RZ, 0xc0, !PT ;  /* 0x7ffffffc0a057812 */ /* 0x000fe200078ec0ff */
[----:B------:R-:W-:Y:S01]  /*0f60*/  IMAD.SHL.U32 R6, R6, 0x40, RZ ;  /* 0x0000004006067824 */ /* 0x000fe200078e00ff */
[----:B------:R-:W-:Y:S01]  /*0f70*/  LOP3.LUT R4, R4, 0xfffffff8, RZ, 0xc0, !PT ;  /* 0xfffffff804047812 */ /* 0x000fe200078ec0ff */
[----:B------:R-:W-:Y:S01]  /*0f80*/  VIADD R210, R200, 0xc0 ;  /* 0x000000c0c8d27836 */ /* 0x000fe20000000000 */
[----:B------:R-:W-:Y:S01]  /*0f90*/  LOP3.LUT R12, R12, 0xfffffff8, RZ, 0xc0, !PT ;  /* 0xfffffff80c0c7812 */ /* 0x000fe200078ec0ff */
[----:B------:R-:W-:Y:S01]  /*0fa0*/  IMAD.IADD R5, R8, 0x1, -R5 ;  /* 0x0000000108057824 */ /* 0x000fe200078e0a05 */
[----:B------:R-:W-:Y:S01]  /*0fb0*/  LEA.HI R9, R9, R8, RZ, 0x5 ;  /* 0x0000000809097211 */ /* 0x000fe200078f28ff */
[----:B------:R-:W-:Y:S01]  /*0fc0*/  IMAD.IADD R193, R185, 0x1, -R4 ;  /* 0x00000001b9c17824 */ /* 0x000fe200078e0a04 */
[----:B------:R-:W-:Y:S01]  /*0fd0*/  LEA.HI R0, R223, R223, RZ, 0x1 ;  /* 0x000000dfdf007211 */ /* 0x000fe200078f08ff */
[----:B------:R-:W-:Y:S01]  /*0fe0*/  IMAD.IADD R12, R11, 0x1, -R12 ;  /* 0x000000010b0c7824 */ /* 0x000fe200078e0a0c */
[----:B------:R-:W-:Y:S01]  /*0ff0*/  LOP3.LUT R226, R226, 0x1c0, RZ, 0xc0, !PT ;  /* 0x000001c0e2e27812 */ /* 0x000fe200078ec0ff */
[C---:B------:R-:W-:Y:S01]  /*1000*/  VIADD R212, R200.reuse, 0x40 ;  /* 0x00000040c8d47836 */ /* 0x040fe20000000000 */
[----:B------:R-:W-:Y:S01]  /*1010*/  SHF.R.S32.HI R9, RZ, 0x5, R9 ;  /* 0x00000005ff097819 */ /* 0x000fe20000011409 */
[----:B------:R-:W-:Y:S01]  /*1020*/  VIADD R209, R200, 0x100 ;  /* 0x00000100c8d17836 */ /* 0x000fe20000000000 */
[----:B------:R-:W-:Y:S01]  /*1030*/  LOP3.LUT R0, R0, 0x1ffffffe, RZ, 0xc0, !PT ;  /* 0x1ffffffe00007812 */ /* 0x000fe200078ec0ff */
[----:B------:R-:W-:Y:S01]  /*1040*/  VIADD R208, R200, 0x140 ;  /* 0x00000140c8d07836 */ /* 0x000fe20000000000 */
[----:B------:R-:W-:Y:S01]  /*1050*/  LOP3.LUT R4, R226, 0x38, R16, 0xf8, !PT ;  /* 0x00000038e2047812 */ /* 0x000fe200078ef810 */
[----:B------:R-:W-:Y:S01]  /*1060*/  VIADD R199, R188, 0x10 ;  /* 0x00000010bcc77836 */ /* 0x000fe20000000000 */
[----:B------:R-:W-:Y:S01]  /*1070*/  SHF.R.U32.HI R8, RZ, 0x3, R226 ;  /* 0x00000003ff087819 */ /* 0x000fe200000116e2 */
[----:B------:R-:W-:Y:S01]  /*1080*/  VIADD R222, R200, 0x180 ;  /* 0x00000180c8de7836 */ /* 0x000fe20000000000 */
[----:B------:R-:W-:Y:S01]  /*1090*/  LOP3.LUT R227, R6, 0xfffffe00, RZ, 0xc0, !PT ;  /* 0xfffffe0006e37812 */ /* 0x000fe200078ec0ff */
[----:B------:R-:W-:Y:S01]  /*10a0*/  VIADD R221, R200, 0x1c0 ;  /* 0x000001c0c8dd7836 */ /* 0x000fe20000000000 */
[----:B------:R-:W-:Y:S01]  /*10b0*/  SHF.R.S32.HI R7, RZ, 0x1f, R210 ;  /* 0x0000001fff077819 */ /* 0x000fe200000114d2 */
[----:B------:R-:W-:Y:S01]  /*10c0*/  IMAD R191, R9, 0x10, R12 ;  /* 0x0000001009bf7824 */ /* 0x000fe200078e020c */
[----:B------:R-:W-:Y:S01]  /*10d0*/  LOP3.LUT R225, R227, R4, R8, 0xf6, !PT ;  /* 0x00000004e3e17212 */ /* 0x000fe200078ef608 */
[----:B------:R-:W-:Y:S01]  /*10e0*/  IMAD.IADD R0, R223, 0x1, -R0 ;  /* 0x00000001df007824 */ /* 0x000fe200078e0a00 */
        /* <DEDUP_REMOVED lines=9> */
[----:B------:R-:W-:Y:S01]  /*1180*/  IMAD R201, R0, 0x8, R191 ;  /* 0x0000000800c97824 */ /* 0x000fe200078e02bf */
[----:B------:R-:W-:Y:S01]  /*1190*/  SHF.R.S32.HI R237, RZ, 0x1f, R222 ;  /* 0x0000001fffed7819 */ /* 0x000fe200000114de */
[----:B------:R-:W-:Y:S01]  /*11a0*/  IMAD.IADD R197, R197, 0x1, R196 ;  /* 0x00000001c5c57824 */ /* 0x000fe200078e02c4 */
[----:B------:R-:W-:-:S07]  /*11b0*/  SHF.R.S32.HI R236, RZ, 0x1f, R221 ;  /* 0x0000001fffec7819 */ /* 0x000fce00000114dd */
.L_x_2882:
[----:B------:R-:W-:Y:S01]  /*11c0*/  ULDC.64 UR4, c[0x0][0xa28] ;  /* 0x00028a0000047ab9 */ /* 0x000fe20000000a00 */
[----:B01-34-:R-:W0:Y:S01]  /*11d0*/  LDC.64 R6, c[0x0][0xa08] ;  /* 0x00028200ff067b82 */ /* 0x01be220000000a00 */
[----:B------:R-:W-:Y:S01]  /*11e0*/  ISETP.NE.U32.AND P0, PT, RZ, UR4, PT ;  /* 0x00000004ff007c0c */ /* 0x000fe2000bf05070 */
[----:B------:R-:W-:Y:S01]  /*11f0*/  IMAD.MOV.U32 R3, RZ, RZ, RZ ;  /* 0x000000ffff037224 */ /* 0x000fe200078e00ff */
[----:B------:R-:W-:Y:S01]  /*1200*/  ULDC.64 UR6, c[0x0][0xa20] ;  /* 0x0002880000067ab9 */ /* 0x000fe20000000a00 */
[----:B------:R-:W-:Y:S01]  /*1210*/  IMAD.MOV.U32 R29, RZ, RZ, RZ ;  /* 0x000000ffff1d7224 */ /* 0x000fe200078e00ff */
[----:B------:R-:W-:Y:S01]  /*1220*/  ISETP.NE.AND.EX P0, PT, RZ, UR5, PT, P0 ;  /* 0x00000005ff007c0c */ /* 0x000fe2000bf05300 */
[----:B------:R-:W-:Y:S02]  /*1230*/  ULDC.64 UR4, c[0x0][0xa18] ;  /* 0x0002860000047ab9 */ /* 0x000fe40000000a00 */
[----:B------:R-:W-:-:S04]  /*1240*/  ISETP.NE.U32.AND P1, PT, RZ, UR4, PT ;  /* 0x00000004ff007c0c */ /* 0x000fc8000bf25070 */
[----:B------:R-:W-:Y:S01]  /*1250*/  ISETP.NE.AND.EX P1, PT, RZ, UR5, PT, P1 ;  /* 0x00000005ff007c0c */ /* 0x000fe2000bf25310 */
[----:B------:R-:W-:Y:S02]  /*1260*/  ULDC.64 UR4, c[0x0][0xa08] ;  /* 0x0002820000047ab9 */ /* 0x000fe40000000a00 */
[----:B------:R-:W-:-:S03]  /*1270*/  ISETP.NE.U32.AND P3, PT, RZ, UR4, PT ;  /* 0x00000004ff007c0c */ /* 0x000fc6000bf65070 */
[----:B------:R-:W1:Y:S01]  /*1280*/  @P0 LDC.64 R4, c[0x0][0xa28] ;  /* 0x00028a00ff040b82 */ /* 0x000e620000000a00 */
[----:B------:R-:W-:Y:S01]  /*1290*/  ISETP.NE.AND.EX P3, PT, RZ, UR5, PT, P3 ;  /* 0x00000005ff007c0c */ /* 0x000fe2000bf65330 */
[----:B0-----:R-:W-:-:S06]  /*12a0*/  IMAD.WIDE R10, R27, 0x4, R6 ;  /* 0x000000041b0a7825 */ /* 0x001fcc00078e0206 */
[----:B------:R-:W0:Y:S01]  /*12b0*/  @P1 LDC.64 R8, c[0x0][0xa18] ;  /* 0x00028600ff081b82 */ /* 0x000e220000000a00 */
[----:B------:R-:W-:Y:S02]  /*12c0*/  ULDC UR4, c[0x0][0x288] ;  /* 0x0000a20000047ab9 */ /* 0x000fe40000000800 */
[----:B------:R-:W-:Y:S01]  /*12d0*/  IMAD.U32 R22, RZ, RZ, UR4 ;  /* 0x00000004ff167e24 */ /* 0x000fe2000f8e00ff */
[----:B------:R-:W-:Y:S02]  /*12e0*/  ULDC.64 UR4, c[0x0][0x418] ;  /* 0x0001060000047ab9 */ /* 0x000fe40000000a00 */
[----:B--2---:R2:W5:Y:S01]  /*12f0*/  @P3 LDG.E R29, desc[UR42][R10.64] ;  /* 0x0000002a0a1d3981 */ /* 0x004562000c1e1900 */
[----:B-1----:R-:W-:-:S05]  /*1300*/  @P0 IMAD.WIDE R4, R27, 0x4, R4 ;  /* 0x000000041b040825 */ /* 0x002fca00078e0204 */
[----:B------:R2:W5:Y:S01]  /*1310*/  @P0 LDG.E R3, desc[UR42][R4.64] ;  /* 0x0000002a04030981 */ /* 0x000562000c1e1900 */
[----:B0-----:R-:W-:-:S05]  /*1320*/  @P1 IMAD.WIDE R6, R27, 0x4, R8 ;  /* 0x000000041b061825 */ /* 0x001fca00078e0208 */
[----:B------:R2:W5:Y:S01]  /*1330*/  @P1 LDG.E R22, desc[UR42][R6.64] ;  /* 0x0000002a06161981 */ /* 0x000562000c1e1900 */
[----:B------:R-:W-:-:S03]  /*1340*/  UISETP.NE.U32.AND UP0, UPT, UR4, URZ, UPT ;  /* 0x0000003f0400728c */ /* 0x000fc6000bf05070 */
[----:B------:R-:W-:Y:S01]  /*1350*/  ULDC UR4, c[0x0][0x424] ;  /* 0x0001090000047ab9 */ /* 0x000fe20000000800 */
[----:B------:R-:W-:Y:S01]  /*1360*/  UISETP.NE.AND.EX UP0, UPT, UR5, URZ, UPT, UP0 ;  /* 0x0000003f0500728c */ /* 0x000fe2000bf05300 */
[----:B------:R-:W-:Y:S02]  /*1370*/  ISETP.NE.U32.AND P2, PT, RZ, UR6, PT ;  /* 0x00000006ff007c0c */ /* 0x000fe4000bf45070 */
[----:B------:R-:W-:Y:S01]  /*1380*/  ULDC UR5, c[0x0][0x2f0] ;  /* 0x0000bc0000057ab9 */ /* 0x000fe20000000800 */
[----:B------:R-:W-:Y:S01]  /*1390*/  USEL UR4, UR4, 0x1, UP0 ;  /* 0x0000000104047887 */ /* 0x000fe20008000000 */
[----:B------:R-:W-:-:S03]  /*13a0*/  ISETP.NE.AND.EX P2, PT, RZ, UR7, PT, P2 ;  /* 0x00000007ff007c0c */ /* 0x000fc6000bf45320 */
[----:B------:R-:W-:-:S03]  /*13b0*/  UIMAD UR4, UR4, UR5, URZ ;  /* 0x00000005040472a4 */ /* 0x000fc6000f8e023f */
[----:B------:R-:W-:Y:S01]  /*13c0*/  ULDC UR5, c[0x0][0x348] ;  /* 0x0000d20000057ab9 */ /* 0x000fe20000000800 */
[----:B------:R-:W-:Y:S02]  /*13d0*/  IMAD.MOV.U32 R204, RZ, RZ, R26 ;  /* 0x000000ffffcc7224 */ /* 0x000fe400078e001a */
[----:B------:R-:W-:Y:S01]  /*13e0*/  IMAD.MOV.U32 R205, RZ, RZ, R27 ;  /* 0x000000ffffcd7224 */ /* 0x000fe200078e001b */
[----:B--2---:R-:W-:Y:S06]  /*13f0*/  @P1 BRA `(.L_x_2674) ;  /* 0x0000000000241947 */ /* 0x004fec0003800000 */
        /* <DEDUP_REMOVED lines=9> */
.L_x_2674:
[----:B------:R-:W-:Y:S02]  /*1490*/  IMAD.U32 R36, RZ, RZ, UR5 ;  /* 0x00000005ff247e24 */ /* 0x000fe4000f8e00ff */
[----:B------:R-:W-:Y:S01]  /*14a0*/  IMAD.U32 R24, RZ, RZ, UR4 ;  /* 0x00000004ff187e24 */ /* 0x000fe2000f8e00ff */
[----:B------:R-:W-:Y:S06]  /*14b0*/  @!P2 BRA `(.L_x_2675) ;  /* 0x000000000010a947 */ /* 0x000fec0003800000 */
[----:B------:R-:W0:Y:S02]  /*14c0*/  LDC.64 R4, c[0x0][0xa20] ;  /* 0x00028800ff047b82 */ /* 0x000e240000000a00 */
[----:B0-----:R-:W-:-:S05]  /*14d0*/  IMAD.WIDE R4, R27, 0x4, R4 ;  /* 0x000000041b047825 */ /* 0x001fca00078e0204 */
[----:B------:R0:W5:Y:S01]  /*14e0*/  LDG.E R24, desc[UR42][R4.64] ;  /* 0x0000002a04187981 */ /* 0x000162000c1e1900 */
[----:B------:R-:W-:Y:S05]  /*14f0*/  BRA `(.L_x_2676) ;  /* 0x0000000000107947 */ /* 0x000fea0003800000 */
.L_x_2675:
[----:B------:R-:W-:Y:S05]  /*1500*/  @!P3 BRA `(.L_x_2676) ;  /* 0x00000000000cb947 */ /* 0x000fea0003800000 */
[----:B------:R-:W2:Y:S04]  /*1510*/  LDG.E R5, desc[UR42][R10.64] ;  /* 0x0000002a0a057981 */ /* 0x000ea8000c1e1900 */
[----:B------:R-:W2:Y:S02]  /*1520*/  LDG.E R24, desc[UR42][R10.64+0x4] ;  /* 0x0000042a0a187981 */ /* 0x000ea4000c1e1900 */
[----:B--2---:R-:W-:-:S07]  /*1530*/  IMAD.IADD R24, R24, 0x1, -R5 ;  /* 0x0000000118187824 */ /* 0x004fce00078e0a05 */
.L_x_2676:
[----:B------:R-:W-:Y:S01]  /*1540*/  ULDC.64 UR4, c[0x0][0xa10] ;  /* 0x0002840000047ab9 */ /* 0x000fe20000000a00 */
[----:B------:R-:W1:Y:S01]  /*1550*/  LDC R8, c[0x0][0x448] ;  /* 0x00011200ff087b82 */ /* 0x000e620000000800 */
[----:B------:R-:W-:-:S04]  /*1560*/  ISETP.NE.U32.AND P0, PT, RZ, UR4, PT ;  /* 0x00000004ff007c0c */ /* 0x000fc8000bf05070 */
[----:B------:R-:W-:Y:S01]  /*1570*/  ISETP.NE.AND.EX P0, PT, RZ, UR5, PT, P0 ;  /* 0x00000005ff007c0c */ /* 0x000fe2000bf05300 */
[----:B------:R-:W-:Y:S02]  /*1580*/  ULDC.64 UR4, c[0x0][0xa30] ;  /* 0x00028c0000047ab9 */ /* 0x000fe40000000a00 */
[----:B------:R-:W-:Y:S01]  /*1590*/  ISETP.NE.U32.AND P1, PT, RZ, UR4, PT ;  /* 0x00000004ff007c0c */ /* 0x000fe2000bf25070 */
[----:B-----5:R-:W-:Y:S01]  /*15a0*/  IMAD.MOV.U32 R37, RZ, RZ, R24 ;  /* 0x000000ffff257224 */ /* 0x020fe200078e0018 */
[----:B------:R-:W2:Y:S02]  /*15b0*/  LDC.64 R12, c[0x0][0x9e0] ;  /* 0x00027800ff0c7b82 */ /* 0x000ea40000000a00 */
[----:B------:R-:W-:-:S06]  /*15c0*/  ISETP.NE.AND.EX P1, PT, RZ, UR5, PT, P1 ;  /* 0x00000005ff007c0c */ /* 0x000fcc000bf25310 */
[----:B0-----:R-:W0:Y:S08]  /*15d0*/  @P0 LDC.64 R4, c[0x0][0xa10] ;  /* 0x00028400ff040b82 */ /* 0x001e300000000a00 */
[----:B------:R-:W3:Y:S01]  /*15e0*/  @P1 LDC.64 R6, c[0x0][0xa30] ;  /* 0x00028c00ff061b82 */ /* 0x000ee20000000a00 */
[----:B0-----:R-:W-:-:S05]  /*15f0*/  @P0 IMAD.WIDE R4, R27, 0x4, R4 ;  /* 0x000000041b040825 */ /* 0x001fca00078e0204 */
[----:B------:R-:W4:Y:S04]  /*1600*/  @P0 LDG.E R0, desc[UR42][R4.64] ;  /* 0x0000002a04000981 */ /* 0x000f28000c1e1900 */
[----:B------:R-:W4:Y:S01]  /*1610*/  @P0 LDG.E R9, desc[UR42][R4.64+0x4] ;  /* 0x0000042a04090981 */ /* 0x000f22000c1e1900 */
[----:B---3--:R-:W-:-:S05]  /*1620*/  @P1 IMAD.WIDE R6, R27, 0x4, R6 ;  /* 0x000000041b061825 */ /* 0x008fca00078e0206 */
[----:B------:R0:W5:Y:S01]  /*1630*/  @P1 LDG.E R37, desc[UR42][R6.64] ;  /* 0x0000002a06251981 */ /* 0x000162000c1e1900 */
[----:B-1----:R-:W-:Y:S01]  /*1640*/  ISETP.NE.AND P1, PT, R8, 0x1, PT ;  /* 0x000000010800780c */ /* 0x002fe20003f25270 */
[----:B------:R-:W-:Y:S01]  /*1650*/  IMAD.SHL.U32 R192, R25, 0x40, RZ ;  /* 0x0000004019c07824 */ /* 0x000fe200078e00ff */
[----:B--2---:R-:W-:Y:S01]  /*1660*/  ISETP.GE.AND P2, PT, R13, 0x1, PT ;  /* 0x000000010d00780c */ /* 0x004fe20003f46270 */
[----:B------:R-:W-:-:S10]  /*1670*/  IMAD.IADD R10, R24, 0x1, -R3 ;  /* 0x00000001180a7824 */ /* 0x000fd400078e0a03 */
[----:B------:R-:W1:Y:S08]  /*1680*/  @P1 LDC R11, c[0x0][0x44c] ;  /* 0x00011300ff0b1b82 */ /* 0x000e700000000800 */
[----:B------:R-:W2:Y:S01]  /*1690*/  @P1 LDC R8, c[0x0][0x450] ;  /* 0x00011400ff081b82 */ /* 0x000ea20000000800 */
[----:B----4-:R-:W-:Y:S02]  /*16a0*/  @P0 IMAD.IADD R36, R9, 0x1, -R0 ;  /* 0x0000000109240824 */ /* 0x010fe400078e0a00 */
[----:B------:R-:W-:-:S02]  /*16b0*/  VIADD R0, R192, 0x3f ;  /* 0x0000003fc0007836 */ /* 0x000fc40000000000 */
[----:B------:R-:W-:Y:S02]  /*16c0*/  IMAD.IADD R23, R10, 0x1, R36 ;  /* 0x000000010a177824 */ /* 0x000fe400078e0224 */
[----:B-1----:R-:W-:-:S03]  /*16d0*/  @P1 IMAD.HI.U32 R3, R0, R11, RZ ;  /* 0x0000000b00031227 */ /* 0x002fc600078e00ff */
[C---:B------:R-:W-:Y:S01]  /*16e0*/  IADD3 R5, R23.reuse, 0x1, -R22 ;  /* 0x0000000117057810 */ /* 0x040fe20007ffe816 */
[----:B------:R-:W-:Y:S01]  /*16f0*/  IMAD.MOV.U32 R4, RZ, RZ, R0 ;  /* 0x000000ffff047224 */ /* 0x000fe200078e0000 */
[----:B--2---:R-:W-:Y:S01]  /*1700*/  @P1 SHF.R.U32.HI R4, RZ, R8, R3 ;  /* 0x00000008ff041219 */ /* 0x004fe20000011603 */
[----:B------:R-:W-:-:S04]  /*1710*/  VIADD R0, R23, 0x3f ;  /* 0x0000003f17007836 */ /* 0x000fc80000000000 */
[----:B0-----:R-:W-:Y:S01]  /*1720*/  IMAD.IADD R7, R5, 0x1, R4 ;  /* 0x0000000105077824 */ /* 0x001fe200078e0204 */
[----:B------:R-:W-:-:S04]  /*1730*/  SHF.R.S32.HI R3, RZ, 0x1f, R0 ;  /* 0x0000001fff037819 */ /* 0x000fc80000011400 */
[----:B------:R-:W-:Y:S01]  /*1740*/  LEA.HI R3, R3, R0, RZ, 0x6 ;  /* 0x0000000003037211 */ /* 0x000fe200078f30ff */
[----:B------:R-:W-:-:S03]  /*1750*/  IMAD.IADD R0, R7, 0x1, R12 ;  /* 0x0000000107007824 */ /* 0x000fc600078e020c */
[----:B------:R-:W-:Y:S01]  /*1760*/  SHF.R.S32.HI R168, RZ, 0x6, R3 ;  /* 0x00000006ffa87819 */ /* 0x000fe20000011403 */
[----:B------:R-:W-:Y:S06]  /*1770*/  @!P2 BRA `(.L_x_2677) ;  /* 0x000000000048a947 */ /* 0x000fec0003800000 */
        /* <DEDUP_REMOVED lines=11> */
.L_x_2679:
[----:B------:R-:W-:-:S13]  /*1830*/  ISETP.NE.AND P0, PT, R13, 0x1, PT ;  /* 0x000000010d00780c */ /* 0x000fda0003f05270 */
[----:B------:R-:W0:Y:S02]  /*1840*/  @P0 LDC.64 R4, c[0x0][0x9e8] ;  /* 0x00027a00ff040b82 */ /* 0x000e240000000a00 */
[----:B0-----:R-:W-:-:S05]  /*1850*/  @P0 IMAD.HI.U32 R4, R3, R4, RZ ;  /* 0x0000000403040227 */ /* 0x001fca00078e00ff */
[----:B------:R-:W-:-:S07]  /*1860*/  @P0 SHF.R.U32.HI R3, RZ, R5, R4 ;  /* 0x00000005ff030219 */ /* 0x000fce0000011604 */
.L_x_2680:
[----:B------:R-:W-:Y:S05]  /*1870*/  BSYNC B0 ;  /* 0x0000000000007941 */ /* 0x000fea0003800000 */
.L_x_2678:
[----:B------:R-:W-:-:S05]  /*1880*/  IMAD R3, R3, R13, R13 ;  /* 0x0000000d03037224 */ /* 0x000fca00078e020d */
[----:B------:R-:W-:-:S07]  /*1890*/  VIMNMX R0, R0, R3, PT ;  /* 0x0000000300007248 */ /* 0x000fce0003fe0100 */
.L_x_2677:
[----:B------:R-:W0:Y:S01]  /*18a0*/  @P1 LDC R3, c[0x0][0x44c] ;  /* 0x00011300ff031b82 */ /* 0x000e220000000800 */
[----:B------:R-:W-:-:S07]  /*18b0*/  ULDC UR4, c[0x0][0x9dc] ;  /* 0x0002770000047ab9 */ /* 0x000fce0000000800 */
[----:B------:R-:W1:Y:S01]  /*18c0*/  @P1 LDC R5, c[0x0][0x450] ;  /* 0x00011400ff051b82 */ /* 0x000e620000000800 */
[----:B0-----:R-:W-:-:S04]  /*18d0*/  @P1 IMAD.HI.U32 R4, R192, R3, RZ ;  /* 0x00000003c0041227 */ /* 0x001fc800078e00ff */
[----:B------:R-:W-:Y:S01]  /*18e0*/  IMAD.MOV.U32 R3, RZ, RZ, R192 ;  /* 0x000000ffff037224 */ /* 0x000fe200078e00c0 */
[----:B-1----:R-:W-:-:S04]  /*18f0*/  @P1 SHF.R.U32.HI R3, RZ, R5, R4 ;  /* 0x00000005ff031219 */ /* 0x002fc80000011604 */
[----:B------:R-:W-:-:S05]  /*1900*/  IADD3 R3, R3, R23, -R22 ;  /* 0x0000001703037210 */ /* 0x000fca0007ffe816 */
[----:B------:R-:W-:Y:S01]  /*1910*/  VIADD R4, R3, -UR4 ;  /* 0x8000000403047c36 */ /* 0x000fe20008000000 */
[----:B------:R-:W-:Y:S06]  /*1920*/  @!P2 BRA `(.L_x_2681) ;  /* 0x000000000044a947 */ /* 0x000fec0003800000 */
        /* <DEDUP_REMOVED lines=10> */
.L_x_2683:
[----:B------:R-:W-:-:S13]  /*19d0*/  ISETP.NE.AND P0, PT, R13, 0x1, PT ;  /* 0x000000010d00780c */ /* 0x000fda0003f05270 */
[----:B------:R-:W0:Y:S02]  /*19e0*/  @P0 LDC.64 R6, c[0x0][0x9e8] ;  /* 0x00027a00ff060b82 */ /* 0x000e240000000a00 */
[----:B0-----:R-:W-:-:S05]  /*19f0*/  @P0 IMAD.HI.U32 R6, R3, R6, RZ ;  /* 0x0000000603060227 */ /* 0x001fca00078e00ff */
[----:B------:R-:W-:-:S07]  /*1a00*/  @P0 SHF.R.U32.HI R3, RZ, R7, R6 ;  /* 0x00000007ff030219 */ /* 0x000fce0000011606 */
.L_x_2684:
[----:B------:R-:W-:Y:S05]  /*1a10*/  BSYNC B0 ;  /* 0x0000000000007941 */ /* 0x000fea0003800000 */
.L_x_2682:
[----:B------:R-:W-:-:S05]  /*1a20*/  IMAD R3, R3, R13, RZ ;  /* 0x0000000d03037224 */ /* 0x000fca00078e02ff */
[----:B------:R-:W-:-:S07]  /*1a30*/  VIMNMX R4, R4, R3, !PT ;  /* 0x0000000304047248 */ /* 0x000fce0007fe0100 */
.L_x_2681:
[----:B------:R-:W-:Y:S01]  /*1a40*/  VIADD R0, R0, 0x3f ;  /* 0x0000003f00007836 */ /* 0x000fe20000000000 */
[----:B------:R-:W-:Y:S02]  /*1a50*/  SHF.R.S32.HI R5, RZ, 0x1f, R4 ;  /* 0x0000001fff057819 */ /* 0x000fe40000011404 */
[----:B------:R-:W-:Y:S02]  /*1a60*/  PLOP3.LUT P3, PT, PT, PT, PT, 0x80, 0x0 ;  /* 0x000000000000781c */ /* 0x000fe40003f6f070 */
[----:B------:R-:W-:Y:S02]  /*1a70*/  SHF.R.S32.HI R3, RZ, 0x1f, R0 ;  /* 0x0000001fff037819 */ /* 0x000fe40000011400 */
[----:B------:R-:W-:Y:S02]  /*1a80*/  LEA.HI R5, R5, R4, RZ, 0x6 ;  /* 0x0000000405057211 */ /* 0x000fe400078f30ff */
[----:B------:R-:W-:Y:S02]  /*1a90*/  LEA.HI R3, R3, R0, RZ, 0x6 ;  /* 0x0000000003037211 */ /* 0x000fe400078f30ff */
[----:B------:R-:W-:-:S02]  /*1aa0*/  SHF.R.S32.HI R5, RZ, 0x6, R5 ;  /* 0x00000006ff057819 */ /* 0x000fc40000011405 */
[----:B------:R-:W-:Y:S02]  /*1ab0*/  SHF.R.S32.HI R3, RZ, 0x6, R3 ;  /* 0x00000006ff037819 */ /* 0x000fe40000011403 */
[----:B------:R-:W-:Y:S02]  /*1ac0*/  VIMNMX R5, RZ, R5, !PT ;  /* 0x00000005ff057248 */ /* 0x000fe40007fe0100 */
[----:B------:R-:W-:-:S03]  /*1ad0*/  VIMNMX R3, R168, R3, PT ;  /* 0x00000003a8037248 */ /* 0x000fc60003fe0100 */
[--C-:B------:R-:W-:Y:S02]  /*1ae0*/  IMAD R5, R5, 0x40, -R10.reuse ;  /* 0x0000004005057824 */ /* 0x100fe400078e0a0a */
[----:B------:R-:W-:-:S03]  /*1af0*/  IMAD R3, R3, 0x40, -R10 ;  /* 0x0000004003037824 */ /* 0x000fc600078e0a0a */
[----:B------:R-:W-:Y:S02]  /*1b00*/  VIMNMX R5, RZ, R5, !PT ;  /* 0x00000005ff057248 */ /* 0x000fe40007fe0100 */
[----:B------:R-:W-:Y:S02]  /*1b10*/  VIMNMX R0, R3, R36, PT ;  /* 0x0000002403007248 */ /* 0x000fe40003fe0100 */
[----:B------:R-:W-:Y:S02]  /*1b20*/  SHF.R.U32.HI R44, RZ, 0x6, R5 ;  /* 0x00000006ff2c7819 */ /* 0x000fe40000011605 */
[----:B------:R-:W-:-:S03]  /*1b30*/  ISETP.GT.AND P0, PT, R0, R5, PT ;  /* 0x000000050000720c */ /* 0x000fc60003f04270 */
[----:B------:R-:W-:-:S10]  /*1b40*/  IMAD.MOV.U32 R45, RZ, RZ, R44 ;  /* 0x000000ffff2d7224 */ /* 0x000fd400078e002c */
[----:B------:R-:W-:-:S05]  /*1b50*/  @P0 VIADD R0, R0, 0x3f ;  /* 0x0000003f00000836 */ /* 0x000fca0000000000 */
[----:B------:R-:W-:-:S04]  /*1b60*/  @P0 SHF.R.S32.HI R3, RZ, 0x1f, R0 ;  /* 0x0000001fff030819 */ /* 0x000fc80000011400 */
[----:B------:R-:W-:-:S04]  /*1b70*/  @P0 LEA.HI R3, R3, R0, RZ, 0x6 ;  /* 0x0000000003030211 */ /* 0x000fc800078f30ff */
[----:B------:R-:W-:-:S04]  /*1b80*/  @P0 SHF.R.S32.HI R45, RZ, 0x6, R3 ;  /* 0x00000006ff2d0819 */ /* 0x000fc80000011403 */
[----:B------:R-:W-:-:S13]  /*1b90*/  ISETP.GT.AND P0, PT, R45, R44, PT ;  /* 0x0000002c2d00720c */ /* 0x000fda0003f04270 */
[----:B------:R-:W-:Y:S05]  /*1ba0*/  @!P0 BRA `(.L_x_2685) ;  /* 0x00000028009c8947 */ /* 0x000fea0003800000 */
        /* <DEDUP_REMOVED lines=20> */
.L_x_2687:
[----:B------:R-:W-:Y:S05]  /*1cf0*/  BSYNC B6 ;  /* 0x0000000000067941 */ /* 0x000fea0003800000 */
.L_x_2686:
        /* <DEDUP_REMOVED lines=20> */
.L_x_2689:
[----:B------:R-:W-:Y:S05]  /*1e40*/  BSYNC B6 ;  /* 0x0000000000067941 */ /* 0x000fea0003800000 */
.L_x_2688:
[----:B------:R-:W-:Y:S01]  /*1e50*/  ULDC.64 UR4, c[0x0][0x9f8] ;  /* 0x00027e0000047ab9 */ /* 0x000fe20000000a00 */
[----:B------:R-:W0:Y:S01]  /*1e60*/  LDC.64 R50, c[0x0][0x300] ;  /* 0x0000c000ff327b82 */ /* 0x000e220000000a00 */
[----:B------:R-:W-:Y:S01]  /*1e70*/  ISETP.NE.U32.AND P0, PT, RZ, UR4, PT ;  /* 0x00000004ff007c0c */ /* 0x000fe2000bf05070 */
[----:B------:R-:W-:Y:S01]  /*1e80*/  IMAD.IADD R40, R29, 0x1, R24 ;  /* 0x000000011d287824 */ /* 0x000fe200078e0218 */
[----:B------:R-:W-:Y:S01]  /*1e90*/  ULDC.64 UR8, c[0x0][0xa08] ;  /* 0x0002820000087ab9 */ /* 0x000fe20000000a00 */
[----:B------:R-:W-:Y:S01]  /*1ea0*/  ULDC.64 UR6, c[0x0][0x330] ;  /* 0x0000cc0000067ab9 */ /* 0x000fe20000000a00 */
[----:B------:R-:W-:Y:S01]  /*1eb0*/  ISETP.NE.AND.EX P0, PT, RZ, UR5, PT, P0 ;  /* 0x00000005ff007c0c */ /* 0x000fe2000bf05300 */
[----:B------:R-:W-:Y:S02]  /*1ec0*/  ULDC.64 UR4, c[0x0][0x308] ;  /* 0x0000c20000047ab9 */ /* 0x000fe40000000a00 */
[----:B------:R-:W1:Y:S01]  /*1ed0*/  LDC.64 R52, c[0x0][0x3f8] ;  /* 0x0000fe00ff347b82 */ /* 0x000e620000000a00 */
[----:B------:R-:W-:-:S07]  /*1ee0*/  SHF.R.S32.HI R17, RZ, 0x1f, R16 ;  /* 0x0000001fff117819 */ /* 0x000fce0000011410 */
[----:B------:R-:W2:Y:S08]  /*1ef0*/  LDC R41, c[0x0][0x3f4] ;  /* 0x0000fd00ff297b82 */ /* 0x000eb00000000800 */
[----:B------:R-:W3:Y:S02]  /*1f00*/  @P0 LDC.64 R4, c[0x0][0x9f8] ;  /* 0x00027e00ff040b82 */ /* 0x000ee40000000a00 */
[----:B---3--:R-:W-:-:S05]  /*1f10*/  @P0 IMAD.WIDE R4, R27, 0x4, R4 ;  /* 0x000000041b040825 */ /* 0x008fca00078e0204 */
[----:B------:R3:W4:Y:S01]  /*1f20*/  @P0 LDG.E R27, desc[UR42][R4.64] ;  /* 0x0000002a041b0981 */ /* 0x000722000c1e1900 */
[----:B------:R-:W-:Y:S01]  /*1f30*/  SHF.R.S32.HI R24, RZ, 0x1f, R40 ;  /* 0x0000001fff187819 */ /* 0x000fe20000011428 */
[-C--:B0-----:R-:W-:Y:S01]  /*1f40*/  IMAD.WIDE.U32 R6, R40, R50.reuse, RZ ;  /* 0x0000003228067225 */ /* 0x081fe200078e00ff */
[----:B------:R-:W-:Y:S01]  /*1f50*/  ISETP.NE.U32.AND P0, PT, RZ, UR8, PT ;  /* 0x00000008ff007c0c */ /* 0x000fe2000bf05070 */
[----:B------:R-:W0:Y:S01]  /*1f60*/  S2R R57, SR_TID.X ;  /* 0x0000000000397919 */ /* 0x000e220000002100 */
[----:B------:R-:W-:Y:S01]  /*1f70*/  SHF.R.S32.HI R189, RZ, 0x1f, R188 ;  /* 0x0000001fffbd7819 */ /* 0x000fe200000114bc */
[----:B------:R-:W-:Y:S01]  /*1f80*/  IMAD R0, R24, R50, RZ ;  /* 0x0000003218007224 */ /* 0x000fe200078e02ff */
[----:B------:R-:W-:Y:S01]  /*1f90*/  ISETP.NE.AND.EX P0, PT, RZ, UR9, PT, P0 ;  /* 0x00000009ff007c0c */ /* 0x000fe2000bf05300 */
[----:B------:R-:W-:Y:S01]  /*1fa0*/  IMAD.WIDE.U32 R10, R26, UR6, R16 ;  /* 0x000000061a0a7c25 */ /* 0x000fe2000f8e0010 */
[----:B--2---:R-:W-:Y:S02]  /*1fb0*/  ISETP.GE.AND P1, PT, R16, R41, PT ;  /* 0x000000291000720c */ /* 0x004fe40003f26270 */
[----:B------:R-:W-:Y:S01]  /*1fc0*/  SHF.L.U64.HI R49, R50, 0x6, R51 ;  /* 0x0000000632317819 */ /* 0x000fe20000010233 */
[----:B------:R-:W-:Y:S01]  /*1fd0*/  IMAD R3, R40, R51, R0 ;  /* 0x0000003328037224 */ /* 0x000fe200078e0200 */
[----:B------:R-:W-:Y:S01]  /*1fe0*/  SHF.R.S32.HI R0, RZ, 0x1f, R26 ;  /* 0x0000001fff007819 */ /* 0x000fe2000001141a */
[----:B------:R-:W-:Y:S01]  /*1ff0*/  IMAD.SHL.U32 R14, R193, 0x40, RZ ;  /* 0x00000040c10e7824 */ /* 0x000fe200078e00ff */
[----:B------:R-:W-:Y:S01]  /*2000*/  IADD3 R40, P2, R185, R40, RZ ;  /* 0x00000028b9287210 */ /* 0x000fe20007f5e0ff */
[----:B------:R-:W-:Y:S01]  /*2010*/  IMAD.IADD R7, R7, 0x1, R3 ;  /* 0x0000000107077824 */ /* 0x000fe200078e0203 */
[----:B------:R-:W-:Y:S01]  /*2020*/  P2R R66, PR, RZ, 0x2 ;  /* 0x00000002ff427803 */ /* 0x000fe20000000000 */
[----:B------:R-:W-:-:S02]  /*2030*/  IMAD R3, R0, UR4, RZ ;  /* 0x0000000400037c24 */ /* 0x000fc4000f8e02ff */
[----:B------:R-:W-:-:S04]  /*2040*/  IMAD.WIDE.U32 R6, R26, UR4, R6 ;  /* 0x000000041a067c25 */ /* 0x000fc8000f8e0006 */
[----:B---3--:R-:W-:Y:S01]  /*2050*/  IMAD R5, R26, UR5, R3 ;  /* 0x000000051a057c24 */ /* 0x008fe2000f8e0203 */
[----:B------:R-:W-:Y:S01]  /*2060*/  ULDC.64 UR4, c[0x0][0x310] ;  /* 0x0000c40000047ab9 */ /* 0x000fe20000000a00 */
[----:B------:R-:W-:Y:S01]  /*2070*/  IMAD R9, R0, UR6, RZ ;  /* 0x0000000600097c24 */ /* 0x000fe2000f8e02ff */
[----:B------:R-:W-:Y:S01]  /*2080*/  SHF.R.S32.HI R3, RZ, 0x1f, R185 ;  /* 0x0000001fff037819 */ /* 0x000fe200000114b9 */
[----:B------:R-:W-:Y:S02]  /*2090*/  IMAD.IADD R7, R7, 0x1, R5 ;  /* 0x0000000107077824 */ /* 0x000fe400078e0205 */
[----:B------:R-:W2:Y:S01]  /*20a0*/  LDC.64 R4, c[0x0][0x408] ;  /* 0x00010200ff047b82 */ /* 0x000ea20000000a00 */
[----:B------:R-:W-:Y:S02]  /*20b0*/  IMAD R15, R26, UR7, R9 ;  /* 0x000000071a0f7c24 */ /* 0x000fe4000f8e0209 */
[----:B-1----:R-:W-:Y:S02]  /*20c0*/  IMAD R12, R3, R52, RZ ;  /* 0x00000034030c7224 */ /* 0x002fe400078e02ff */
[----:B------:R-:W-:Y:S01]  /*20d0*/  IMAD.IADD R11, R11, 0x1, R15 ;  /* 0x000000010b0b7824 */ /* 0x000fe200078e020f */
[----:B------:R-:W-:Y:S01]  /*20e0*/  SEL R15, R41, RZ, P1 ;  /* 0x000000ff290f7207 */ /* 0x000fe20000800000 */
[----:B------:R-:W-:Y:S01]  /*20f0*/  IMAD R25, R185, R53, R12 ;  /* 0x00000035b9197224 */ /* 0x000fe200078e020c */
[----:B0-----:R-:W-:Y:S01]  /*2100*/  LEA.HI R57, R57, 0x8, RZ, 0x19 ;  /* 0x0000000839397811 */ /* 0x001fe200078fc8ff */
[----:B------:R-:W-:-:S02]  /*2110*/  VIADD R68, R16, 0x20 ;  /* 0x0000002010447836 */ /* 0x000fc40000000000 */
[----:B------:R-:W-:Y:S02]  /*2120*/  IMAD.IADD R15, R16, 0x1, R15 ;  /* 0x00000001100f7824 */ /* 0x000fe400078e020f */
[----:B------:R-:W-:Y:S02]  /*2130*/  IMAD.SHL.U32 R58, R41, 0x2, RZ ;  /* 0x00000002293a7824 */ /* 0x000fe400078e00ff */
[----:B------:R-:W-:Y:S01]  /*2140*/  IMAD.X R41, R24, 0x1, R3, P2 ;  /* 0x0000000118297824 */ /* 0x000fe200010e0603 */
[----:B------:R-:W-:-:S04]  /*2150*/  SHF.R.S32.HI R48, RZ, 0x1f, R15 ;  /* 0x0000001fff307819 */ /* 0x000fc8000001140f */
[----:B------:R-:W-:Y:S02]  /*2160*/  LEA.HI R48, R48, R15, RZ, 0x3 ;  /* 0x0000000f30307211 */ /* 0x000fe400078f18ff */
[C---:B--2---:R-:W-:Y:S01]  /*2170*/  SHF.L.U64.HI R54, R4.reuse, 0x6, R5 ;  /* 0x0000000604367819 */ /* 0x044fe20000010205 */
[----:B------:R-:W-:Y:S01]  /*2180*/  IMAD.SHL.U32 R55, R4, 0x40, RZ ;  /* 0x0000004004377824 */ /* 0x000fe200078e00ff */
[----:B------:R-:W-:-:S04]  /*2190*/  LOP3.LUT R63, R48, 0xfffffff8, RZ, 0xc0, !PT ;  /* 0xfffffff8303f7812 */ /* 0x000fc800078ec0ff */
[----:B------:R-:W-:Y:S02]  /*21a0*/  SHF.R.S32.HI R69, RZ, 0x1f, R63 ;  /* 0x0000001fff457819 */ /* 0x000fe4000001143f */
[----:B----4-:R-:W-:Y:S02]  /*21b0*/  SHF.R.S32.HI R0, RZ, 0x1f, R27 ;  /* 0x0000001fff007819 */ /* 0x010fe4000001141b */
[----:B------:R-:W-:Y:S02]  /*21c0*/  SEL R27, R27, RZ, !P0 ;  /* 0x000000ff1b1b7207 */ /* 0x000fe40004000000 */
[----:B------:R-:W-:-:S03]  /*21d0*/  SEL R0, R0, RZ, !P0 ;  /* 0x000000ff00007207 */ /* 0x000fc60004000000 */
[----:B------:R-:W-:-:S04]  /*21e0*/  IMAD.WIDE.U32 R28, R27, UR4, R6 ;  /* 0x000000041b1c7c25 */ /* 0x000fc8000f8e0006 */
[----:B------:R-:W-:Y:S02]  /*21f0*/  IMAD R8, R0, UR4, RZ ;  /* 0x0000000400087c24 */ /* 0x000fe4000f8e02ff */
[----:B------:R-:W-:-:S04]  /*2200*/  IMAD.WIDE.U32 R6, R185, R52, R188 ;  /* 0x00000034b9067225 */ /* 0x000fc800078e00bc */
[----:B------:R-:W-:Y:S01]  /*2210*/  IMAD R13, R27, UR5, R8 ;  /* 0x000000051b0d7c24 */ /* 0x000fe2000f8e0208 */
[----:B------:R-:W-:Y:S01]  /*2220*/  ULDC.64 UR4, c[0x0][0x338] ;  /* 0x0000ce0000047ab9 */ /* 0x000fe20000000a00 */
[----:B------:R-:W-:Y:S02]  /*2230*/  IMAD R8, R3, R50, RZ ;  /* 0x0000003203087224 */ /* 0x000fe400078e02ff */
[----:B------:R-:W-:-:S04]  /*2240*/  IMAD.WIDE.U32 R20, R27, UR4, R10 ;  /* 0x000000041b147c25 */ /* 0x000fc8000f8e000a */
[----:B------:R-:W-:-:S04]  /*2250*/  IMAD.WIDE.U32 R10, R185, R52, R16 ;  /* 0x00000034b90a7225 */ /* 0x000fc800078e0010 */
[----:B------:R-:W-:Y:S01]  /*2260*/  IMAD R47, R185, R51, R8 ;  /* 0x00000033b92f7224 */ /* 0x000fe200078e0208 */
[----:B------:R-:W-:Y:S01]  /*2270*/  SHF.L.U64.HI R51, R52, 0x6, R53 ;  /* 0x0000000634337819 */ /* 0x000fe20000010235 */
[----:B------:R-:W-:Y:S02]  /*2280*/  IMAD.IADD R7, R7, 0x1, R25 ;  /* 0x0000000107077824 */ /* 0x000fe400078e0219 */
[----:B------:R-:W-:Y:S01]  /*2290*/  IMAD.IADD R11, R25, 0x1, R11 ;  /* 0x00000001190b7824 */ /* 0x000fe200078e020b */
[----:B-----5:R-:W-:Y:S01]  /*22a0*/  SHF.R.S32.HI R25, RZ, 0x1f, R37 ;  /* 0x0000001fff197819 */ /* 0x020fe20000011425 */
[----:B------:R-:W-:-:S04]  /*22b0*/  IMAD.WIDE.U32 R8, R185, R50, R16 ;  /* 0x00000032b9087225 */ /* 0x000fc800078e0010 */
[----:B------:R-:W-:Y:S01]  /*22c0*/  IMAD R12, R0, UR4, RZ ;  /* 0x00000004000c7c24 */ /* 0x000fe2000f8e02ff */
[----:B------:R-:W-:Y:S01]  /*22d0*/  IADD3 R46, P0, R28, R8, RZ ;  /* 0x000000081c2e7210 */ /* 0x000fe20007f1e0ff */
[----:B------:R-:W-:Y:S01]  /*22e0*/  IMAD.IADD R0, R29, 0x1, R13 ;  /* 0x000000011d007824 */ /* 0x000fe200078e020d */
[----:B------:R-:W-:Y:S01]  /*22f0*/  ULDC UR4, c[0x0][0x2f4] ;  /* 0x0000bd0000047ab9 */ /* 0x000fe20000000800 */
[----:B------:R-:W-:Y:S01]  /*2300*/  IMAD R71, R27, UR5, R12 ;  /* 0x000000051b477c24 */ /* 0x000fe2000f8e020c */
[----:B------:R-:W-:Y:S01]  /*2310*/  ISETP.GE.AND P1, PT, R68, UR4, PT ;  /* 0x0000000444007c0c */ /* 0x000fe2000bf26270 */
[----:B------:R-:W-:Y:S01]  /*2320*/  IMAD R12, R3, R4, RZ ;  /* 0x00000004030c7224 */ /* 0x000fe200078e02ff */
[----:B------:R-:W-:Y:S01]  /*2330*/  IADD3.X R47, R0, R9, R47, P0, !PT ;  /* 0x00000009002f7210 */ /* 0x000fe200007fe42f */
[----:B------:R-:W-:Y:S01]  /*2340*/  IMAD R26, R25, R52, RZ ;  /* 0x00000034191a7224 */ /* 0x000fe200078e02ff */
[----:B------:R-:W-:Y:S01]  /*2350*/  ISETP.GE.AND P0, PT, R16, UR4, PT ;  /* 0x0000000410007c0c */ /* 0x000fe2000bf06270 */
[----:B------:R-:W-:-:S02]  /*2360*/  IMAD R27, R185, R5, R12 ;  /* 0x00000005b91b7224 */ /* 0x000fc400078e020c */
[----:B------:R-:W-:Y:S01]  /*2370*/  IMAD R61, R37, R53, R26 ;  /* 0x00000035253d7224 */ /* 0x000fe200078e021a */
[----:B------:R-:W-:Y:S01]  /*2380*/  LOP3.LUT R53, R14, 0x1c0, RZ, 0xc0, !PT ;  /* 0x000001c00e357812 */ /* 0x000fe200078ec0ff */
[----:B------:R-:W-:-:S03]  /*2390*/  IMAD.WIDE.U32 R8, R185, R4, R188 ;  /* 0x00000004b9087225 */ /* 0x000fc600078e00bc */
[----:B------:R-:W-:Y:S01]  /*23a0*/  SHF.R.U32.HI R56, RZ, 0x3, R53 ;  /* 0x00000003ff387819 */ /* 0x000fe20000011635 */
[----:B------:R-:W-:-:S04]  /*23b0*/  IMAD.WIDE.U32 R12, R185, R4, R16 ;  /* 0x00000004b90c7225 */ /* 0x000fc800078e0010 */
[-C--:B------:R-:W-:Y:S02]  /*23c0*/  IMAD R26, R25, R4.reuse, RZ ;  /* 0x00000004191a7224 */ /* 0x080fe400078e02ff */
[----:B------:R-:W-:Y:S02]  /*23d0*/  IMAD.IADD R9, R9, 0x1, R27 ;  /* 0x0000000109097824 */ /* 0x000fe400078e021b */
[----:B------:R-:W-:Y:S02]  /*23e0*/  IMAD.IADD R13, R27, 0x1, R13 ;  /* 0x000000011b0d7824 */ /* 0x000fe400078e020d */
[----:B------:R-:W-:Y:S01]  /*23f0*/  IMAD R67, R37, R5, R26 ;  /* 0x0000000525437224 */ /* 0x000fe200078e021a */
[----:B------:R-:W-:Y:S01]  /*2400*/  LOP3.LUT R5, R53, 0x18, R16, 0xf8, !PT ;  /* 0x0000001835057812 */ /* 0x000fe200078ef810 */
[----:B------:R-:W-:-:S04]  /*2410*/  IMAD.WIDE.U32 R34, R37, R4, R8 ;  /* 0x0000000425227225 */ /* 0x000fc800078e0008 */
[----:B------:R-:W-:Y:S01]  /*2420*/  IMAD.WIDE.U32 R38, R37, R4, R12 ;  /* 0x0000000425267225 */ /* 0x000fe200078e000c */
[----:B------:R-:W-:Y:S02]  /*2430*/  LOP3.LUT R4, R5, R56, RZ, 0x3c, !PT ;  /* 0x0000003805047212 */ /* 0x000fe400078e3cff */
[----:B------:R-:W-:Y:S01]  /*2440*/  LOP3.LUT R5, R53, 0x38, R48, 0xf8, !PT ;  /* 0x0000003835057812 */ /* 0x000fe200078ef830 */
[----:B------:R-:W-:-:S03]  /*2450*/  IMAD.WIDE.U32 R30, R37, R52, R6 ;  /* 0x00000034251e7225 */ /* 0x000fc600078e0006 */
[----:B------:R-:W-:Y:S01]  /*2460*/  LOP3.LUT R62, R5, R56, RZ, 0x3c, !PT ;  /* 0x00000038053e7212 */ /* 0x000fe200078e3cff */
[----:B------:R-:W-:-:S04]  /*2470*/  IMAD.WIDE.U32 R32, R37, R52, R10 ;  /* 0x0000003425207225 */ /* 0x000fc800078e000a */
[----:B------:R-:W-:Y:S02]  /*2480*/  IMAD.IADD R60, R31, 0x1, R61 ;  /* 0x000000011f3c7824 */ /* 0x000fe400078e023d */
[----:B------:R-:W-:Y:S02]  /*2490*/  IMAD.IADD R65, R35, 0x1, R67 ;  /* 0x0000000123417824 */ /* 0x000fe400078e0243 */
[----:B------:R-:W-:Y:S02]  /*24a0*/  IMAD.SHL.U32 R50, R50, 0x40, RZ ;  /* 0x0000004032327824 */ /* 0x000fe400078e00ff */
[----:B------:R-:W-:Y:S02]  /*24b0*/  IMAD.SHL.U32 R52, R52, 0x40, RZ ;  /* 0x0000004034347824 */ /* 0x000fe400078e00ff */
[----:B------:R-:W-:Y:S02]  /*24c0*/  IMAD R59, R203, 0x200, R4 ;  /* 0x00000200cb3b7824 */ /* 0x000fe400078e0204 */
[----:B------:R-:W-:-:S02]  /*24d0*/  IMAD.IADD R61, R61, 0x1, R33 ;  /* 0x000000013d3d7824 */ /* 0x000fc400078e0221 */
[----:B------:R-:W-:Y:S02]  /*24e0*/  IMAD.IADD R67, R67, 0x1, R39 ;  /* 0x0000000143437824 */ /* 0x000fe400078e0227 */
[----:B------:R-:W-:Y:S02]  /*24f0*/  IMAD R62, R203, 0x200, R62 ;  /* 0x00000200cb3e7824 */ /* 0x000fe400078e023e */
[----:B------:R-:W-:-:S07]  /*2500*/  IMAD.IADD R71, R21, 0x1, R71 ;  /* 0x0000000115477824 */ /* 0x000fce00078e0247 */
.L_x_2719:
        /* <DEDUP_REMOVED lines=10> */
[----:B------:R-:W-:Y:S02]  /*25b0*/  IMAD.SHL.U32 R24, R186, 0x1000, RZ ;  /* 0x00001000ba187824 */ /* 0x000fe400078e00ff */
        /* <DEDUP_REMOVED lines=34> */
[C---:B------:R-:W-:Y:S01]  /*27e0*/  LEA R72, P5, R4.reuse, UR6, 0x1 ;  /* 0x0000000604487c11 */ /* 0x040fe2000f8a08ff */
[----:B------:R-:W-:Y:S01]  /*27f0*/  IMAD.X R8, R43, 0x1, R60, P3 ;  /* 0x000000012b087824 */ /* 0x000fe200018e063c */
[C---:B------:R-:W-:Y:S02]  /*2800*/  LEA R6, P3, R7.reuse, UR4, 0x1 ;  /* 0x0000000407067c11 */ /* 0x040fe4000f8608ff */
        /* <DEDUP_REMOVED lines=9> */
.L_x_2694:
[----:B------:R-:W-:Y:S05]  /*28a0*/  BSYNC B1 ;  /* 0x0000000000017941 */ /* 0x000fea0003800000 */
.L_x_2693:
[----:B------:R-:W-:Y:S01]  /*28b0*/  UISETP.NE.AND UP0, UPT, UR37, 0x3, UPT ;  /* 0x000000032500788c */ /* 0x000fe2000bf05270 */
[----:B-----5:R-:W-:Y:S02]  /*28c0*/  IMAD.MOV.U32 R4, RZ, RZ, R8 ;  /* 0x000000ffff047224 */ /* 0x020fe400078e0008 */
[----:B------:R-:W-:Y:S02]  /*28d0*/  IMAD.MOV.U32 R5, RZ, RZ, R9 ;  /* 0x000000ffff057224 */ /* 0x000fe400078e0009 */
[----:B0-----:R-:W-:Y:S01]  /*28e0*/  IMAD.MOV.U32 R6, RZ, RZ, R26 ;  /* 0x000000ffff067224 */ /* 0x001fe200078e001a */
[----:B------:R-:W-:Y:S01]  /*28f0*/  PLOP3.LUT P3, PT, PT, PT, UP0, 0x80, 0x0 ;  /* 0x000000000000781c */ /* 0x000fe20003f6f008 */
        /* <DEDUP_REMOVED lines=11> */
[----:B------:R-:W-:Y:S02]  /*29b0*/  PRMT R83, R83, 0x5410, R4 ;  /* 0x0000541053537816 */ /* 0x000fe40000000004 */
[----:B------:R-:W-:Y:S01]  /*29c0*/  PRMT R78, R78, 0x5410, R7 ;  /* 0x000054104e4e7816 */ /* 0x000fe20000000007 */
[----:B------:R-:W-:Y:S06]  /*29d0*/  @!P3 BRA `(.L_x_2695) ;  /* 0x000000000004b947 */ /* 0x000fec0003800000 */
[----:B------:R-:W-:Y:S01]  /*29e0*/  BPT.TRAP 0x1 ;  /* 0x000000040000795c */ /* 0x000fe20000300000 */
.L_x_2695:
[----:B------:R-:W-:Y:S01]  /*29f0*/  IMAD R64, R186, 0x8, R2 ;  /* 0x00000008ba407824 */ /* 0x000fe200078e0202 */
[----:B------:R-:W-:Y:S01]  /*2a00*/  SHF.L.U32 R43, R187, 0x1f, RZ ;  /* 0x0000001fbb2b7819 */ /* 0x000fe200000006ff */
[----:B------:R-:W-:Y:S03]  /*2a10*/  BSSY B1, `(.L_x_2696) ;  /* 0x0000003000017945 */ /* 0x000fe60003800000 */
[----:B------:R-:W0:Y:S02]  /*2a20*/  SYNCS.PHASECHK.TRANS64.TRYWAIT P5, [R64+URZ+0x28c90], R43 ;  /* 0x028c902b400075a7 */ /* 0x000e2400080a017f */
[----:B0-----:R-:W-:Y:S05]  /*2a30*/  @!P5 BRA `(.L_x_2697) ;  /* 0x000001dc0058d947 */ /* 0x001fea0003800000 */
.L_x_3083:
[----:B------:R-:W-:Y:S05]  /*2a40*/  BSYNC B1 ;  /* 0x0000000000017941 */ /* 0x000fea0003800000 */
.L_x_2696:
        /* <DEDUP_REMOVED lines=8> */
[----:B--2---:R-:W-:Y:S01]  /*2ad0*/  IMAD.U32 R25, R7, 0x10000, RZ ;  /* 0x0001000007197824 */ /* 0x004fe200078e00ff */
        /* <DEDUP_REMOVED lines=17> */
[----:B------:R-:W-:Y:S01]  /*2bf0*/  FMUL.FTZ R79, R7, R75 ;  /* 0x0000004b074f7220 */ /* 0x000fe20000410000 */
[----:B------:R-:W-:-:S02]  /*2c00*/  IMAD.U32 R6, R5, 0x10000, RZ ;  /* 0x0001000005067824 */ /* 0x000fc400078e00ff */
[-C--:B------:R-:W-:Y:S01]  /*2c10*/  FMUL.FTZ R78, R7, R70.reuse ;  /* 0x00000046074e7220 */ /* 0x080fe20000410000 */
[----:B------:R-:W-:Y:S01]  /*2c20*/  LOP3.LUT R76, R76, 0xffff0000, RZ, 0xc0, !PT ;  /* 0xffff00004c4c7812 */ /* 0x000fe200078ec0ff */
[C---:B------:R-:W-:Y:S01]  /*2c30*/  FMUL.FTZ R7, R15.reuse, R77 ;  /* 0x0000004d0f077220 */ /* 0x040fe20000410000 */
[-C--:B------:R-:W-:Y:S01]  /*2c40*/  FMUL.FTZ R15, R15, R73.reuse ;  /* 0x000000490f0f7220 */ /* 0x080fe20000410000 */
[----:B------:R-:W-:Y:S01]  /*2c50*/  LOP3.LUT R72, R72, 0xffff0000, RZ, 0xc0, !PT ;  /* 0xffff000048487812 */ /* 0x000fe200078ec0ff */
[----:B------:R-:W-:Y:S02]  /*2c60*/  IMAD.U32 R5, R4, 0x10000, RZ ;  /* 0x0001000004057824 */ /* 0x000fe400078e00ff */
[----:B------:R-:W-:Y:S01]  /*2c70*/  FFMA.FTZ R73, R14, R73, -R7 ;  /* 0x000000490e497223 */ /* 0x000fe20000010807 */
[----:B------:R-:W-:Y:S01]  /*2c80*/  LOP3.LUT R4, R4, 0xffff0000, RZ, 0xc0, !PT ;  /* 0xffff000004047812 */ /* 0x000fe200078ec0ff */
[----:B------:R-:W-:Y:S01]  /*2c90*/  FFMA.FTZ R79, R6, R70, -R79 ;  /* 0x00000046064f7223 */ /* 0x000fe2000001084f */
[----:B------:R-:W-:Y:S01]  /*2ca0*/  FFMA.FTZ R14, R14, R77, R15 ;  /* 0x0000004d0e0e7223 */ /* 0x000fe2000001000f */
[C---:B------:R-:W-:Y:S01]  /*2cb0*/  FMUL.FTZ R70, R26.reuse, R76 ;  /* 0x0000004c1a467220 */ /* 0x040fe20000410000 */
[----:B------:R-:W-:Y:S01]  /*2cc0*/  FMUL.FTZ R15, R26, R72 ;  /* 0x000000481a0f7220 */ /* 0x000fe20000410000 */
[----:B------:R-:W-:Y:S01]  /*2cd0*/  FFMA.FTZ R78, R6, R75, R78 ;  /* 0x0000004b064e7223 */ /* 0x000fe2000001004e */
        /* <DEDUP_REMOVED lines=12> */
.L_x_2702:
[----:B------:R-:W-:Y:S05]  /*2da0*/  BSYNC B2 ;  /* 0x0000000000027941 */ /* 0x000fea0003800000 */
.L_x_2701:
[----:B--2---:R1:W-:Y:S02]  /*2db0*/  STG.E.128 desc[UR42][R12.64], R4 ;  /* 0x000000040c007986 */ /* 0x0043e4000c101d2a */
.L_x_2700:
[----:B------:R-:W-:Y:S05]  /*2dc0*/  BSYNC B1 ;  /* 0x0000000000017941 */ /* 0x000fea0003800000 */
.L_x_2699:
        /* <DEDUP_REMOVED lines=56> */
.L_x_2704:
[----:B------:R-:W-:Y:S05]  /*3150*/  BSYNC B1 ;  /* 0x0000000000017941 */ /* 0x000fea0003800000 */
.L_x_2703:
[----:B-1----:R2:W-:Y:S01]  /*3160*/  STG.E.128 desc[UR42][R12.64+0x40], R4 ;  /* 0x000040040c007986 */ /* 0x0025e2000c101d2a */
[----:B------:R-:W-:Y:S05]  /*3170*/  BRA `(.L_x_2698) ;  /* 0x0000000c003c7947 */ /* 0x000fea0003800000 */
.L_x_2692:
[----:B------:R-:W-:Y:S01]  /*3180*/  IMAD R42, R45, -0x40, R36 ;  /* 0xffffffc02d2a7824 */ /* 0x000fe200078e0224 */
[----:B------:R-:W-:-:S04]  /*3190*/  ISETP.GE.AND P4, PT, R16, R81, PT ;  /* 0x000000511000720c */ /* 0x000fc80003f86270 */
[----:B------:R-:W-:-:S04]  /*31a0*/  VIMNMX R42, R42, 0x40, PT ;  /* 0x000000402a2a7848 */ /* 0x000fc80003fe0100 */
[----:B------:R-:W-:-:S13]  /*31b0*/  ISETP.GE.OR P3, PT, R185, R42, P4 ;  /* 0x0000002ab900720c */ /* 0x000fda0002766670 */
[----:B------:R-:W0:Y:S01]  /*31c0*/  @!P3 LDC.64 R12, c[0x0][0x3e8] ;  /* 0x0000fa00ff0cbb82 */ /* 0x000e220000000a00 */
[----:B------:R-:W-:Y:S01]  /*31d0*/  @!P3 IMAD R4, R54, R45, RZ ;  /* 0x0000002d3604b224 */ /* 0x000fe200078e02ff */
[----:B------:R-:W-:Y:S01]  /*31e0*/  @!P3 IADD3 R6, P5, R32, R6, RZ ;  /* 0x000000062006b210 */ /* 0x000fe20007fbe0ff */
[----:B------:R-:W-:Y:S02]  /*31f0*/  @!P3 IMAD.MOV.U32 R5, RZ, RZ, R67 ;  /* 0x000000ffff05b224 */ /* 0x000fe400078e0043 */
[-C--:B------:R-:W-:Y:S02]  /*3200*/  @!P3 IMAD R11, R70, R55.reuse, R4 ;  /* 0x00000037460bb224 */ /* 0x080fe400078e0204 */
[----:B------:R-:W-:Y:S01]  /*3210*/  @!P3 IMAD.MOV.U32 R4, RZ, RZ, R38 ;  /* 0x000000ffff04b224 */ /* 0x000fe200078e0026 */
[----:B------:R-:W1:Y:S01]  /*3220*/  @!P3 LDC.64 R26, c[0x0][0x400] ;  /* 0x00010000ff1abb82 */ /* 0x000e620000000a00 */
[----:B------:R-:W-:Y:S02]  /*3230*/  @!P3 IMAD.X R7, R43, 0x1, R61, P5 ;  /* 0x000000012b07b824 */ /* 0x000fe400028e063d */
        /* <DEDUP_REMOVED lines=12> */
[----:B------:R-:W-:-:S06]  /*3300*/  UISETP.NE.AND UP0, UPT, UR37, 0x3, UPT ;  /* 0x000000032500788c */ /* 0x000fcc000bf05270 */
[----:B------:R-:W-:Y:S01]  /*3310*/  PLOP3.LUT P3, PT, PT, PT, UP0, 0x80, 0x0 ;  /* 0x000000000000781c */ /* 0x000fe20003f6f008 */
        /* <DEDUP_REMOVED lines=16> */
.L_x_2705:
[----:B------:R-:W-:Y:S01]  /*3420*/  IMAD R64, R186, 0x8, R2 ;  /* 0x00000008ba407824 */ /* 0x000fe200078e0202 */
[----:B------:R-:W-:Y:S01]  /*3430*/  SHF.L.U32 R43, R187, 0x1f, RZ ;  /* 0x0000001fbb2b7819 */ /* 0x000fe200000006ff */
[----:B------:R-:W-:Y:S03]  /*3440*/  BSSY B1, `(.L_x_2706) ;  /* 0x0000003000017945 */ /* 0x000fe60003800000 */
[----:B------:R-:W0:Y:S02]  /*3450*/  SYNCS.PHASECHK.TRANS64.TRYWAIT P5, [R64+URZ+0x28c90], R43 ;  /* 0x028c902b400075a7 */ /* 0x000e2400080a017f */
[----:B0-----:R-:W-:Y:S05]  /*3460*/  @!P5 BRA `(.L_x_2707) ;  /* 0x000001d000e0d947 */ /* 0x001fea0003800000 */
.L_x_3084:
[----:B------:R-:W-:Y:S05]  /*3470*/  BSYNC B1 ;  /* 0x0000000000017941 */ /* 0x000fea0003800000 */
.L_x_2706:
[----:B------:R-:W-:Y:S01]  /*3480*/  ISETP.GE.OR P5, PT, R185, R42, P0 ;  /* 0x0000002ab900720c */ /* 0x000fe200007a6670 */
[----:B------:R-:W-:Y:S01]  /*3490*/  ULDC.64 UR4, c[0x0][0x300] ;  /* 0x0000c00000047ab9 */ /* 0x000fe20000000a00 */
[----:B------:R-:W-:Y:S02]  /*34a0*/  IMAD.MOV.U32 R74, RZ, RZ, R14 ;  /* 0x000000ffff4a7224 */ /* 0x000fe400078e000e */
[----:B------:R-:W-:Y:S02]  /*34b0*/  IMAD R12, R3, UR4, RZ ;  /* 0x00000004030c7c24 */ /* 0x000fe4000f8e02ff */
[----:B------:R-:W-:-:S04]  /*34c0*/  IMAD.WIDE.U32 R74, R185, UR4, R74 ;  /* 0x00000004b94a7c25 */ /* 0x000fc8000f8e004a */
[----:B------:R-:W-:-:S03]  /*34d0*/  IMAD R79, R185, UR5, R12 ;  /* 0x00000005b94f7c24 */ /* 0x000fc6000f8e020c */
        /* <DEDUP_REMOVED lines=17> */
[----:B------:R-:W-:Y:S01]  /*35f0*/  LOP3.LUT R12, R13, R56, RZ, 0x3c, !PT ;  /* 0x000000380d0c7212 */ /* 0x000fe200078e3cff */
[----:B------:R-:W-:-:S04]  /*3600*/  IMAD.IADD R13, R62, 0x1, R24 ;  /* 0x000000013e0d7824 */ /* 0x000fc800078e0218 */
[----:B------:R-:W-:Y:S02]  /*3610*/  IMAD R15, R203, 0x200, R12 ;  /* 0x00000200cb0f7824 */ /* 0x000fe400078e020c */
[----:B------:R-:W-:Y:S02]  /*3620*/  IMAD R13, R13, 0x2, R2 ;  /* 0x000000020d0d7824 */ /* 0x000fe400078e0202 */
[----:B------:R-:W-:-:S04]  /*3630*/  IMAD.IADD R15, R24, 0x1, R15 ;  /* 0x00000001180f7824 */ /* 0x000fc800078e020f */
[----:B------:R-:W-:Y:S02]  /*3640*/  IMAD R24, R15, 0x2, R2 ;  /* 0x000000020f187824 */ /* 0x000fe400078e0202 */
        /* <DEDUP_REMOVED lines=94> */
.L_x_2709:
[----:B------:R-:W-:Y:S05]  /*3c30*/  BSYNC B1 ;  /* 0x0000000000017941 */ /* 0x000fea0003800000 */
.L_x_2708:
        /* <DEDUP_REMOVED lines=10> */
.L_x_2691:
[----:B------:R-:W-:-:S06]  /*3ce0*/  UISETP.NE.AND UP0, UPT, UR37, 0x3, UPT ;  /* 0x000000032500788c */ /* 0x000fcc000bf05270 */
[----:B------:R-:W-:-:S13]  /*3cf0*/  PLOP3.LUT P3, PT, PT, PT, UP0, 0x80, 0x0 ;  /* 0x000000000000781c */ /* 0x000fda0003f6f008 */
[----:B------:R-:W-:Y:S05]  /*3d00*/  @!P3 BRA `(.L_x_2710) ;  /* 0x000000000004b947 */ /* 0x000fea0003800000 */
[----:B------:R-:W-:Y:S01]  /*3d10*/  BPT.TRAP 0x1 ;  /* 0x000000040000795c */ /* 0x000fe20000300000 */
.L_x_2710:
        /* <DEDUP_REMOVED lines=8> */
.L_x_3085:
[----:B------:R-:W-:Y:S05]  /*3da0*/  BSYNC B1 ;  /* 0x0000000000017941 */ /* 0x000fea0003800000 */
.L_x_2711:
        /* <DEDUP_REMOVED lines=12> */
.L_x_2698:
[----:B------:R-:W-:Y:S05]  /*3e70*/  BSYNC B0 ;  /* 0x0000000000007941 */ /* 0x000fea0003800000 */
.L_x_2690:
[----:B-12---:R-:W1:Y:S01]  /*3e80*/  S2R R4, SR_TID.X ;  /* 0x0000000000047919 */ /* 0x006e620000002100 */
[----:B------:R-:W-:Y:S01]  /*3e90*/  @!PT LDS RZ, [RZ] ;  /* 0x00000000fffff984 */ /* 0x000fe20000000800 */
[----:B------:R-:W-:Y:S01]  /*3ea0*/  @!PT LDS RZ, [RZ] ;  /* 0x00000000fffff984 */ /* 0x000fe20000000800 */
[----:B------:R-:W-:Y:S01]  /*3eb0*/  @!PT LDS RZ, [RZ] ;  /* 0x00000000fffff984 */ /* 0x000fe20000000800 */
[----:B------:R-:W-:Y:S01]  /*3ec0*/  @!PT LDS RZ, [RZ] ;  /* 0x00000000fffff984 */ /* 0x000fe20000000800 */
[----:B------:R2:W-:Y:S06]  /*3ed0*/  MEMBAR.ALL.CTA ;  /* 0x0000000000007992 */ /* 0x0005ec0000008000 */
[----:B--2---:R-:W2:Y:S01]  /*3ee0*/  FENCE.VIEW.ASYNC.S ;  /* 0x00000000000073c6 */ /* 0x004ea20000000000 */
[----:B------:R-:W-:Y:S05]  /*3ef0*/  WARPSYNC.ALL ;  /* 0x0000000000007948 */ /* 0x000fea0003800000 */
[----:B------:R-:W-:Y:S01]  /*3f00*/  BSSY B0, `(.L_x_2713) ;  /* 0x0000009000007945 */ /* 0x000fe20003800000 */
[----:B-1----:R-:W-:Y:S01]  /*3f10*/  LOP3.LUT R4, R4, 0x7f, RZ, 0xc0, !PT ;  /* 0x0000007f04047812 */ /* 0x002fe200078ec0ff */
[----:B--2---:R1:W-:Y:S03]  /*3f20*/  BAR.SYNC.DEFER_BLOCKING R57, 0x80 ;  /* 0x000200390000751d */ /* 0x0043e60000010000 */
[----:B------:R-:W-:-:S13]  /*3f30*/  ISETP.NE.AND P4, PT, R4, RZ, PT ;  /* 0x000000ff0400720c */ /* 0x000fda0003f85270 */
[----:B------:R-:W-:-:S05]  /*3f40*/  @!P4 VIADD R4, R64, 0x28ca0 ;  /* 0x00028ca04004c836 */ /* 0x000fca0000000000 */
[----:B------:R-:W-:-:S04]  /*3f50*/  @!P4 PRMT R4, RZ, 0x654, R4 ;  /* 0x00000654ff04c816 */ /* 0x000fc80000000004 */
[----:B------:R1:W-:Y:S01]  /*3f60*/  @!P4 SYNCS.ARRIVE.TRANS64.RED.A1T0 RZ, [R4+URZ], RZ ;  /* 0x000000ff04ffc9a7 */ /* 0x0003e2000810043f */
[----:B------:R-:W-:Y:S05]  /*3f70*/  @!P3 BRA `(.L_x_2714) ;  /* 0x000000000004b947 */ /* 0x000fea0003800000 */
[----:B------:R-:W-:Y:S01]  /*3f80*/  BPT.TRAP 0x1 ;  /* 0x000000040000795c */ /* 0x000fe20000300000 */
.L_x_2714:
[----:B------:R-:W-:Y:S05]  /*3f90*/  BSYNC B0 ;  /* 0x0000000000007941 */ /* 0x000fea0003800000 */
.L_x_2713:
[----:B------:R-:W2:Y:S01]  /*3fa0*/  SYNCS.PHASECHK.TRANS64.TRYWAIT P5, [R64+URZ+0x28cb0], R43 ;  /* 0x028cb02b400075a7 */ /* 0x000ea200080a017f */
[----:B------:R-:W-:Y:S01]  /*3fb0*/  BSSY B0, `(.L_x_2715) ;  /* 0x0000003000007945 */ /* 0x000fe20003800000 */
[----:B------:R-:W-:-:S03]  /*3fc0*/  ISETP.GE.AND P3, PT, R185, R42, PT ;  /* 0x0000002ab900720c */ /* 0x000fc60003f66270 */
[----:B--2---:R-:W-:Y:S10]  /*3fd0*/  @!P5 BRA `(.L_x_2716) ;  /* 0x000001c8002cd947 */ /* 0x004ff40003800000 */
.L_x_3086:
[----:B------:R-:W-:Y:S05]  /*3fe0*/  BSYNC B0 ;  /* 0x0000000000007941 */ /* 0x000fea0003800000 */
.L_x_2715:
        /* <DEDUP_REMOVED lines=11> */
[----:B------:R-:W-:Y:S01]  /*40a0*/  LEA R42, P5, R6, UR4, 0x1 ;  /* 0x00000004062a7c11 */ /* 0x000fe2000f8a08ff */
[----:B------:R-:W-:Y:S01]  /*40b0*/  IMAD.IADD R5, R7, 0x1, R5 ;  /* 0x0000000107057824 */ /* 0x000fe200078e0205 */
[----:B------:R-:W-:Y:S01]  /*40c0*/  ULDC UR4, c[0x0][0x320] ;  /* 0x0000c80000047ab9 */ /* 0x000fe20000000800 */
[----:B------:R-:W-:Y:S02]  /*40d0*/  VIADD R4, R16, 0x40 ;  /* 0x0000004010047836 */ /* 0x000fe40000000000 */
[C---:B----4-:R-:W-:Y:S01]  /*40e0*/  VIADD R73, R9.reuse, 0x20 ;  /* 0x0000002009497836 */ /* 0x050fe20000000000 */
[----:B0-2---:R-:W-:Y:S01]  /*40f0*/  LEA.HI.X R43, R6, UR5, R5, 0x1, P5 ;  /* 0x00000005062b7c11 */ /* 0x005fe2000a8f0c05 */
[C---:B------:R-:W-:Y:S01]  /*4100*/  @P3 VIADD R73, R9.reuse, 0xffffffe0 ;  /* 0xffffffe009493836 */ /* 0x040fe20000000000 */
[----:B------:R-:W-:Y:S01]  /*4110*/  ISETP.GE.AND P5, PT, R16, UR4, PT ;  /* 0x0000000410007c0c */ /* 0x000fe2000bfa6270 */
[----:B------:R-:W-:Y:S01]  /*4120*/  IMAD R74, R9, 0x2, R2 ;  /* 0x00000002094a7824 */ /* 0x000fe200078e0202 */
[----:B------:R-:W-:Y:S01]  /*4130*/  ISETP.GE.AND P3, PT, R4, UR4, PT ;  /* 0x0000000404007c0c */ /* 0x000fe2000bf66270 */
[----:B---3--:R-:W-:-:S02]  /*4140*/  VIADD R12, R16, 0x80 ;  /* 0x00000080100c7836 */ /* 0x008fc40000000000 */
[C---:B------:R-:W-:Y:S02]  /*4150*/  VIADD R13, R16.reuse, 0xc0 ;  /* 0x000000c0100d7836 */ /* 0x040fe40000000000 */
[C---:B------:R-:W-:Y:S02]  /*4160*/  VIADD R70, R16.reuse, 0x100 ;  /* 0x0000010010467836 */ /* 0x040fe40000000000 */
[----:B------:R-:W-:Y:S02]  /*4170*/  VIADD R72, R16, 0x140 ;  /* 0x0000014010487836 */ /* 0x000fe40000000000 */
[----:B------:R-:W-:Y:S02]  /*4180*/  IMAD R73, R73, 0x2, R2 ;  /* 0x0000000249497824 */ /* 0x000fe400078e0202 */
[----:B------:R-:W0:Y:S04]  /*4190*/  @!P5 LDS.128 R4, [R74+0x400] ;  /* 0x000400004a04d984 */ /* 0x000e280000000c00 */
[----:B------:R-:W1:Y:S04]  /*41a0*/  @!P3 LDS.128 R8, [R74+0x2400] ;  /* 0x002400004a08b984 */ /* 0x000e680000000c00 */
[----:B0-----:R-:W-:Y:S01]  /*41b0*/  @!P5 STG.E.128 desc[UR42][R42.64], R4 ;  /* 0x000000042a00d986 */ /* 0x001fe2000c101d2a */
[----:B------:R-:W-:-:S03]  /*41c0*/  ISETP.GE.AND P5, PT, R12, UR4, PT ;  /* 0x000000040c007c0c */ /* 0x000fc6000bfa6270 */
[----:B-1----:R-:W-:Y:S01]  /*41d0*/  @!P3 STG.E.128 desc[UR42][R42.64+0x80], R8 ;  /* 0x000080082a00b986 */ /* 0x002fe2000c101d2a */
[----:B------:R-:W-:-:S09]  /*41e0*/  ISETP.GE.AND P3, PT, R13, UR4, PT ;  /* 0x000000040d007c0c */ /* 0x000fd2000bf66270 */
[----:B------:R-:W0:Y:S04]  /*41f0*/  @!P5 LDS.128 R12, [R74+0x4400] ;  /* 0x004400004a0cd984 */ /* 0x000e280000000c00 */
[----:B------:R-:W1:Y:S04]  /*4200*/  @!P3 LDS.128 R24, [R74+0x6400] ;  /* 0x006400004a18b984 */ /* 0x000e680000000c00 */
[----:B0-----:R-:W-:Y:S01]  /*4210*/  @!P5 STG.E.128 desc[UR42][R42.64+0x100], R12 ;  /* 0x0001000c2a00d986 */ /* 0x001fe2000c101d2a */
[----:B------:R-:W-:Y:S01]  /*4220*/  ISETP.GE.AND P5, PT, R70, UR4, PT ;  /* 0x0000000446007c0c */ /* 0x000fe2000bfa6270 */
[----:B------:R-:W-:-:S02]  /*4230*/  VIADD R70, R16, 0x180 ;  /* 0x0000018010467836 */ /* 0x000fc40000000000 */
[----:B-1----:R-:W-:Y:S01]  /*4240*/  @!P3 STG.E.128 desc[UR42][R42.64+0x180], R24 ;  /* 0x000180182a00b986 */ /* 0x002fe2000c101d2a */
[----:B------:R-:W-:Y:S01]  /*4250*/  ISETP.GE.AND P3, PT, R72, UR4, PT ;  /* 0x0000000448007c0c */ /* 0x000fe2000bf66270 */
[----:B------:R-:W-:-:S08]  /*4260*/  VIADD R72, R16, 0x1c0 ;  /* 0x000001c010487836 */ /* 0x000fd00000000000 */
        /* <DEDUP_REMOVED lines=11> */
[----:B------:R-:W-:-:S03]  /*4320*/  ISETP.GE.AND P5, PT, R68, UR4, PT ;  /* 0x0000000444007c0c */ /* 0x000fc6000bfa6270 */
        /* <DEDUP_REMOVED lines=27> */
[----:B0-----:R0:W-:Y:S04]  /*44e0*/  @!P5 STG.E.128 desc[UR42][R42.64+0x340], R12 ;  /* 0x0003400c2a00d986 */ /* 0x0011e8000c101d2a */
[----:B-1----:R0:W-:Y:S02]  /*44f0*/  @!P3 STG.E.128 desc[UR42][R42.64+0x3c0], R24 ;  /* 0x0003c0182a00b986 */ /* 0x0021e4000c101d2a */
.L_x_2718:
[----:B------:R-:W-:Y:S05]  /*4500*/  BSYNC B0 ;  /* 0x0000000000007941 */ /* 0x000fea0003800000 */
.L_x_2717:
[----:B------:R-:W-:Y:S01]  /*4510*/  @!PT LDS RZ, [RZ] ;  /* 0x00000000fffff984 */ /* 0x000fe20000000800 */
[----:B------:R-:W-:Y:S01]  /*4520*/  @!PT LDS RZ, [RZ] ;  /* 0x00000000fffff984 */ /* 0x000fe20000000800 */
[----:B------:R-:W-:Y:S01]  /*4530*/  @!PT LDS RZ, [RZ] ;  /* 0x00000000fffff984 */ /* 0x000fe20000000800 */
[----:B------:R-:W-:Y:S01]  /*4540*/  @!PT LDS RZ, [RZ] ;  /* 0x00000000fffff984 */ /* 0x000fe20000000800 */
[----:B------:R5:W-:Y:S06]  /*4550*/  MEMBAR.ALL.CTA ;  /* 0x0000000000007992 */ /* 0x000bec0000008000 */
[----:B-----5:R-:W5:Y:S01]  /*4560*/  FENCE.VIEW.ASYNC.S ;  /* 0x00000000000073c6 */ /* 0x020f620000000000 */
[----:B0-2---:R-:W-:Y:S01]  /*4570*/  @!P4 VIADD R64, R64, 0x28cc0 ;  /* 0x00028cc04040c836 */ /* 0x005fe20000000000 */
        /* <DEDUP_REMOVED lines=10> */
.L_x_2685:
[----:B------:R-:W-:Y:S04]  /*4620*/  BSSY B0, `(.L_x_2720) ;  /* 0x0000004000007945 */ /* 0x000fe80003800000 */
[----:B------:R-:W-:Y:S05]  /*4630*/  @P3 BRA `(.L_x_2721) ;  /* 0x0000000000083947 */ /* 0x000fea0003800000 */
[----:B------:R-:W0:Y:S02]  /*4640*/  FENCE.VIEW.ASYNC.G ;  /* 0x00000000000073c6 */ /* 0x000e240000000100 */
[----:B0-----:R-:W-:Y:S06]  /*4650*/  BAR.ARV 0xc, 0x180 ;  /* 0x0306000000007b1d */ /* 0x001fec0000002000 */
.L_x_2721:
[----:B------:R-:W-:Y:S05]  /*4660*/  BSYNC B0 ;  /* 0x0000000000007941 */ /* 0x000fea0003800000 */
.L_x_2720:
[----:B------:R-:W-:Y:S01]  /*4670*/  UISETP.NE.AND UP0, UPT, UR38, 0x1, UPT ;  /* 0x000000012600788c */ /* 0x000fe2000bf05270 */
[----:B------:R-:W-:Y:S05]  /*4680*/  BSSY B7, `(.L_x_2722) ;  /* 0x0000ff5000077945 */ /* 0x000fea0003800000 */
[----:B------:R-:W-:-:S13]  /*4690*/  PLOP3.LUT P0, PT, PT, PT, UP0, 0x80, 0x0 ;  /* 0x000000000000781c */ /* 0x000fda0003f0f008 */
[----:B------:R-:W-:Y:S05]  /*46a0*/  @!P0 BRA `(.L_x_2723) ;  /* 0x0000002000b08947 */ /* 0x000fea0003800000 */
[----:B------:R-:W0:Y:S01]  /*46b0*/  LDC R0, c[0x0][0x448] ;  /* 0x00011200ff007b82 */ /* 0x000e220000000800 */
[----:B------:R-:W-:-:S07]  /*46c0*/  IADD3 R5, R23, 0x1, -R22 ;  /* 0x0000000117057810 */ /* 0x000fce0007ffe816 */
[----:B------:R-:W1:Y:S01]  /*46d0*/  LDC.64 R6, c[0x0][0x9e0] ;  /* 0x00027800ff067b82 */ /* 0x000e620000000a00 */
[----:B0-----:R-:W-:Y:S01]  /*46e0*/  ISETP.NE.AND P1, PT, R0, 0x1, PT ;  /* 0x000000010000780c */ /* 0x001fe20003f25270 */
[----:B------:R-:W-:Y:S01]  /*46f0*/  VIADD R0, R192, 0x3f ;  /* 0x0000003fc0007836 */ /* 0x000fe20000000000 */
[----:B-1----:R-:W-:-:S11]  /*4700*/  ISETP.GE.AND P2, PT, R7, 0x1, PT ;  /* 0x000000010700780c */ /* 0x002fd60003f46270 */
[----:B------:R-:W0:Y:S08]  /*4710*/  @P1 LDC R3, c[0x0][0x44c] ;  /* 0x00011300ff031b82 */ /* 0x000e300000000800 */
[----:B------:R-:W1:Y:S01]  /*4720*/  @P1 LDC R4, c[0x0][0x450] ;  /* 0x00011400ff041b82 */ /* 0x000e620000000800 */
[----:B0-----:R-:W-:-:S05]  /*4730*/  @P1 IMAD.HI.U32 R3, R0, R3, RZ ;  /* 0x0000000300031227 */ /* 0x001fca00078e00ff */
[----:B-1----:R-:W-:-:S05]  /*4740*/  @P1 SHF.R.U32.HI R0, RZ, R4, R3 ;  /* 0x00000004ff001219 */ /* 0x002fca0000011603 */
[----:B------:R-:W-:-:S04]  /*4750*/  IMAD.IADD R5, R5, 0x1, R0 ;  /* 0x0000000105057824 */ /* 0x000fc800078e0200 */
[----:B------:R-:W-:Y:S01]  /*4760*/  IMAD.IADD R0, R5, 0x1, R6 ;  /* 0x0000000105007824 */ /* 0x000fe200078e0206 */
        /* <DEDUP_REMOVED lines=12> */
.L_x_2726:
[----:B------:R-:W-:-:S13]  /*4830*/  ISETP.NE.AND P0, PT, R7, 0x1, PT ;  /* 0x000000010700780c */ /* 0x000fda0003f05270 */
[----:B------:R-:W0:Y:S02]  /*4840*/  @P0 LDC.64 R4, c[0x0][0x9e8] ;  /* 0x00027a00ff040b82 */ /* 0x000e240000000a00 */
[----:B0-----:R-:W-:-:S05]  /*4850*/  @P0 IMAD.HI.U32 R4, R3, R4, RZ ;  /* 0x0000000403040227 */ /* 0x001fca00078e00ff */
[----:B------:R-:W-:-:S07]  /*4860*/  @P0 SHF.R.U32.HI R3, RZ, R5, R4 ;  /* 0x00000005ff030219 */ /* 0x000fce0000011604 */
.L_x_2727:
[----:B------:R-:W-:Y:S05]  /*4870*/  BSYNC B0 ;  /* 0x0000000000007941 */ /* 0x000fea0003800000 */
.L_x_2725:
[----:B------:R-:W-:-:S05]  /*4880*/  IMAD R3, R3, R7, R7 ;  /* 0x0000000703037224 */ /* 0x000fca00078e0207 */
[----:B------:R-:W-:-:S07]  /*4890*/  VIMNMX R0, R0, R3, PT ;  /* 0x0000000300007248 */ /* 0x000fce0003fe0100 */
.L_x_2724:
[----:B------:R-:W0:Y:S01]  /*48a0*/  @P1 LDC R5, c[0x0][0x44c] ;  /* 0x00011300ff051b82 */ /* 0x000e220000000800 */
[----:B------:R-:W-:Y:S01]  /*48b0*/  VIADD R0, R0, 0x3f ;  /* 0x0000003f00007836 */ /* 0x000fe20000000000 */
[----:B------:R-:W-:Y:S01]  /*48c0*/  ULDC UR4, c[0x0][0x9dc] ;  /* 0x0002770000047ab9 */ /* 0x000fe20000000800 */
[----:B------:R-:W-:-:S03]  /*48d0*/  IMAD.MOV.U32 R4, RZ, RZ, R192 ;  /* 0x000000ffff047224 */ /* 0x000fc600078e00c0 */
[----:B------:R-:W-:Y:S02]  /*48e0*/  SHF.R.S32.HI R3, RZ, 0x1f, R0 ;  /* 0x0000001fff037819 */ /* 0x000fe40000011400 */
[----:B------:R-:W1:Y:S02]  /*48f0*/  @P1 LDC R6, c[0x0][0x450] ;  /* 0x00011400ff061b82 */ /* 0x000e640000000800 */
[----:B------:R-:W-:-:S04]  /*4900*/  LEA.HI R3, R3, R0, RZ, 0x6 ;  /* 0x0000000003037211 */ /* 0x000fc800078f30ff */
[----:B------:R-:W-:-:S04]  /*4910*/  SHF.R.S32.HI R3, RZ, 0x6, R3 ;  /* 0x00000006ff037819 */ /* 0x000fc80000011403 */
[----:B---3--:R-:W-:Y:S01]  /*4920*/  VIMNMX R14, R168, R3, PT ;  /* 0x00000003a80e7248 */ /* 0x008fe20003fe0100 */
[----:B0-----:R-:W-:-:S05]  /*4930*/  @P1 IMAD.HI.U32 R5, R192, R5, RZ ;  /* 0x00000005c0051227 */ /* 0x001fca00078e00ff */
        /* <DEDUP_REMOVED lines=14> */
.L_x_2730:
[----:B------:R-:W-:-:S13]  /*4a20*/  ISETP.NE.AND P0, PT, R7, 0x1, PT ;  /* 0x000000010700780c */ /* 0x000fda0003f05270 */
[----:B------:R-:W0:Y:S02]  /*4a30*/  @P0 LDC.64 R4, c[0x0][0x9e8] ;  /* 0x00027a00ff040b82 */ /* 0x000e240000000a00 */
[----:B0-----:R-:W-:-:S05]  /*4a40*/  @P0 IMAD.HI.U32 R4, R22, R4, RZ ;  /* 0x0000000416040227 */ /* 0x001fca00078e00ff */
[----:B------:R-:W-:-:S07]  /*4a50*/  @P0 SHF.R.U32.HI R22, RZ, R5, R4 ;  /* 0x00000005ff160219 */ /* 0x000fce0000011604 */
.L_x_2731:
[----:B------:R-:W-:Y:S05]  /*4a60*/  BSYNC B0 ;  /* 0x0000000000007941 */ /* 0x000fea0003800000 */
.L_x_2729:
[----:B------:R-:W-:-:S05]  /*4a70*/  IMAD R3, R22, R7, RZ ;  /* 0x0000000716037224 */ /* 0x000fca00078e02ff */
[----:B------:R-:W-:-:S07]  /*4a80*/  VIMNMX R0, R0, R3, !PT ;  /* 0x0000000300007248 */ /* 0x000fce0007fe0100 */
.L_x_2728:
[----:B------:R-:W-:Y:S01]  /*4a90*/  SHF.R.S32.HI R5, RZ, 0x1f, R0 ;  /* 0x0000001fff057819 */ /* 0x000fe20000011400 */
[----:B------:R-:W-:Y:S01]  /*4aa0*/  IMAD.MOV.U32 R3, RZ, RZ, RZ ;  /* 0x000000ffff037224 */ /* 0x000fe200078e00ff */
[----:B------:R-:W-:Y:S02]  /*4ab0*/  PLOP3.LUT P0, PT, PT, PT, PT, 0x80, 0x0 ;  /* 0x000000000000781c */ /* 0x000fe40003f0f070 */
[----:B------:R-:W-:Y:S02]  /*4ac0*/  CS2R R32, SRZ ;  /* 0x0000000000207805 */ /* 0x000fe4000001ff00 */
[----:B------:R-:W-:Y:S02]  /*4ad0*/  LEA.HI R5, R5, R0, RZ, 0x6 ;  /* 0x0000000005057211 */ /* 0x000fe400078f30ff */
[----:B------:R-:W-:Y:S02]  /*4ae0*/  CS2R R150, SRZ ;  /* 0x0000000000967805 */ /* 0x000fe4000001ff00 */
[----:B------:R-:W-:-:S02]  /*4af0*/  CS2R R148, SRZ ;  /* 0x0000000000947805 */ /* 0x000fc4000001ff00 */
[----:B------:R-:W-:Y:S02]  /*4b00*/  CS2R R146, SRZ ;  /* 0x0000000000927805 */ /* 0x000fe4000001ff00 */
[----:B------:R-:W-:Y:S02]  /*4b10*/  SHF.R.S32.HI R4, RZ, 0x6, R5 ;  /* 0x00000006ff047819 */ /* 0x000fe40000011405 */
[----:B------:R-:W-:Y:S02]  /*4b20*/  CS2R R144, SRZ ;  /* 0x0000000000907805 */ /* 0x000fe4000001ff00 */
[----:B------:R-:W-:Y:S02]  /*4b30*/  CS2R R142, SRZ ;  /* 0x00000000008e7805 */ /* 0x000fe4000001ff00 */
[----:B------:R-:W-:Y:S02]  /*4b40*/  CS2R R140, SRZ ;  /* 0x00000000008c7805 */ /* 0x000fe4000001ff00 */
[----:B------:R-:W-:-:S02]  /*4b50*/  VIMNMX R4, RZ, R4, !PT ;  /* 0x00000004ff047248 */ /* 0x000fc40007fe0100 */
[----:B------:R-:W-:Y:S02]  /*4b60*/  CS2R R138, SRZ ;  /* 0x00000000008a7805 */ /* 0x000fe4000001ff00 */
[----:B------:R-:W-:Y:S02]  /*4b70*/  CS2R R136, SRZ ;  /* 0x0000000000887805 */ /* 0x000fe4000001ff00 */
[----:B------:R-:W-:Y:S02]  /*4b80*/  CS2R R134, SRZ ;  /* 0x0000000000867805 */ /* 0x000fe4000001ff00 */
[----:B------:R-:W-:Y:S02]  /*4b90*/  ISETP.GT.AND P1, PT, R14, R4, PT ;  /* 0x000000040e00720c */ /* 0x000fe40003f24270 */
        /* <DEDUP_REMOVED lines=51> */
[----:B------:R-:W-:Y:S01]  /*4ed0*/  CS2R R174, SRZ ;  /* 0x0000000000ae7805 */ /* 0x000fe2000001ff00 */
[----:B------:R-:W-:Y:S01]  /*4ee0*/  IMAD.MOV.U32 R31, RZ, RZ, RZ ;  /* 0x000000ffff1f7224 */ /* 0x000fe200078e00ff */
[----:B------:R-:W-:-:S02]  /*4ef0*/  CS2R R6, SRZ ;  /* 0x0000000000067805 */ /* 0x000fc4000001ff00 */
[----:B------:R-:W-:Y:S01]  /*4f00*/  CS2R R176, SRZ ;  /* 0x0000000000b07805 */ /* 0x000fe2000001ff00 */
[----:B------:R-:W-:Y:S02]  /*4f10*/  IMAD.MOV.U32 R0, RZ, RZ, RZ ;  /* 0x000000ffff007224 */ /* 0x000fe400078e00ff */
[----:B------:R-:W-:Y:S01]  /*4f20*/  IMAD.MOV.U32 R5, RZ, RZ, RZ ;  /* 0x000000ffff057224 */ /* 0x000fe200078e00ff */
[----:B------:R-:W-:Y:S06]  /*4f30*/  @!P1 BRA `(.L_x_2732) ;  /* 0x000000f400a49947 */ /* 0x000fec0003800000 */
[----:B------:R-:W0:Y:S02]  /*4f40*/  SHFL.IDX PT, R0, R220, RZ, 0x1f ;  /* 0x00001fffdc007589 */ /* 0x000e2400000e0000 */
[----:B0-----:R-:W-:-:S04]  /*4f50*/  LEA.HI R3, R0, R0, RZ, 0x1 ;  /* 0x0000000000037211 */ /* 0x001fc800078f08ff */
[----:B------:R-:W-:-:S05]  /*4f60*/  LOP3.LUT R3, R3, 0x1fffe, RZ, 0xc0, !PT ;  /* 0x0001fffe03037812 */ /* 0x000fca00078ec0ff */
[----:B------:R-:W-:Y:S02]  /*4f70*/  IMAD.IADD R3, R0, 0x1, -R3 ;  /* 0x0000000100037824 */ /* 0x000fe400078e0a03 */
[----:B------:R-:W-:Y:S02]  /*4f80*/  IMAD.U32 R0, RZ, RZ, UR37 ;  /* 0x00000025ff007e24 */ /* 0x000fe4000f8e00ff */
[----:B------:R-:W-:-:S03]  /*4f90*/  IMAD R3, R3, 0x8000, R2 ;  /* 0x0000800003037824 */ /* 0x000fc600078e0202 */
[----:B------:R-:W-:Y:S01]  /*4fa0*/  ISETP.NE.AND P0, PT, R0, 0x3, PT ;  /* 0x000000030000780c */ /* 0x000fe20003f05270 */
[----:B------:R-:W-:-:S05]  /*4fb0*/  VIADD R3, R3, 0x400 ;  /* 0x0000040003037836 */ /* 0x000fca0000000000 */
[----:B------:R-:W-:-:S04]  /*4fc0*/  SHF.R.U32.HI R3, RZ, 0x4, R3 ;  /* 0x00000004ff037819 */ /* 0x000fc80000011603 */
[----:B------:R-:W-:-:S04]  /*4fd0*/  LOP3.LUT R3, R3, 0x3fff, RZ, 0xc0, !PT ;  /* 0x00003fff03037812 */ /* 0x000fc800078ec0ff */
[----:B------:R-:W-:Y:S01]  /*4fe0*/  LOP3.LUT R23, R3, 0x2000000, RZ, 0xfc, !PT ;  /* 0x0200000003177812 */ /* 0x000fe200078efcff */
[----:B------:R-:W-:Y:S06]  /*4ff0*/  @!P0 BRA `(.L_x_2733) ;  /* 0x0000000000048947 */ /* 0x000fec0003800000 */
[----:B------:R-:W-:Y:S01]  /*5000*/  BPT.TRAP 0x1 ;  /* 0x000000040000795c */ /* 0x000fe20000300000 */
.L_x_2733:
        /* <DEDUP_REMOVED lines=11> */
.L_x_3087:
[----:B------:R-:W-:Y:S05]  /*50c0*/  BSYNC B0 ;  /* 0x0000000000007941 */ /* 0x000fea0003800000 */
.L_x_2734:
[----:B------:R-:W-:Y:S01]  /*50d0*/  BAR.SYNC.DEFER_BLOCKING 0xe, 0x100 ;  /* 0x0384000000007b1d */ /* 0x000fe20000010000 */
[----:B------:R-:W-:Y:S01]  /*50e0*/  IMAD.MOV.U32 R11, RZ, RZ, 0x40000040 ;  /* 0x40000040ff0b7424 */ /* 0x000fe200078e00ff */
[C---:B------:R-:W-:Y:S01]  /*50f0*/  R2UR UR6, R12.reuse ;  /* 0x000000000c0672ca */ /* 0x040fe200000e0000 */
[----:B------:R-:W-:Y:S01]  /*5100*/  VIADD R6, R12, 0x80 ;  /* 0x000000800c067836 */ /* 0x000fe20000000000 */
[----:B------:R-:W-:Y:S01]  /*5110*/  R2UR UR7, R13 ;  /* 0x000000000d0772ca */ /* 0x000fe200000e0000 */
[C---:B------:R-:W-:Y:S01]  /*5120*/  VIADD R8, R10.reuse, 0x2 ;  /* 0x000000020a087836 */ /* 0x040fe20000000000 */
[----:B------:R-:W-:Y:S01]  /*5130*/  R2UR UR4, R10 ;  /* 0x000000000a0472ca */ /* 0x000fe200000e0000 */
[----:B------:R-:W-:Y:S01]  /*5140*/  IMAD.MOV.U32 R7, RZ, RZ, 0x40000040 ;  /* 0x40000040ff077424 */ /* 0x000fe200078e00ff */
[----:B------:R-:W-:Y:S01]  /*5150*/  R2UR UR5, R11 ;  /* 0x000000000b0572ca */ /* 0x000fe200000e0000 */
[----:B------:R-:W-:Y:S01]  /*5160*/  IMAD.MOV.U32 R9, RZ, RZ, 0x40000040 ;  /* 0x40000040ff097424 */ /* 0x000fe200078e00ff */
[----:B------:R-:W1:Y:S01]  /*5170*/  S2R R0, SR_TID.X ;  /* 0x0000000000007919 */ /* 0x000e620000002100 */
[----:B------:R-:W-:Y:S01]  /*5180*/  VIADD R20, R12, 0x100 ;  /* 0x000001000c147836 */ /* 0x000fe20000000000 */
[----:B------:R-:W-:Y:S01]  /*5190*/  BSSY B0, `(.L_x_2736) ;  /* 0x00000ee000007945 */ /* 0x000fe20003800000 */
[----:B------:R-:W-:-:S02]  /*51a0*/  IMAD.MOV.U32 R21, RZ, RZ, 0x40000040 ;  /* 0x40000040ff157424 */ /* 0x000fc400078e00ff */
[----:B------:R-:W-:Y:S02]  /*51b0*/  IMAD.MOV.U32 R13, RZ, RZ, 0x40000040 ;  /* 0x40000040ff0d7424 */ /* 0x000fe400078e00ff */
[----:B0-----:R-:W-:-:S05]  /*51c0*/  VIADD R3, R14, 0xfffffffe ;  /* 0xfffffffe0e037836 */ /* 0x001fca0000000000 */
[----:B------:R-:W-:Y:S01]  /*51d0*/  ISETP.GE.AND P2, PT, R3, R4, PT ;  /* 0x000000040300720c */ /* 0x000fe20003f46270 */
[----:B----45:R-:W-:-:S06]  /*51e0*/  WARPGROUP.ARRIVE ;  /* 0x00000000000079c5 */ /* 0x030fcc0000000000 */
[----:B------:R-:W-:Y:S01]  /*51f0*/  HGMMA.64x256x16.F32.BF16 R24, gdesc[UR4].tnspB, RZ, !UPT, gsb0 ;  /* 0x43e00000041879f0 */ /* 0x000fe2000c0018ff */
[----:B------:R-:W-:Y:S01]  /*5200*/  R2UR UR6, R6 ;  /* 0x00000000060672ca */ /* 0x000fe200000e0000 */
[----:B------:R-:W-:Y:S01]  /*5210*/  VIADD R6, R10, 0x4 ;  /* 0x000000040a067836 */ /* 0x000fe20000000000 */
[----:B------:R-:W-:Y:S01]  /*5220*/  R2UR UR7, R7 ;  /* 0x00000000070772ca */ /* 0x000fe200000e0000 */
[----:B------:R-:W-:Y:S01]  /*5230*/  IMAD.MOV.U32 R7, RZ, RZ, 0x40000040 ;  /* 0x40000040ff077424 */ /* 0x000fe200078e00ff */
[----:B------:R-:W-:Y:S02]  /*5240*/  R2UR UR4, R8 ;  /* 0x00000000080472ca */ /* 0x000fe400000e0000 */
[----:B------:R-:W-:Y:S02]  /*5250*/  R2UR UR5, R9 ;  /* 0x00000000090572ca */ /* 0x000fe400000e0000 */
[----:B-1----:R-:W-:-:S04]  /*5260*/  LOP3.LUT R0, R0, 0x7f, RZ, 0xc0, !PT ;  /* 0x0000007f00007812 */ /* 0x002fc800078ec0ff */
[----:B------:R-:W-:-:S13]  /*5270*/  ISETP.NE.AND P1, PT, R0, RZ, PT ;  /* 0x000000ff0000720c */ /* 0x000fda0003f25270 */
[----:B------:R-:W-:-:S05]  /*5280*/  @!P1 VIADD R0, R22, 0x28c60 ;  /* 0x00028c6016009836 */ /* 0x000fca0000000000 */
[----:B------:R-:W-:Y:S01]  /*5290*/  @!P1 PRMT R0, RZ, 0x654, R0 ;  /* 0x00000654ff009816 */ /* 0x000fe20000000000 */
[----:B------:R-:W-:Y:S02]  /*52a0*/  WARPGROUP.DEPBAR.LE gsb0, 0x0 ;  /* 0x00008000000079c5 */ /* 0x000fe40000010000 */
[----:B------:R-:W-:-:S06]  /*52b0*/  WARPGROUP.ARRIVE ;  /* 0x00000000000079c5 */ /* 0x000fcc0000000000 */
        /* <DEDUP_REMOVED lines=24> */
.L_x_2743:
[----:B------:R-:W-:Y:S01]  /*5440*/  BAR.SYNC.DEFER_BLOCKING 0xe, 0x100 ;  /* 0x0384000000007b1d */ /* 0x000fe20000010000 */
[C---:B------:R-:W-:Y:S01]  /*5450*/  IMAD R5, R18.reuse, 0x40, R191 ;  /* 0x0000004012057824 */ /* 0x040fe200078e02bf */
[----:B------:R-:W-:Y:S01]  /*5460*/  ISETP.GT.AND P3, PT, R3, R4, PT ;  /* 0x000000040300720c */ /* 0x000fe20003f64270 */
[----:B------:R-:W-:Y:S02]  /*5470*/  VIADD R18, R18, 0x1 ;  /* 0x0000000112127836 */ /* 0x000fe40000000000 */
[----:B------:R-:W-:Y:S02]  /*5480*/  IMAD R5, R5, 0x4, R2 ;  /* 0x0000000405057824 */ /* 0x000fe400078e0202 */
[----:B------:R-:W-:Y:S01]  /*5490*/  VIADD R3, R3, 0xffffffff ;  /* 0xffffffff03037836 */ /* 0x000fe20000000000 */
[----:B------:R-:W-:-:S04]  /*54a0*/  ISETP.NE.AND P2, PT, R18, 0x2, PT ;  /* 0x000000021200780c */ /* 0x000fc80003f45270 */
[----:B------:R-:W-:Y:S02]  /*54b0*/  SEL R14, RZ, 0x1, P2 ;  /* 0x00000001ff0e7807 */ /* 0x000fe40001000000 */
[----:B------:R-:W-:Y:S02]  /*54c0*/  SEL R18, R18, RZ, P2 ;  /* 0x000000ff12127207 */ /* 0x000fe40001000000 */
[----:B------:R-:W-:Y:S01]  /*54d0*/  LOP3.LUT R19, R19, R14, RZ, 0x3c, !PT ;  /* 0x0000000e13137212 */ /* 0x000fe200078e3cff */
[----:B01----:R-:W0:Y:S04]  /*54e0*/  LDS R0, [R5+0x28800] ;  /* 0x0288000005007984 */ /* 0x003e280000000800 */
        /* <DEDUP_REMOVED lines=131> */
.L_x_2738:
[----:B------:R-:W-:Y:S01]  /*5d20*/  IMAD R0, R18, 0x8, R2 ;  /* 0x0000000812007824 */ /* 0x000fe200078e0202 */
[----:B------:R-:W-:-:S04]  /*5d30*/  SHF.L.U32 R5, R19, 0x1f, RZ ;  /* 0x0000001f13057819 */ /* 0x000fc800000006ff */
[----:B------:R0:W1:Y:S01]  /*5d40*/  SYNCS.PHASECHK.TRANS64.TRYWAIT P2, [R0+URZ+0x28c50], R5 ;  /* 0x028c5005000075a7 */ /* 0x000062000804017f */
[----:B------:R-:W-:Y:S05]  /*5d50*/  @!P0 BRA `(.L_x_2739) ;  /* 0x0000000000048947 */ /* 0x000fea0003800000 */
[----:B------:R-:W-:Y:S01]  /*5d60*/  BPT.TRAP 0x1 ;  /* 0x000000040000795c */ /* 0x000fe20000300000 */
.L_x_2739:
[----:B------:R-:W-:Y:S04]  /*5d70*/  BSSY B1, `(.L_x_2740) ;  /* 0x0000004000017945 */ /* 0x000fe80003800000 */
[----:B-1----:R-:W-:Y:S05]  /*5d80*/  @P2 BRA `(.L_x_2741) ;  /* 0x0000000000082947 */ /* 0x002fea0003800000 */
[----:B------:R-:W1:Y:S02]  /*5d90*/  SYNCS.PHASECHK.TRANS64.TRYWAIT P2, [R0+URZ+0x28c50], R5 ;  /* 0x028c5005000075a7 */ /* 0x000e64000804017f */
[----:B-1----:R-:W-:Y:S05]  /*5da0*/  @!P2 BRA `(.L_x_2742) ;  /* 0x000001a800e0a947 */ /* 0x002fea0003800000 */
.L_x_2741:
[----:B------:R-:W-:Y:S05]  /*5db0*/  BSYNC B1 ;  /* 0x0000000000017941 */ /* 0x000fea0003800000 */
.L_x_2740:
[----:B------:R-:W-:Y:S01]  /*5dc0*/  IMAD R14, R18, 0x1000, R23 ;  /* 0x00001000120e7824 */ /* 0x000fe200078e0217 */
[----:B------:R-:W-:Y:S01]  /*5dd0*/  R2UR UR4, R10 ;  /* 0x000000000a0472ca */ /* 0x000fe200000e0000 */
[----:B------:R-:W-:Y:S01]  /*5de0*/  IMAD.MOV.U32 R15, RZ, RZ, 0x40000040 ;  /* 0x40000040ff0f7424 */ /* 0x000fe200078e00ff */
[----:B------:R-:W-:Y:S01]  /*5df0*/  R2UR UR5, R11 ;  /* 0x000000000b0572ca */ /* 0x000fe200000e0000 */
[----:B------:R-:W-:Y:S01]  /*5e00*/  WARPGROUP.ARRIVE ;  /* 0x00000000000079c5 */ /* 0x000fe20000000000 */
[C---:B------:R-:W-:Y:S01]  /*5e10*/  R2UR UR6, R14.reuse ;  /* 0x000000000e0672ca */ /* 0x040fe200000e0000 */
[----:B------:R-:W-:Y:S01]  /*5e20*/  VIADD R20, R14, 0x80 ;  /* 0x000000800e147836 */ /* 0x000fe20000000000 */
[----:B------:R-:W-:Y:S01]  /*5e30*/  R2UR UR7, R15 ;  /* 0x000000000f0772ca */ /* 0x000fe200000e0000 */
[----:B------:R-:W-:Y:S02]  /*5e40*/  IMAD.MOV.U32 R21, RZ, RZ, 0x40000040 ;  /* 0x40000040ff157424 */ /* 0x000fe400078e00ff */
[----:B------:R-:W-:-:S02]  /*5e50*/  IMAD.MOV.U32 R15, RZ, RZ, 0x40000040 ;  /* 0x40000040ff0f7424 */ /* 0x000fc400078e00ff */
[----:B01----:R-:W-:-:S05]  /*5e60*/  @!P1 VIADD R0, R0, 0x28c60 ;  /* 0x00028c6000009836 */ /* 0x003fca0000000000 */
[----:B------:R-:W-:-:S03]  /*5e70*/  @!P1 PRMT R0, RZ, 0x654, R0 ;  /* 0x00000654ff009816 */ /* 0x000fc60000000000 */
[----:B------:R-:W-:Y:S01]  /*5e80*/  HGMMA.64x256x16.F32.BF16 R24, gdesc[UR4].tnspB, R24, gsb0 ;  /* 0x43e00000041879f0 */ /* 0x000fe20008001818 */
[----:B------:R-:W-:Y:S02]  /*5e90*/  R2UR UR4, R8 ;  /* 0x00000000080472ca */ /* 0x000fe400000e0000 */
[----:B------:R-:W-:Y:S02]  /*5ea0*/  R2UR UR5, R9 ;  /* 0x00000000090572ca */ /* 0x000fe400000e0000 */
[----:B------:R-:W-:Y:S01]  /*5eb0*/  R2UR UR6, R20 ;  /* 0x00000000140672ca */ /* 0x000fe200000e0000 */
[C---:B------:R-:W-:Y:S01]  /*5ec0*/  VIADD R20, R14.reuse, 0x100 ;  /* 0x000001000e147836 */ /* 0x040fe20000000000 */
[----:B------:R-:W-:Y:S01]  /*5ed0*/  R2UR UR7, R21 ;  /* 0x00000000150772ca */ /* 0x000fe200000e0000 */
[----:B------:R-:W-:Y:S02]  /*5ee0*/  IMAD.MOV.U32 R21, RZ, RZ, 0x40000040 ;  /* 0x40000040ff157424 */ /* 0x000fe400078e00ff */
        /* <DEDUP_REMOVED lines=24> */
.L_x_2737:
[----:B------:R-:W-:Y:S05]  /*6070*/  BSYNC B0 ;  /* 0x0000000000007941 */ /* 0x000fea0003800000 */
.L_x_2736:
        /* <DEDUP_REMOVED lines=9> */
[----:B01----:R-:W0:Y:S04]  /*6110*/  LDS R0, [R3+0x28800] ;  /* 0x0288000003007984 */ /* 0x003e280000000800 */
[----:B------:R1:W2:Y:S02]  /*6120*/  LDS R2, [R3+0x28820] ;  /* 0x0288200003027984 */ /* 0x0002a40000000800 */
[----:B-1----:R-:W-:-:S02]  /*6130*/  IMAD.MOV.U32 R3, RZ, RZ, RZ ;  /* 0x000000ffff037224 */ /* 0x002fc400078e00ff */
        /* <DEDUP_REMOVED lines=131> */
.L_x_2723:
        /* <DEDUP_REMOVED lines=24> */
.L_x_2746:
[----:B------:R-:W-:-:S13]  /*6af0*/  ISETP.NE.AND P0, PT, R7, 0x1, PT ;  /* 0x000000010700780c */ /* 0x000fda0003f05270 */
[----:B------:R-:W0:Y:S02]  /*6b00*/  @P0 LDC.64 R4, c[0x0][0x9e8] ;  /* 0x00027a00ff040b82 */ /* 0x000e240000000a00 */
[----:B0-----:R-:W-:-:S05]  /*6b10*/  @P0 IMAD.HI.U32 R4, R3, R4, RZ ;  /* 0x0000000403040227 */ /* 0x001fca00078e00ff */
[----:B------:R-:W-:-:S07]  /*6b20*/  @P0 SHF.R.U32.HI R3, RZ, R5, R4 ;  /* 0x00000005ff030219 */ /* 0x000fce0000011604 */
.L_x_2747:
[----:B------:R-:W-:Y:S05]  /*6b30*/  BSYNC B0 ;  /* 0x0000000000007941 */ /* 0x000fea0003800000 */
.L_x_2745:
[----:B------:R-:W-:-:S05]  /*6b40*/  IMAD R3, R3, R7, R7 ;  /* 0x0000000703037224 */ /* 0x000fca00078e0207 */
[----:B------:R-:W-:-:S07]  /*6b50*/  VIMNMX R0, R0, R3, PT ;  /* 0x0000000300007248 */ /* 0x000fce0003fe0100 */
.L_x_2744:
        /* <DEDUP_REMOVED lines=8> */
[----:B------:R-:W-:Y:S01]  /*6be0*/  VIMNMX R168, R168, R3, PT ;  /* 0x00000003a8a87248 */ /* 0x000fe20003fe0100 */
        /* <DEDUP_REMOVED lines=15> */
.L_x_2750:
[----:B------:R-:W-:-:S13]  /*6ce0*/  ISETP.NE.AND P0, PT, R7, 0x1, PT ;  /* 0x000000010700780c */ /* 0x000fda0003f05270 */
[----:B------:R-:W0:Y:S02]  /*6cf0*/  @P0 LDC.64 R8, c[0x0][0x9e8] ;  /* 0x00027a00ff080b82 */ /* 0x000e240000000a00 */
[----:B0-----:R-:W-:-:S05]  /*6d00*/  @P0 IMAD.HI.U32 R6, R0, R8, RZ ;  /* 0x0000000800060227 */ /* 0x001fca00078e00ff */
[----:B------:R-:W-:-:S07]  /*6d10*/  @P0 SHF.R.U32.HI R0, RZ, R9, R6 ;  /* 0x00000009ff000219 */ /* 0x000fce0000011606 */
.L_x_2751:
[----:B------:R-:W-:Y:S05]  /*6d20*/  BSYNC B0 ;  /* 0x0000000000007941 */ /* 0x000fea0003800000 */
.L_x_2749:
[----:B------:R-:W-:-:S05]  /*6d30*/  IMAD R3, R0, R7, RZ ;  /* 0x0000000700037224 */ /* 0x000fca00078e02ff */
[----:B------:R-:W-:-:S07]  /*6d40*/  VIMNMX R4, R4, R3, !PT ;  /* 0x0000000304047248 */ /* 0x000fce0007fe0100 */
.L_x_2748:
        /* <DEDUP_REMOVED lines=29> */
[----:B---3--:R-:W-:Y:S02]  /*6f20*/  CS2R R76, SRZ ;  /* 0x00000000004c7805 */ /* 0x008fe4000001ff00 */
        /* <DEDUP_REMOVED lines=55> */
[----:B------:R-:W-:-:S04]  /*72a0*/  LOP3.LUT R3, R3, 0x3fff, RZ, 0xc0, !PT ;  /* 0x00003fff03037812 */ /* 0x000fc800078ec0ff */
[----:B------:R-:W-:Y:S01]  /*72b0*/  LOP3.LUT R190, R3, 0x2000000, RZ, 0xfc, !PT ;  /* 0x0200000003be7812 */ /* 0x000fe200078efcff */
        /* <DEDUP_REMOVED lines=16> */
[----:B-1--45:R-:W-:Y:S05]  /*73c0*/  CALL.ABS.NOINC R14 ;  /* 0x000000000e007343 */ /* 0x032fea0003c00000 */
.L_x_2753:
[----:B------:R-:W-:Y:S05]  /*73d0*/  BSYNC B6 ;  /* 0x0000000000067941 */ /* 0x000fea0003800000 */
.L_x_2752:
        /* <DEDUP_REMOVED lines=12> */
.L_x_2757:
[----:B-1----:R1:W2:Y:S02]  /*74a0*/  SYNCS.PHASECHK.TRANS64.TRYWAIT P0, [R2+URZ+0x28c00], R3 ;  /* 0x028c0003020075a7 */ /* 0x0022a4000800017f */
[----:B--2---:R-:W-:Y:S05]  /*74b0*/  @!P0 NANOSLEEP.SYNCS 0x989680 ;  /* 0x009896800000895d */ /* 0x004fea0003900000 */
[----:B------:R-:W2:Y:S02]  /*74c0*/  @!P0 SYNCS.PHASECHK.TRANS64 P0, [R2+URZ+0x28c00], R3 ;  /* 0x028c0003020085a7 */ /* 0x000ea4000800007f */
[----:B--2---:R-:W-:Y:S05]  /*74d0*/  @!P0 BRA `(.L_x_2757) ;  /* 0xfffffffc00f08947 */ /* 0x004fea000383ffff */
.L_x_2756:
[----:B------:R-:W-:Y:S05]  /*74e0*/  BSYNC B0 ;  /* 0x0000000000007941 */ /* 0x000fea0003800000 */
.L_x_2755:
[----:B------:R-:W-:Y:S05]  /*74f0*/  BRA `(.L_x_2758) ;  /* 0x0000002c00687947 */ /* 0x000fea0003800000 */
.L_x_2754:
[----:B------:R-:W-:Y:S01]  /*7500*/  VIADD R3, R2, 0x20400 ;  /* 0x0002040002037836 */ /* 0x000fe20000000000 */
[----:B-----5:R-:W-:Y:S01]  /*7510*/  SHF.R.S32.HI R0, RZ, 0x1f, R37 ;  /* 0x0000001fff007819 */ /* 0x020fe20000011425 */
[----:B------:R-:W-:Y:S01]  /*7520*/  ULDC.64 UR4, c[0x0][0x3f8] ;  /* 0x0000fe0000047ab9 */ /* 0x000fe20000000a00 */
[----:B------:R-:W-:Y:S01]  /*7530*/  ULDC.64 UR6, c[0x0][0x408] ;  /* 0x0001020000067ab9 */ /* 0x000fe20000000a00 */
[----:B----4-:R-:W-:Y:S01]  /*7540*/  IMAD.WIDE.U32 R24, R37, UR4, RZ ;  /* 0x0000000425187c25 */ /* 0x010fe2000f8e00ff */
[----:B------:R-:W-:Y:S01]  /*7550*/  LOP3.LUT P0, RZ, R3, 0x3ff, RZ, 0xc0, !PT ;  /* 0x000003ff03ff7812 */ /* 0x000fe2000780c0ff */
[----:B------:R-:W-:Y:S02]  /*7560*/  BSSY B6, `(.L_x_2759) ;  /* 0x0000019000067945 */ /* 0x000fe40003800000 */
[C---:B------:R-:W-:Y:S02]  /*7570*/  IMAD R4, R0.reuse, UR4, RZ ;  /* 0x0000000400047c24 */ /* 0x040fe4000f8e02ff */
[----:B------:R-:W-:-:S02]  /*7580*/  IMAD R0, R0, UR6, RZ ;  /* 0x0000000600007c24 */ /* 0x000fc4000f8e02ff */
[C---:B------:R-:W-:Y:S02]  /*7590*/  IMAD R29, R37.reuse, UR5, R4 ;  /* 0x00000005251d7c24 */ /* 0x040fe4000f8e0204 */
[C---:B------:R-:W-:Y:S02]  /*75a0*/  IMAD R31, R37.reuse, UR7, R0 ;  /* 0x00000007251f7c24 */ /* 0x040fe4000f8e0200 */
[----:B------:R-:W-:-:S04]  /*75b0*/  IMAD.WIDE.U32 R26, R37, UR6, RZ ;  /* 0x00000006251a7c25 */ /* 0x000fc8000f8e00ff */
[----:B------:R-:W-:Y:S02]  /*75c0*/  IMAD.IADD R29, R29, 0x1, R25 ;  /* 0x000000011d1d7824 */ /* 0x000fe400078e0219 */
[----:B------:R-:W-:Y:S01]  /*75d0*/  IMAD.IADD R31, R31, 0x1, R27 ;  /* 0x000000011f1f7824 */ /* 0x000fe200078e021b */
        /* <DEDUP_REMOVED lines=17> */
.L_x_2760:
[----:B------:R-:W-:Y:S05]  /*76f0*/  BSYNC B6 ;  /* 0x0000000000067941 */ /* 0x000fea0003800000 */
.L_x_2759:
[----:B------:R-:W-:Y:S01]  /*7700*/  ULDC.U8 UR4, c[0x0][0x410] ;  /* 0x0001040000047ab9 */ /* 0x000fe20000000000 */
[----:B------:R-:W-:Y:S01]  /*7710*/  BSSY B0, `(.L_x_2761) ;  /* 0x00002b0000007945 */ /* 0x000fe20003800000 */
[----:B------:R-:W-:Y:S01]  /*7720*/  ISETP.NE.AND P0, PT, RZ, UR4, PT ;  /* 0x00000004ff007c0c */ /* 0x000fe2000bf05270 */
[----:B------:R-:W-:-:S12]  /*7730*/  IMAD.IADD R34, R185, 0x1, R192 ;  /* 0x00000001b9227824 */ /* 0x000fd800078e02c0 */
[----:B------:R-:W-:Y:S05]  /*7740*/  @!P0 BRA `(.L_x_2762) ;  /* 0x00000014008c8947 */ /* 0x000fea0003800000 */
[----:B------:R-:W0:Y:S01]  /*7750*/  LDC R37, c[0x0][0x448] ;  /* 0x00011200ff257b82 */ /* 0x000e220000000800 */
[----:B------:R-:W-:Y:S01]  /*7760*/  IMAD R3, R223, 0x20, R34 ;  /* 0x00000020df037824 */ /* 0x000fe200078e0222 */
[----:B------:R-:W-:Y:S01]  /*7770*/  ULDC.64 UR4, c[0x0][0x3f8] ;  /* 0x0000fe0000047ab9 */ /* 0x000fe20000000a00 */
[----:B------:R-:W-:Y:S01]  /*7780*/  ULDC.64 UR6, c[0x0][0x408] ;  /* 0x0001020000067ab9 */ /* 0x000fe20000000a00 */
[----:B------:R-:W-:Y:S02]  /*7790*/  IMAD.MOV.U32 R6, RZ, RZ, R24 ;  /* 0x000000ffff067224 */ /* 0x000fe400078e0018 */
[----:B------:R-:W-:Y:S02]  /*77a0*/  IMAD.MOV.U32 R7, RZ, RZ, R29 ;  /* 0x000000ffff077224 */ /* 0x000fe400078e001d */
[----:B------:R-:W-:Y:S02]  /*77b0*/  IMAD.MOV.U32 R8, RZ, RZ, R26 ;  /* 0x000000ffff087224 */ /* 0x000fe400078e001a */
[----:B------:R-:W-:Y:S01]  /*77c0*/  IMAD.MOV.U32 R9, RZ, RZ, R31 ;  /* 0x000000ffff097224 */ /* 0x000fe200078e001f */
[----:B0-----:R-:W-:-:S13]  /*77d0*/  ISETP.NE.AND P0, PT, R37, 0x1, PT ;  /* 0x000000012500780c */ /* 0x001fda0003f05270 */
[----:B------:R-:W0:Y:S08]  /*77e0*/  @P0 LDC R0, c[0x0][0x44c] ;  /* 0x00011300ff000b82 */ /* 0x000e300000000800 */
[----:B------:R-:W1:Y:S01]  /*77f0*/  @P0 LDC R5, c[0x0][0x450] ;  /* 0x00011400ff050b82 */ /* 0x000e620000000800 */
[----:B0-----:R-:W-:-:S05]  /*7800*/  @P0 IMAD.HI.U32 R0, R3, R0, RZ ;  /* 0x0000000003000227 */ /* 0x001fca00078e00ff */
[----:B-1----:R-:W-:-:S04]  /*7810*/  @P0 SHF.R.U32.HI R3, RZ, R5, R0 ;  /* 0x00000005ff030219 */ /* 0x002fc80000011600 */
[----:B------:R-:W-:Y:S01]  /*7820*/  SHF.R.S32.HI R0, RZ, 0x1f, R3 ;  /* 0x0000001fff007819 */ /* 0x000fe20000011403 */
[----:B------:R-:W-:-:S04]  /*7830*/  IMAD.WIDE.U32 R6, R3, UR4, R6 ;  /* 0x0000000403067c25 */ /* 0x000fc8000f8e0006 */
[C---:B------:R-:W-:Y:S02]  /*7840*/  IMAD R4, R0.reuse, UR4, RZ ;  /* 0x0000000400047c24 */ /* 0x040fe4000f8e02ff */
[----:B------:R-:W-:Y:S02]  /*7850*/  IMAD R0, R0, UR6, RZ ;  /* 0x0000000600007c24 */ /* 0x000fe4000f8e02ff */
[C---:B------:R-:W-:Y:S01]  /*7860*/  IMAD R5, R3.reuse, UR5, R4 ;  /* 0x0000000503057c24 */ /* 0x040fe2000f8e0204 */
[----:B------:R-:W-:Y:S01]  /*7870*/  ULDC.64 UR4, c[0x0][0x3e8] ;  /* 0x0000fa0000047ab9 */ /* 0x000fe20000000a00 */
[C---:B------:R-:W-:Y:S01]  /*7880*/  IMAD.WIDE.U32 R8, R3.reuse, UR6, R8 ;  /* 0x0000000603087c25 */ /* 0x040fe2000f8e0008 */
[----:B------:R-:W-:Y:S01]  /*7890*/  LEA R4, P0, R6, UR4, 0x1 ;  /* 0x0000000406047c11 */ /* 0x000fe2000f8008ff */
[----:B------:R-:W-:Y:S02]  /*78a0*/  UMOV UR4, 0xffffffff ;  /* 0xffffffff00047882 */ /* 0x000fe40000000000 */
[----:B------:R-:W-:Y:S01]  /*78b0*/  IMAD R3, R3, UR7, R0 ;  /* 0x0000000703037c24 */ /* 0x000fe2000f8e0200 */
[----:B------:R-:W-:Y:S01]  /*78c0*/  ULDC.64 UR6, c[0x0][0x400] ;  /* 0x0001000000067ab9 */ /* 0x000fe20000000a00 */
[----:B------:R-:W-:Y:S01]  /*78d0*/  IMAD.IADD R5, R7, 0x1, R5 ;  /* 0x0000000107057824 */ /* 0x000fe200078e0205 */
[----:B------:R-:W-:Y:S01]  /*78e0*/  LEA R7, P1, R8, UR6, 0x1 ;  /* 0x0000000608077c11 */ /* 0x000fe2000f8208ff */
[----:B------:R-:W-:-:S03]  /*78f0*/  IMAD.IADD R3, R9, 0x1, R3 ;  /* 0x0000000109037824 */ /* 0x000fc600078e0203 */
[----:B------:R-:W-:Y:S02]  /*7900*/  LEA.HI.X R6, R6, UR5, R5, 0x1, P0 ;  /* 0x0000000506067c11 */ /* 0x000fe400080f0c05 */
[----:B------:R-:W-:Y:S01]  /*7910*/  LEA.HI.X R8, R8, UR7, R3, 0x1, P1 ;  /* 0x0000000708087c11 */ /* 0x000fe200088f0c03 */
[----:B------:R-:W-:Y:S06]  /*7920*/  BRA.DIV UR4, `(.L_x_2763) ;  /* 0x0000019204147947 */ /* 0x000fec000b800000 */
[----:B------:R0:W1:Y:S04]  /*7930*/  SHFL.IDX PT, R3, R6, RZ, 0x1c1f ;  /* 0x001c1fff06037589 */ /* 0x00006800000e0000 */
[----:B------:R0:W2:Y:S04]  /*7940*/  SHFL.IDX PT, R0, R4, RZ, 0x1c1f ;  /* 0x001c1fff04007589 */ /* 0x0000a800000e0000 */
[----:B------:R0:W3:Y:S04]  /*7950*/  SHFL.IDX PT, R5, R8, RZ, 0x1c1f ;  /* 0x001c1fff08057589 */ /* 0x0000e800000e0000 */
[----:B------:R0:W4:Y:S02]  /*7960*/  SHFL.IDX PT, R14, R7, RZ, 0x1c1f ;  /* 0x001c1fff070e7589 */ /* 0x00012400000e0000 */
.L_x_3093:
[----:B------:R-:W-:Y:S01]  /*7970*/  IMAD R37, R22, R37, RZ ;  /* 0x0000002516257224 */ /* 0x000fe200078e02ff */
[----:B------:R-:W-:Y:S01]  /*7980*/  BSSY B1, `(.L_x_2764) ;  /* 0x000001d000017945 */ /* 0x000fe20003800000 */
[----:B------:R-:W-:Y:S02]  /*7990*/  CS2R R30, SRZ ;  /* 0x00000000001e7805 */ /* 0x000fe4000001ff00 */
[----:B------:R-:W-:Y:S02]  /*79a0*/  CS2R R20, SRZ ;  /* 0x0000000000147805 */ /* 0x000fe4000001ff00 */
[----:B------:R-:W-:Y:S02]  /*79b0*/  CS2R R28, SRZ ;  /* 0x00000000001c7805 */ /* 0x000fe4000001ff00 */
[----:B------:R-:W-:Y:S02]  /*79c0*/  ISETP.GE.AND P0, PT, R34, R37, PT ;  /* 0x000000252200720c */ /* 0x000fe40003f06270 */
[----:B------:R-:W-:-:S11]  /*79d0*/  CS2R R24, SRZ ;  /* 0x0000000000187805 */ /* 0x000fd6000001ff00 */
[----:B------:R-:W-:Y:S05]  /*79e0*/  @P0 BRA `(.L_x_2765) ;  /* 0x0000000000580947 */ /* 0x000fea0003800000 */
[----:B------:R-:W-:Y:S01]  /*79f0*/  ULDC UR4, c[0x0][0x3f4] ;  /* 0x0000fd0000047ab9 */ /* 0x000fe20000000800 */
[----:B--2---:R-:W-:Y:S01]  /*7a00*/  IMAD.MOV.U32 R10, RZ, RZ, R0 ;  /* 0x000000ffff0a7224 */ /* 0x004fe200078e0000 */
[----:B------:R-:W-:Y:S01]  /*7a10*/  ISETP.GE.AND P3, PT, R199, UR4, PT ;  /* 0x00000004c7007c0c */ /* 0x000fe2000bf66270 */
[----:B-1----:R-:W-:Y:S01]  /*7a20*/  IMAD.MOV.U32 R11, RZ, RZ, R3 ;  /* 0x000000ffff0b7224 */ /* 0x002fe200078e0003 */
[----:B------:R-:W-:Y:S01]  /*7a30*/  ISETP.GE.AND P2, PT, R188, UR4, PT ;  /* 0x00000004bc007c0c */ /* 0x000fe2000bf46270 */
[----:B---3--:R-:W-:Y:S01]  /*7a40*/  IMAD.MOV.U32 R15, RZ, RZ, R5 ;  /* 0x000000ffff0f7224 */ /* 0x008fe200078e0005 */
[----:B------:R-:W-:-:S09]  /*7a50*/  CS2R R28, SRZ ;  /* 0x00000000001c7805 */ /* 0x000fd2000001ff00 */
[C---:B------:R-:W-:Y:S01]  /*7a60*/  @!P3 IMAD.SHL.U32 R33, R199.reuse, 0x2, RZ ;  /* 0x00000002c721b824 */ /* 0x040fe200078e00ff */
[----:B------:R-:W-:Y:S02]  /*7a70*/  @!P3 SHF.L.U64.HI R20, R199, 0x1, R224 ;  /* 0x00000001c714b819 */ /* 0x000fe400000102e0 */
[----:B------:R-:W-:Y:S02]  /*7a80*/  CS2R R30, SRZ ;  /* 0x00000000001e7805 */ /* 0x000fe4000001ff00 */
[----:B------:R-:W-:Y:S01]  /*7a90*/  CS2R R24, SRZ ;  /* 0x0000000000187805 */ /* 0x000fe2000001ff00 */
[----:B------:R-:W-:Y:S01]  /*7aa0*/  @!P2 IMAD.WIDE R10, R188, 0x2, R10 ;  /* 0x00000002bc0aa825 */ /* 0x000fe200078e020a */
[-C--:B------:R-:W-:Y:S02]  /*7ab0*/  @!P3 IADD3 R26, P0, R0, R33.reuse, RZ ;  /* 0x00000021001ab210 */ /* 0x080fe40007f1e0ff */
[----:B----4-:R-:W-:Y:S01]  /*7ac0*/  @!P3 IADD3 R32, P1, R14, R33, RZ ;  /* 0x000000210e20b210 */ /* 0x010fe20007f3e0ff */
[----:B------:R-:W-:Y:S01]  /*7ad0*/  @!P2 IMAD.WIDE R12, R188, 0x2, R14 ;  /* 0x00000002bc0ca825 */ /* 0x000fe200078e020e */
[----:B------:R1:W5:Y:S03]  /*7ae0*/  @!P2 LD.E.64 R28, desc[UR42][R10.64] ;  /* 0x0000002a0a1ca980 */ /* 0x000366000c101b00 */
[--C-:B------:R-:W-:Y:S01]  /*7af0*/  @!P3 IMAD.X R27, R3, 0x1, R20.reuse, P0 ;  /* 0x00000001031bb824 */ /* 0x100fe200000e0614 */
[----:B------:R1:W5:Y:S01]  /*7b00*/  @!P2 LD.E.64 R30, desc[UR42][R12.64] ;  /* 0x0000002a0c1ea980 */ /* 0x000362000c101b00 */
[----:B------:R-:W-:Y:S01]  /*7b10*/  @!P3 IMAD.X R33, R5, 0x1, R20, P1 ;  /* 0x000000010521b824 */ /* 0x000fe200008e0614 */
[----:B------:R-:W-:-:S02]  /*7b20*/  CS2R R20, SRZ ;  /* 0x0000000000147805 */ /* 0x000fc4000001ff00 */
[----:B------:R1:W5:Y:S04]  /*7b30*/  @!P3 LD.E.64 R24, desc[UR42][R26.64] ;  /* 0x0000002a1a18b980 */ /* 0x000368000c101b00 */
[----:B------:R1:W5:Y:S02]  /*7b40*/  @!P3 LD.E.64 R20, desc[UR42][R32.64] ;  /* 0x0000002a2014b980 */ /* 0x000364000c101b00 */
.L_x_2765:
[----:B------:R-:W-:Y:S05]  /*7b50*/  BSYNC B1 ;  /* 0x0000000000017941 */ /* 0x000fea0003800000 */
.L_x_2764:
[----:B--2--5:R-:W-:Y:S01]  /*7b60*/  IMAD.MOV.U32 R0, RZ, RZ, R30 ;  /* 0x000000ffff007224 */ /* 0x024fe200078e001e */
[----:B------:R-:W-:Y:S01]  /*7b70*/  UMOV UR4, 0xffffffff ;  /* 0xffffffff00047882 */ /* 0x000fe20000000000 */
[----:B-1----:R-:W-:Y:S01]  /*7b80*/  IMAD.MOV.U32 R3, RZ, RZ, R31 ;  /* 0x000000ffff037224 */ /* 0x002fe200078e001f */
[----:B------:R-:W-:Y:S01]  /*7b90*/  CS2R R26, SRZ ;  /* 0x00000000001a7805 */ /* 0x000fe2000001ff00 */
[----:B---3--:R-:W-:Y:S02]  /*7ba0*/  IMAD.MOV.U32 R5, RZ, RZ, R20 ;  /* 0x000000ffff057224 */ /* 0x008fe400078e0014 */
[----:B------:R-:W-:Y:S01]  /*7bb0*/  IMAD.MOV.U32 R9, RZ, RZ, R21 ;  /* 0x000000ffff097224 */ /* 0x000fe200078e0015 */
[----:B------:R-:W-:Y:S01]  /*7bc0*/  PRMT R36, R0, 0x5410, R3 ;  /* 0x0000541000247816 */ /* 0x000fe20000000003 */
[----:B------:R-:W-:Y:S02]  /*7bd0*/  IMAD.MOV.U32 R0, RZ, RZ, R28 ;  /* 0x000000ffff007224 */ /* 0x000fe400078e001c */
[----:B------:R-:W-:Y:S01]  /*7be0*/  IMAD.MOV.U32 R3, RZ, RZ, R29 ;  /* 0x000000ffff037224 */ /* 0x000fe200078e001d */
[----:B------:R-:W-:Y:S01]  /*7bf0*/  PRMT R40, R5, 0x5410, R9 ;  /* 0x0000541005287816 */ /* 0x000fe20000000009 */
[----:B------:R-:W-:Y:S01]  /*7c00*/  IMAD.MOV.U32 R5, RZ, RZ, R24 ;  /* 0x000000ffff057224 */ /* 0x000fe200078e0018 */
[----:B------:R-:W-:Y:S01]  /*7c10*/  PRMT R39, R39, 0x5410, R0 ;  /* 0x0000541027277816 */ /* 0x000fe20000000000 */
[----:B------:R-:W-:-:S03]  /*7c20*/  IMAD.MOV.U32 R9, RZ, RZ, R25 ;  /* 0x000000ffff097224 */ /* 0x000fc600078e0019 */
[----:B------:R-:W-:Y:S02]  /*7c30*/  PRMT R42, R42, 0x5410, R5 ;  /* 0x000054102a2a7816 */ /* 0x000fe40000000005 */
[----:B------:R-:W-:Y:S01]  /*7c40*/  PRMT R41, R9, 0x5410, R3 ;  /* 0x0000541009297816 */ /* 0x000fe20000000003 */
[----:B------:R-:W-:Y:S06]  /*7c50*/  BRA.DIV UR4, `(.L_x_2766) ;  /* 0x0000018e04b87947 */ /* 0x000fec000b800000 */
[----:B------:R1:W2:Y:S04]  /*7c60*/  SHFL.IDX PT, R3, R6, 0x1, 0x1c1f ;  /* 0x003c1f0006037f89 */ /* 0x0002a800000e0000 */
[----:B------:R1:W3:Y:S04]  /*7c70*/  SHFL.IDX PT, R0, R4, 0x1, 0x1c1f ;  /* 0x003c1f0004007f89 */ /* 0x0002e800000e0000 */
[----:B------:R1:W0:Y:S04]  /*7c80*/  SHFL.IDX PT, R5, R8, 0x1, 0x1c1f ;  /* 0x003c1f0008057f89 */ /* 0x00022800000e0000 */
[----:B----4-:R1:W4:Y:S02]  /*7c90*/  SHFL.IDX PT, R14, R7, 0x1, 0x1c1f ;  /* 0x003c1f00070e7f89 */ /* 0x01032400000e0000 */
.L_x_3099:
[----:B01----:R-:W-:Y:S01]  /*7ca0*/  VIADD R4, R34, 0x20 ;  /* 0x0000002022047836 */ /* 0x003fe20000000000 */
[----:B------:R-:W-:Y:S01]  /*7cb0*/  LEA.HI R6, R217, R217, RZ, 0x1 ;  /* 0x000000d9d9067211 */ /* 0x000fe200078f08ff */
[----:B------:R-:W-:Y:S01]  /*7cc0*/  BSSY B1, `(.L_x_2767) ;  /* 0x0000020000017945 */ /* 0x000fe20003800000 */
[----:B------:R-:W-:Y:S01]  /*7cd0*/  IMAD.SHL.U32 R34, R193, 0x40, RZ ;  /* 0x00000040c1227824 */ /* 0x000fe200078e00ff */
[----:B------:R-:W-:Y:S02]  /*7ce0*/  CS2R R8, SRZ ;  /* 0x0000000000087805 */ /* 0x000fe4000001ff00 */
[----:B------:R-:W-:Y:S02]  /*7cf0*/  ISETP.GE.AND P0, PT, R4, R37, PT ;  /* 0x000000250400720c */ /* 0x000fe40003f06270 */
[----:B------:R-:W-:Y:S02]  /*7d00*/  CS2R R12, SRZ ;  /* 0x00000000000c7805 */ /* 0x000fe4000001ff00 */
[----:B------:R-:W-:-:S02]  /*7d10*/  LOP3.LUT R6, R6, 0xfffffffe, RZ, 0xc0, !PT ;  /* 0xfffffffe06067812 */ /* 0x000fc400078ec0ff */
[----:B------:R-:W-:-:S03]  /*7d20*/  CS2R R10, SRZ ;  /* 0x00000000000a7805 */ /* 0x000fc6000001ff00 */
[----:B------:R-:W-:-:S05]  /*7d30*/  IMAD.IADD R6, R217, 0x1, -R6 ;  /* 0x00000001d9067824 */ /* 0x000fca00078e0a06 */
[----:B------:R-:W-:Y:S01]  /*7d40*/  SHF.L.U32 R35, R6, 0x1f, RZ ;  /* 0x0000001f06237819 */ /* 0x000fe200000006ff */
[----:B------:R-:W-:Y:S06]  /*7d50*/  @P0 BRA `(.L_x_2768) ;  /* 0x0000000000580947 */ /* 0x000fec0003800000 */
[----:B------:R-:W-:Y:S01]  /*7d60*/  ULDC UR4, c[0x0][0x3f4] ;  /* 0x0000fd0000047ab9 */ /* 0x000fe20000000800 */
[----:B---3--:R-:W-:Y:S01]  /*7d70*/  IMAD.MOV.U32 R6, RZ, RZ, R0 ;  /* 0x000000ffff067224 */ /* 0x008fe200078e0000 */
[----:B------:R-:W-:Y:S01]  /*7d80*/  ISETP.GE.AND P3, PT, R199, UR4, PT ;  /* 0x00000004c7007c0c */ /* 0x000fe2000bf66270 */
[----:B--2---:R-:W-:Y:S01]  /*7d90*/  IMAD.MOV.U32 R7, RZ, RZ, R3 ;  /* 0x000000ffff077224 */ /* 0x004fe200078e0003 */
[----:B------:R-:W-:Y:S01]  /*7da0*/  ISETP.GE.AND P2, PT, R188, UR4, PT ;  /* 0x00000004bc007c0c */ /* 0x000fe2000bf46270 */
[----:B------:R-:W-:Y:S01]  /*7db0*/  IMAD.MOV.U32 R15, RZ, RZ, R5 ;  /* 0x000000ffff0f7224 */ /* 0x000fe200078e0005 */
        /* <DEDUP_REMOVED lines=16> */
.L_x_2768:
[----:B------:R-:W-:Y:S05]  /*7ec0*/  BSYNC B1 ;  /* 0x0000000000017941 */ /* 0x000fea0003800000 */
.L_x_2767:
[----:B------:R-:W1:Y:S01]  /*7ed0*/  SYNCS.PHASECHK.TRANS64.TRYWAIT P0, [R2+URZ+0x28c00], R35 ;  /* 0x028c0023020075a7 */ /* 0x000e62000800017f */
[----:B--2---:R-:W-:Y:S01]  /*7ee0*/  LOP3.LUT R3, R34, 0x1c0, RZ, 0xc0, !PT ;  /* 0x000001c022037812 */ /* 0x004fe200078ec0ff */
[----:B0----5:R-:W-:Y:S01]  /*7ef0*/  IMAD.MOV.U32 R4, RZ, RZ, R26 ;  /* 0x000000ffff047224 */ /* 0x021fe200078e001a */
[----:B------:R-:W-:Y:S01]  /*7f00*/  VIADDMNMX R38, R37, -R192, 0x40, PT ;  /* 0x0000004025267446 */ /* 0x000fe200038009c0 */
[----:B------:R-:W-:Y:S01]  /*7f10*/  IMAD.MOV.U32 R5, RZ, RZ, R9 ;  /* 0x000000ffff057224 */ /* 0x000fe200078e0009 */
[----:B---3--:R-:W-:Y:S01]  /*7f20*/  LOP3.LUT R0, R3, 0x18, R16, 0xf8, !PT ;  /* 0x0000001803007812 */ /* 0x008fe200078ef810 */
[----:B------:R-:W-:Y:S01]  /*7f30*/  IMAD.MOV.U32 R6, RZ, RZ, R12 ;  /* 0x000000ffff067224 */ /* 0x000fe200078e000c */
[----:B------:R-:W-:Y:S01]  /*7f40*/  SHF.R.U32.HI R3, RZ, 0x3, R3 ;  /* 0x00000003ff037819 */ /* 0x000fe20000011603 */
[----:B------:R-:W-:Y:S01]  /*7f50*/  BSSY B1, `(.L_x_2769) ;  /* 0x0000014000017945 */ /* 0x000fe20003800000 */
[----:B------:R-:W-:Y:S01]  /*7f60*/  PRMT R42, R4, 0x7610, R42 ;  /* 0x00007610042a7816 */ /* 0x000fe2000000002a */
[----:B------:R-:W-:Y:S01]  /*7f70*/  IMAD.MOV.U32 R4, RZ, RZ, R8 ;  /* 0x000000ffff047224 */ /* 0x000fe200078e0008 */
[----:B------:R-:W-:Y:S01]  /*7f80*/  LOP3.LUT R0, R0, R3, RZ, 0x3c, !PT ;  /* 0x0000000300007212 */ /* 0x000fe200078e3cff */
[----:B------:R-:W-:Y:S01]  /*7f90*/  IMAD.MOV.U32 R3, RZ, RZ, R27 ;  /* 0x000000ffff037224 */ /* 0x000fe200078e001b */
[----:B------:R-:W-:-:S02]  /*7fa0*/  PRMT R45, R45, 0x5410, R6 ;  /* 0x000054102d2d7816 */ /* 0x000fc40000000006 */
[----:B------:R-:W-:Y:S01]  /*7fb0*/  PRMT R44, R44, 0x5410, R4 ;  /* 0x000054102c2c7816 */ /* 0x000fe20000000004 */
[----:B------:R-:W-:Y:S01]  /*7fc0*/  IMAD.MOV.U32 R4, RZ, RZ, R10 ;  /* 0x000000ffff047224 */ /* 0x000fe200078e000a */
[----:B------:R-:W-:Y:S01]  /*7fd0*/  PRMT R43, R5, 0x5410, R3 ;  /* 0x00005410052b7816 */ /* 0x000fe20000000003 */
[----:B------:R-:W-:Y:S01]  /*7fe0*/  IMAD R3, R203, 0x200, R0 ;  /* 0x00000200cb037824 */ /* 0x000fe200078e0200 */
[----:B------:R-:W-:Y:S01]  /*7ff0*/  LOP3.LUT P2, RZ, R193, 0x4, RZ, 0xc0, !PT ;  /* 0x00000004c1ff7812 */ /* 0x000fe2000784c0ff */
[----:B------:R-:W-:Y:S01]  /*8000*/  IMAD.MOV.U32 R0, RZ, RZ, R13 ;  /* 0x000000ffff007224 */ /* 0x000fe200078e000d */
[----:B------:R-:W-:Y:S01]  /*8010*/  PRMT R45, R4, 0x7610, R45 ;  /* 0x00007610042d7816 */ /* 0x000fe2000000002d */
[----:B------:R-:W-:Y:S01]  /*8020*/  IMAD R3, R3, 0x2, R2 ;  /* 0x0000000203037824 */ /* 0x000fe200078e0202 */
[----:B------:R-:W-:Y:S01]  /*8030*/  ISETP.GE.AND P1, PT, R185, R38, PT ;  /* 0x00000026b900720c */ /* 0x000fe20003f26270 */
[----:B------:R-:W-:Y:S01]  /*8040*/  IMAD.MOV.U32 R5, RZ, RZ, R11 ;  /* 0x000000ffff057224 */ /* 0x000fe200078e000b */
[----:B------:R-:W-:Y:S01]  /*8050*/  PRMT R44, R0, 0x7610, R44 ;  /* 0x00007610002c7816 */ /* 0x000fe2000000002c */
[----:B------:R-:W-:-:S02]  /*8060*/  VIADD R4, R3, 0x20400 ;  /* 0x0002040003047836 */ /* 0x000fc40000000000 */
[----:B------:R-:W-:Y:S01]  /*8070*/  VIADD R0, R3, 0x20440 ;  /* 0x0002044003007836 */ /* 0x000fe20000000000 */
[----:B-1----:R-:W-:Y:S07]  /*8080*/  @!P0 BRA `(.L_x_2770) ;  /* 0x0000018c001c8947 */ /* 0x002fee0003800000 */
.L_x_3100:
[----:B------:R-:W-:Y:S05]  /*8090*/  BSYNC B1 ;  /* 0x0000000000017941 */ /* 0x000fea0003800000 */
.L_x_2769:
[----:B------:R-:W-:Y:S01]  /*80a0*/  BSSY B1, `(.L_x_2771) ;  /* 0x0000067000017945 */ /* 0x000fe20003800000 */
[----:B------:R-:W-:Y:S01]  /*80b0*/  PRMT R46, R46, 0x5410, R5 ;  /* 0x000054102e2e7816 */ /* 0x000fe20000000005 */
[----:B------:R-:W-:Y:S02]  /*80c0*/  @P2 VIADD R0, R4, 0xffffffc0 ;  /* 0xffffffc004002836 */ /* 0x000fe40000000000 */
[----:B------:R-:W-:Y:S05]  /*80d0*/  @P1 BRA `(.L_x_2772) ;  /* 0x00000004008c1947 */ /* 0x000fea0003800000 */
[----:B------:R-:W1:Y:S01]  /*80e0*/  LDC R4, c[0x0][0x3f4] ;  /* 0x0000fd00ff047b82 */ /* 0x000e620000000800 */
[----:B------:R-:W-:Y:S01]  /*80f0*/  BSSY B2, `(.L_x_2773) ;  /* 0x0000032000027945 */ /* 0x000fe20003800000 */
[-C--:B-1----:R-:W-:Y:S02]  /*8100*/  ISETP.GE.AND P0, PT, R188, R4.reuse, PT ;  /* 0x00000004bc00720c */ /* 0x082fe40003f06270 */
[----:B------:R-:W-:-:S11]  /*8110*/  ISETP.GE.AND P1, PT, R199, R4, PT ;  /* 0x00000004c700720c */ /* 0x000fd60003f26270 */
[----:B------:R-:W-:Y:S05]  /*8120*/  @P0 BRA `(.L_x_2774) ;  /* 0x0000000000b80947 */ /* 0x000fea0003800000 */
[----:B------:R-:W1:Y:S01]  /*8130*/  LDS.128 R4, [R3+0x20400] ;  /* 0x0204000003047984 */ /* 0x000e620000000c00 */
[----:B----4-:R-:W-:Y:S02]  /*8140*/  SHF.R.U64 R14, R28, 0x10, R29 ;  /* 0x000000101c0e7819 */ /* 0x010fe4000000121d */
[----:B------:R-:W-:Y:S02]  /*8150*/  SHF.R.U32.HI R34, RZ, 0x10, R31 ;  /* 0x00000010ff227819 */ /* 0x000fe4000001161f */
[----:B------:R-:W-:Y:S02]  /*8160*/  SHF.R.U32.HI R28, RZ, 0x10, R29 ;  /* 0x00000010ff1c7819 */ /* 0x000fe4000001161d */
[----:B------:R-:W-:Y:S02]  /*8170*/  SHF.R.U64 R33, R30, 0x10, R31 ;  /* 0x000000101e217819 */ /* 0x000fe4000000121f */
[----:B------:R-:W-:Y:S02]  /*8180*/  PRMT R34, R36, 0x5432, R34 ;  /* 0x0000543224227816 */ /* 0x000fe40000000022 */
[----:B------:R-:W-:-:S02]  /*8190*/  PRMT R31, R41, 0x5432, R28 ;  /* 0x00005432291f7816 */ /* 0x000fc4000000001c */
[----:B------:R-:W-:Y:S01]  /*81a0*/  PRMT R30, R39, 0x5432, R14 ;  /* 0x00005432271e7816 */ /* 0x000fe2000000000e */
[C---:B0-----:R-:W-:Y:S01]  /*81b0*/  IMAD.U32 R35, R34.reuse, 0x10000, RZ ;  /* 0x0001000022237824 */ /* 0x041fe200078e00ff */
[----:B------:R-:W-:Y:S01]  /*81c0*/  LOP3.LUT R34, R34, 0xffff0000, RZ, 0xc0, !PT ;  /* 0xffff000022227812 */ /* 0x000fe200078ec0ff */
[C---:B------:R-:W-:Y:S01]  /*81d0*/  IMAD.U32 R32, R31.reuse, 0x10000, RZ ;  /* 0x000100001f207824 */ /* 0x040fe200078e00ff */
[----:B------:R-:W-:Y:S02]  /*81e0*/  PRMT R33, R36, 0x5410, R33 ;  /* 0x0000541024217816 */ /* 0x000fe40000000021 */
[----:B------:R-:W-:Y:S02]  /*81f0*/  LOP3.LUT R31, R31, 0xffff0000, RZ, 0xc0, !PT ;  /* 0xffff00001f1f7812 */ /* 0x000fe400078ec0ff */
[C---:B-1----:R-:W-:Y:S01]  /*8200*/  LOP3.LUT R15, R6.reuse, 0xffff0000, RZ, 0xc0, !PT ;  /* 0xffff0000060f7812 */ /* 0x042fe200078ec0ff */
[----:B------:R-:W-:Y:S01]  /*8210*/  IMAD.U32 R14, R6, 0x10000, RZ ;  /* 0x00010000060e7824 */ /* 0x000fe200078e00ff */
[C---:B------:R-:W-:Y:S01]  /*8220*/  LOP3.LUT R29, R7.reuse, 0xffff0000, RZ, 0xc0, !PT ;  /* 0xffff0000071d7812 */ /* 0x040fe200078ec0ff */
[----:B------:R-:W-:-:S02]  /*8230*/  IMAD.U32 R28, R7, 0x10000, RZ ;  /* 0x00010000071c7824 */ /* 0x000fc400078e00ff */
[CC--:B------:R-:W-:Y:S01]  /*8240*/  FMUL.FTZ R37, R15.reuse, R35.reuse ;  /* 0x000000230f257220 */ /* 0x0c0fe20000410000 */
[----:B------:R-:W-:Y:S01]  /*8250*/  FMUL.FTZ R36, R15, R32 ;  /* 0x000000200f247220 */ /* 0x000fe20000410000 */
[----:B------:R-:W-:Y:S01]  /*8260*/  FMUL.FTZ R15, R29, R34 ;  /* 0x000000221d0f7220 */ /* 0x000fe20000410000 */
[----:B------:R-:W-:Y:S02]  /*8270*/  IMAD.U32 R6, R4, 0x10000, RZ ;  /* 0x0001000004067824 */ /* 0x000fe400078e00ff */
[C---:B------:R-:W-:Y:S01]  /*8280*/  FFMA.FTZ R37, R14.reuse, R32, -R37 ;  /* 0x000000200e257223 */ /* 0x040fe20000010825 */
[----:B------:R-:W-:Y:S01]  /*8290*/  FFMA.FTZ R36, R14, R35, R36 ;  /* 0x000000230e247223 */ /* 0x000fe20000010024 */
[-C--:B------:R-:W-:Y:S01]  /*82a0*/  FFMA.FTZ R35, R28, R31.reuse, -R15 ;  /* 0x0000001f1c237223 */ /* 0x080fe2000001080f */
[C---:B------:R-:W-:Y:S01]  /*82b0*/  IMAD.U32 R7, R5.reuse, 0x10000, RZ ;  /* 0x0001000005077824 */ /* 0x040fe200078e00ff */
[----:B------:R-:W-:Y:S01]  /*82c0*/  LOP3.LUT R4, R4, 0xffff0000, RZ, 0xc0, !PT ;  /* 0xffff000004047812 */ /* 0x000fe200078ec0ff */
[C---:B------:R-:W-:Y:S01]  /*82d0*/  IMAD.U32 R15, R30.reuse, 0x10000, RZ ;  /* 0x000100001e0f7824 */ /* 0x040fe200078e00ff */
[----:B------:R-:W-:Y:S01]  /*82e0*/  LOP3.LUT R5, R5, 0xffff0000, RZ, 0xc0, !PT ;  /* 0xffff000005057812 */ /* 0x000fe200078ec0ff */
[----:B------:R-:W-:Y:S01]  /*82f0*/  FMUL.FTZ R39, R29, R31 ;  /* 0x0000001f1d277220 */ /* 0x000fe20000410000 */
[C---:B------:R-:W-:Y:S01]  /*8300*/  LOP3.LUT R14, R33.reuse, 0xffff0000, RZ, 0xc0, !PT ;  /* 0xffff0000210e7812 */ /* 0x040fe200078ec0ff */
[----:B------:R-:W-:Y:S01]  /*8310*/  IMAD.U32 R29, R33, 0x10000, RZ ;  /* 0x00010000211d7824 */ /* 0x000fe200078e00ff */
[----:B------:R-:W-:Y:S01]  /*8320*/  LOP3.LUT R30, R30, 0xffff0000, RZ, 0xc0, !PT ;  /* 0xffff00001e1e7812 */ /* 0x000fe200078ec0ff */
[----:B------:R-:W-:Y:S01]  /*8330*/  FFMA.FTZ R34, R28, R34, R39 ;  /* 0x000000221c227223 */ /* 0x000fe20000010027 */
[C---:B------:R-:W-:Y:S01]  /*8340*/  FMUL.FTZ R28, R4.reuse, R15 ;  /* 0x0000000f041c7220 */ /* 0x040fe20000410000 */
[-C--:B------:R-:W-:Y:S01]  /*8350*/  FMUL.FTZ R31, R4, R29.reuse ;  /* 0x0000001d041f7220 */ /* 0x080fe20000410000 */
[C---:B------:R-:W-:Y:S01]  /*8360*/  FMUL.FTZ R32, R5.reuse, R14 ;  /* 0x0000000e05207220 */ /* 0x040fe20000410000 */
[-C--:B------:R-:W-:Y:S01]  /*8370*/  FMUL.FTZ R33, R5, R30.reuse ;  /* 0x0000001e05217220 */ /* 0x080fe20000410000 */
[C---:B------:R-:W-:Y:S01]  /*8380*/  FFMA.FTZ R29, R6.reuse, R29, R28 ;  /* 0x0000001d061d7223 */ /* 0x040fe2000001001c */
[----:B------:R-:W-:Y:S01]  /*8390*/  FFMA.FTZ R4, R6, R15, -R31 ;  /* 0x0000000f06047223 */ /* 0x000fe2000001081f */
[C---:B------:R-:W-:Y:S01]  /*83a0*/  FFMA.FTZ R5, R7.reuse, R30, -R32 ;  /* 0x0000001e07057223 */ /* 0x040fe20000010820 */
[----:B------:R-:W-:Y:S01]  /*83b0*/  FFMA.FTZ R14, R7, R14, R33 ;  /* 0x0000000e070e7223 */ /* 0x000fe20000010021 */
[----:B------:R-:W-:-:S02]  /*83c0*/  F2FP.BF16.F32.PACK_AB R6, R36, R37 ;  /* 0x000000252406723e */ /* 0x000fc400000010ff */
[----:B------:R-:W-:Y:S02]  /*83d0*/  F2FP.BF16.F32.PACK_AB R7, R34, R35 ;  /* 0x000000232207723e */ /* 0x000fe400000010ff */
[----:B------:R-:W-:Y:S02]  /*83e0*/  F2FP.BF16.F32.PACK_AB R4, R29, R4 ;  /* 0x000000041d04723e */ /* 0x000fe400000010ff */
[----:B------:R-:W-:-:S05]  /*83f0*/  F2FP.BF16.F32.PACK_AB R5, R14, R5 ;  /* 0x000000050e05723e */ /* 0x000fca00000010ff */
[----:B------:R1:W-:Y:S02]  /*8400*/  STS.128 [R3+0x20400], R4 ;  /* 0x0204000403007388 */ /* 0x0003e40000000c00 */
.L_x_2774:
[----:B------:R-:W-:Y:S05]  /*8410*/  BSYNC B2 ;  /* 0x0000000000027941 */ /* 0x000fea0003800000 */
.L_x_2773:
[----:B------:R-:W-:Y:S05]  /*8420*/  @P1 BRA `(.L_x_2772) ;  /* 0x0000000000b81947 */ /* 0x000fea0003800000 */
[----:B-1----:R-:W1:Y:S01]  /*8430*/  LDS.128 R4, [R0] ;  /* 0x0000000000047984 */ /* 0x002e620000000c00 */
[----:B------:R-:W-:Y:S02]  /*8440*/  SHF.R.U64 R24, R24, 0x10, R25 ;  /* 0x0000001018187819 */ /* 0x000fe40000001219 */
[----:B------:R-:W-:Y:S02]  /*8450*/  SHF.R.U32.HI R30, RZ, 0x10, R21 ;  /* 0x00000010ff1e7819 */ /* 0x000fe40000011615 */
[----:B------:R-:W-:Y:S02]  /*8460*/  SHF.R.U32.HI R25, RZ, 0x10, R25 ;  /* 0x00000010ff197819 */ /* 0x000fe40000011619 */
[----:B------:R-:W-:Y:S02]  /*8470*/  PRMT R30, R40, 0x5432, R30 ;  /* 0x00005432281e7816 */ /* 0x000fe4000000001e */
[----:B------:R-:W-:Y:S02]  /*8480*/  PRMT R25, R41, 0x5410, R25 ;  /* 0x0000541029197816 */ /* 0x000fe40000000019 */
[----:B------:R-:W-:Y:S01]  /*8490*/  SHF.R.U64 R29, R20, 0x10, R21 ;  /* 0x00000010141d7819 */ /* 0x000fe20000001215 */
[C---:B------:R-:W-:Y:S01]  /*84a0*/  IMAD.U32 R31, R30.reuse, 0x10000, RZ ;  /* 0x000100001e1f7824 */ /* 0x040fe200078e00ff */
[----:B------:R-:W-:Y:S01]  /*84b0*/  LOP3.LUT R30, R30, 0xffff0000, RZ, 0xc0, !PT ;  /* 0xffff00001e1e7812 */ /* 0x000fe200078ec0ff */
[C---:B------:R-:W-:Y:S01]  /*84c0*/  IMAD.U32 R28, R25.reuse, 0x10000, RZ ;  /* 0x00010000191c7824 */ /* 0x040fe200078e00ff */
[----:B------:R-:W-:-:S02]  /*84d0*/  LOP3.LUT R25, R25, 0xffff0000, RZ, 0xc0, !PT ;  /* 0xffff000019197812 */ /* 0x000fc400078ec0ff */
[----:B------:R-:W-:Y:S02]  /*84e0*/  PRMT R24, R42, 0x5432, R24 ;  /* 0x000054322a187816 */ /* 0x000fe40000000018 */
[----:B------:R-:W-:Y:S02]  /*84f0*/  PRMT R29, R40, 0x5410, R29 ;  /* 0x00005410281d7816 */ /* 0x000fe4000000001d */
[C---:B-1----:R-:W-:Y:S01]  /*8500*/  LOP3.LUT R15, R6.reuse, 0xffff0000, RZ, 0xc0, !PT ;  /* 0xffff0000060f7812 */ /* 0x042fe200078ec0ff */
[----:B----4-:R-:W-:Y:S01]  /*8510*/  IMAD.U32 R14, R6, 0x10000, RZ ;  /* 0x00010000060e7824 */ /* 0x010fe200078e00ff */
[C---:B------:R-:W-:Y:S01]  /*8520*/  LOP3.LUT R21, R7.reuse, 0xffff0000, RZ, 0xc0, !PT ;  /* 0xffff000007157812 */ /* 0x040fe200078ec0ff */
[----:B------:R-:W-:Y:S02]  /*8530*/  IMAD.U32 R20, R7, 0x10000, RZ ;  /* 0x0001000007147824 */ /* 0x000fe400078e00ff */
[C---:B------:R-:W-:Y:S01]  /*8540*/  FMUL.FTZ R33, R15.reuse, R31 ;  /* 0x0000001f0f217220 */ /* 0x040fe20000410000 */
[----:B------:R-:W-:Y:S01]  /*8550*/  FMUL.FTZ R32, R15, R28 ;  /* 0x0000001c0f207220 */ /* 0x000fe20000410000 */
[----:B------:R-:W-:Y:S01]  /*8560*/  FMUL.FTZ R15, R21, R30 ;  /* 0x0000001e150f7220 */ /* 0x000fe20000410000 */
[----:B------:R-:W-:-:S02]  /*8570*/  IMAD.U32 R6, R4, 0x10000, RZ ;  /* 0x0001000004067824 */ /* 0x000fc400078e00ff */
[C---:B------:R-:W-:Y:S01]  /*8580*/  FFMA.FTZ R33, R14.reuse, R28, -R33 ;  /* 0x0000001c0e217223 */ /* 0x040fe20000010821 */
[----:B------:R-:W-:Y:S01]  /*8590*/  FFMA.FTZ R32, R14, R31, R32 ;  /* 0x0000001f0e207223 */ /* 0x000fe20000010020 */
[-C--:B------:R-:W-:Y:S01]  /*85a0*/  FFMA.FTZ R31, R20, R25.reuse, -R15 ;  /* 0x00000019141f7223 */ /* 0x080fe2000001080f */
[C---:B------:R-:W-:Y:S01]  /*85b0*/  IMAD.U32 R7, R5.reuse, 0x10000, RZ ;  /* 0x0001000005077824 */ /* 0x040fe200078e00ff */
[----:B------:R-:W-:Y:S01]  /*85c0*/  LOP3.LUT R4, R4, 0xffff0000, RZ, 0xc0, !PT ;  /* 0xffff000004047812 */ /* 0x000fe200078ec0ff */
[C---:B------:R-:W-:Y:S01]  /*85d0*/  IMAD.U32 R15, R24.reuse, 0x10000, RZ ;  /* 0x00010000180f7824 */ /* 0x040fe200078e00ff */
[----:B------:R-:W-:Y:S01]  /*85e0*/  LOP3.LUT R5, R5, 0xffff0000, RZ, 0xc0, !PT ;  /* 0xffff000005057812 */ /* 0x000fe200078ec0ff */
[----:B0-----:R-:W-:Y:S01]  /*85f0*/  FMUL.FTZ R35, R21, R25 ;  /* 0x0000001915237220 */ /* 0x001fe20000410000 */
        /* <DEDUP_REMOVED lines=16> */
[----:B------:R2:W-:Y:S02]  /*8700*/  STS.128 [R0], R4 ;  /* 0x0000000400007388 */ /* 0x0005e40000000c00 */
.L_x_2772:
[----:B------:R-:W-:Y:S05]  /*8710*/  BSYNC B1 ;  /* 0x0000000000017941 */ /* 0x000fea0003800000 */
.L_x_2771:
        /* <DEDUP_REMOVED lines=8> */
[--C-:B------:R-:W-:Y:S02]  /*87a0*/  SHF.R.U64 R25, R26, 0x10, R27.reuse ;  /* 0x000000101a197819 */ /* 0x100fe4000000121b */
        /* <DEDUP_REMOVED lines=12> */
[----:B------:R-:W-:Y:S01]  /*8870*/  IMAD.U32 R12, R6, 0x10000, RZ ;  /* 0x00010000060c7824 */ /* 0x000fe200078e00ff */
[C---:B------:R-:W-:Y:S01]  /*8880*/  LOP3.LUT R15, R7.reuse, 0xffff0000, RZ, 0xc0, !PT ;  /* 0xffff0000070f7812 */ /* 0x040fe200078ec0ff */
[----:B----4-:R-:W-:Y:S02]  /*8890*/  IMAD.U32 R14, R7, 0x10000, RZ ;  /* 0x00010000070e7824 */ /* 0x010fe400078e00ff */
        /* <DEDUP_REMOVED lines=29> */
.L_x_2777:
[----:B------:R-:W-:Y:S05]  /*8a70*/  BSYNC B1 ;  /* 0x0000000000017941 */ /* 0x000fea0003800000 */
.L_x_2776:
[----:B------:R-:W-:Y:S05]  /*8a80*/  @P1 BRA `(.L_x_2775) ;  /* 0x0000001400e01947 */ /* 0x000fea0003800000 */
[----:B-1----:R-:W1:Y:S01]  /*8a90*/  LDS.128 R4, [R0+0x1000] ;  /* 0x0010000000047984 */ /* 0x002e620000000c00 */
[----:B------:R-:W-:Y:S02]  /*8aa0*/  SHF.R.U32.HI R15, RZ, 0x10, R9 ;  /* 0x00000010ff0f7819 */ /* 0x000fe40000011609 */
[----:B------:R-:W-:Y:S02]  /*8ab0*/  SHF.R.U32.HI R12, RZ, 0x10, R11 ;  /* 0x00000010ff0c7819 */ /* 0x000fe4000001160b */
[----:B------:R-:W-:Y:S02]  /*8ac0*/  PRMT R15, R43, 0x5410, R15 ;  /* 0x000054102b0f7816 */ /* 0x000fe4000000000f */
[----:B------:R-:W-:Y:S02]  /*8ad0*/  PRMT R12, R46, 0x5432, R12 ;  /* 0x000054322e0c7816 */ /* 0x000fe4000000000c */
[----:B----4-:R-:W-:Y:S01]  /*8ae0*/  SHF.R.U64 R14, R8, 0x10, R9 ;  /* 0x00000010080e7819 */ /* 0x010fe20000001209 */
[C---:B------:R-:W-:Y:S01]  /*8af0*/  IMAD.U32 R20, R15.reuse, 0x10000, RZ ;  /* 0x000100000f147824 */ /* 0x040fe200078e00ff */
[----:B------:R-:W-:Y:S01]  /*8b00*/  SHF.R.U64 R3, R10, 0x10, R11 ;  /* 0x000000100a037819 */ /* 0x000fe2000000120b */
[----:B------:R-:W-:Y:S01]  /*8b10*/  IMAD.U32 R13, R12, 0x10000, RZ ;  /* 0x000100000c0d7824 */ /* 0x000fe200078e00ff */
[----:B------:R-:W-:-:S02]  /*8b20*/  LOP3.LUT R15, R15, 0xffff0000, RZ, 0xc0, !PT ;  /* 0xffff00000f0f7812 */ /* 0x000fc400078ec0ff */
[----:B------:R-:W-:Y:S02]  /*8b30*/  LOP3.LUT R12, R12, 0xffff0000, RZ, 0xc0, !PT ;  /* 0xffff00000c0c7812 */ /* 0x000fe400078ec0ff */
[----:B------:R-:W-:Y:S02]  /*8b40*/  PRMT R11, R45, 0x5410, R3 ;  /* 0x000054102d0b7816 */ /* 0x000fe40000000003 */
[----:B------:R-:W-:Y:S02]  /*8b50*/  PRMT R14, R44, 0x5432, R14 ;  /* 0x000054322c0e7816 */ /* 0x000fe4000000000e */
[C---:B-1----:R-:W-:Y:S01]  /*8b60*/  LOP3.LUT R9, R6.reuse, 0xffff0000, RZ, 0xc0, !PT ;  /* 0xffff000006097812 */ /* 0x042fe200078ec0ff */
[C---:B------:R-:W-:Y:S01]  /*8b70*/  IMAD.U32 R10, R7.reuse, 0x10000, RZ ;  /* 0x00010000070a7824 */ /* 0x040fe200078e00ff */
[----:B------:R-:W-:Y:S01]  /*8b80*/  LOP3.LUT R7, R7, 0xffff0000, RZ, 0xc0, !PT ;  /* 0xffff000007077812 */ /* 0x000fe200078ec0ff */
[----:B------:R-:W-:Y:S02]  /*8b90*/  IMAD.U32 R8, R6, 0x10000, RZ ;  /* 0x0001000006087824 */ /* 0x000fe400078e00ff */
[C---:B------:R-:W-:Y:S01]  /*8ba0*/  FMUL.FTZ R21, R9.reuse, R20 ;  /* 0x0000001409157220 */ /* 0x040fe20000410000 */
[----:B------:R-:W-:Y:S01]  /*8bb0*/  FMUL.FTZ R9, R9, R13 ;  /* 0x0000000d09097220 */ /* 0x000fe20000410000 */
[----:B------:R-:W-:Y:S01]  /*8bc0*/  FMUL.FTZ R25, R7, R15 ;  /* 0x0000000f07197220 */ /* 0x000fe20000410000 */
[----:B------:R-:W-:-:S02]  /*8bd0*/  IMAD.U32 R3, R4, 0x10000, RZ ;  /* 0x0001000004037824 */ /* 0x000fc400078e00ff */
[C---:B------:R-:W-:Y:S01]  /*8be0*/  FFMA.FTZ R21, R8.reuse, R13, -R21 ;  /* 0x0000000d08157223 */ /* 0x040fe20000010815 */
[----:B------:R-:W-:Y:S01]  /*8bf0*/  FFMA.FTZ R20, R8, R20, R9 ;  /* 0x0000001408147223 */ /* 0x000fe20000010009 */
[-C--:B------:R-:W-:Y:S01]  /*8c00*/  FMUL.FTZ R9, R7, R12.reuse ;  /* 0x0000000c07097220 */ /* 0x080fe20000410000 */
[C---:B------:R-:W-:Y:S01]  /*8c10*/  IMAD.U32 R6, R5.reuse, 0x10000, RZ ;  /* 0x0001000005067824 */ /* 0x040fe200078e00ff */
[----:B------:R-:W-:Y:S01]  /*8c20*/  LOP3.LUT R4, R4, 0xffff0000, RZ, 0xc0, !PT ;  /* 0xffff000004047812 */ /* 0x000fe200078ec0ff */
[C---:B------:R-:W-:Y:S01]  /*8c30*/  IMAD.U32 R8, R14.reuse, 0x10000, RZ ;  /* 0x000100000e087824 */ /* 0x040fe200078e00ff */
[----:B------:R-:W-:Y:S01]  /*8c40*/  LOP3.LUT R5, R5, 0xffff0000, RZ, 0xc0, !PT ;  /* 0xffff000005057812 */ /* 0x000fe200078ec0ff */
[C---:B------:R-:W-:Y:S01]  /*8c50*/  IMAD.U32 R7, R11.reuse, 0x10000, RZ ;  /* 0x000100000b077824 */ /* 0x040fe200078e00ff */
[----:B------:R-:W-:Y:S01]  /*8c60*/  LOP3.LUT R14, R14, 0xffff0000, RZ, 0xc0, !PT ;  /* 0xffff00000e0e7812 */ /* 0x000fe200078ec0ff */
[C---:B------:R-:W-:Y:S01]  /*8c70*/  FFMA.FTZ R25, R10.reuse, R12, -R25 ;  /* 0x0000000c0a197223 */ /* 0x040fe20000010819 */
[----:B------:R-:W-:Y:S01]  /*8c80*/  LOP3.LUT R11, R11, 0xffff0000, RZ, 0xc0, !PT ;  /* 0xffff00000b0b7812 */ /* 0x000fe200078ec0ff */
[----:B------:R-:W-:Y:S01]  /*8c90*/  FFMA.FTZ R12, R10, R15, R9 ;  /* 0x0000000f0a0c7223 */ /* 0x000fe20000010009 */
[C---:B------:R-:W-:Y:S01]  /*8ca0*/  FMUL.FTZ R10, R4.reuse, R8 ;  /* 0x00000008040a7220 */ /* 0x040fe20000410000 */
[----:B------:R-:W-:Y:S01]  /*8cb0*/  FMUL.FTZ R9, R4, R7 ;  /* 0x0000000704097220 */ /* 0x000fe20000410000 */
[C---:B------:R-:W-:Y:S01]  /*8cc0*/  FMUL.FTZ R13, R5.reuse, R14 ;  /* 0x0000000e050d7220 */ /* 0x040fe20000410000 */
[----:B------:R-:W-:Y:S01]  /*8cd0*/  FMUL.FTZ R15, R5, R11 ;  /* 0x0000000b050f7220 */ /* 0x000fe20000410000 */
        /* <DEDUP_REMOVED lines=8> */
[----:B------:R3:W-:Y:S01]  /*8d60*/  STS.128 [R0+0x1000], R4 ;  /* 0x0010000400007388 */ /* 0x0007e20000000c00 */
[----:B------:R-:W-:Y:S05]  /*8d70*/  BRA `(.L_x_2775) ;  /* 0x0000001400247947 */ /* 0x000fea0003800000 */
.L_x_2762:
[----:B------:R-:W0:Y:S01]  /*8d80*/  LDC R21, c[0x0][0x448] ;  /* 0x00011200ff157b82 */ /* 0x000e220000000800 */
[----:B------:R-:W-:Y:S01]  /*8d90*/  IMAD R3, R223, 0x20, R34 ;  /* 0x00000020df037824 */ /* 0x000fe200078e0222 */
[----:B------:R-:W-:Y:S01]  /*8da0*/  ULDC.64 UR4, c[0x0][0x3f8] ;  /* 0x0000fe0000047ab9 */ /* 0x000fe20000000a00 */
[----:B------:R-:W-:Y:S01]  /*8db0*/  ULDC.64 UR6, c[0x0][0x408] ;  /* 0x0001020000067ab9 */ /* 0x000fe20000000a00 */
[----:B------:R-:W-:Y:S02]  /*8dc0*/  IMAD.MOV.U32 R8, RZ, RZ, R24 ;  /* 0x000000ffff087224 */ /* 0x000fe400078e0018 */
[----:B------:R-:W-:Y:S02]  /*8dd0*/  IMAD.MOV.U32 R9, RZ, RZ, R29 ;  /* 0x000000ffff097224 */ /* 0x000fe400078e001d */
[----:B------:R-:W-:Y:S01]  /*8de0*/  IMAD.MOV.U32 R4, RZ, RZ, R26 ;  /* 0x000000ffff047224 */ /* 0x000fe200078e001a */
[----:B0-----:R-:W-:-:S13]  /*8df0*/  ISETP.NE.AND P0, PT, R21, 0x1, PT ;  /* 0x000000011500780c */ /* 0x001fda0003f05270 */
[----:B------:R-:W0:Y:S08]  /*8e00*/  @P0 LDC R0, c[0x0][0x44c] ;  /* 0x00011300ff000b82 */ /* 0x000e300000000800 */
[----:B------:R-:W1:Y:S01]  /*8e10*/  @P0 LDC R5, c[0x0][0x450] ;  /* 0x00011400ff050b82 */ /* 0x000e620000000800 */
[----:B0-----:R-:W-:-:S05]  /*8e20*/  @P0 IMAD.HI.U32 R0, R3, R0, RZ ;  /* 0x0000000003000227 */ /* 0x001fca00078e00ff */
[----:B-1----:R-:W-:Y:S01]  /*8e30*/  @P0 SHF.R.U32.HI R3, RZ, R5, R0 ;  /* 0x00000005ff030219 */ /* 0x002fe20000011600 */
[----:B------:R-:W-:-:S03]  /*8e40*/  IMAD.MOV.U32 R5, RZ, RZ, R31 ;  /* 0x000000ffff057224 */ /* 0x000fc600078e001f */
        /* <DEDUP_REMOVED lines=17> */
[----:B------:R-:W0:Y:S04]  /*8f60*/  SHFL.IDX PT, R3, R8, RZ, 0x1c1f ;  /* 0x001c1fff08037589 */ /* 0x000e2800000e0000 */
[----:B------:R-:W1:Y:S04]  /*8f70*/  SHFL.IDX PT, R0, R6, RZ, 0x1c1f ;  /* 0x001c1fff06007589 */ /* 0x000e6800000e0000 */
[----:B------:R2:W3:Y:S04]  /*8f80*/  SHFL.IDX PT, R5, R7, RZ, 0x1c1f ;  /* 0x001c1fff07057589 */ /* 0x0004e800000e0000 */
[----:B------:R2:W4:Y:S01]  /*8f90*/  SHFL.IDX PT, R14, R9, RZ, 0x1c1f ;  /* 0x001c1fff090e7589 */ /* 0x00052200000e0000 */
[----:B0-----:R-:W-:-:S02]  /*8fa0*/  IMAD.MOV.U32 R11, RZ, RZ, R3 ;  /* 0x000000ffff0b7224 */ /* 0x001fc400078e0003 */
[----:B-12---:R-:W-:-:S07]  /*8fb0*/  IMAD.MOV.U32 R10, RZ, RZ, R0 ;  /* 0x000000ffff0a7224 */ /* 0x006fce00078e0000 */
.L_x_3106:
[----:B------:R-:W-:Y:S01]  /*8fc0*/  IMAD R21, R22, R21, RZ ;  /* 0x0000001516157224 */ /* 0x000fe200078e02ff */
[----:B------:R-:W-:Y:S01]  /*8fd0*/  BSSY B1, `(.L_x_2779) ;  /* 0x000000f000017945 */ /* 0x000fe20003800000 */
[----:B---3--:R-:W-:Y:S01]  /*8fe0*/  IMAD.MOV.U32 R15, RZ, RZ, R5 ;  /* 0x000000ffff0f7224 */ /* 0x008fe200078e0005 */
[----:B------:R-:W-:Y:S02]  /*8ff0*/  CS2R R28, SRZ ;  /* 0x00000000001c7805 */ /* 0x000fe4000001ff00 */
[----:B------:R-:W-:Y:S02]  /*9000*/  CS2R R30, SRZ ;  /* 0x00000000001e7805 */ /* 0x000fe4000001ff00 */
[----:B------:R-:W-:Y:S02]  /*9010*/  ISETP.GE.AND P0, PT, R34, R21, PT ;  /* 0x000000152200720c */ /* 0x000fe40003f06270 */
[----:B------:R-:W-:Y:S02]  /*9020*/  CS2R R24, SRZ ;  /* 0x0000000000187805 */ /* 0x000fe4000001ff00 */
[----:B------:R-:W-:-:S09]  /*9030*/  CS2R R26, SRZ ;  /* 0x00000000001a7805 */ /* 0x000fd2000001ff00 */
[----:B------:R-:W-:Y:S05]  /*9040*/  @P0 BRA `(.L_x_2780) ;  /* 0x00000000001c0947 */ /* 0x000fea0003800000 */
[----:B------:R-:W-:Y:S02]  /*9050*/  ULDC UR4, c[0x0][0x3f4] ;  /* 0x0000fd0000047ab9 */ /* 0x000fe40000000800 */
[----:B------:R-:W-:-:S13]  /*9060*/  ISETP.GE.AND P0, PT, R16, UR4, PT ;  /* 0x0000000410007c0c */ /* 0x000fda000bf06270 */
[----:B------:R-:W-:Y:S05]  /*9070*/  @P0 BRA `(.L_x_2780) ;  /* 0x0000000000100947 */ /* 0x000fea0003800000 */
[----:B------:R-:W-:-:S04]  /*9080*/  IMAD.WIDE R10, R16, 0x2, R10 ;  /* 0x00000002100a7825 */ /* 0x000fc800078e020a */
[----:B----4-:R-:W-:Y:S01]  /*9090*/  IMAD.WIDE R14, R16, 0x2, R14 ;  /* 0x00000002100e7825 */ /* 0x010fe200078e020e */
[----:B------:R0:W5:Y:S04]  /*90a0*/  LD.E.128 R24, desc[UR42][R10.64] ;  /* 0x0000002a0a187980 */ /* 0x000168000c101d00 */
[----:B------:R0:W5:Y:S02]  /*90b0*/  LD.E.128 R28, desc[UR42][R14.64] ;  /* 0x0000002a0e1c7980 */ /* 0x000164000c101d00 */
.L_x_2780:
[----:B------:R-:W-:Y:S05]  /*90c0*/  BSYNC B1 ;  /* 0x0000000000017941 */ /* 0x000fea0003800000 */
.L_x_2779:
[----:B-----5:R-:W-:Y:S01]  /*90d0*/  IMAD.MOV.U32 R0, RZ, RZ, R28 ;  /* 0x000000ffff007224 */ /* 0x020fe200078e001c */
[----:B------:R-:W-:Y:S01]  /*90e0*/  UMOV UR4, 0xffffffff ;  /* 0xffffffff00047882 */ /* 0x000fe20000000000 */
[----:B------:R-:W-:Y:S02]  /*90f0*/  IMAD.MOV.U32 R3, RZ, RZ, R29 ;  /* 0x000000ffff037224 */ /* 0x000fe400078e001d */
[----:B------:R-:W-:Y:S02]  /*9100*/  IMAD.MOV.U32 R4, RZ, RZ, R30 ;  /* 0x000000ffff047224 */ /* 0x000fe400078e001e */
[----:B------:R-:W-:Y:S01]  /*9110*/  IMAD.MOV.U32 R5, RZ, RZ, R31 ;  /* 0x000000ffff057224 */ /* 0x000fe200078e001f */
[----:B------:R-:W-:Y:S01]  /*9120*/  PRMT R20, R0, 0x5410, R3 ;  /* 0x0000541000147816 */ /* 0x000fe20000000003 */
[----:B------:R-:W-:Y:S02]  /*9130*/  IMAD.MOV.U32 R0, RZ, RZ, R24 ;  /* 0x000000ffff007224 */ /* 0x000fe400078e0018 */
[----:B------:R-:W-:Y:S01]  /*9140*/  IMAD.MOV.U32 R3, RZ, RZ, R25 ;  /* 0x000000ffff037224 */ /* 0x000fe200078e0019 */
[----:B------:R-:W-:Y:S01]  /*9150*/  PRMT R40, R5, 0x5410, R4 ;  /* 0x0000541005287816 */ /* 0x000fe20000000004 */
[----:B------:R-:W-:-:S02]  /*9160*/  IMAD.MOV.U32 R4, RZ, RZ, R26 ;  /* 0x000000ffff047224 */ /* 0x000fc400078e001a */
[----:B------:R-:W-:Y:S01]  /*9170*/  IMAD.MOV.U32 R5, RZ, RZ, R27 ;  /* 0x000000ffff057224 */ /* 0x000fe200078e001b */
[----:B------:R-:W-:Y:S02]  /*9180*/  PRMT R45, R45, 0x5410, R3 ;  /* 0x000054102d2d7816 */ /* 0x000fe40000000003 */
[----:B------:R-:W-:Y:S02]  /*9190*/  PRMT R44, R4, 0x5410, R0 ;  /* 0x00005410042c7816 */ /* 0x000fe40000000000 */
[----:B------:R-:W-:Y:S02]  /*91a0*/  PRMT R48, R48, 0x5410, R5 ;  /* 0x0000541030307816 */ /* 0x000fe40000000005 */
[----:B------:R-:W-:Y:S01]  /*91b0*/  CS2R R4, SRZ ;  /* 0x0000000000047805 */ /* 0x000fe2000001ff00 */
[----:B------:R-:W-:Y:S06]  /*91c0*/  BRA.DIV UR4, `(.L_x_2781) ;  /* 0x0000017e04587947 */ /* 0x000fec000b800000 */
[----:B------:R-:W1:Y:S04]  /*91d0*/  SHFL.IDX PT, R3, R8, 0x1, 0x1c1f ;  /* 0x003c1f0008037f89 */ /* 0x000e6800000e0000 */
[----:B------:R-:W2:Y:S04]  /*91e0*/  SHFL.IDX PT, R0, R6, 0x1, 0x1c1f ;  /* 0x003c1f0006007f89 */ /* 0x000ea800000e0000 */
[----:B------:R-:W3:Y:S04]  /*91f0*/  SHFL.IDX PT, R7, R7, 0x1, 0x1c1f ;  /* 0x003c1f0007077f89 */ /* 0x000ee800000e0000 */
[----:B0---4-:R0:W4:Y:S01]  /*9200*/  SHFL.IDX PT, R14, R9, 0x1, 0x1c1f ;  /* 0x003c1f00090e7f89 */ /* 0x01112200000e0000 */
[----:B-1----:R-:W-:-:S02]  /*9210*/  IMAD.MOV.U32 R13, RZ, RZ, R3 ;  /* 0x000000ffff0d7224 */ /* 0x002fc400078e0003 */
[----:B0-2---:R-:W-:-:S07]  /*9220*/  IMAD.MOV.U32 R12, RZ, RZ, R0 ;  /* 0x000000ffff0c7224 */ /* 0x005fce00078e0000 */
.L_x_3112:
[----:B------:R-:W0:Y:S01]  /*9230*/  LDC R49, c[0x0][0x3f4] ;  /* 0x0000fd00ff317b82 */ /* 0x000e220000000800 */
[----:B------:R-:W-:Y:S01]  /*9240*/  VIADD R34, R34, 0x20 ;  /* 0x0000002022227836 */ /* 0x000fe20000000000 */
[----:B------:R-:W-:Y:S01]  /*9250*/  LEA.HI R0, R217, R217, RZ, 0x1 ;  /* 0x000000d9d9007211 */ /* 0x000fe200078f08ff */
[----:B------:R-:W-:Y:S01]  /*9260*/  BSSY B1, `(.L_x_2782) ;  /* 0x0000014000017945 */ /* 0x000fe20003800000 */
[----:B---3--:R-:W-:Y:S01]  /*9270*/  IMAD.MOV.U32 R15, RZ, RZ, R7 ;  /* 0x000000ffff0f7224 */ /* 0x008fe200078e0007 */
        /* <DEDUP_REMOVED lines=9> */
[----:B------:R-:W-:Y:S02]  /*9310*/  CS2R R6, SRZ ;  /* 0x0000000000067805 */ /* 0x000fe4000001ff00 */
[----:B------:R-:W-:Y:S02]  /*9320*/  ISETP.GE.AND P0, PT, R16, UR4, PT ;  /* 0x0000000410007c0c */ /* 0x000fe4000bf06270 */
[----:B------:R-:W-:Y:S02]  /*9330*/  CS2R R8, SRZ ;  /* 0x0000000000087805 */ /* 0x000fe4000001ff00 */
[----:B------:R-:W-:-:S09]  /*9340*/  CS2R R10, SRZ ;  /* 0x00000000000a7805 */ /* 0x000fd2000001ff00 */
[----:B------:R-:W-:Y:S05]  /*9350*/  @P0 BRA `(.L_x_2783) ;  /* 0x0000000000100947 */ /* 0x000fea0003800000 */
[----:B------:R-:W-:-:S04]  /*9360*/  IMAD.WIDE R12, R16, 0x2, R12 ;  /* 0x00000002100c7825 */ /* 0x000fc800078e020c */
[----:B----4-:R-:W-:Y:S01]  /*9370*/  IMAD.WIDE R14, R16, 0x2, R14 ;  /* 0x00000002100e7825 */ /* 0x010fe200078e020e */
[----:B------:R1:W5:Y:S04]  /*9380*/  LD.E.128 R8, desc[UR42][R12.64] ;  /* 0x0000002a0c087980 */ /* 0x000368000c101d00 */
[----:B------:R1:W5:Y:S02]  /*9390*/  LD.E.128 R4, desc[UR42][R14.64] ;  /* 0x0000002a0e047980 */ /* 0x000364000c101d00 */
.L_x_2783:
[----:B------:R-:W-:Y:S05]  /*93a0*/  BSYNC B1 ;  /* 0x0000000000017941 */ /* 0x000fea0003800000 */
.L_x_2782:
[----:B------:R-:W2:Y:S01]  /*93b0*/  SYNCS.PHASECHK.TRANS64.TRYWAIT P1, [R2+URZ+0x28c00], R3 ;  /* 0x028c0003020075a7 */ /* 0x000ea2000802017f */
[----:B------:R-:W-:Y:S01]  /*93c0*/  VIADDMNMX R0, R21, -R192, 0x40, PT ;  /* 0x0000004015007446 */ /* 0x000fe200038009c0 */
[----:B-1---5:R-:W-:Y:S01]  /*93d0*/  IMAD.MOV.U32 R12, RZ, RZ, R4 ;  /* 0x000000ffff0c7224 */ /* 0x022fe200078e0004 */
[----:B0-----:R-:W-:Y:S01]  /*93e0*/  ISETP.GE.AND P0, PT, R16, R49, PT ;  /* 0x000000311000720c */ /* 0x001fe20003f06270 */
[----:B------:R-:W-:Y:S01]  /*93f0*/  IMAD.MOV.U32 R13, RZ, RZ, R5 ;  /* 0x000000ffff0d7224 */ /* 0x000fe200078e0005 */
[----:B------:R-:W-:Y:S01]  /*9400*/  BSSY B1, `(.L_x_2784) ;  /* 0x0000010000017945 */ /* 0x000fe20003800000 */
[----:B----4-:R-:W-:Y:S01]  /*9410*/  IMAD.MOV.U32 R14, RZ, RZ, R9 ;  /* 0x000000ffff0e7224 */ /* 0x010fe200078e0009 */
[-C--:B------:R-:W-:Y:S01]  /*9420*/  ISETP.GE.OR P2, PT, R185, R0.reuse, P0 ;  /* 0x00000000b900720c */ /* 0x080fe20000746670 */
[----:B------:R-:W-:Y:S01]  /*9430*/  IMAD.MOV.U32 R53, RZ, RZ, R10 ;  /* 0x000000ffff357224 */ /* 0x000fe200078e000a */
[----:B------:R-:W-:Y:S01]  /*9440*/  PRMT R50, R50, 0x5410, R12 ;  /* 0x0000541032327816 */ /* 0x000fe2000000000c */
[----:B------:R-:W-:Y:S01]  /*9450*/  IMAD.MOV.U32 R12, RZ, RZ, R7 ;  /* 0x000000ffff0c7224 */ /* 0x000fe200078e0007 */
[----:B------:R-:W-:Y:S01]  /*9460*/  PRMT R51, R51, 0x5410, R13 ;  /* 0x0000541033337816 */ /* 0x000fe2000000000d */
[----:B------:R-:W-:Y:S01]  /*9470*/  IMAD.MOV.U32 R13, RZ, RZ, R8 ;  /* 0x000000ffff0d7224 */ /* 0x000fe200078e0008 */
[----:B------:R-:W-:Y:S01]  /*9480*/  ISETP.GE.OR P0, PT, R235, R0, P0 ;  /* 0x00000000eb00720c */ /* 0x000fe20000706670 */
[----:B------:R-:W-:Y:S01]  /*9490*/  IMAD.MOV.U32 R0, RZ, RZ, R6 ;  /* 0x000000ffff007224 */ /* 0x000fe200078e0006 */
[----:B------:R-:W-:Y:S01]  /*94a0*/  PRMT R50, R12, 0x7610, R50 ;  /* 0x000076100c327816 */ /* 0x000fe20000000032 */
[----:B------:R-:W-:Y:S01]  /*94b0*/  IMAD.MOV.U32 R54, RZ, RZ, R11 ;  /* 0x000000ffff367224 */ /* 0x000fe200078e000b */
[----:B------:R-:W-:-:S02]  /*94c0*/  PRMT R51, R13, 0x7610, R51 ;  /* 0x000076100d337816 */ /* 0x000fc40000000033 */
[----:B------:R-:W-:Y:S02]  /*94d0*/  PRMT R48, R0, 0x7610, R48 ;  /* 0x0000761000307816 */ /* 0x000fe40000000030 */
[----:B------:R-:W-:Y:S01]  /*94e0*/  PRMT R52, R52, 0x5410, R14 ;  /* 0x0000541034347816 */ /* 0x000fe2000000000e */
[----:B--2---:R-:W-:Y:S06]  /*94f0*/  @!P1 BRA `(.L_x_2785) ;  /* 0x0000017c00049947 */ /* 0x004fec0003800000 */
.L_x_3113:
[----:B------:R-:W-:Y:S05]  /*9500*/  BSYNC B1 ;  /* 0x0000000000017941 */ /* 0x000fea0003800000 */
.L_x_2784:
[----:B------:R-:W-:Y:S04]  /*9510*/  BSSY B1, `(.L_x_2786) ;  /* 0x000006a000017945 */ /* 0x000fe80003800000 */
[----:B------:R-:W-:Y:S05]  /*9520*/  @P2 BRA `(.L_x_2787) ;  /* 0x0000000400a02947 */ /* 0x000fea0003800000 */
[----:B------:R-:W-:Y:S01]  /*9530*/  IMAD.SHL.U32 R0, R193, 0x40, RZ ;  /* 0x00000040c1007824 */ /* 0x000fe200078e00ff */
[----:B------:R-:W-:Y:S01]  /*9540*/  SHF.R.U64 R39, R28, 0x10, R29 ;  /* 0x000000101c277819 */ /* 0x000fe2000000121d */
[----:B0-----:R-:W-:Y:S01]  /*9550*/  IMAD.IADD R3, R16, 0x1, R49 ;  /* 0x0000000110037824 */ /* 0x001fe200078e0231 */
[----:B------:R-:W-:Y:S02]  /*9560*/  SHF.R.U64 R42, R30, 0x10, R31 ;  /* 0x000000101e2a7819 */ /* 0x000fe4000000121f */
[----:B------:R-:W-:Y:S02]  /*9570*/  LOP3.LUT R12, R0, 0x1c0, RZ, 0xc0, !PT ;  /* 0x000001c0000c7812 */ /* 0x000fe400078ec0ff */
[----:B------:R-:W-:Y:S02]  /*9580*/  PRMT R39, R20, 0x5410, R39 ;  /* 0x0000541014277816 */ /* 0x000fe40000000027 */
[----:B------:R-:W-:Y:S02]  /*9590*/  LOP3.LUT R0, R12, 0x38, R16, 0xf8, !PT ;  /* 0x000000380c007812 */ /* 0x000fe400078ef810 */
[----:B------:R-:W-:-:S02]  /*95a0*/  SHF.R.U32.HI R13, RZ, 0x3, R12 ;  /* 0x00000003ff0d7819 */ /* 0x000fc4000001160c */
[----:B------:R-:W-:Y:S02]  /*95b0*/  LOP3.LUT R12, R12, 0x38, R3, 0xf8, !PT ;  /* 0x000000380c0c7812 */ /* 0x000fe400078ef803 */
[-C--:B------:R-:W-:Y:S02]  /*95c0*/  LOP3.LUT R0, R0, R13.reuse, RZ, 0x3c, !PT ;  /* 0x0000000d00007212 */ /* 0x080fe400078e3cff */
[----:B------:R-:W-:Y:S02]  /*95d0*/  LOP3.LUT R12, R12, R13, RZ, 0x3c, !PT ;  /* 0x0000000d0c0c7212 */ /* 0x000fe400078e3cff */
[--C-:B------:R-:W-:Y:S01]  /*95e0*/  SHF.R.U32.HI R36, RZ, 0x10, R25.reuse ;  /* 0x00000010ff247819 */ /* 0x100fe20000011619 */
[----:B------:R-:W-:Y:S01]  /*95f0*/  IMAD R3, R203, 0x200, R0 ;  /* 0x00000200cb037824 */ /* 0x000fe200078e0200 */
[----:B------:R-:W-:Y:S02]  /*9600*/  SHF.R.U64 R0, R24, 0x10, R25 ;  /* 0x0000001018007819 */ /* 0x000fe40000001219 */
[----:B------:R-:W-:Y:S01]  /*9610*/  SHF.R.U64 R37, R26, 0x10, R27 ;  /* 0x000000101a257819 */ /* 0x000fe2000000121b */
[----:B------:R-:W-:Y:S01]  /*9620*/  IMAD R46, R3, 0x2, R2 ;  /* 0x00000002032e7824 */ /* 0x000fe200078e0202 */
[----:B------:R-:W-:Y:S01]  /*9630*/  PRMT R30, R44, 0x5432, R0 ;  /* 0x000054322c1e7816 */ /* 0x000fe20000000000 */
[----:B------:R-:W-:Y:S01]  /*9640*/  IMAD R3, R203, 0x200, R12 ;  /* 0x00000200cb037824 */ /* 0x000fe200078e020c */
[----:B------:R-:W-:-:S02]  /*9650*/  SHF.R.U32.HI R41, RZ, 0x10, R29 ;  /* 0x00000010ff297819 */ /* 0x000fc4000001161d */
[----:B------:R-:W0:Y:S01]  /*9660*/  LDS.128 R12, [R46+0x20400] ;  /* 0x020400002e0c7984 */ /* 0x000e220000000c00 */
[----:B------:R-:W-:Y:S01]  /*9670*/  IMAD R47, R3, 0x2, R2 ;  /* 0x00000002032f7824 */ /* 0x000fe200078e0202 */
[----:B------:R-:W-:Y:S01]  /*9680*/  SHF.R.U32.HI R43, RZ, 0x10, R31 ;  /* 0x00000010ff2b7819 */ /* 0x000fe2000001161f */
[----:B------:R-:W-:Y:S01]  /*9690*/  IMAD.U32 R31, R30, 0x10000, RZ ;  /* 0x000100001e1f7824 */ /* 0x000fe200078e00ff */
[----:B------:R-:W-:Y:S02]  /*96a0*/  PRMT R36, R45, 0x5432, R36 ;  /* 0x000054322d247816 */ /* 0x000fe40000000024 */
[----:B------:R-:W1:Y:S01]  /*96b0*/  LDS.128 R32, [R47+0x20400] ;  /* 0x020400002f207984 */ /* 0x000e620000000c00 */
[----:B------:R-:W-:Y:S02]  /*96c0*/  PRMT R41, R20, 0x5432, R41 ;  /* 0x0000543214297816 */ /* 0x000fe40000000029 */
[C---:B------:R-:W-:Y:S02]  /*96d0*/  PRMT R42, R40.reuse, 0x5432, R42 ;  /* 0x00005432282a7816 */ /* 0x040fe4000000002a */
[----:B------:R-:W-:-:S02]  /*96e0*/  PRMT R43, R40, 0x5410, R43 ;  /* 0x00005410282b7816 */ /* 0x000fc4000000002b */
[----:B------:R-:W-:Y:S02]  /*96f0*/  LOP3.LUT R40, R39, 0xffff0000, RZ, 0xc0, !PT ;  /* 0xffff000027287812 */ /* 0x000fe400078ec0ff */
[----:B------:R-:W-:Y:S02]  /*9700*/  SHF.R.U32.HI R38, RZ, 0x10, R27 ;  /* 0x00000010ff267819 */ /* 0x000fe4000001161b */
[----:B------:R-:W-:Y:S02]  /*9710*/  LOP3.LUT R30, R30, 0xffff0000, RZ, 0xc0, !PT ;  /* 0xffff00001e1e7812 */ /* 0x000fe400078ec0ff */
[----:B------:R-:W-:Y:S02]  /*9720*/  PRMT R37, R44, 0x5410, R37 ;  /* 0x000054102c257816 */ /* 0x000fe40000000025 */
[----:B------:R-:W-:Y:S01]  /*9730*/  PRMT R38, R48, 0x5432, R38 ;  /* 0x0000543230267816 */ /* 0x000fe20000000026 */
[C---:B0-----:R-:W-:Y:S01]  /*9740*/  IMAD.U32 R0, R12.reuse, 0x10000, RZ ;  /* 0x000100000c007824 */ /* 0x041fe200078e00ff */
        /* <DEDUP_REMOVED lines=9> */
[----:B------:R-:W-:-:S02]  /*97e0*/  IMAD.U32 R33, R39, 0x10000, RZ ;  /* 0x0001000027217824 */ /* 0x000fc400078e00ff */
[----:B------:R-:W-:Y:S01]  /*97f0*/  FMUL.FTZ R39, R24, R31 ;  /* 0x0000001f18277220 */ /* 0x000fe20000410000 */
[C---:B------:R-:W-:Y:S01]  /*9800*/  IMAD.U32 R27, R34.reuse, 0x10000, RZ ;  /* 0x00010000221b7824 */ /* 0x040fe200078e00ff */
[----:B------:R-:W-:Y:S01]  /*9810*/  LOP3.LUT R28, R34, 0xffff0000, RZ, 0xc0, !PT ;  /* 0xffff0000221c7812 */ /* 0x000fe200078ec0ff */
[----:B------:R-:W-:Y:S01]  /*9820*/  FMUL.FTZ R45, R24, R33 ;  /* 0x00000021182d7220 */ /* 0x000fe20000410000 */
[C---:B------:R-:W-:Y:S01]  /*9830*/  IMAD.U32 R29, R35.reuse, 0x10000, RZ ;  /* 0x00010000231d7824 */ /* 0x040fe200078e00ff */
[----:B------:R-:W-:Y:S01]  /*9840*/  LOP3.LUT R34, R35, 0xffff0000, RZ, 0xc0, !PT ;  /* 0xffff000023227812 */ /* 0x000fe200078ec0ff */
[----:B------:R-:W-:Y:S02]  /*9850*/  IMAD.U32 R35, R41, 0x10000, RZ ;  /* 0x0001000029237824 */ /* 0x000fe400078e00ff */
[C---:B------:R-:W-:Y:S01]  /*9860*/  FFMA.FTZ R45, R0.reuse, R31, -R45 ;  /* 0x0000001f002d7223 */ /* 0x040fe2000001082d */
[----:B------:R-:W-:Y:S01]  /*9870*/  FFMA.FTZ R39, R0, R33, R39 ;  /* 0x0000002100277223 */ /* 0x000fe20000010027 */
[----:B------:R-:W-:-:S02]  /*9880*/  IMAD.U32 R31, R36, 0x10000, RZ ;  /* 0x00010000241f7824 */ /* 0x000fc400078e00ff */
[C---:B------:R-:W-:Y:S01]  /*9890*/  FMUL.FTZ R0, R25.reuse, R30 ;  /* 0x0000001e19007220 */ /* 0x040fe20000410000 */
[-C--:B------:R-:W-:Y:S01]  /*98a0*/  FMUL.FTZ R24, R25, R40.reuse ;  /* 0x0000002819187220 */ /* 0x080fe20000410000 */
[C---:B------:R-:W-:Y:S01]  /*98b0*/  FMUL.FTZ R25, R26.reuse, R35 ;  /* 0x000000231a197220 */ /* 0x040fe20000410000 */
[----:B------:R-:W-:Y:S01]  /*98c0*/  LOP3.LUT R41, R41, 0xffff0000, RZ, 0xc0, !PT ;  /* 0xffff000029297812 */ /* 0x000fe200078ec0ff */
[-C--:B------:R-:W-:Y:S01]  /*98d0*/  FMUL.FTZ R26, R26, R31.reuse ;  /* 0x0000001f1a1a7220 */ /* 0x080fe20000410000 */
[----:B------:R-:W-:Y:S01]  /*98e0*/  FFMA.FTZ R40, R3, R40, R0 ;  /* 0x0000002803287223 */ /* 0x000fe20000010000 */
[----:B------:R-:W-:Y:S01]  /*98f0*/  LOP3.LUT R36, R36, 0xffff0000, RZ, 0xc0, !PT ;  /* 0xffff000024247812 */ /* 0x000fe200078ec0ff */
[----:B------:R-:W-:Y:S02]  /*9900*/  IMAD.U32 R0, R37, 0x10000, RZ ;  /* 0x0001000025007824 */ /* 0x000fe400078e00ff */
[C---:B------:R-:W-:Y:S01]  /*9910*/  FFMA.FTZ R25, R12.reuse, R31, -R25 ;  /* 0x0000001f0c197223 */ /* 0x040fe20000010819 */
[----:B------:R-:W-:Y:S01]  /*9920*/  FFMA.FTZ R26, R12, R35, R26 ;  /* 0x000000230c1a7223 */ /* 0x000fe2000001001a */
[----:B------:R-:W-:Y:S01]  /*9930*/  FFMA.FTZ R30, R3, R30, -R24 ;  /* 0x0000001e031e7223 */ /* 0x000fe20000010818 */
[----:B------:R-:W-:Y:S01]  /*9940*/  FMUL.FTZ R12, R32, R41 ;  /* 0x00000029200c7220 */ /* 0x000fe20000410000 */
[----:B------:R-:W-:-:S02]  /*9950*/  IMAD.U32 R3, R42, 0x10000, RZ ;  /* 0x000100002a037824 */ /* 0x000fc400078e00ff */
[----:B------:R-:W-:Y:S01]  /*9960*/  FMUL.FTZ R32, R32, R36 ;  /* 0x0000002420207220 */ /* 0x000fe20000410000 */
[----:B------:R-:W-:Y:S01]  /*9970*/  FMUL.FTZ R44, R27, R0 ;  /* 0x000000001b2c7220 */ /* 0x000fe20000410000 */
[----:B------:R-:W-:Y:S02]  /*9980*/  IMAD.U32 R24, R43, 0x10000, RZ ;  /* 0x000100002b187824 */ /* 0x000fe400078e00ff */
[----:B------:R-:W-:Y:S01]  /*9990*/  FFMA.FTZ R36, R13, R36, -R12 ;  /* 0x000000240d247223 */ /* 0x000fe2000001080c */
[----:B------:R-:W-:Y:S01]  /*99a0*/  FMUL.FTZ R31, R27, R3 ;  /* 0x000000031b1f7220 */ /* 0x000fe20000410000 */
[----:B------:R-:W-:Y:S01]  /*99b0*/  FFMA.FTZ R41, R13, R41, R32 ;  /* 0x000000290d297223 */ /* 0x000fe20000010020 */
[----:B------:R-:W-:Y:S01]  /*99c0*/  FFMA.FTZ R44, R20, R3, R44 ;  /* 0x00000003142c7223 */ /* 0x000fe2000001002c */
[----:B------:R-:W-:Y:S02]  /*99d0*/  IMAD.U32 R21, R15, 0x10000, RZ ;  /* 0x000100000f157824 */ /* 0x000fe400078e00ff */
[----:B------:R-:W-:Y:S01]  /*99e0*/  FMUL.FTZ R32, R29, R24 ;  /* 0x000000181d207220 */ /* 0x000fe20000410000 */
[----:B------:R-:W-:Y:S01]  /*99f0*/  IMAD.U32 R12, R38, 0x10000, RZ ;  /* 0x00010000260c7824 */ /* 0x000fe200078e00ff */
[----:B------:R-:W-:Y:S01]  /*9a00*/  LOP3.LUT R3, R42, 0xffff0000, RZ, 0xc0, !PT ;  /* 0xffff00002a037812 */ /* 0x000fe200078ec0ff */
[----:B------:R-:W-:Y:S01]  /*9a10*/  FFMA.FTZ R31, R20, R0, -R31 ;  /* 0x00000000141f7223 */ /* 0x000fe2000001081f */
[----:B------:R-:W-:Y:S01]  /*9a20*/  LOP3.LUT R43, R43, 0xffff0000, RZ, 0xc0, !PT ;  /* 0xffff00002b2b7812 */ /* 0x000fe200078ec0ff */
[-C--:B------:R-:W-:Y:S01]  /*9a30*/  FMUL.FTZ R0, R29, R12.reuse ;  /* 0x0000000c1d007220 */ /* 0x080fe20000410000 */
[----:B------:R-:W-:Y:S01]  /*9a40*/  LOP3.LUT R37, R37, 0xffff0000, RZ, 0xc0, !PT ;  /* 0xffff000025257812 */ /* 0x000fe200078ec0ff */
[----:B------:R-:W-:Y:S01]  /*9a50*/  FFMA.FTZ R32, R21, R12, -R32 ;  /* 0x0000000c15207223 */ /* 0x000fe20000010820 */
[----:B------:R-:W-:Y:S01]  /*9a60*/  LOP3.LUT R38, R38, 0xffff0000, RZ, 0xc0, !PT ;  /* 0xffff000026267812 */ /* 0x000fe200078ec0ff */
[----:B------:R-:W-:Y:S01]  /*9a70*/  FMUL.FTZ R13, R28, R3 ;  /* 0x000000031c0d7220 */ /* 0x000fe20000410000 */
[----:B------:R-:W-:Y:S01]  /*9a80*/  LOP3.LUT R15, R15, 0xffff0000, RZ, 0xc0, !PT ;  /* 0xffff00000f0f7812 */ /* 0x000fe200078ec0ff */
[----:B------:R-:W-:Y:S01]  /*9a90*/  FMUL.FTZ R12, R34, R43 ;  /* 0x0000002b220c7220 */ /* 0x000fe20000410000 */
[-C--:B------:R-:W-:Y:S01]  /*9aa0*/  FMUL.FTZ R28, R28, R37.reuse ;  /* 0x000000251c1c7220 */ /* 0x080fe20000410000 */
[----:B------:R-:W-:Y:S01]  /*9ab0*/  FMUL.FTZ R34, R34, R38 ;  /* 0x0000002622227220 */ /* 0x000fe20000410000 */
[----:B------:R-:W-:Y:S01]  /*9ac0*/  FFMA.FTZ R27, R21, R24, R0 ;  /* 0x00000018151b7223 */ /* 0x000fe20000010000 */
[C---:B------:R-:W-:Y:S01]  /*9ad0*/  FFMA.FTZ R0, R14.reuse, R37, -R13 ;  /* 0x000000250e007223 */ /* 0x040fe2000001080d */
[C---:B------:R-:W-:Y:S01]  /*9ae0*/  FFMA.FTZ R21, R15.reuse, R38, -R12 ;  /* 0x000000260f157223 */ /* 0x040fe2000001080c */
[----:B------:R-:W-:Y:S01]  /*9af0*/  FFMA.FTZ R3, R14, R3, R28 ;  /* 0x000000030e037223 */ /* 0x000fe2000001001c */
[----:B------:R-:W-:Y:S01]  /*9b00*/  FFMA.FTZ R34, R15, R43, R34 ;  /* 0x0000002b0f227223 */ /* 0x000fe20000010022 */
[----:B------:R-:W-:-:S02]  /*9b10*/  F2FP.BF16.F32.PACK_AB R13, R36, R25 ;  /* 0x00000019240d723e */ /* 0x000fc400000010ff */
[----:B------:R-:W-:Y:S02]  /*9b20*/  F2FP.BF16.F32.PACK_AB R12, R30, R45 ;  /* 0x0000002d1e0c723e */ /* 0x000fe400000010ff */
[----:B------:R-:W-:Y:S02]  /*9b30*/  F2FP.BF16.F32.PACK_AB R25, R41, R26 ;  /* 0x0000001a2919723e */ /* 0x000fe400000010ff */
[----:B------:R-:W-:Y:S02]  /*9b40*/  F2FP.BF16.F32.PACK_AB R14, R0, R31 ;  /* 0x0000001f000e723e */ /* 0x000fe400000010ff */
[----:B------:R-:W-:Y:S02]  /*9b50*/  F2FP.BF16.F32.PACK_AB R15, R21, R32 ;  /* 0x00000020150f723e */ /* 0x000fe400000010ff */
[----:B------:R-:W-:Y:S02]  /*9b60*/  F2FP.BF16.F32.PACK_AB R24, R40, R39 ;  /* 0x000000272818723e */ /* 0x000fe400000010ff */
[----:B------:R-:W-:Y:S01]  /*9b70*/  F2FP.BF16.F32.PACK_AB R26, R3, R44 ;  /* 0x0000002c031a723e */ /* 0x000fe200000010ff */
[----:B------:R1:W-:Y:S01]  /*9b80*/  STS.128 [R46+0x20400], R12 ;  /* 0x0204000c2e007388 */ /* 0x0003e20000000c00 */
[----:B------:R-:W-:-:S05]  /*9b90*/  F2FP.BF16.F32.PACK_AB R27, R34, R27 ;  /* 0x0000001b221b723e */ /* 0x000fca00000010ff */
[----:B------:R1:W-:Y:S02]  /*9ba0*/  STS.128 [R47+0x20400], R24 ;  /* 0x020400182f007388 */ /* 0x0003e40000000c00 */
.L_x_2787:
[----:B------:R-:W-:Y:S05]  /*9bb0*/  BSYNC B1 ;  /* 0x0000000000017941 */ /* 0x000fea0003800000 */
.L_x_2786:
[----:B------:R-:W-:Y:S02]  /*9bc0*/  PRMT R20, R53, 0x7610, R20 ;  /* 0x0000761035147816 */ /* 0x000fe40000000014 */
[----:B------:R-:W-:Y:S01]  /*9bd0*/  PRMT R30, R54, 0x7610, R30 ;  /* 0x00007610361e7816 */ /* 0x000fe2000000001e */
[----:B------:R-:W-:Y:S06]  /*9be0*/  @P0 BRA `(.L_x_2775) ;  /* 0x0000000400880947 */ /* 0x000fec0003800000 */
[----:B------:R-:W-:Y:S01]  /*9bf0*/  IMAD.IADD R49, R16, 0x1, R49 ;  /* 0x0000000110317824 */ /* 0x000fe200078e0231 */
[----:B0-----:R-:W-:Y:S01]  /*9c00*/  SHF.R.U32.HI R3, RZ, 0x3, R226 ;  /* 0x00000003ff037819 */ /* 0x001fe200000116e2 */
[----:B-1----:R-:W0:Y:S01]  /*9c10*/  LDS.128 R12, [R225+0x20400] ;  /* 0x02040000e10c7984 */ /* 0x002e220000000c00 */
[----:B------:R-:W-:Y:S02]  /*9c20*/  SHF.R.U64 R32, R4, 0x10, R5 ;  /* 0x0000001004207819 */ /* 0x000fe40000001205 */
[----:B------:R-:W-:Y:S02]  /*9c30*/  LOP3.LUT R0, R226, 0x38, R49, 0xf8, !PT ;  /* 0x00000038e2007812 */ /* 0x000fe400078ef831 */
[----:B------:R-:W-:Y:S02]  /*9c40*/  SHF.R.U64 R21, R8, 0x10, R9 ;  /* 0x0000001008157819 */ /* 0x000fe40000001209 */
[----:B------:R-:W-:Y:S02]  /*9c50*/  LOP3.LUT R0, R0, R3, RZ, 0x3c, !PT ;  /* 0x0000000300007212 */ /* 0x000fe400078e3cff */
[----:B------:R-:W-:-:S02]  /*9c60*/  PRMT R32, R50, 0x5432, R32 ;  /* 0x0000543232207816 */ /* 0x000fc40000000020 */
[----:B------:R-:W-:Y:S01]  /*9c70*/  PRMT R21, R51, 0x5410, R21 ;  /* 0x0000541033157816 */ /* 0x000fe20000000015 */
[----:B------:R-:W-:Y:S01]  /*9c80*/  IMAD.IADD R3, R227, 0x1, R0 ;  /* 0x00000001e3037824 */ /* 0x000fe200078e0200 */
[----:B------:R-:W-:Y:S01]  /*9c90*/  SHF.R.U32.HI R28, RZ, 0x10, R9 ;  /* 0x00000010ff1c7819 */ /* 0x000fe20000011609 */
[----:B------:R-:W-:Y:S01]  /*9ca0*/  IMAD.U32 R33, R32, 0x10000, RZ ;  /* 0x0001000020217824 */ /* 0x000fe200078e00ff */
[--C-:B------:R-:W-:Y:S01]  /*9cb0*/  SHF.R.U64 R29, R10, 0x10, R11.reuse ;  /* 0x000000100a1d7819 */ /* 0x100fe2000000120b */
[----:B------:R-:W-:Y:S01]  /*9cc0*/  IMAD R3, R3, 0x2, R2 ;  /* 0x0000000203037824 */ /* 0x000fe200078e0202 */
[----:B------:R-:W-:Y:S02]  /*9cd0*/  SHF.R.U32.HI R31, RZ, 0x10, R11 ;  /* 0x00000010ff1f7819 */ /* 0x000fe4000001160b */
[----:B------:R-:W-:Y:S02]  /*9ce0*/  SHF.R.U32.HI R34, RZ, 0x10, R5 ;  /* 0x00000010ff227819 */ /* 0x000fe40000011605 */
[----:B------:R-:W1:Y:S01]  /*9cf0*/  LDS.128 R24, [R3+0x20400] ;  /* 0x0204000003187984 */ /* 0x000e620000000c00 */
[----:B------:R-:W-:-:S02]  /*9d00*/  SHF.R.U32.HI R37, RZ, 0x10, R7 ;  /* 0x00000010ff257819 */ /* 0x000fc40000011607 */
[----:B------:R-:W-:Y:S02]  /*9d10*/  PRMT R34, R51, 0x5432, R34 ;  /* 0x0000543233227816 */ /* 0x000fe40000000022 */
[----:B------:R-:W-:Y:S02]  /*9d20*/  PRMT R37, R50, 0x5410, R37 ;  /* 0x0000541032257816 */ /* 0x000fe40000000025 */
[----:B------:R-:W-:Y:S01]  /*9d30*/  PRMT R31, R30, 0x5410, R31 ;  /* 0x000054101e1f7816 */ /* 0x000fe2000000001f */
[----:B------:R-:W-:Y:S01]  /*9d40*/  IMAD.U32 R36, R34, 0x10000, RZ ;  /* 0x0001000022247824 */ /* 0x000fe200078e00ff */
[----:B------:R-:W-:Y:S02]  /*9d50*/  PRMT R28, R52, 0x5432, R28 ;  /* 0x00005432341c7816 */ /* 0x000fe4000000001c */
[----:B------:R-:W-:Y:S02]  /*9d60*/  SHF.R.U64 R35, R6, 0x10, R7 ;  /* 0x0000001006237819 */ /* 0x000fe40000001207 */
[----:B------:R-:W-:Y:S01]  /*9d70*/  PRMT R29, R20, 0x5410, R29 ;  /* 0x00005410141d7816 */ /* 0x000fe2000000001d */
[----:B------:R-:W-:Y:S01]  /*9d80*/  IMAD.U32 R30, R28, 0x10000, RZ ;  /* 0x000100001c1e7824 */ /* 0x000fe200078e00ff */
[----:B------:R-:W-:Y:S01]  /*9d90*/  PRMT R35, R48, 0x5410, R35 ;  /* 0x0000541030237816 */ /* 0x000fe20000000023 */
[C---:B0-----:R-:W-:Y:S01]  /*9da0*/  IMAD.U32 R0, R12.reuse, 0x10000, RZ ;  /* 0x000100000c007824 */ /* 0x041fe200078e00ff */
[----:B------:R-:W-:Y:S01]  /*9db0*/  LOP3.LUT R4, R12, 0xffff0000, RZ, 0xc0, !PT ;  /* 0xffff00000c047812 */ /* 0x000fe200078ec0ff */
        /* <DEDUP_REMOVED lines=12> */
[----:B------:R-:W-:Y:S01]  /*9e80*/  IMAD.U32 R20, R27, 0x10000, RZ ;  /* 0x000100001b147824 */ /* 0x000fe200078e00ff */
[----:B------:R-:W-:Y:S01]  /*9e90*/  LOP3.LUT R15, R26, 0xffff0000, RZ, 0xc0, !PT ;  /* 0xffff00001a0f7812 */ /* 0x000fe200078ec0ff */
[-C--:B------:R-:W-:Y:S01]  /*9ea0*/  FMUL.FTZ R9, R9, R25.reuse ;  /* 0x0000001909097220 */ /* 0x080fe20000410000 */
[C---:B------:R-:W-:Y:S01]  /*9eb0*/  FFMA.FTZ R39, R0.reuse, R25, -R39 ;  /* 0x0000001900277223 */ /* 0x040fe20000010827 */
[----:B------:R-:W-:Y:S02]  /*9ec0*/  IMAD.U32 R25, R37, 0x10000, RZ ;  /* 0x0001000025197824 */ /* 0x000fe400078e00ff */
[----:B------:R-:W-:Y:S01]  /*9ed0*/  FMUL.FTZ R38, R11, R36 ;  /* 0x000000240b267220 */ /* 0x000fe20000410000 */
[----:B------:R-:W-:Y:S01]  /*9ee0*/  FFMA.FTZ R33, R0, R33, R9 ;  /* 0x0000002100217223 */ /* 0x000fe20000010009 */
[----:B------:R-:W-:Y:S01]  /*9ef0*/  IMAD.U32 R9, R31, 0x10000, RZ ;  /* 0x000100001f097824 */ /* 0x000fe200078e00ff */
[----:B------:R-:W-:Y:S01]  /*9f00*/  LOP3.LUT R21, R21, 0xffff0000, RZ, 0xc0, !PT ;  /* 0xffff000015157812 */ /* 0x000fe200078ec0ff */
[----:B------:R-:W-:Y:S01]  /*9f10*/  IMAD.U32 R13, R26, 0x10000, RZ ;  /* 0x000100001a0d7824 */ /* 0x000fe200078e00ff */
[----:B------:R-:W-:Y:S01]  /*9f20*/  LOP3.LUT R26, R27, 0xffff0000, RZ, 0xc0, !PT ;  /* 0xffff00001b1a7812 */ /* 0x000fe200078ec0ff */
[C---:B------:R-:W-:Y:S01]  /*9f30*/  FMUL.FTZ R27, R20.reuse, R25 ;  /* 0x00000019141b7220 */ /* 0x040fe20000410000 */
[-C--:B------:R-:W-:Y:S01]  /*9f40*/  FMUL.FTZ R20, R20, R9.reuse ;  /* 0x0000000914147220 */ /* 0x080fe20000410000 */
[-C--:B------:R-:W-:Y:S01]  /*9f50*/  FMUL.FTZ R0, R11, R30.reuse ;  /* 0x0000001e0b007220 */ /* 0x080fe20000410000 */
[----:B------:R-:W-:Y:S01]  /*9f60*/  FFMA.FTZ R38, R5, R30, -R38 ;  /* 0x0000001e05267223 */ /* 0x000fe20000010826 */
[----:B------:R-:W-:Y:S01]  /*9f70*/  LOP3.LUT R11, R32, 0xffff0000, RZ, 0xc0, !PT ;  /* 0xffff0000200b7812 */ /* 0x000fe200078ec0ff */
[C---:B------:R-:W-:Y:S01]  /*9f80*/  FFMA.FTZ R30, R8.reuse, R9, -R27 ;  /* 0x00000009081e7223 */ /* 0x040fe2000001081b */
[----:B------:R-:W-:Y:S01]  /*9f90*/  FFMA.FTZ R32, R8, R25, R20 ;  /* 0x0000001908207223 */ /* 0x000fe20000010014 */
[----:B------:R-:W-:Y:S01]  /*9fa0*/  FMUL.FTZ R27, R10, R21 ;  /* 0x000000150a1b7220 */ /* 0x000fe20000410000 */
[----:B------:R-:W-:-:S02]  /*9fb0*/  IMAD.U32 R8, R35, 0x10000, RZ ;  /* 0x0001000023087824 */ /* 0x000fc400078e00ff */
[----:B------:R-:W-:Y:S01]  /*9fc0*/  FFMA.FTZ R36, R5, R36, R0 ;  /* 0x0000002405247223 */ /* 0x000fe20000010000 */
[-C--:B------:R-:W-:Y:S01]  /*9fd0*/  FMUL.FTZ R25, R10, R11.reuse ;  /* 0x0000000b0a197220 */ /* 0x080fe20000410000 */
[----:B------:R-:W-:Y:S01]  /*9fe0*/  FFMA.FTZ R20, R4, R11, R27 ;  /* 0x0000000b04147223 */ /* 0x000fe2000001001b */
[----:B------:R-:W-:Y:S02]  /*9ff0*/  IMAD.U32 R0, R29, 0x10000, RZ ;  /* 0x000100001d007824 */ /* 0x000fe400078e00ff */
[C---:B------:R-:W-:Y:S01]  /*a000*/  FMUL.FTZ R11, R13.reuse, R8 ;  /* 0x000000080d0b7220 */ /* 0x040fe20000410000 */
[----:B------:R-:W-:Y:S01]  /*a010*/  LOP3.LUT R9, R34, 0xffff0000, RZ, 0xc0, !PT ;  /* 0xffff000022097812 */ /* 0x000fe200078ec0ff */
[----:B------:R-:W-:Y:S01]  /*a020*/  FFMA.FTZ R10, R4, R21, -R25 ;  /* 0x00000015040a7223 */ /* 0x000fe20000010819 */
[----:B------:R-:W-:Y:S01]  /*a030*/  LOP3.LUT R5, R28, 0xffff0000, RZ, 0xc0, !PT ;  /* 0xffff00001c057812 */ /* 0x000fe200078ec0ff */
[-C--:B------:R-:W-:Y:S01]  /*a040*/  FMUL.FTZ R13, R13, R0.reuse ;  /* 0x000000000d0d7220 */ /* 0x080fe20000410000 */
[----:B------:R-:W-:Y:S01]  /*a050*/  FFMA.FTZ R11, R6, R0, -R11 ;  /* 0x00000000060b7223 */ /* 0x000fe2000001080b */
[----:B------:R-:W-:Y:S01]  /*a060*/  LOP3.LUT R4, R35, 0xffff0000, RZ, 0xc0, !PT ;  /* 0xffff000023047812 */ /* 0x000fe200078ec0ff */
[----:B------:R-:W-:Y:S01]  /*a070*/  FMUL.FTZ R21, R24, R9 ;  /* 0x0000000918157220 */ /* 0x000fe20000410000 */
[----:B------:R-:W-:Y:S01]  /*a080*/  LOP3.LUT R0, R29, 0xffff0000, RZ, 0xc0, !PT ;  /* 0xffff00001d007812 */ /* 0x000fe200078ec0ff */
[----:B------:R-:W-:Y:S01]  /*a090*/  FFMA.FTZ R13, R6, R8, R13 ;  /* 0x00000008060d7223 */ /* 0x000fe2000001000d */
[----:B------:R-:W-:Y:S01]  /*a0a0*/  LOP3.LUT R37, R37, 0xffff0000, RZ, 0xc0, !PT ;  /* 0xffff000025257812 */ /* 0x000fe200078ec0ff */
[-C--:B------:R-:W-:Y:S01]  /*a0b0*/  FMUL.FTZ R24, R24, R5.reuse ;  /* 0x0000000518187220 */ /* 0x080fe20000410000 */
[----:B------:R-:W-:Y:S01]  /*a0c0*/  LOP3.LUT R31, R31, 0xffff0000, RZ, 0xc0, !PT ;  /* 0xffff00001f1f7812 */ /* 0x000fe200078ec0ff */
[C---:B------:R-:W-:Y:S01]  /*a0d0*/  FMUL.FTZ R6, R15.reuse, R4 ;  /* 0x000000040f067220 */ /* 0x040fe20000410000 */
[----:B------:R-:W-:Y:S01]  /*a0e0*/  FFMA.FTZ R5, R12, R5, -R21 ;  /* 0x000000050c057223 */ /* 0x000fe20000010815 */
[-C--:B------:R-:W-:Y:S01]  /*a0f0*/  FMUL.FTZ R15, R15, R0.reuse ;  /* 0x000000000f0f7220 */ /* 0x080fe20000410000 */
[C---:B------:R-:W-:Y:S01]  /*a100*/  FMUL.FTZ R21, R26.reuse, R37 ;  /* 0x000000251a157220 */ /* 0x040fe20000410000 */
[-C--:B------:R-:W-:Y:S01]  /*a110*/  FMUL.FTZ R26, R26, R31.reuse ;  /* 0x0000001f1a1a7220 */ /* 0x080fe20000410000 */
[C---:B------:R-:W-:Y:S01]  /*a120*/  FFMA.FTZ R6, R7.reuse, R0, -R6 ;  /* 0x0000000007067223 */ /* 0x040fe20000010806 */
[----:B------:R-:W-:Y:S01]  /*a130*/  FFMA.FTZ R0, R7, R4, R15 ;  /* 0x0000000407007223 */ /* 0x000fe2000001000f */
        /* <DEDUP_REMOVED lines=13> */
.L_x_2775:
[----:B------:R-:W-:Y:S05]  /*a210*/  BSYNC B0 ;  /* 0x0000000000007941 */ /* 0x000fea0003800000 */
.L_x_2761:
        /* <DEDUP_REMOVED lines=8> */
.L_x_2758:
[----:B--23--:R-:W-:-:S05]  /*a2a0*/  IMAD.U32 R0, RZ, RZ, UR37 ;  /* 0x00000025ff007e24 */ /* 0x00cfca000f8e00ff */
[----:B------:R-:W-:-:S13]  /*a2b0*/  ISETP.NE.AND P0, PT, R0, 0x3, PT ;  /* 0x000000030000780c */ /* 0x000fda0003f05270 */
[----:B------:R-:W-:Y:S05]  /*a2c0*/  @!P0 BRA `(.L_x_2788) ;  /* 0x0000000000048947 */ /* 0x000fea0003800000 */
[----:B------:R-:W-:Y:S01]  /*a2d0*/  BPT.TRAP 0x1 ;  /* 0x000000040000795c */ /* 0x000fe20000300000 */
.L_x_2788:
[----:B-1----:R-:W-:Y:S01]  /*a2e0*/  IMAD R12, R18, 0x8, R2 ;  /* 0x00000008120c7824 */ /* 0x002fe200078e0202 */
[----:B------:R-:W-:-:S04]  /*a2f0*/  SHF.L.U32 R21, R19, 0x1f, RZ ;  /* 0x0000001f13157819 */ /* 0x000fc800000006ff */
[----:B------:R1:W2:Y:S01]  /*a300*/  SYNCS.PHASECHK.TRANS64.TRYWAIT P2, [R12+URZ+0x28c30], R21 ;  /* 0x028c30150c0075a7 */ /* 0x0002a2000804017f */
[----:B------:R-:W-:Y:S05]  /*a310*/  @!P0 BRA `(.L_x_2789) ;  /* 0x0000000000048947 */ /* 0x000fea0003800000 */
[----:B------:R-:W-:Y:S01]  /*a320*/  BPT.TRAP 0x1 ;  /* 0x000000040000795c */ /* 0x000fe20000300000 */
.L_x_2789:
[----:B------:R-:W3:Y:S02]  /*a330*/  S2R R0, SR_TID.X ;  /* 0x0000000000007919 */ /* 0x000ee40000002100 */
[----:B---3--:R-:W-:-:S04]  /*a340*/  LOP3.LUT R0, R0, 0x7f, RZ, 0xc0, !PT ;  /* 0x0000007f00007812 */ /* 0x008fc800078ec0ff */
[----:B------:R-:W-:Y:S01]  /*a350*/  ISETP.NE.AND P1, PT, R0, RZ, PT ;  /* 0x000000ff0000720c */ /* 0x000fe20003f25270 */
[----:B------:R-:W-:-:S05]  /*a360*/  VIADD R0, R2, 0x22400 ;  /* 0x0002240002007836 */ /* 0x000fca0000000000 */
[----:B------:R-:W-:Y:S01]  /*a370*/  SHF.R.U32.HI R0, RZ, 0x4, R0 ;  /* 0x00000004ff007819 */ /* 0x000fe20000011600 */
[----:B--2---:R-:W-:Y:S06]  /*a380*/  @P2 BRA `(.L_x_2790) ;  /* 0x0000000000082947 */ /* 0x004fec0003800000 */
[----:B------:R-:W2:Y:S02]  /*a390*/  SYNCS.PHASECHK.TRANS64.TRYWAIT P2, [R12+URZ+0x28c30], R21 ;  /* 0x028c30150c0075a7 */ /* 0x000ea4000804017f */
[----:B--2---:R-:W-:Y:S05]  /*a3a0*/  @!P2 BRA `(.L_x_2791) ;  /* 0x0000016c006ca947 */ /* 0x004fea0003800000 */
.L_x_2790:
[----:B------:R-:W-:Y:S01]  /*a3b0*/  LOP3.LUT R0, R0, 0x3fff, RZ, 0xc0, !PT ;  /* 0x00003fff00007812 */ /* 0x000fe200078ec0ff */
[----:B------:R-:W-:Y:S05]  /*a3c0*/  WARPSYNC.ALL ;  /* 0x0000000000007948 */ /* 0x000fea0003800000 */
[----:B------:R-:W-:Y:S01]  /*a3d0*/  LOP3.LUT R13, R0, 0x10000, RZ, 0xfc, !PT ;  /* 0x00010000000d7812 */ /* 0x000fe200078efcff */
[----:B------:R-:W-:Y:S01]  /*a3e0*/  VIADD R0, R2, 0x20400 ;  /* 0x0002040002007836 */ /* 0x000fe20000000000 */
[----:B0---45:R-:W-:-:S03]  /*a3f0*/  WARPGROUP.ARRIVE ;  /* 0x00000000000079c5 */ /* 0x031fc60000000000 */
[----:B------:R-:W-:Y:S01]  /*a400*/  IMAD R6, R18, 0x200, R13 ;  /* 0x0000020012067824 */ /* 0x000fe200078e020d */
[----:B------:R-:W-:Y:S01]  /*a410*/  ULDC.64 UR46, c[0x0][0x9e0] ;  /* 0x00027800002e7ab9 */ /* 0x000fe20000000a00 */
[----:B------:R-:W-:Y:S01]  /*a420*/  IMAD.MOV.U32 R7, RZ, RZ, 0x40000040 ;  /* 0x40000040ff077424 */ /* 0x000fe200078e00ff */
[----:B------:R-:W-:Y:S01]  /*a430*/  SHF.R.U32.HI R0, RZ, 0x4, R0 ;  /* 0x00000004ff007819 */ /* 0x000fe20000011600 */
[----:B------:R-:W-:Y:S01]  /*a440*/  IMAD.MOV.U32 R5, RZ, RZ, 0x40000040 ;  /* 0x40000040ff057424 */ /* 0x000fe200078e00ff */
[C---:B------:R-:W-:Y:S01]  /*a450*/  R2UR UR6, R6.reuse ;  /* 0x00000000060672ca */ /* 0x040fe200000e0000 */
[----:B------:R-:W-:Y:S01]  /*a460*/  VIADD R8, R6, 0x2 ;  /* 0x0000000206087836 */ /* 0x000fe20000000000 */
[----:B------:R-:W-:Y:S01]  /*a470*/  LOP3.LUT R0, R0, 0x3fff, RZ, 0xc0, !PT ;  /* 0x00003fff00007812 */ /* 0x000fe200078ec0ff */
[----:B------:R-:W-:Y:S01]  /*a480*/  IMAD.MOV.U32 R9, RZ, RZ, 0x40000040 ;  /* 0x40000040ff097424 */ /* 0x000fe200078e00ff */
[----:B------:R-:W-:Y:S01]  /*a490*/  R2UR UR7, R7 ;  /* 0x00000000070772ca */ /* 0x000fe200000e0000 */
[----:B------:R-:W-:Y:S01]  /*a4a0*/  IMAD.MOV.U32 R11, RZ, RZ, 0x40000040 ;  /* 0x40000040ff0b7424 */ /* 0x000fe200078e00ff */
[----:B------:R-:W-:Y:S01]  /*a4b0*/  LOP3.LUT R4, R0, 0x10000, RZ, 0xfc, !PT ;  /* 0x0001000000047812 */ /* 0x000fe200078efcff */
[----:B------:R-:W-:Y:S01]  /*a4c0*/  VIADD R14, R6, 0x4 ;  /* 0x00000004060e7836 */ /* 0x000fe20000000000 */
[----:B------:R-:W-:Y:S01]  /*a4d0*/  R2UR UR5, R5 ;  /* 0x00000000050572ca */ /* 0x000fe200000e0000 */
[----:B------:R-:W-:Y:S01]  /*a4e0*/  IMAD.MOV.U32 R15, RZ, RZ, 0x40000040 ;  /* 0x40000040ff0f7424 */ /* 0x000fe200078e00ff */
[C---:B------:R-:W-:Y:S01]  /*a4f0*/  R2UR UR4, R4.reuse ;  /* 0x00000000040472ca */ /* 0x040fe200000e0000 */
[----:B------:R-:W-:Y:S01]  /*a500*/  VIADD R10, R4, 0x2 ;  /* 0x00000002040a7836 */ /* 0x000fe20000000000 */
[----:B------:R-:W0:Y:S01]  /*a510*/  LDC R0, c[0x0][0x448] ;  /* 0x00011200ff007b82 */ /* 0x000e220000000800 */
[----:B------:R-:W-:Y:S01]  /*a520*/  IMAD.MOV.U32 R7, RZ, RZ, 0x40000040 ;  /* 0x40000040ff077424 */ /* 0x000fe200078e00ff */
[----:B------:R-:W-:Y:S01]  /*a530*/  UISETP.GE.AND UP0, UPT, UR47, 0x1, UPT ;  /* 0x000000012f00788c */ /* 0x000fe2000bf06270 */
[----:B------:R-:W-:Y:S01]  /*a540*/  LEA R20, R168, 0xffffffc0, 0x6 ;  /* 0xffffffc0a8147811 */ /* 0x000fe200078e30ff */
[----:B------:R-:W-:-:S02]  /*a550*/  ULDC UR45, c[0x0][0x9dc] ;  /* 0x00027700002d7ab9 */ /* 0x000fc40000000800 */
[----:B------:R-:W-:Y:S01]  /*a560*/  ULOP3.LUT UR45, URZ, UR45, URZ, 0x33, !UPT ;  /* 0x0000002d3f2d7292 */ /* 0x000fe2000f8e333f */
[----:B------:R-:W-:Y:S01]  /*a570*/  IADD3 R57, -R184, R23, -R20 ;  /* 0x00000017b8397210 */ /* 0x000fe20007ffe914 */
[----:B------:R-:W-:Y:S01]  /*a580*/  UP2UR UR48, UPR, URZ, 0x1 ;  /* 0x000000013f307883 */ /* 0x000fe20008000000 */
[----:B------:R-:W-:Y:S02]  /*a590*/  PLOP3.LUT P3, PT, PT, PT, UP0, 0x40, 0x0 ;  /* 0x000000000000781c */ /* 0x000fe40003f6e808 */
[----:B------:R-:W-:Y:S01]  /*a5a0*/  HGMMA.64x64x16.F32.BF16 R24, gdesc[UR4], RZ, !UPT, gsb0 ;  /* 0x00e00000041879f0 */ /* 0x000fe2000c0018ff */
[----:B------:R-:W-:Y:S01]  /*a5b0*/  R2UR UR6, R8 ;  /* 0x00000000080672ca */ /* 0x000fe200000e0000 */
[----:B------:R-:W-:Y:S01]  /*a5c0*/  VIADD R8, R4, 0x4 ;  /* 0x0000000404087836 */ /* 0x000fe20000000000 */
[----:B------:R-:W-:Y:S01]  /*a5d0*/  R2UR UR7, R9 ;  /* 0x00000000090772ca */ /* 0x000fe200000e0000 */
[----:B------:R-:W-:Y:S01]  /*a5e0*/  IMAD.MOV.U32 R9, RZ, RZ, 0x40000040 ;  /* 0x40000040ff097424 */ /* 0x000fe200078e00ff */
[----:B------:R-:W-:-:S02]  /*a5f0*/  R2UR UR4, R10 ;  /* 0x000000000a0472ca */ /* 0x000fc400000e0000 */
[----:B------:R-:W-:Y:S02]  /*a600*/  R2UR UR5, R11 ;  /* 0x000000000b0572ca */ /* 0x000fe400000e0000 */
[----:B0-----:R-:W-:Y:S01]  /*a610*/  ISETP.NE.AND P2, PT, R0, 0x1, PT ;  /* 0x000000010000780c */ /* 0x001fe20003f45270 */
[----:B------:R-:W-:-:S12]  /*a620*/  IMAD.IADD R0, R201, 0x1, R192 ;  /* 0x00000001c9007824 */ /* 0x000fd800078e02c0 */
[----:B------:R-:W0:Y:S01]  /*a630*/  @P2 LDC R3, c[0x0][0x44c] ;  /* 0x00011300ff032b82 */ /* 0x000e220000000800 */
[----:B------:R-:W-:Y:S02]  /*a640*/  WARPGROUP.DEPBAR.LE gsb0, 0x0 ;  /* 0x00008000000079c5 */ /* 0x000fe40000010000 */
[----:B------:R-:W-:-:S06]  /*a650*/  WARPGROUP.ARRIVE ;  /* 0x00000000000079c5 */ /* 0x000fcc0000000000 */
[----:B------:R-:W-:Y:S01]  /*a660*/  HGMMA.64x64x16.F32.BF16 R24, gdesc[UR4], R24, gsb0 ;  /* 0x00e00000041879f0 */ /* 0x000fe20008001818 */
        /* <DEDUP_REMOVED lines=8> */
[----:B------:R-:W-:-:S10]  /*a6f0*/  WARPGROUP.ARRIVE ;  /* 0x00000000000079c5 */ /* 0x000fd40000000000 */
[----:B------:R-:W-:Y:S01]  /*a700*/  HGMMA.64x64x16.F32.BF16 R24, gdesc[UR4], R24, gsb0 ;  /* 0x00e00000041879f0 */ /* 0x000fe20008001818 */
[----:B------:R-:W-:Y:S01]  /*a710*/  R2UR UR6, R14 ;  /* 0x000000000e0672ca */ /* 0x000fe200000e0000 */
[----:B0-----:R-:W-:Y:S01]  /*a720*/  @P2 IMAD.HI.U32 R14, R0, R3, RZ ;  /* 0x00000003000e2227 */ /* 0x001fe200078e00ff */
[----:B------:R-:W-:Y:S02]  /*a730*/  R2UR UR7, R15 ;  /* 0x000000000f0772ca */ /* 0x000fe400000e0000 */
[----:B------:R-:W-:Y:S01]  /*a740*/  R2UR UR4, R6 ;  /* 0x00000000060472ca */ /* 0x000fe200000e0000 */
[----:B------:R-:W0:Y:S01]  /*a750*/  @P2 LDC R15, c[0x0][0x450] ;  /* 0x00011400ff0f2b82 */ /* 0x000e220000000800 */
[----:B------:R-:W-:Y:S01]  /*a760*/  R2UR UR5, R7 ;  /* 0x00000000070572ca */ /* 0x000fe200000e0000 */
[----:B------:R-:W-:Y:S02]  /*a770*/  IMAD.MOV.U32 R3, RZ, RZ, R0 ;  /* 0x000000ffff037224 */ /* 0x000fe400078e0000 */
[----:B------:R-:W-:-:S05]  /*a780*/  @!P1 VIADD R0, R12, 0x28c40 ;  /* 0x00028c400c009836 */ /* 0x000fca0000000000 */
[----:B------:R-:W-:Y:S02]  /*a790*/  @!P1 PRMT R0, RZ, 0x654, R0 ;  /* 0x00000654ff009816 */ /* 0x000fe40000000000 */
[----:B0-----:R-:W-:Y:S01]  /*a7a0*/  @P2 SHF.R.U32.HI R3, RZ, R15, R14 ;  /* 0x0000000fff032219 */ /* 0x001fe2000001160e */
[----:B------:R-:W-:-:S04]  /*a7b0*/  IMAD.MOV.U32 R15, RZ, RZ, -0x40 ;  /* 0xffffffc0ff0f7424 */ /* 0x000fc800078e00ff */
[----:B------:R-:W0:Y:S01]  /*a7c0*/  SHFL.IDX PT, R62, R3, RZ, 0x1c1f ;  /* 0x001c1fff033e7589 */ /* 0x000e2200000e0000 */
[----:B------:R-:W-:Y:S02]  /*a7d0*/  WARPGROUP.DEPBAR.LE gsb0, 0x0 ;  /* 0x00008000000079c5 */ /* 0x000fe40000010000 */
[----:B------:R-:W-:-:S06]  /*a7e0*/  WARPGROUP.ARRIVE ;  /* 0x00000000000079c5 */ /* 0x000fcc0000000000 */
[----:B------:R-:W-:Y:S01]  /*a7f0*/  HGMMA.64x64x16.F32.BF16 R24, gdesc[UR4], R24, gsb0 ;  /* 0x00e00000041879f0 */ /* 0x000fe20008001818 */
[----:B------:R-:W-:Y:S02]  /*a800*/  ULDC UR4, c[0x0][0x9d8] ;  /* 0x0002760000047ab9 */ /* 0x000fe40000000800 */
        /* <DEDUP_REMOVED lines=35> */
[----:B------:R-:W-:Y:S01]  /*aa40*/  IADD3 R15, -R184, R0, R23 ;  /* 0x00000000b80f7210 */ /* 0x000fe20007ffe117 */
[----:B------:R-:W3:Y:S01]  /*aa50*/  MUFU.TANH R24, R24 ;  /* 0x0000001800187308 */ /* 0x000ee20000002400 */
[----:B------:R-:W-:-:S03]  /*aa60*/  VIADD R60, R0, 0xffffffff ;  /* 0xffffffff003c7836 */ /* 0x000fc60000000000 */
[----:B------:R-:W-:-:S04]  /*aa70*/  IMAD.IADD R15, R15, 0x1, -R22 ;  /* 0x000000010f0f7824 */ /* 0x000fc800078e0a16 */
[----:B------:R-:W4:Y:S01]  /*aa80*/  MUFU.TANH R25, R25 ;  /* 0x0000001900197308 */ /* 0x000f220000002400 */
[C---:B------:R-:W-:Y:S02]  /*aa90*/  VIADD R58, R15.reuse, UR46 ;  /* 0x0000002e0f3a7c36 */ /* 0x040fe40008000000 */
[----:B------:R-:W-:-:S03]  /*aaa0*/  VIADD R59, R15, UR45 ;  /* 0x0000002d0f3b7c36 */ /* 0x000fc60008000000 */
[----:B0-----:R-:W-:Y:S01]  /*aab0*/  VIADDMNMX R0, R62, R58, R57, PT ;  /* 0x0000003a3e007246 */ /* 0x001fe20003800139 */
        /* <DEDUP_REMOVED lines=30> */
[----:B------:R0:W0:Y:S01]  /*aca0*/  MUFU.TANH R56, R55 ;  /* 0x0000003700387308 */ /* 0x0000220000002400 */
[----:B---34-:R-:W-:Y:S05]  /*acb0*/  @P3 BRA `(.L_x_2792) ;  /* 0x0000000000583947 */ /* 0x018fea0003800000 */
[----:B------:R-:W-:Y:S01]  /*acc0*/  IADD3 R15, -R22, R23, R62 ;  /* 0x00000017160f7210 */ /* 0x000fe20007ffe13e */
[----:B------:R-:W-:Y:S03]  /*acd0*/  BSSY B0, `(.L_x_2793) ;  /* 0x0000010000007945 */ /* 0x000fe60003800000 */
[----:B------:R-:W-:-:S13]  /*ace0*/  ISETP.GT.AND P3, PT, R15, -0x1, PT ;  /* 0xffffffff0f00780c */ /* 0x000fda0003f64270 */
[----:B------:R-:W-:Y:S05]  /*acf0*/  @P3 BRA `(.L_x_2794) ;  /* 0x0000000000203947 */ /* 0x000fea0003800000 */
[----:B------:R-:W-:Y:S01]  /*ad00*/  UISETP.NE.AND UP0, UPT, UR47, 0x1, UPT ;  /* 0x000000012f00788c */ /* 0x000fe2000bf05270 */
[----:B------:R-:W-:-:S05]  /*ad10*/  LOP3.LUT R15, RZ, R15, RZ, 0x33, !PT ;  /* 0x0000000fff0f7212 */ /* 0x000fca00078e33ff */
[----:B------:R-:W-:-:S05]  /*ad20*/  PLOP3.LUT P3, PT, PT, PT, UP0, 0x80, 0x0 ;  /* 0x000000000000781c */ /* 0x000fca0003f6f008 */
[----:B------:R-:W-:-:S08]  /*ad30*/  @UP0 ULDC.64 UR4, c[0x0][0x9e8] ;  /* 0x00027a0000040ab9 */ /* 0x000fd00000000a00 */
[----:B0-----:R-:W-:-:S05]  /*ad40*/  @P3 IMAD.HI.U32 R55, R15, UR4, RZ ;  /* 0x000000040f373c27 */ /* 0x001fca000f8e00ff */
[----:B------:R-:W-:-:S04]  /*ad50*/  @P3 SHF.R.U32.HI R15, RZ, UR5, R55 ;  /* 0x00000005ff0f3c19 */ /* 0x000fc80008011637 */
[----:B------:R-:W-:Y:S01]  /*ad60*/  LOP3.LUT R15, RZ, R15, RZ, 0x33, !PT ;  /* 0x0000000fff0f7212 */ /* 0x000fe200078e33ff */
[----:B------:R-:W-:Y:S06]  /*ad70*/  BRA `(.L_x_2795) ;  /* 0x0000000000147947 */ /* 0x000fec0003800000 */
.L_x_2794:
[----:B------:R-:W-:-:S06]  /*ad80*/  UISETP.NE.AND UP0, UPT, UR47, 0x1, UPT ;  /* 0x000000012f00788c */ /* 0x000fcc000bf05270 */
[----:B------:R-:W-:-:S05]  /*ad90*/  PLOP3.LUT P3, PT, PT, PT, UP0, 0x80, 0x0 ;  /* 0x000000000000781c */ /* 0x000fca0003f6f008 */
[----:B------:R-:W-:-:S08]  /*ada0*/  @UP0 ULDC.64 UR4, c[0x0][0x9e8] ;  /* 0x00027a0000040ab9 */ /* 0x000fd00000000a00 */
[----:B0-----:R-:W-:-:S05]  /*adb0*/  @P3 IMAD.HI.U32 R55, R15, UR4, RZ ;  /* 0x000000040f373c27 */ /* 0x001fca000f8e00ff */
[----:B------:R-:W-:-:S07]  /*adc0*/  @P3 SHF.R.U32.HI R15, RZ, UR5, R55 ;  /* 0x00000005ff0f3c19 */ /* 0x000fce0008011637 */
.L_x_2795:
[----:B------:R-:W-:Y:S05]  /*add0*/  BSYNC B0 ;  /* 0x0000000000007941 */ /* 0x000fea0003800000 */
.L_x_2793:
[----:B------:R-:W-:-:S04]  /*ade0*/  IMAD R15, R15, UR47, -R20 ;  /* 0x0000002f0f0f7c24 */ /* 0x000fc8000f8e0a14 */
[----:B------:R-:W-:-:S05]  /*adf0*/  IMAD.IADD R15, R15, 0x1, -R184 ;  /* 0x000000010f0f7824 */ /* 0x000fca00078e0ab8 */
[----:B------:R-:W-:Y:S02]  /*ae00*/  VIMNMX R14, R14, R15, !PT ;  /* 0x0000000f0e0e7248 */ /* 0x000fe40007fe0100 */
[----:B------:R-:W-:-:S07]  /*ae10*/  VIADDMNMX R0, R15, UR47, R0, PT ;  /* 0x0000002f0f007c46 */ /* 0x000fce000b800100 */
.L_x_2792:
[C---:B------:R-:W-:Y:S01]  /*ae20*/  ISETP.GE.AND P3, PT, R60.reuse, 0x2, PT ;  /* 0x000000023c00780c */ /* 0x040fe20003f66270 */
[----:B------:R-:W-:Y:S01]  /*ae30*/  UISETP.NE.AND UP0, UPT, UR48, URZ, UPT ;  /* 0x0000003f3000728c */ /* 0x000fe2000bf05270 */
[----:B------:R-:W-:Y:S02]  /*ae40*/  ISETP.GE.AND P4, PT, R60, 0x9, PT ;  /* 0x000000093c00780c */ /* 0x000fe40003f86270 */
[C---:B------:R-:W-:Y:S02]  /*ae50*/  ISETP.GT.AND P6, PT, R14.reuse, 0x1, !P3 ;  /* 0x000000010e00780c */ /* 0x040fe40005fc4270 */
[----:B------:R-:W-:Y:S02]  /*ae60*/  ISETP.GT.AND P5, PT, R14, 0x8, !P4 ;  /* 0x000000080e00780c */ /* 0x000fe400067a4270 */
[C---:B------:R-:W-:Y:S02]  /*ae70*/  ISETP.LT.OR P6, PT, R0.reuse, 0x2, P6 ;  /* 0x000000020000780c */ /* 0x040fe400037c1670 */
[----:B------:R-:W-:-:S02]  /*ae80*/  ISETP.LT.OR P5, PT, R0, 0x9, P5 ;  /* 0x000000090000780c */ /* 0x000fc40002fa1670 */
[----:B------:R-:W-:Y:S02]  /*ae90*/  FSEL R62, R25, -INF , !P6 ;  /* 0xff800000193e7808 */ /* 0x000fe40007000000 */
[----:B------:R-:W-:Y:S02]  /*aea0*/  ISETP.GE.AND P6, PT, R60, 0xa, PT ;  /* 0x0000000a3c00780c */ /* 0x000fe40003fc6270 */
[----:B0-----:R-:W-:Y:S02]  /*aeb0*/  FSEL R64, R28, -INF , !P5 ;  /* 0xff8000001c407808 */ /* 0x001fe40006800000 */
        /* <DEDUP_REMOVED lines=86> */
.L_x_2798:
[----:B------:R-:W-:-:S06]  /*b420*/  UISETP.NE.AND UP0, UPT, UR47, 0x1, UPT ;  /* 0x000000012f00788c */ /* 0x000fcc000bf05270 */
[----:B------:R-:W-:-:S05]  /*b430*/  PLOP3.LUT P6, PT, PT, PT, UP0, 0x80, 0x0 ;  /* 0x000000000000781c */ /* 0x000fca0003fcf008 */
[----:B------:R-:W-:-:S08]  /*b440*/  @UP0 ULDC.64 UR4, c[0x0][0x9e8] ;  /* 0x00027a0000040ab9 */ /* 0x000fd00000000a00 */
[----:B------:R-:W-:Y:S01]  /*b450*/  @P6 IMAD.HI.U32 R14, R3, UR4, RZ ;  /* 0x00000004030e6c27 */ /* 0x000fe2000f8e00ff */
[----:B------:R-:W-:-:S13]  /*b460*/  PLOP3.LUT P6, PT, PT, PT, UP0, 0x80, 0x0 ;  /* 0x000000000000781c */ /* 0x000fda0003fcf008 */
[----:B------:R-:W-:-:S07]  /*b470*/  @P6 SHF.R.U32.HI R3, RZ, UR5, R14 ;  /* 0x00000005ff036c19 */ /* 0x000fce000801160e */
.L_x_2799:
[----:B------:R-:W-:Y:S05]  /*b480*/  BSYNC B0 ;  /* 0x0000000000007941 */ /* 0x000fea0003800000 */
.L_x_2797:
[----:B------:R-:W-:-:S04]  /*b490*/  IMAD R3, R3, UR47, -R20 ;  /* 0x0000002f03037c24 */ /* 0x000fc8000f8e0a14 */
[----:B------:R-:W-:-:S05]  /*b4a0*/  IMAD.IADD R3, R3, 0x1, -R184 ;  /* 0x0000000103037824 */ /* 0x000fca00078e0ab8 */
[----:B------:R-:W-:Y:S02]  /*b4b0*/  VIMNMX R15, R15, R3, !PT ;  /* 0x000000030f0f7248 */ /* 0x000fe40007fe0100 */
[----:B------:R-:W-:-:S07]  /*b4c0*/  VIADDMNMX R0, R3, UR47, R0, PT ;  /* 0x0000002f03007c46 */ /* 0x000fce000b800100 */
.L_x_2796:
[----:B------:R-:W-:Y:S01]  /*b4d0*/  BAR.SYNC.DEFER_BLOCKING 0xf, 0x100 ;  /* 0x03c4000000007b1d */ /* 0x000fe20000010000 */
[----:B------:R-:W-:Y:S02]  /*b4e0*/  ISETP.GT.AND P3, PT, R15, 0x1, !P3 ;  /* 0x000000010f00780c */ /* 0x000fe40005f64270 */
[----:B------:R-:W-:Y:S02]  /*b4f0*/  FMNMX.FTZ R14, R32, R62, !PT ;  /* 0x0000003e200e7209 */ /* 0x000fe40007810000 */
[----:B------:R-:W-:Y:S01]  /*b500*/  ISETP.LT.OR P3, PT, R0, 0x2, P3 ;  /* 0x000000020000780c */ /* 0x000fe20001f61670 */
[----:B------:R-:W-:Y:S01]  /*b510*/  ULDC UR4, c[0x0][0x988] ;  /* 0x0002620000047ab9 */ /* 0x000fe20000000800 */
[----:B------:R-:W-:Y:S01]  /*b520*/  FMNMX.FTZ R14, R64, R14, !PT ;  /* 0x0000000e400e7209 */ /* 0x000fe20007810000 */
[----:B------:R-:W-:Y:S01]  /*b530*/  IMAD.U32 R20, RZ, RZ, UR4 ;  /* 0x00000004ff147e24 */ /* 0x000fe2000f8e00ff */
        /* <DEDUP_REMOVED lines=14> */
[----:B------:R-:W-:Y:S02]  /*b620*/  FSEL R29, R34, -INF , !P3 ;  /* 0xff800000221d7808 */ /* 0x000fe40005800000 */
[----:B------:R-:W-:Y:S02]  /*b630*/  ISETP.NE.AND P3, PT, R55, RZ, PT ;  /* 0x000000ff3700720c */ /* 0x000fe40003f65270 */
[----:B------:R-:W-:Y:S02]  /*b640*/  FMNMX.FTZ R14, R74, R14, !PT ;  /* 0x0000000e4a0e7209 */ /* 0x000fe40007810000 */
[----:B------:R-:W-:Y:S02]  /*b650*/  ISETP.GT.AND P3, PT, R15, 0x11, !P3 ;  /* 0x000000110f00780c */ /* 0x000fe40005f64270 */
[----:B------:R-:W-:Y:S02]  /*b660*/  FMNMX.FTZ R14, R44, R14, !PT ;  /* 0x0000000e2c0e7209 */ /* 0x000fe40007810000 */
[----:B------:R-:W-:-:S02]  /*b670*/  ISETP.LT.OR P3, PT, R0, 0x12, P3 ;  /* 0x000000120000780c */ /* 0x000fc40001f61670 */
[----:B------:R-:W-:Y:S02]  /*b680*/  FMNMX.FTZ R14, R76, R14, !PT ;  /* 0x0000000e4c0e7209 */ /* 0x000fe40007810000 */
[----:B------:R-:W-:Y:S02]  /*b690*/  FSEL R31, R35, -INF , !P3 ;  /* 0xff800000231f7808 */ /* 0x000fe40005800000 */
[----:B------:R-:W-:Y:S02]  /*b6a0*/  ISETP.NE.AND P3, PT, R33, RZ, PT ;  /* 0x000000ff2100720c */ /* 0x000fe40003f65270 */
[----:B------:R-:W-:Y:S02]  /*b6b0*/  FMNMX.FTZ R14, R48, R14, !PT ;  /* 0x0000000e300e7209 */ /* 0x000fe40007810000 */
[C---:B------:R-:W-:Y:S02]  /*b6c0*/  ISETP.GT.AND P3, PT, R15.reuse, 0x18, !P3 ;  /* 0x000000180f00780c */ /* 0x040fe40005f64270 */
[----:B------:R-:W-:-:S02]  /*b6d0*/  ISETP.GT.AND P4, PT, R15, 0x8, !P4 ;  /* 0x000000080f00780c */ /* 0x000fc40006784270 */
[----:B------:R-:W-:Y:S02]  /*b6e0*/  ISETP.LT.OR P3, PT, R0, 0x19, P3 ;  /* 0x000000190000780c */ /* 0x000fe40001f61670 */
[----:B------:R-:W-:Y:S02]  /*b6f0*/  FMNMX.FTZ R14, R78, R14, !PT ;  /* 0x0000000e4e0e7209 */ /* 0x000fe40007810000 */
[----:B------:R-:W-:Y:S02]  /*b700*/  FSEL R33, R38, -INF , !P3 ;  /* 0xff80000026217808 */ /* 0x000fe40005800000 */
[----:B------:R-:W-:Y:S02]  /*b710*/  ISETP.NE.AND P3, PT, R61, RZ, PT ;  /* 0x000000ff3d00720c */ /* 0x000fe40003f65270 */
[----:B------:R-:W-:Y:S02]  /*b720*/  ISETP.LT.OR P4, PT, R0, 0x9, P4 ;  /* 0x000000090000780c */ /* 0x000fe40002781670 */
[----:B------:R-:W-:-:S02]  /*b730*/  ISETP.GT.AND P3, PT, R15, 0x19, !P3 ;  /* 0x000000190f00780c */ /* 0x000fc40005f64270 */
[----:B------:R-:W-:Y:S02]  /*b740*/  FMNMX.FTZ R14, R52, R14, !PT ;  /* 0x0000000e340e7209 */ /* 0x000fe40007810000 */
[----:B------:R-:W-:Y:S02]  /*b750*/  ISETP.LT.OR P3, PT, R0, 0x1a, P3 ;  /* 0x0000001a0000780c */ /* 0x000fe40001f61670 */
[----:B------:R-:W-:Y:S02]  /*b760*/  ISETP.NE.AND P6, PT, R25, RZ, PT ;  /* 0x000000ff1900720c */ /* 0x000fe40003fc5270 */
[----:B------:R-:W-:Y:S02]  /*b770*/  FSEL R35, R39, -INF , !P3 ;  /* 0xff80000027237808 */ /* 0x000fe40005800000 */
[----:B------:R-:W-:Y:S02]  /*b780*/  ISETP.NE.AND P3, PT, R37, RZ, PT ;  /* 0x000000ff2500720c */ /* 0x000fe40003f65270 */
[----:B------:R-:W-:-:S02]  /*b790*/  FSEL R25, R30, -INF , !P4 ;  /* 0xff8000001e197808 */ /* 0x000fc40006000000 */
[----:B------:R-:W-:Y:S02]  /*b7a0*/  ISETP.GT.AND P3, PT, R15, 0x20, !P3 ;  /* 0x000000200f00780c */ /* 0x000fe40005f64270 */
[----:B------:R-:W-:Y:S02]  /*b7b0*/  ISETP.NE.AND P4, PT, R65, RZ, PT ;  /* 0x000000ff4100720c */ /* 0x000fe40003f85270 */
[----:B------:R-:W-:Y:S02]  /*b7c0*/  ISETP.LT.OR P3, PT, R0, 0x21, P3 ;  /* 0x000000210000780c */ /* 0x000fe40001f61670 */
[----:B------:R-:W-:Y:S02]  /*b7d0*/  FMNMX.FTZ R28, R60, R14, !PT ;  /* 0x0000000e3c1c7209 */ /* 0x000fe40007810000 */
[----:B------:R-:W-:Y:S02]  /*b7e0*/  FSEL R37, R42, -INF , !P3 ;  /* 0xff8000002a257808 */ /* 0x000fe40005800000 */
[----:B------:R-:W-:-:S02]  /*b7f0*/  ISETP.NE.AND P3, PT, R63, RZ, PT ;  /* 0x000000ff3f00720c */ /* 0x000fc40003f65270 */
[C---:B------:R-:W-:Y:S02]  /*b800*/  ISETP.GT.AND P5, PT, R15.reuse, 0x38, !P5 ;  /* 0x000000380f00780c */ /* 0x040fe40006fa4270 */
[----:B------:R-:W-:Y:S02]  /*b810*/  ISETP.GT.AND P3, PT, R15, 0x21, !P3 ;  /* 0x000000210f00780c */ /* 0x000fe40005f64270 */
[C---:B------:R-:W-:Y:S02]  /*b820*/  ISETP.LT.OR P5, PT, R0.reuse, 0x39, P5 ;  /* 0x000000390000780c */ /* 0x040fe40002fa1670 */
        /* <DEDUP_REMOVED lines=8> */
[----:B------:R-:W0:Y:S01]  /*b8b0*/  SHFL.BFLY PT, R45, R28, 0x2, 0x1f ;  /* 0x0c401f001c2d7f89 */ /* 0x000e2200000e0000 */
[----:B------:R-:W-:Y:S02]  /*b8c0*/  ISETP.LT.OR P3, PT, R0, 0x2a, P3 ;  /* 0x0000002a0000780c */ /* 0x000fe40001f61670 */
[----:B------:R-:W-:Y:S02]  /*b8d0*/  ISETP.GT.AND P4, PT, R15, 0x31, !P4 ;  /* 0x000000310f00780c */ /* 0x000fe40006784270 */
[----:B------:R-:W-:-:S02]  /*b8e0*/  FSEL R43, R47, -INF , !P3 ;  /* 0xff8000002f2b7808 */ /* 0x000fc40005800000 */
[----:B------:R-:W-:Y:S02]  /*b8f0*/  ISETP.GT.AND P3, PT, R15, RZ, !P6 ;  /* 0x000000ff0f00720c */ /* 0x000fe40007764270 */
[----:B------:R-:W-:Y:S02]  /*b900*/  ISETP.NE.AND P6, PT, R49, RZ, PT ;  /* 0x000000ff3100720c */ /* 0x000fe40003fc5270 */
[C---:B------:R-:W-:Y:S02]  /*b910*/  ISETP.LT.OR P3, PT, R0.reuse, 0x1, P3 ;  /* 0x000000010000780c */ /* 0x040fe40001f61670 */
[----:B------:R-:W-:Y:S02]  /*b920*/  ISETP.LT.OR P4, PT, R0, 0x32, P4 ;  /* 0x000000320000780c */ /* 0x000fe40002781670 */
[----:B------:R-:W-:Y:S02]  /*b930*/  FSEL R3, R26, -INF , !P3 ;  /* 0xff8000001a037808 */ /* 0x000fe40005800000 */
[----:B------:R-:W-:-:S02]  /*b940*/  ISETP.GT.AND P6, PT, R15, 0x39, !P6 ;  /* 0x000000390f00780c */ /* 0x000fc400077c4270 */
[----:B------:R-:W-:Y:S02]  /*b950*/  FSEL R47, R51, -INF , !P4 ;  /* 0xff800000332f7808 */ /* 0x000fe40006000000 */
[----:B------:R-:W-:Y:S02]  /*b960*/  ISETP.LT.OR P6, PT, R0, 0x3a, P6 ;  /* 0x0000003a0000780c */ /* 0x000fe400037c1670 */
[----:B------:R-:W-:Y:S02]  /*b970*/  FSEL R49, R54, -INF , !P5 ;  /* 0xff80000036317808 */ /* 0x000fe40006800000 */
[----:B0-----:R-:W-:Y:S02]  /*b980*/  FMNMX.FTZ R45, R28, R45, !PT ;  /* 0x0000002d1c2d7209 */ /* 0x001fe40007810000 */
[----:B------:R-:W-:-:S03]  /*b990*/  FSEL R51, R56, -INF , !P6 ;  /* 0xff80000038337808 */ /* 0x000fc60007000000 */
[----:B------:R-:W0:Y:S02]  /*b9a0*/  SHFL.BFLY PT, R14, R45, 0x1, 0x1f ;  /* 0x0c201f002d0e7f89 */ /* 0x000e2400000e0000 */
[----:B0-----:R-:W-:-:S04]  /*b9b0*/  FMNMX.FTZ R14, R45, R14, !PT ;  /* 0x0000000e2d0e7209 */ /* 0x001fc80007810000 */
[C---:B------:R-:W-:Y:S01]  /*b9c0*/  FSETP.NEU.FTZ.AND P3, PT, R14.reuse, -INF , PT ;  /* 0xff8000000e00780b */ /* 0x040fe20003f7d000 */
[----:B------:R-:W-:-:S05]  /*b9d0*/  FMUL.FTZ R26, R14, R20 ;  /* 0x000000140e1a7220 */ /* 0x000fca0000410000 */
[----:B------:R-:W-:Y:S02]  /*b9e0*/  FSEL R53, R26, RZ, P3 ;  /* 0x000000ff1a357208 */ /* 0x000fe40001800000 */
[----:B------:R-:W-:Y:S02]  /*b9f0*/  FMNMX.FTZ R26, R3, R24, !PT ;  /* 0x00000018031a7209 */ /* 0x000fe40007810000 */
[----:B------:R-:W-:Y:S01]  /*ba00*/  ISETP.NE.AND P3, PT, R67, RZ, PT ;  /* 0x000000ff4300720c */ /* 0x000fe20003f65270 */
[--C-:B------:R-:W-:Y:S01]  /*ba10*/  FFMA.FTZ R28, R62, R20, -R53.reuse ;  /* 0x000000143e1c7223 */ /* 0x100fe20000010835 */
[----:B------:R-:W-:Y:S01]  /*ba20*/  FMNMX.FTZ R26, R25, R26, !PT ;  /* 0x0000001a191a7209 */ /* 0x000fe20007810000 */
[-CC-:B------:R-:W-:Y:S01]  /*ba30*/  FFMA.FTZ R30, R66, R20.reuse, -R53.reuse ;  /* 0x00000014421e7223 */ /* 0x180fe20000010835 */
[----:B------:R-:W-:Y:S01]  /*ba40*/  ISETP.GT.AND P3, PT, R15, 0x30, !P3 ;  /* 0x000000300f00780c */ /* 0x000fe20005f64270 */
[--C-:B------:R-:W-:Y:S01]  /*ba50*/  FFMA.FTZ R15, R32, R20, -R53.reuse ;  /* 0x00000014200f7223 */ /* 0x100fe20000010835 */
[----:B------:R-:W-:Y:S01]  /*ba60*/  FMNMX.FTZ R26, R27, R26, !PT ;  /* 0x0000001a1b1a7209 */ /* 0x000fe20007810000 */
[----:B------:R0:W-:Y:S01]  /*ba70*/  MUFU.EX2 R55, R28 ;  /* 0x0000001c00377308 */ /* 0x0001e20000000800 */
[----:B------:R-:W-:Y:S01]  /*ba80*/  ISETP.LT.OR P3, PT, R0, 0x31, P3 ;  /* 0x000000310000780c */ /* 0x000fe20001f61670 */
[--C-:B------:R-:W-:Y:S01]  /*ba90*/  FFMA.FTZ R0, R64, R20, -R53.reuse ;  /* 0x0000001440007223 */ /* 0x100fe20000010835 */
[----:B------:R-:W-:Y:S01]  /*baa0*/  FMNMX.FTZ R26, R29, R26, !PT ;  /* 0x0000001a1d1a7209 */ /* 0x000fe20007810000 */
[-CC-:B------:R-:W-:Y:S01]  /*bab0*/  FFMA.FTZ R32, R68, R20.reuse, -R53.reuse ;  /* 0x0000001444207223 */ /* 0x180fe20000010835 */
[----:B------:R-:W-:Y:S01]  /*bac0*/  FSEL R45, R50, -INF , !P3 ;  /* 0xff800000322d7808 */ /* 0x000fe20005800000 */
[--C-:B------:R-:W-:Y:S01]  /*bad0*/  FFMA.FTZ R38, R40, R20, -R53.reuse ;  /* 0x0000001428267223 */ /* 0x100fe20000010835 */
[----:B------:R-:W-:Y:S01]  /*bae0*/  FMNMX.FTZ R26, R31, R26, !PT ;  /* 0x0000001a1f1a7209 */ /* 0x000fe20007810000 */
[----:B------:R-:W-:Y:S01]  /*baf0*/  MUFU.EX2 R164, R15 ;  /* 0x0000000f00a47308 */ /* 0x000fe20000000800 */
[-CC-:B------:R-:W-:Y:S01]  /*bb00*/  FFMA.FTZ R34, R36, R20.reuse, -R53.reuse ;  /* 0x0000001424227223 */ /* 0x180fe20000010835 */
[--C-:B------:R-:W-:Y:S01]  /*bb10*/  FFMA.FTZ R40, R78, R20, -R53.reuse ;  /* 0x000000144e287223 */ /* 0x100fe20000010835 */
[----:B------:R-:W-:Y:S01]  /*bb20*/  FMNMX.FTZ R26, R33, R26, !PT ;  /* 0x0000001a211a7209 */ /* 0x000fe20007810000 */
[-CC-:B------:R-:W-:Y:S01]  /*bb30*/  FFMA.FTZ R36, R72, R20.reuse, -R53.reuse ;  /* 0x0000001448247223 */ /* 0x180fe20000010835 */
[----:B0-----:R-:W-:-:S02]  /*bb40*/  FFMA.FTZ R28, R70, R20, -R53 ;  /* 0x00000014461c7223 */ /* 0x001fc40000010835 */
[----:B------:R-:W-:Y:S01]  /*bb50*/  FMNMX.FTZ R26, R35, R26, !PT ;  /* 0x0000001a231a7209 */ /* 0x000fe20007810000 */
[----:B------:R-:W-:Y:S03]  /*bb60*/  MUFU.EX2 R166, R0 ;  /* 0x0000000000a67308 */ /* 0x000fe60000000800 */
[----:B------:R-:W-:-:S04]  /*bb70*/  FMNMX.FTZ R26, R37, R26, !PT ;  /* 0x0000001a251a7209 */ /* 0x000fc80007810000 */
[----:B------:R-:W-:Y:S01]  /*bb80*/  FMNMX.FTZ R26, R39, R26, !PT ;  /* 0x0000001a271a7209 */ /* 0x000fe20007810000 */
[----:B------:R0:W-:Y:S03]  /*bb90*/  MUFU.EX2 R57, R30 ;  /* 0x0000001e00397308 */ /* 0x0001e60000000800 */
[----:B------:R-:W-:-:S04]  /*bba0*/  FMNMX.FTZ R26, R41, R26, !PT ;  /* 0x0000001a291a7209 */ /* 0x000fc80007810000 */
[----:B------:R-:W-:Y:S01]  /*bbb0*/  FMNMX.FTZ R26, R43, R26, !PT ;  /* 0x0000001a2b1a7209 */ /* 0x000fe20007810000 */
[----:B------:R-:W-:Y:S01]  /*bbc0*/  MUFU.EX2 R32, R32 ;  /* 0x0000002000207308 */ /* 0x000fe20000000800 */
[----:B0-----:R-:W-:Y:S02]  /*bbd0*/  FFMA.FTZ R30, R76, R20, -R53 ;  /* 0x000000144c1e7223 */ /* 0x001fe40000010835 */
[----:B------:R-:W-:-:S04]  /*bbe0*/  FMNMX.FTZ R26, R45, R26, !PT ;  /* 0x0000001a2d1a7209 */ /* 0x000fc80007810000 */
[----:B------:R-:W-:Y:S01]  /*bbf0*/  FMNMX.FTZ R26, R47, R26, !PT ;  /* 0x0000001a2f1a7209 */ /* 0x000fe20007810000 */
[----:B------:R-:W-:Y:S03]  /*bc00*/  MUFU.EX2 R65, R30 ;  /* 0x0000001e00417308 */ /* 0x000fe60000000800 */
[----:B------:R-:W-:-:S04]  /*bc10*/  FMNMX.FTZ R26, R49, R26, !PT ;  /* 0x0000001a311a7209 */ /* 0x000fc80007810000 */
[----:B------:R-:W-:Y:S01]  /*bc20*/  FMNMX.FTZ R26, R51, R26, !PT ;  /* 0x0000001a331a7209 */ /* 0x000fe20007810000 */
[----:B------:R0:W-:Y:S04]  /*bc30*/  MUFU.EX2 R61, R36 ;  /* 0x00000024003d7308 */ /* 0x0001e80000000800 */
[----:B------:R-:W3:Y:S04]  /*bc40*/  SHFL.BFLY PT, R15, R26, 0x2, 0x1f ;  /* 0x0c401f001a0f7f89 */ /* 0x000ee800000e0000 */
[----:B------:R-:W-:Y:S01]  /*bc50*/  MUFU.EX2 R67, R40 ;  /* 0x0000002800437308 */ /* 0x000fe20000000800 */
[----:B0-----:R-:W-:-:S07]  /*bc60*/  FFMA.FTZ R36, R48, R20, -R53 ;  /* 0x0000001430247223 */ /* 0x001fce0000010835 */
[----:B------:R0:W4:Y:S08]  /*bc70*/  MUFU.EX2 R59, R28 ;  /* 0x0000001c003b7308 */ /* 0x0001300000000800 */
[----:B------:R-:W5:Y:S01]  /*bc80*/  MUFU.EX2 R34, R34 ;  /* 0x0000002200227308 */ /* 0x000f620000000800 */
[-CC-:B0-----:R-:W-:Y:S01]  /*bc90*/  FFMA.FTZ R28, R44, R20.reuse, -R53.reuse ;  /* 0x000000142c1c7223 */ /* 0x181fe20000010835 */
[----:B---3--:R-:W-:Y:S01]  /*bca0*/  FMNMX.FTZ R0, R26, R15, !PT ;  /* 0x0000000f1a007209 */ /* 0x008fe20007810000 */
[----:B------:R-:W-:-:S05]  /*bcb0*/  FFMA.FTZ R26, R74, R20, -R53 ;  /* 0x000000144a1a7223 */ /* 0x000fca0000010835 */
[----:B------:R-:W-:Y:S01]  /*bcc0*/  MUFU.EX2 R38, R38 ;  /* 0x0000002600267308 */ /* 0x000fe20000000800 */
[----:B------:R-:W0:Y:S01]  /*bcd0*/  SHFL.BFLY PT, R15, R0, 0x1, 0x1f ;  /* 0x0c201f00000f7f89 */ /* 0x000e2200000e0000 */
[----:B----4-:R-:W-:-:S06]  /*bce0*/  F2FP.BF16.F32.PACK_AB R160, R59, R32 ;  /* 0x000000203ba0723e */ /* 0x010fcc00000010ff */
[----:B------:R-:W3:Y:S01]  /*bcf0*/  MUFU.EX2 R63, R26 ;  /* 0x0000001a003f7308 */ /* 0x000ee20000000800 */
[----:B-----5:R-:W-:-:S07]  /*bd00*/  F2FP.BF16.F32.PACK_AB R162, R61, R34 ;  /* 0x000000223da2723e */ /* 0x020fce00000010ff */
[----:B------:R-:W4:Y:S08]  /*bd10*/  MUFU.EX2 R28, R28 ;  /* 0x0000001c001c7308 */ /* 0x000f300000000800 */
[----:B------:R-:W5:Y:S01]  /*bd20*/  MUFU.EX2 R36, R36 ;  /* 0x0000002400247308 */ /* 0x000f620000000800 */
[----:B0-----:R-:W-:Y:S01]  /*bd30*/  FMNMX.FTZ R15, R0, R15, !PT ;  /* 0x0000000f000f7209 */ /* 0x001fe20007810000 */
[-CC-:B------:R-:W-:Y:S01]  /*bd40*/  FFMA.FTZ R0, R52, R20.reuse, -R53.reuse ;  /* 0x0000001434007223 */ /* 0x180fe20000010835 */
[----:B------:R-:W-:Y:S01]  /*bd50*/  FFMA.FTZ R53, R60, R20, -R53 ;  /* 0x000000143c357223 */ /* 0x000fe20000010835 */
[----:B---3--:R-:W-:-:S02]  /*bd60*/  F2FP.BF16.F32.PACK_AB R156, R63, R38 ;  /* 0x000000263f9c723e */ /* 0x008fc400000010ff */
[C---:B------:R-:W-:Y:S01]  /*bd70*/  FMUL.FTZ R26, R15.reuse, R20 ;  /* 0x000000140f1a7220 */ /* 0x040fe20000410000 */
[----:B------:R-:W-:Y:S01]  /*bd80*/  FSETP.NEU.FTZ.AND P3, PT, R15, -INF , PT ;  /* 0xff8000000f00780b */ /* 0x000fe20003f7d000 */
[----:B------:R-:W-:Y:S01]  /*bd90*/  MUFU.EX2 R0, R0 ;  /* 0x0000000000007308 */ /* 0x000fe20000000800 */
[----:B----4-:R-:W-:Y:S02]  /*bda0*/  F2FP.BF16.F32.PACK_AB R158, R65, R28 ;  /* 0x0000001c419e723e */ /* 0x010fe400000010ff */
[----:B------:R-:W-:-:S05]  /*bdb0*/  FSEL R26, R26, RZ, P3 ;  /* 0x000000ff1a1a7208 */ /* 0x000fca0001800000 */
        /* <DEDUP_REMOVED lines=14> */
[----:B------:R-:W0:Y:S01]  /*bea0*/  MUFU.EX2 R24, R24 ;  /* 0x0000001800187308 */ /* 0x000e220000000800 */
[-CC-:B------:R-:W-:Y:S01]  /*beb0*/  FFMA.FTZ R47, R47, R20.reuse, -R26.reuse ;  /* 0x000000142f2f7223 */ /* 0x180fe2000001081a */
[-CC-:B------:R-:W-:Y:S01]  /*bec0*/  FFMA.FTZ R49, R49, R20.reuse, -R26.reuse ;  /* 0x0000001431317223 */ /* 0x180fe2000001081a */
[----:B------:R-:W-:Y:S01]  /*bed0*/  FFMA.FTZ R26, R51, R20, -R26 ;  /* 0x00000014331a7223 */ /* 0x000fe2000001081a */
[----:B-----5:R-:W-:-:S04]  /*bee0*/  F2FP.BF16.F32.PACK_AB R152, R67, R36 ;  /* 0x000000244398723e */ /* 0x020fc800000010ff */
[----:B------:R-:W3:Y:S08]  /*bef0*/  MUFU.EX2 R25, R25 ;  /* 0x0000001900197308 */ /* 0x000ef00000000800 */
[----:B------:R4:W5:Y:S01]  /*bf00*/  MUFU.EX2 R30, R27 ;  /* 0x0000001b001e7308 */ /* 0x0009620000000800 */
[----:B0-----:R-:W-:Y:S01]  /*bf10*/  FADD.FTZ R48, R3, R24 ;  /* 0x0000001803307221 */ /* 0x001fe20000010000 */
[----:B------:R-:W-:-:S06]  /*bf20*/  F2FP.BF16.F32.PACK_AB R165, R24, R3 ;  /* 0x0000000318a5723e */ /* 0x000fcc00000010ff */
[----:B------:R-:W0:Y:S01]  /*bf30*/  MUFU.EX2 R29, R29 ;  /* 0x0000001d001d7308 */ /* 0x000e220000000800 */
[----:B----4-:R-:W-:Y:S01]  /*bf40*/  FADD.FTZ R27, R164, R55 ;  /* 0x00000037a41b7221 */ /* 0x010fe20000010000 */
[----:B------:R-:W-:-:S03]  /*bf50*/  F2FP.BF16.F32.PACK_AB R164, R55, R164 ;  /* 0x000000a437a4723e */ /* 0x000fc600000010ff */
[----:B------:R-:W-:Y:S01]  /*bf60*/  FADD.FTZ R50, R166, R27 ;  /* 0x0000001ba6327221 */ /* 0x000fe20000010000 */
[----:B---3--:R-:W-:Y:S01]  /*bf70*/  FADD.FTZ R27, R25, R48 ;  /* 0x00000030191b7221 */ /* 0x008fe20000010000 */
[----:B------:R-:W-:Y:S01]  /*bf80*/  F2FP.BF16.F32.PACK_AB R166, R57, R166 ;  /* 0x000000a639a6723e */ /* 0x000fe200000010ff */
[----:B------:R3:W4:Y:S01]  /*bf90*/  MUFU.EX2 R40, R31 ;  /* 0x0000001f00287308 */ /* 0x0007220000000800 */
[----:B-----5:R-:W-:-:S05]  /*bfa0*/  F2FP.BF16.F32.PACK_AB R167, R30, R25 ;  /* 0x000000191ea7723e */ /* 0x020fca00000010ff */
[----:B------:R1:W-:Y:S02]  /*bfb0*/  STSM.16.M88.4 [R195+0x26800], R164 ;  /* 0x026800a4c3007844 */ /* 0x0003e40000000200 */
[----:B------:R-:W5:Y:S01]  /*bfc0*/  MUFU.EX2 R33, R33 ;  /* 0x0000002100217308 */ /* 0x000f620000000800 */
[----:B---3--:R-:W-:Y:S01]  /*bfd0*/  FADD.FTZ R31, R57, R50 ;  /* 0x00000032391f7221 */ /* 0x008fe20000010000 */
[----:B------:R-:W-:-:S03]  /*bfe0*/  FADD.FTZ R50, R30, R27 ;  /* 0x0000001b1e327221 */ /* 0x000fc60000010000 */
[----:B------:R-:W-:Y:S01]  /*bff0*/  FADD.FTZ R52, R32, R31 ;  /* 0x0000001f20347221 */ /* 0x000fe20000010000 */
[----:B0-----:R-:W-:Y:S02]  /*c000*/  FADD.FTZ R27, R29, R50 ;  /* 0x000000321d1b7221 */ /* 0x001fe40000010000 */
[----:B------:R-:W0:Y:S01]  /*c010*/  MUFU.EX2 R42, R35 ;  /* 0x00000023002a7308 */ /* 0x000e220000000800 */
[----:B------:R-:W-:Y:S01]  /*c020*/  FADD.FTZ R31, R59, R52 ;  /* 0x000000343b1f7221 */ /* 0x000fe20000010000 */
[C---:B----4-:R-:W-:Y:S01]  /*c030*/  FADD.FTZ R50, R40.reuse, R27 ;  /* 0x0000001b28327221 */ /* 0x050fe20000010000 */
[----:B------:R-:W-:Y:S02]  /*c040*/  F2FP.BF16.F32.PACK_AB R161, R40, R29 ;  /* 0x0000001d28a1723e */ /* 0x000fe400000010ff */
[----:B------:R-:W-:-:S03]  /*c050*/  FADD.FTZ R52, R34, R31 ;  /* 0x0000001f22347221 */ /* 0x000fc60000010000 */
[----:B------:R-:W3:Y:S01]  /*c060*/  MUFU.EX2 R37, R37 ;  /* 0x0000002500257308 */ /* 0x000ee20000000800 */
[----:B-----5:R-:W-:Y:S01]  /*c070*/  FADD.FTZ R27, R33, R50 ;  /* 0x00000032211b7221 */ /* 0x020fe20000010000 */
[----:B------:R-:W-:-:S04]  /*c080*/  FADD.FTZ R31, R61, R52 ;  /* 0x000000343d1f7221 */ /* 0x000fc80000010000 */
[----:B------:R-:W-:Y:S02]  /*c090*/  FADD.FTZ R50, R38, R31 ;  /* 0x0000001f26327221 */ /* 0x000fe40000010000 */
[----:B------:R-:W4:Y:S01]  /*c0a0*/  MUFU.EX2 R44, R39 ;  /* 0x00000027002c7308 */ /* 0x000f220000000800 */
[C---:B0-----:R-:W-:Y:S01]  /*c0b0*/  FADD.FTZ R32, R42.reuse, R27 ;  /* 0x0000001b2a207221 */ /* 0x041fe20000010000 */
[----:B------:R-:W-:Y:S01]  /*c0c0*/  FADD.FTZ R27, R63, R50 ;  /* 0x000000323f1b7221 */ /* 0x000fe20000010000 */
[----:B------:R-:W-:-:S03]  /*c0d0*/  F2FP.BF16.F32.PACK_AB R163, R42, R33 ;  /* 0x000000212aa3723e */ /* 0x000fc600000010ff */
[----:B------:R-:W-:Y:S02]  /*c0e0*/  FADD.FTZ R30, R28, R27 ;  /* 0x0000001b1c1e7221 */ /* 0x000fe40000010000 */
[----:B------:R-:W0:Y:S01]  /*c0f0*/  MUFU.EX2 R41, R41 ;  /* 0x0000002900297308 */ /* 0x000e220000000800 */
[----:B---3--:R-:W-:Y:S01]  /*c100*/  FADD.FTZ R3, R37, R32 ;  /* 0x0000002025037221 */ /* 0x008fe20000010000 */
[----:B------:R-:W-:Y:S01]  /*c110*/  FADD.FTZ R65, R65, R30 ;  /* 0x0000001e41417221 */ /* 0x000fe20000010000 */
[----:B------:R1:W-:Y:S03]  /*c120*/  STSM.16.M88.4 [R196], R160 ;  /* 0x000000a0c4007844 */ /* 0x0003e60000000200 */
[----:B------:R-:W-:Y:S02]  /*c130*/  FADD.FTZ R36, R36, R65 ;  /* 0x0000004124247221 */ /* 0x000fe40000010000 */
[----:B------:R-:W3:Y:S01]  /*c140*/  MUFU.EX2 R46, R43 ;  /* 0x0000002b002e7308 */ /* 0x000ee20000000800 */
[C---:B----4-:R-:W-:Y:S01]  /*c150*/  FADD.FTZ R24, R44.reuse, R3 ;  /* 0x000000032c187221 */ /* 0x050fe20000010000 */
[----:B------:R-:W-:Y:S01]  /*c160*/  F2FP.BF16.F32.PACK_AB R157, R44, R37 ;  /* 0x000000252c9d723e */ /* 0x000fe200000010ff */
[----:B------:R-:W-:-:S05]  /*c170*/  FADD.FTZ R67, R67, R36 ;  /* 0x0000002443437221 */ /* 0x000fca0000010000 */
[----:B------:R-:W-:Y:S01]  /*c180*/  MUFU.EX2 R45, R45 ;  /* 0x0000002d002d7308 */ /* 0x000fe20000000800 */
[----:B0-----:R-:W-:-:S07]  /*c190*/  FADD.FTZ R3, R41, R24 ;  /* 0x0000001829037221 */ /* 0x001fce0000010000 */
[----:B------:R-:W0:Y:S01]  /*c1a0*/  MUFU.EX2 R48, R47 ;  /* 0x0000002f00307308 */ /* 0x000e220000000800 */
[C---:B---3--:R-:W-:Y:S01]  /*c1b0*/  F2FP.BF16.F32.PACK_AB R159, R46.reuse, R41 ;  /* 0x000000292e9f723e */ /* 0x048fe200000010ff */
[----:B------:R-:W-:-:S04]  /*c1c0*/  FADD.FTZ R46, R46, R3 ;  /* 0x000000032e2e7221 */ /* 0x000fc80000010000 */
[----:B------:R1:W-:Y:S02]  /*c1d0*/  STSM.16.M88.4 [R198], R156 ;  /* 0x0000009cc6007844 */ /* 0x0003e40000000200 */
[----:B------:R-:W3:Y:S08]  /*c1e0*/  MUFU.EX2 R53, R53 ;  /* 0x0000003500357308 */ /* 0x000ef00000000800 */
[----:B------:R-:W4:Y:S01]  /*c1f0*/  MUFU.EX2 R49, R49 ;  /* 0x0000003100317308 */ /* 0x000f220000000800 */
[----:B0-----:R-:W-:Y:S01]  /*c200*/  F2FP.BF16.F32.PACK_AB R153, R48, R45 ;  /* 0x0000002d3099723e */ /* 0x001fe200000010ff */
[----:B------:R-:W-:-:S04]  /*c210*/  FADD.FTZ R45, R45, R46 ;  /* 0x0000002e2d2d7221 */ /* 0x000fc80000010000 */
[----:B------:R-:W-:Y:S02]  /*c220*/  FADD.FTZ R48, R48, R45 ;  /* 0x0000002d30307221 */ /* 0x000fe40000010000 */
[----:B------:R-:W0:Y:S01]  /*c230*/  MUFU.EX2 R26, R26 ;  /* 0x0000001a001a7308 */ /* 0x000e220000000800 */
[----:B---3--:R-:W-:Y:S01]  /*c240*/  F2FP.BF16.F32.PACK_AB R154, R53, R0 ;  /* 0x00000000359a723e */ /* 0x008fe200000010ff */
[----:B------:R-:W-:-:S04]  /*c250*/  FADD.FTZ R0, R0, R67 ;  /* 0x0000004300007221 */ /* 0x000fc80000010000 */
[----:B------:R-:W-:Y:S01]  /*c260*/  FADD.FTZ R0, R53, R0 ;  /* 0x0000000035007221 */ /* 0x000fe20000010000 */
[----:B----4-:R-:W-:Y:S01]  /*c270*/  FADD.FTZ R3, R49, R48 ;  /* 0x0000003031037221 */ /* 0x010fe20000010000 */
[----:B0-----:R-:W-:-:S03]  /*c280*/  F2FP.BF16.F32.PACK_AB R155, R26, R49 ;  /* 0x000000311a9b723e */ /* 0x001fc600000010ff */
[----:B------:R-:W-:Y:S02]  /*c290*/  FADD.FTZ R3, R26, R3 ;  /* 0x000000031a037221 */ /* 0x000fe40000010000 */
[----:B------:R1:W-:Y:S01]  /*c2a0*/  STSM.16.M88.4 [R197], R152 ;  /* 0x00000098c5007844 */ /* 0x0003e20000000200 */
[----:B------:R-:W-:Y:S05]  /*c2b0*/  @!P0 BRA `(.L_x_2800) ;  /* 0x0000000000048947 */ /* 0x000fea0003800000 */
[----:B------:R-:W-:Y:S01]  /*c2c0*/  BPT.TRAP 0x1 ;  /* 0x000000040000795c */ /* 0x000fe20000300000 */
.L_x_2800:
[----:B------:R0:W3:Y:S01]  /*c2d0*/  SYNCS.PHASECHK.TRANS64.TRYWAIT P3, [R12+URZ+0x28c50], R21 ;  /* 0x028c50150c0075a7 */ /* 0x0000e2000806017f */
[----:B------:R-:W-:Y:S05]  /*c2e0*/  @!P0 BRA `(.L_x_2801) ;  /* 0x0000000000048947 */ /* 0x000fea0003800000 */
[----:B------:R-:W-:Y:S01]  /*c2f0*/  BPT.TRAP 0x1 ;  /* 0x000000040000795c */ /* 0x000fe20000300000 */
.L_x_2801:
[----:B------:R-:W-:Y:S01]  /*c300*/  ULDC UR40, c[0x0][0x9e4] ;  /* 0x0002790000287ab9 */ /* 0x000fe20000000800 */
[----:B------:R-:W-:Y:S01]  /*c310*/  ULDC UR44, c[0x0][0x9d8] ;  /* 0x00027600002c7ab9 */ /* 0x000fe20000000800 */
[----:B------:R-:W-:Y:S01]  /*c320*/  ULDC UR39, c[0x0][0x988] ;  /* 0x0002620000277ab9 */ /* 0x000fe20000000800 */
[----:B------:R-:W-:Y:S01]  /*c330*/  ULDC UR41, c[0x0][0x9e0] ;  /* 0x0002780000297ab9 */ /* 0x000fe20000000800 */
[----:B------:R-:W-:Y:S01]  /*c340*/  BSSY B0, `(.L_x_2802) ;  /* 0x0000006000007945 */ /* 0x000fe20003800000 */
[----:B------:R-:W-:Y:S02]  /*c350*/  IMAD R170, R18, 0x1000, R190 ;  /* 0x0000100012aa7824 */ /* 0x000fe400078e02be */
[----:B------:R-:W-:Y:S01]  /*c360*/  IMAD.MOV.U32 R171, RZ, RZ, 0x40000040 ;  /* 0x40000040ffab7424 */ /* 0x000fe200078e00ff */
[----:B---3--:R-:W-:Y:S06]  /*c370*/  @P3 BRA `(.L_x_2803) ;  /* 0x0000000000083947 */ /* 0x008fec0003800000 */
[----:B------:R-:W3:Y:S02]  /*c380*/  SYNCS.PHASECHK.TRANS64.TRYWAIT P3, [R12+URZ+0x28c50], R21 ;  /* 0x028c50150c0075a7 */ /* 0x000ee4000806017f */
[----:B---3--:R-:W-:Y:S05]  /*c390*/  @!P3 BRA `(.L_x_2804) ;  /* 0x0000014c0084b947 */ /* 0x008fea0003800000 */
.L_x_2803:
[----:B------:R-:W-:Y:S05]  /*c3a0*/  BSYNC B0 ;  /* 0x0000000000007941 */ /* 0x000fea0003800000 */
.L_x_2802:
[----:B------:R-:W-:Y:S01]  /*c3b0*/  R2UR UR6, R170 ;  /* 0x00000000aa0672ca */ /* 0x000fe200000e0000 */
[----:B------:R-:W-:Y:S01]  /*c3c0*/  WARPGROUP.ARRIVE ;  /* 0x00000000000079c5 */ /* 0x000fe20000000000 */
[----:B------:R-:W-:Y:S01]  /*c3d0*/  R2UR UR7, R171 ;  /* 0x00000000ab0772ca */ /* 0x000fe200000e0000 */
[----:B------:R-:W-:Y:S01]  /*c3e0*/  IMAD.MOV.U32 R171, RZ, RZ, 0x40000040 ;  /* 0x40000040ffab7424 */ /* 0x000fe200078e00ff */
[----:B0123--:R-:W0:Y:S01]  /*c3f0*/  @P2 LDC R21, c[0x0][0x44c] ;  /* 0x00011300ff152b82 */ /* 0x00fe220000000800 */
[----:B------:R-:W-:Y:S01]  /*c400*/  UISETP.NE.AND UP0, UPT, UR48, URZ, UPT ;  /* 0x0000003f3000728c */ /* 0x000fe2000bf05270 */
[----:B------:R-:W-:-:S05]  /*c410*/  @!P1 VIADD R12, R12, 0x28c60 ;  /* 0x00028c600c0c9836 */ /* 0x000fca0000000000 */
[----:B------:R-:W-:Y:S02]  /*c420*/  @!P1 PRMT R12, RZ, 0x654, R12 ;  /* 0x00000654ff0c9816 */ /* 0x000fe4000000000c */
[----:B------:R-:W-:Y:S02]  /*c430*/  PLOP3.LUT P3, PT, PT, PT, UP0, 0x40, 0x0 ;  /* 0x000000000000781c */ /* 0x000fe40003f6e808 */
[----:B------:R-:W-:Y:S01]  /*c440*/  HGMMA.64x256x16.F32.BF16 R24, R164, gdesc[UR4].tnspB, RZ, !UPT, gsb0 ;  /* 0x43e00004a4187df0 */ /* 0x000fe2000c0018ff */
[----:B0-----:R-:W-:Y:S02]  /*c450*/  @P2 IMAD.HI.U32 R21, R192, R21, RZ ;  /* 0x00000015c0152227 */ /* 0x001fe400078e00ff */
[----:B------:R-:W-:Y:S02]  /*c460*/  WARPGROUP.DEPBAR.LE gsb0, 0x0 ;  /* 0x00008000000079c5 */ /* 0x000fe40000010000 */
[----:B------:R-:W-:Y:S01]  /*c470*/  VIADD R164, R170, 0x80 ;  /* 0x00000080aaa47836 */ /* 0x000fe20000000000 */
[----:B------:R-:W-:Y:S01]  /*c480*/  WARPGROUP.ARRIVE ;  /* 0x00000000000079c5 */ /* 0x000fe20000000000 */
[----:B------:R-:W-:-:S03]  /*c490*/  IMAD.MOV.U32 R165, RZ, RZ, 0x40000040 ;  /* 0x40000040ffa57424 */ /* 0x000fc600078e00ff */
[----:B------:R-:W-:Y:S02]  /*c4a0*/  R2UR UR6, R164 ;  /* 0x00000000a40672ca */ /* 0x000fe400000e0000 */
[----:B------:R-:W-:-:S15]  /*c4b0*/  R2UR UR7, R165 ;  /* 0x00000000a50772ca */ /* 0x000fde00000e0000 */
[----:B------:R-:W-:-:S01]  /*c4c0*/  NOP ;  /* 0x0000000000007918 */ /* 0x000fc20000000000 */
[----:B------:R-:W-:Y:S03]  /*c4d0*/  HGMMA.64x256x16.F32.BF16 R24, R160, gdesc[UR4].tnspB, R24, gsb0 ;  /* 0x43e00004a0187df0 */ /* 0x000fe60008001818 */
[----:B------:R-:W-:Y:S02]  /*c4e0*/  WARPGROUP.DEPBAR.LE gsb0, 0x0 ;  /* 0x00008000000079c5 */ /* 0x000fe40000010000 */
[C---:B------:R-:W-:Y:S01]  /*c4f0*/  VIADD R160, R170.reuse, 0x100 ;  /* 0x00000100aaa07836 */ /* 0x040fe20000000000 */
[----:B------:R-:W-:Y:S01]  /*c500*/  WARPGROUP.ARRIVE ;  /* 0x00000000000079c5 */ /* 0x000fe20000000000 */
[----:B------:R-:W-:Y:S02]  /*c510*/  IMAD.MOV.U32 R161, RZ, RZ, 0x40000040 ;  /* 0x40000040ffa17424 */ /* 0x000fe400078e00ff */
[----:B------:R-:W-:Y:S01]  /*c520*/  VIADD R170, R170, 0x180 ;  /* 0x00000180aaaa7836 */ /* 0x000fe20000000000 */
[----:B------:R-:W-:-:S02]  /*c530*/  R2UR UR6, R160 ;  /* 0x00000000a00672ca */ /* 0x000fc400000e0000 */
[----:B------:R-:W-:-:S15]  /*c540*/  R2UR UR7, R161 ;  /* 0x00000000a10772ca */ /* 0x000fde00000e0000 */
[----:B------:R-:W-:-:S01]  /*c550*/  NOP ;  /* 0x0000000000007918 */ /* 0x000fc20000000000 */
        /* <DEDUP_REMOVED lines=13> */
[----:B0-----:R-:W0:Y:S01]  /*c630*/  FENCE.VIEW.ASYNC.S ;  /* 0x00000000000073c6 */ /* 0x001e220000000000 */
[----:B------:R-:W1:Y:S01]  /*c640*/  @P2 LDC R152, c[0x0][0x450] ;  /* 0x00011400ff982b82 */ /* 0x000e620000000800 */
[----:B0-----:R-:W-:-:S07]  /*c650*/  NOP ;  /* 0x0000000000007918 */ /* 0x001fce0000000000 */
[----:B------:R-:W-:Y:S06]  /*c660*/  BAR.ARV 0xe, 0x100 ;  /* 0x0384000000007b1d */ /* 0x000fec0000002000 */
[----:B------:R0:W-:Y:S02]  /*c670*/  @!P1 SYNCS.ARRIVE.TRANS64.RED.A1T0 RZ, [R12+URZ], RZ ;  /* 0x000000ff0cff99a7 */ /* 0x0001e4000810043f */
[----:B0-----:R-:W-:Y:S01]  /*c680*/  IMAD.MOV.U32 R12, RZ, RZ, R192 ;  /* 0x000000ffff0c7224 */ /* 0x001fe200078e00c0 */
[----:B-1----:R-:W-:-:S04]  /*c690*/  @P2 SHF.R.U32.HI R12, RZ, R152, R21 ;  /* 0x00000098ff0c2219 */ /* 0x002fc80000011615 */
[----:B------:R-:W-:Y:S01]  /*c6a0*/  IADD3 R153, R12, R23, -R22 ;  /* 0x000000170c997210 */ /* 0x000fe20007ffe816 */
[----:B------:R-:W-:-:S04]  /*c6b0*/  VIADD R12, R168, 0xfffffffe ;  /* 0xfffffffea80c7836 */ /* 0x000fc80000000000 */
[----:B------:R-:W-:Y:S01]  /*c6c0*/  VIADD R21, R153, UR46 ;  /* 0x0000002e99157c36 */ /* 0x000fe20008000000 */
[----:B------:R-:W-:Y:S06]  /*c6d0*/  @P3 BRA `(.L_x_2805) ;  /* 0x0000000000543947 */ /* 0x000fec0003800000 */
[C---:B------:R-:W-:Y:S01]  /*c6e0*/  ISETP.GT.AND P3, PT, R153.reuse, RZ, PT ;  /* 0x000000ff9900720c */ /* 0x040fe20003f64270 */
[----:B------:R-:W-:Y:S01]  /*c6f0*/  BSSY B0, `(.L_x_2806) ;  /* 0x0000010000007945 */ /* 0x000fe20003800000 */
[----:B------:R-:W-:-:S11]  /*c700*/  VIADD R152, R153, 0xffffffff ;  /* 0xffffffff99987836 */ /* 0x000fd60000000000 */
[----:B------:R-:W-:Y:S05]  /*c710*/  @P3 BRA `(.L_x_2807) ;  /* 0x0000000000203947 */ /* 0x000fea0003800000 */
[----:B------:R-:W-:Y:S01]  /*c720*/  UISETP.NE.AND UP0, UPT, UR47, 0x1, UPT ;  /* 0x000000012f00788c */ /* 0x000fe2000bf05270 */
[----:B------:R-:W-:-:S05]  /*c730*/  IMAD.MOV R152, RZ, RZ, -R153 ;  /* 0x000000ffff987224 */ /* 0x000fca00078e0a99 */
[----:B------:R-:W-:-:S05]  /*c740*/  PLOP3.LUT P3, PT, PT, PT, UP0, 0x80, 0x0 ;  /* 0x000000000000781c */ /* 0x000fca0003f6f008 */
[----:B------:R-:W-:-:S08]  /*c750*/  @UP0 ULDC.64 UR4, c[0x0][0x9e8] ;  /* 0x00027a0000040ab9 */ /* 0x000fd00000000a00 */
[----:B------:R-:W-:-:S05]  /*c760*/  @P3 IMAD.HI.U32 R153, R152, UR4, RZ ;  /* 0x0000000498993c27 */ /* 0x000fca000f8e00ff */
[----:B------:R-:W-:-:S04]  /*c770*/  @P3 SHF.R.U32.HI R152, RZ, UR5, R153 ;  /* 0x00000005ff983c19 */ /* 0x000fc80008011699 */
[----:B------:R-:W-:Y:S01]  /*c780*/  LOP3.LUT R152, RZ, R152, RZ, 0x33, !PT ;  /* 0x00000098ff987212 */ /* 0x000fe200078e33ff */
[----:B------:R-:W-:Y:S06]  /*c790*/  BRA `(.L_x_2808) ;  /* 0x0000000000147947 */ /* 0x000fec0003800000 */
.L_x_2807:
[----:B------:R-:W-:-:S06]  /*c7a0*/  UISETP.NE.AND UP0, UPT, UR47, 0x1, UPT ;  /* 0x000000012f00788c */ /* 0x000fcc000bf05270 */
[----:B------:R-:W-:-:S05]  /*c7b0*/  PLOP3.LUT P3, PT, PT, PT, UP0, 0x80, 0x0 ;  /* 0x000000000000781c */ /* 0x000fca0003f6f008 */
[----:B------:R-:W-:-:S08]  /*c7c0*/  @UP0 ULDC.64 UR4, c[0x0][0x9e8] ;  /* 0x00027a0000040ab9 */ /* 0x000fd00000000a00 */
[----:B------:R-:W-:-:S05]  /*c7d0*/  @P3 IMAD.HI.U32 R153, R152, UR4, RZ ;  /* 0x0000000498993c27 */ /* 0x000fca000f8e00ff */
[----:B------:R-:W-:-:S07]  /*c7e0*/  @P3 SHF.R.U32.HI R152, RZ, UR5, R153 ;  /* 0x00000005ff983c19 */ /* 0x000fce0008011699 */
.L_x_2808:
[----:B------:R-:W-:Y:S05]  /*c7f0*/  BSYNC B0 ;  /* 0x0000000000007941 */ /* 0x000fea0003800000 */
.L_x_2806:
[----:B------:R-:W-:-:S04]  /*c800*/  IMAD.U32 R153, RZ, RZ, UR47 ;  /* 0x0000002fff997e24 */ /* 0x000fc8000f8e00ff */
[----:B------:R-:W-:-:S05]  /*c810*/  IMAD R152, R152, R153, UR47 ;  /* 0x0000002f98987e24 */ /* 0x000fca000f8e0299 */
[----:B------:R-:W-:-:S07]  /*c820*/  VIMNMX R21, R21, R152, PT ;  /* 0x0000009815157248 */ /* 0x000fce0003fe0100 */
.L_x_2805:
[----:B------:R-:W-:Y:S01]  /*c830*/  SHF.R.S32.HI R152, RZ, 0x1f, R21 ;  /* 0x0000001fff987819 */ /* 0x000fe20000011415 */
[----:B------:R-:W-:Y:S03]  /*c840*/  BSSY B1, `(.L_x_2809) ;  /* 0x0000291000017945 */ /* 0x000fe60003800000 */
[----:B------:R-:W-:-:S04]  /*c850*/  LEA.HI R152, R152, R21, RZ, 0x6 ;  /* 0x0000001598987211 */ /* 0x000fc800078f30ff */
[----:B------:R-:W-:-:S04]  /*c860*/  SHF.R.S32.HI R213, RZ, 0x6, R152 ;  /* 0x00000006ffd57819 */ /* 0x000fc80000011498 */
[----:B------:R-:W-:-:S04]  /*c870*/  VIMNMX R213, R202, R213, !PT ;  /* 0x000000d5cad57248 */ /* 0x000fc80007fe0100 */
[----:B------:R-:W-:-:S13]  /*c880*/  ISETP.GE.AND P3, PT, R12, R213, PT ;  /* 0x000000d50c00720c */ /* 0x000fda0003f66270 */
[----:B------:R-:W-:Y:S05]  /*c890*/  @!P3 BRA `(.L_x_2810) ;  /* 0x00000028002cb947 */ /* 0x000fea0003800000 */
[----:B------:R-:W-:Y:S01]  /*c8a0*/  BSSY B0, `(.L_x_2811) ;  /* 0x0000287000007945 */ /* 0x000fe20003800000 */
.L_x_2830:
[----:B------:R-:W-:-:S05]  /*c8b0*/  VIADD R214, R18, 0x1 ;  /* 0x0000000112d67836 */ /* 0x000fca0000000000 */
[----:B------:R-:W-:-:S04]  /*c8c0*/  ISETP.NE.AND P3, PT, R214, 0x2, PT ;  /* 0x00000002d600780c */ /* 0x000fc80003f65270 */
[----:B------:R-:W-:Y:S02]  /*c8d0*/  SEL R20, RZ, 0x1, P3 ;  /* 0x00000001ff147807 */ /* 0x000fe40001800000 */
[----:B------:R-:W-:Y:S02]  /*c8e0*/  SEL R214, R214, RZ, P3 ;  /* 0x000000ffd6d67207 */ /* 0x000fe40001800000 */
[----:B------:R-:W-:Y:S01]  /*c8f0*/  LOP3.LUT R19, R19, R20, RZ, 0x3c, !PT ;  /* 0x0000001413137212 */ /* 0x000fe200078e3cff */
[----:B0-----:R-:W-:Y:S06]  /*c900*/  @!P0 BRA `(.L_x_2812) ;  /* 0x0000000000048947 */ /* 0x001fec0003800000 */
[----:B------:R-:W-:Y:S01]  /*c910*/  BPT.TRAP 0x1 ;  /* 0x000000040000795c */ /* 0x000fe20000300000 */
.L_x_2812:
[----:B------:R-:W-:Y:S01]  /*c920*/  IMAD R215, R214, 0x8, R2 ;  /* 0x00000008d6d77824 */ /* 0x000fe200078e0202 */
[----:B------:R-:W-:-:S04]  /*c930*/  SHF.L.U32 R216, R19, 0x1f, RZ ;  /* 0x0000001f13d87819 */ /* 0x000fc800000006ff */
[----:B------:R0:W1:Y:S01]  /*c940*/  SYNCS.PHASECHK.TRANS64.TRYWAIT P3, [R215+URZ+0x28c30], R216 ;  /* 0x028c30d8d70075a7 */ /* 0x000062000806017f */
[----:B------:R-:W-:Y:S05]  /*c950*/  @!P0 BRA `(.L_x_2813) ;  /* 0x0000000000048947 */ /* 0x000fea0003800000 */
[----:B------:R-:W-:Y:S01]  /*c960*/  BPT.TRAP 0x1 ;  /* 0x000000040000795c */ /* 0x000fe20000300000 */
.L_x_2813:
[----:B------:R-:W-:Y:S01]  /*c970*/  BSSY B2, `(.L_x_2814) ;  /* 0x0000006000027945 */ /* 0x000fe20003800000 */
[----:B------:R-:W-:Y:S02]  /*c980*/  IMAD R20, R214, 0x200, R13 ;  /* 0x00000200d6147824 */ /* 0x000fe400078e020d */
[----:B------:R-:W-:Y:S01]  /*c990*/  IMAD.MOV.U32 R21, RZ, RZ, 0x40000040 ;  /* 0x40000040ff157424 */ /* 0x000fe200078e00ff */
[----:B-1----:R-:W-:Y:S06]  /*c9a0*/  @P3 BRA `(.L_x_2815) ;  /* 0x0000000000083947 */ /* 0x002fec0003800000 */
[----:B------:R-:W1:Y:S02]  /*c9b0*/  SYNCS.PHASECHK.TRANS64.TRYWAIT P3, [R215+URZ+0x28c30], R216 ;  /* 0x028c30d8d70075a7 */ /* 0x000e64000806017f */
[----:B-1----:R-:W-:Y:S05]  /*c9c0*/  @!P3 BRA `(.L_x_2816) ;  /* 0x00000148000cb947 */ /* 0x002fea0003800000 */
.L_x_2815:
[----:B------:R-:W-:Y:S05]  /*c9d0*/  BSYNC B2 ;  /* 0x0000000000027941 */ /* 0x000fea0003800000 */
.L_x_2814:
[C---:B------:R-:W-:Y:S01]  /*c9e0*/  R2UR UR6, R20.reuse ;  /* 0x00000000140672ca */ /* 0x040fe200000e0000 */
[----:B------:R-:W-:Y:S01]  /*c9f0*/  WARPGROUP.ARRIVE ;  /* 0x00000000000079c5 */ /* 0x000fe20000000000 */
[----:B------:R-:W-:Y:S01]  /*ca00*/  R2UR UR7, R21 ;  /* 0x00000000150772ca */ /* 0x000fe200000e0000 */
[----:B------:R-:W-:Y:S01]  /*ca10*/  VIADD R206, R20, 0x2 ;  /* 0x0000000214ce7836 */ /* 0x000fe20000000000 */
[----:B------:R-:W-:Y:S01]  /*ca20*/  R2UR UR4, R4 ;  /* 0x00000000040472ca */ /* 0x000fe200000e0000 */
[----:B------:R-:W-:Y:S01]  /*ca30*/  IMAD.MOV.U32 R207, RZ, RZ, 0x40000040 ;  /* 0x40000040ffcf7424 */ /* 0x000fe200078e00ff */
[----:B------:R-:W-:Y:S01]  /*ca40*/  R2UR UR5, R5 ;  /* 0x00000000050572ca */ /* 0x000fe200000e0000 */
[----:B------:R-:W-:Y:S01]  /*ca50*/  IMAD.MOV.U32 R21, RZ, RZ, 0x40000040 ;  /* 0x40000040ff157424 */ /* 0x000fe200078e00ff */
[----:B------:R-:W-:-:S06]  /*ca60*/  UISETP.NE.AND UP0, UPT, UR48, URZ, UPT ;  /* 0x0000003f3000728c */ /* 0x000fcc000bf05270 */
[----:B------:R-:W-:-:S05]  /*ca70*/  PLOP3.LUT P3, PT, PT, PT, UP0, 0x40, 0x0 ;  /* 0x000000000000781c */ /* 0x000fca0003f6e808 */
[----:B------:R-:W-:Y:S01]  /*ca80*/  HGMMA.64x64x16.F32.BF16 R152, gdesc[UR4], RZ, !UPT, gsb0 ;  /* 0x00e00000049879f0 */ /* 0x000fe2000c0018ff */
[----:B------:R-:W-:Y:S01]  /*ca90*/  R2UR UR6, R206 ;  /* 0x00000000ce0672ca */ /* 0x000fe200000e0000 */
[----:B------:R-:W-:Y:S01]  /*caa0*/  VIADD R206, R20, 0x4 ;  /* 0x0000000414ce7836 */ /* 0x000fe20000000000 */
        /* <DEDUP_REMOVED lines=10> */
[----:B------:R-:W-:Y:S02]  /*cb50*/  R2UR UR7, R207 ;  /* 0x00000000cf0772ca */ /* 0x000fe400000e0000 */
[----:B------:R-:W-:Y:S02]  /*cb60*/  R2UR UR4, R8 ;  /* 0x00000000080472ca */ /* 0x000fe400000e0000 */
[----:B------:R-:W-:Y:S01]  /*cb70*/  R2UR UR5, R9 ;  /* 0x00000000090572ca */ /* 0x000fe200000e0000 */
[----:B------:R-:W-:Y:S02]  /*cb80*/  WARPGROUP.DEPBAR.LE gsb0, 0x0 ;  /* 0x00008000000079c5 */ /* 0x000fe40000010000 */
[----:B------:R-:W-:-:S10]  /*cb90*/  WARPGROUP.ARRIVE ;  /* 0x00000000000079c5 */ /* 0x000fd40000000000 */
[----:B------:R-:W-:Y:S01]  /*cba0*/  HGMMA.64x64x16.F32.BF16 R152, gdesc[UR4], R152, gsb0 ;  /* 0x00e00000049879f0 */ /* 0x000fe20008001898 */
[----:B------:R-:W-:Y:S02]  /*cbb0*/  R2UR UR6, R20 ;  /* 0x00000000140672ca */ /* 0x000fe400000e0000 */
[----:B------:R-:W-:Y:S01]  /*cbc0*/  R2UR UR7, R21 ;  /* 0x00000000150772ca */ /* 0x000fe200000e0000 */
[----:B------:R-:W2:Y:S01]  /*cbd0*/  @P2 LDC R20, c[0x0][0x450] ;  /* 0x00011400ff142b82 */ /* 0x000ea20000000800 */
[----:B------:R-:W-:Y:S02]  /*cbe0*/  R2UR UR4, R6 ;  /* 0x00000000060472ca */ /* 0x000fe400000e0000 */
[----:B------:R-:W-:-:S05]  /*cbf0*/  R2UR UR5, R7 ;  /* 0x00000000070572ca */ /* 0x000fca00000e0000 */
[----:B------:R-:W3:Y:S02]  /*cc00*/  @P2 LDC R21, c[0x0][0x44c] ;  /* 0x00011300ff152b82 */ /* 0x000ee40000000800 */
[----:B---3--:R-:W-:-:S05]  /*cc10*/  @P2 IMAD.HI.U32 R21, R206, R21, RZ ;  /* 0x00000015ce152227 */ /* 0x008fca00078e00ff */
[----:B--2---:R-:W-:Y:S01]  /*cc20*/  @P2 SHF.R.U32.HI R206, RZ, R20, R21 ;  /* 0x00000014ffce2219 */ /* 0x004fe20000011615 */
[----:B------:R-:W-:-:S04]  /*cc30*/  @!P1 VIADD R20, R215, 0x28c40 ;  /* 0x00028c40d7149836 */ /* 0x000fc80000000000 */
[----:B------:R-:W2:Y:S01]  /*cc40*/  SHFL.IDX PT, R233, R206, RZ, 0x1c1f ;  /* 0x001c1fffcee97589 */ /* 0x000ea200000e0000 */
[----:B------:R-:W-:Y:S01]  /*cc50*/  @!P1 PRMT R20, RZ, 0x654, R20 ;  /* 0x00000654ff149816 */ /* 0x000fe20000000014 */
        /* <DEDUP_REMOVED lines=30> */
[----:B------:R-:W-:-:S02]  /*ce40*/  IMAD.SHL.U32 R178, R12, 0x40, RZ ;  /* 0x000000400cb27824 */ /* 0x000fc400078e00ff */
[----:B------:R-:W-:Y:S01]  /*ce50*/  FMUL.FTZ R152, R152, UR44 ;  /* 0x0000002c98987c20 */ /* 0x000fe20008410000 */
[----:B------:R-:W-:Y:S01]  /*ce60*/  FMUL.FTZ R169, R169, UR44 ;  /* 0x0000002ca9a97c20 */ /* 0x000fe20008410000 */
[----:B------:R-:W-:Y:S01]  /*ce70*/  FMUL.FTZ R177, R177, UR44 ;  /* 0x0000002cb1b17c20 */ /* 0x000fe20008410000 */
[----:B------:R-:W-:Y:S01]  /*ce80*/  FMUL.FTZ R180, R181, UR44 ;  /* 0x0000002cb5b47c20 */ /* 0x000fe20008410000 */
[----:B------:R-:W-:Y:S01]  /*ce90*/  FMUL.FTZ R175, R182, UR44 ;  /* 0x0000002cb6af7c20 */ /* 0x000fe20008410000 */
[----:B------:R-:W-:Y:S01]  /*cea0*/  FMUL.FTZ R176, R183, UR44 ;  /* 0x0000002cb7b07c20 */ /* 0x000fe20008410000 */
[----:B------:R-:W-:Y:S01]  /*ceb0*/  IADD3 R183, -R184, 0x1, -R178 ;  /* 0x00000001b8b77810 */ /* 0x000fe20007ffe9b2 */
[----:B------:R-:W3:Y:S01]  /*cec0*/  MUFU.TANH R152, R152 ;  /* 0x0000009800987308 */ /* 0x000ee20000002400 */
[----:B------:R4:W-:Y:S02]  /*ced0*/  @!P1 SYNCS.ARRIVE.TRANS64.RED.A1T0 RZ, [R20+URZ], RZ ;  /* 0x000000ff14ff99a7 */ /* 0x0009e4000810043f */
[----:B------:R-:W-:-:S05]  /*cee0*/  IADD3 R183, -R22, R183, R23 ;  /* 0x000000b716b77210 */ /* 0x000fca0007ffe117 */
[----:B------:R-:W0:Y:S01]  /*cef0*/  MUFU.TANH R207, R207 ;  /* 0x000000cf00cf7308 */ /* 0x000e220000002400 */
[C---:B------:R-:W-:Y:S02]  /*cf00*/  VIADD R232, R183.reuse, UR41 ;  /* 0x00000029b7e87c36 */ /* 0x040fe40008000000 */
[----:B------:R-:W-:Y:S02]  /*cf10*/  VIADD R183, R183, UR45 ;  /* 0x0000002db7b77c36 */ /* 0x000fe40008000000 */
[C---:B--2---:R-:W-:Y:S02]  /*cf20*/  IMAD.IADD R182, R233.reuse, 0x1, R232 ;  /* 0x00000001e9b67824 */ /* 0x044fe400078e02e8 */
[----:B------:R-:W-:Y:S01]  /*cf30*/  IMAD.IADD R181, R233, 0x1, R183 ;  /* 0x00000001e9b57824 */ /* 0x000fe200078e02b7 */
[----:B------:R-:W2:Y:S08]  /*cf40*/  MUFU.TANH R153, R153 ;  /* 0x0000009900997308 */ /* 0x000eb00000002400 */
        /* <DEDUP_REMOVED lines=29> */
[----:B--234-:R-:W-:Y:S05]  /*d120*/  @P3 BRA `(.L_x_2817) ;  /* 0x0000000000583947 */ /* 0x01cfea0003800000 */
[----:B------:R-:W-:Y:S01]  /*d130*/  IADD3 R233, -R22, R23, R233 ;  /* 0x0000001716e97210 */ /* 0x000fe20007ffe1e9 */
[----:B------:R-:W-:Y:S03]  /*d140*/  BSSY B2, `(.L_x_2818) ;  /* 0x0000010000027945 */ /* 0x000fe60003800000 */
        /* <DEDUP_REMOVED lines=10> */
.L_x_2819:
[----:B------:R-:W-:-:S05]  /*d1f0*/  IMAD.U32 R234, RZ, RZ, UR40 ;  /* 0x00000028ffea7e24 */ /* 0x000fca000f8e00ff */
[----:B------:R-:W-:-:S13]  /*d200*/  ISETP.NE.AND P3, PT, R234, 0x1, PT ;  /* 0x00000001ea00780c */ /* 0x000fda0003f65270 */
[----:B------:R-:W2:Y:S02]  /*d210*/  @P3 LDC.64 R20, c[0x0][0x9e8] ;  /* 0x00027a00ff143b82 */ /* 0x000ea40000000a00 */
[----:B--2---:R-:W-:-:S05]  /*d220*/  @P3 IMAD.HI.U32 R20, R233, R20, RZ ;  /* 0x00000014e9143227 */ /* 0x004fca00078e00ff */
[----:B------:R-:W-:-:S07]  /*d230*/  @P3 SHF.R.U32.HI R233, RZ, R21, R20 ;  /* 0x00000015ffe93219 */ /* 0x000fce0000011614 */
.L_x_2820:
[----:B------:R-:W-:Y:S05]  /*d240*/  BSYNC B2 ;  /* 0x0000000000027941 */ /* 0x000fea0003800000 */
.L_x_2818:
[----:B------:R-:W-:-:S04]  /*d250*/  IMAD R233, R233, R234, -R178 ;  /* 0x000000eae9e97224 */ /* 0x000fc800078e0ab2 */
[----:B------:R-:W-:-:S05]  /*d260*/  IMAD.IADD R233, R233, 0x1, -R184 ;  /* 0x00000001e9e97824 */ /* 0x000fca00078e0ab8 */
[----:B------:R-:W-:Y:S02]  /*d270*/  VIMNMX R181, R181, R233, !PT ;  /* 0x000000e9b5b57248 */ /* 0x000fe40007fe0100 */
[----:B------:R-:W-:-:S07]  /*d280*/  VIADDMNMX R182, R233, R234, R182, PT ;  /* 0x000000eae9b67246 */ /* 0x000fce00038001b6 */
.L_x_2817:
[----:B------:R-:W-:Y:S01]  /*d290*/  ISETP.GT.AND P3, PT, R12, -0x1, PT ;  /* 0xffffffff0c00780c */ /* 0x000fe20003f64270 */
[----:B------:R-:W2:Y:S01]  /*d2a0*/  SHFL.IDX PT, R206, R206, 0x1, 0x1c1f ;  /* 0x003c1f00cece7f89 */ /* 0x000ea200000e0000 */
[----:B------:R-:W-:Y:S02]  /*d2b0*/  UISETP.NE.AND UP0, UPT, UR48, URZ, UPT ;  /* 0x0000003f3000728c */ /* 0x000fe4000bf05270 */
[C---:B------:R-:W-:Y:S02]  /*d2c0*/  ISETP.GT.AND P4, PT, R181.reuse, RZ, P3 ;  /* 0x000000ffb500720c */ /* 0x040fe40001f84270 */
[C---:B------:R-:W-:Y:S02]  /*d2d0*/  ISETP.GT.AND P6, PT, R181.reuse, 0x8, P3 ;  /* 0x00000008b500780c */ /* 0x040fe40001fc4270 */
[----:B------:R-:W-:Y:S02]  /*d2e0*/  ISETP.LT.OR P5, PT, R182, 0x1, P4 ;  /* 0x00000001b600780c */ /* 0x000fe400027a1670 */
[----:B------:R-:W-:-:S02]  /*d2f0*/  ISETP.GT.AND P4, PT, R181, 0x1, P3 ;  /* 0x00000001b500780c */ /* 0x000fc40001f84270 */
[----:B------:R-:W-:Y:S02]  /*d300*/  FSEL R152, R152, -INF , !P5 ;  /* 0xff80000098987808 */ /* 0x000fe40006800000 */
[C---:B------:R-:W-:Y:S02]  /*d310*/  ISETP.LT.OR P4, PT, R182.reuse, 0x2, P4 ;  /* 0x00000002b600780c */ /* 0x040fe40002781670 */
[----:B------:R-:W-:Y:S02]  /*d320*/  ISETP.GT.AND P5, PT, R181, 0x9, P3 ;  /* 0x00000009b500780c */ /* 0x000fe40001fa4270 */
[----:B0-----:R-:W-:Y:S02]  /*d330*/  FSEL R207, R207, -INF , !P4 ;  /* 0xff800000cfcf7808 */ /* 0x001fe40006000000 */
[----:B------:R-:W-:Y:S02]  /*d340*/  ISETP.GT.AND P4, PT, R181, 0x10, P3 ;  /* 0x00000010b500780c */ /* 0x000fe40001f84270 */
[----:B------:R-:W-:-:S02]  /*d350*/  ISETP.LT.OR P6, PT, R182, 0x9, P6 ;  /* 0x00000009b600780c */ /* 0x000fc400037c1670 */
[----:B------:R-:W-:Y:S01]  /*d360*/  ISETP.LT.OR P4, PT, R182, 0x11, P4 ;  /* 0x00000011b600780c */ /* 0x000fe20002781670 */
[--C-:B--2---:R-:W-:Y:S01]  /*d370*/  IMAD.IADD R232, R232, 0x1, R206.reuse ;  /* 0x00000001e8e87824 */ /* 0x104fe200078e02ce */
[C---:B------:R-:W-:Y:S01]  /*d380*/  ISETP.LT.OR P5, PT, R182.reuse, 0xa, P5 ;  /* 0x0000000ab600780c */ /* 0x040fe20002fa1670 */
[----:B------:R-:W-:Y:S01]  /*d390*/  IMAD.IADD R183, R183, 0x1, R206 ;  /* 0x00000001b7b77824 */ /* 0x000fe200078e02ce */
[----:B------:R-:W-:Y:S02]  /*d3a0*/  FSEL R159, R159, -INF , !P4 ;  /* 0xff8000009f9f7808 */ /* 0x000fe40006000000 */
[----:B------:R-:W-:Y:S02]  /*d3b0*/  ISETP.GT.AND P4, PT, R181, 0x19, P3 ;  /* 0x00000019b500780c */ /* 0x000fe40001f84270 */
[----:B------:R-:W-:Y:S02]  /*d3c0*/  FSEL R229, R229, -INF , !P6 ;  /* 0xff800000e5e57808 */ /* 0x000fe40007000000 */
[----:B------:R-:W-:-:S02]  /*d3d0*/  ISETP.LT.OR P4, PT, R182, 0x1a, P4 ;  /* 0x0000001ab600780c */ /* 0x000fc40002781670 */
[----:B------:R-:W-:Y:S02]  /*d3e0*/  FSEL R230, R230, -INF , !P5 ;  /* 0xff800000e6e67808 */ /* 0x000fe40006800000 */
[C---:B------:R-:W-:Y:S02]  /*d3f0*/  ISETP.GT.AND P6, PT, R181.reuse, 0x11, P3 ;  /* 0x00000011b500780c */ /* 0x040fe40001fc4270 */
[C---:B------:R-:W-:Y:S02]  /*d400*/  ISETP.GT.AND P5, PT, R181.reuse, 0x18, P3 ;  /* 0x00000018b500780c */ /* 0x040fe40001fa4270 */
[----:B------:R-:W-:Y:S02]  /*d410*/  FSEL R164, R164, -INF , !P4 ;  /* 0xff800000a4a47808 */ /* 0x000fe40006000000 */
[----:B------:R-:W-:Y:S02]  /*d420*/  ISETP.GT.AND P4, PT, R181, 0x28, P3 ;  /* 0x00000028b500780c */ /* 0x000fe40001f84270 */
[----:B------:R-:W-:-:S02]  /*d430*/  ISETP.LT.OR P6, PT, R182, 0x12, P6 ;  /* 0x00000012b600780c */ /* 0x000fc400037c1670 */
[C---:B------:R-:W-:Y:S02]  /*d440*/  ISETP.LT.OR P5, PT, R182.reuse, 0x19, P5 ;  /* 0x00000019b600780c */ /* 0x040fe40002fa1670 */
[----:B------:R-:W-:Y:S02]  /*d450*/  ISETP.LT.OR P4, PT, R182, 0x29, P4 ;  /* 0x00000029b600780c */ /* 0x000fe40002781670 */
[----:B------:R-:W-:Y:S02]  /*d460*/  FSEL R231, R231, -INF , !P6 ;  /* 0xff800000e7e77808 */ /* 0x000fe40007000000 */
[----:B------:R-:W-:Y:S02]  /*d470*/  FSEL R163, R163, -INF , !P5 ;  /* 0xff800000a3a37808 */ /* 0x000fe40006800000 */
[C---:B------:R-:W-:Y:S02]  /*d480*/  ISETP.GT.AND P6, PT, R181.reuse, 0x20, P3 ;  /* 0x00000020b500780c */ /* 0x040fe40001fc4270 */
[----:B------:R-:W-:-:S02]  /*d490*/  ISETP.GT.AND P5, PT, R181, 0x21, P3 ;  /* 0x00000021b500780c */ /* 0x000fc40001fa4270 */
[----:B------:R-:W-:Y:S02]  /*d4a0*/  FSEL R171, R171, -INF , !P4 ;  /* 0xff800000abab7808 */ /* 0x000fe40006000000 */
[----:B------:R-:W-:Y:S02]  /*d4b0*/  ISETP.GT.AND P4, PT, R181, 0x31, P3 ;  /* 0x00000031b500780c */ /* 0x000fe40001f84270 */
[C---:B------:R-:W-:Y:S02]  /*d4c0*/  ISETP.LT.OR P6, PT, R182.reuse, 0x21, P6 ;  /* 0x00000021b600780c */ /* 0x040fe400037c1670 */
[C---:B------:R-:W-:Y:S02]  /*d4d0*/  ISETP.LT.OR P5, PT, R182.reuse, 0x22, P5 ;  /* 0x00000022b600780c */ /* 0x040fe40002fa1670 */
[----:B------:R-:W-:Y:S02]  /*d4e0*/  ISETP.LT.OR P4, PT, R182, 0x32, P4 ;  /* 0x00000032b600780c */ /* 0x000fe40002781670 */
[----:B------:R-:W-:-:S02]  /*d4f0*/  FSEL R166, R166, -INF , !P6 ;  /* 0xff800000a6a67808 */ /* 0x000fc40007000000 */
[----:B------:R-:W-:Y:S02]  /*d500*/  FSEL R169, R169, -INF , !P5 ;  /* 0xff800000a9a97808 */ /* 0x000fe40006800000 */
[C---:B------:R-:W-:Y:S02]  /*d510*/  ISETP.GT.AND P6, PT, R181.reuse, 0x29, P3 ;  /* 0x00000029b500780c */ /* 0x040fe40001fc4270 */
[----:B------:R-:W-:Y:S02]  /*d520*/  ISETP.GT.AND P5, PT, R181, 0x30, P3 ;  /* 0x00000030b500780c */ /* 0x000fe40001fa4270 */
[----:B------:R-:W-:Y:S02]  /*d530*/  FSEL R177, R177, -INF , !P4 ;  /* 0xff800000b1b17808 */ /* 0x000fe40006000000 */
[----:B------:R-:W-:Y:S02]  /*d540*/  PLOP3.LUT P4, PT, PT, PT, UP0, 0x40, 0x0 ;  /* 0x000000000000781c */ /* 0x000fe40003f8e808 */
[----:B------:R-:W-:-:S02]  /*d550*/  ISETP.LT.OR P6, PT, R182, 0x2a, P6 ;  /* 0x0000002ab600780c */ /* 0x000fc400037c1670 */
[----:B------:R-:W-:Y:S02]  /*d560*/  ISETP.LT.OR P5, PT, R182, 0x31, P5 ;  /* 0x00000031b600780c */ /* 0x000fe40002fa1670 */
[----:B------:R-:W-:Y:S02]  /*d570*/  FSEL R172, R172, -INF , !P6 ;  /* 0xff800000acac7808 */ /* 0x000fe40007000000 */
[----:B------:R-:W-:Y:S02]  /*d580*/  FSEL R174, R174, -INF , !P5 ;  /* 0xff800000aeae7808 */ /* 0x000fe40006800000 */
[C---:B------:R-:W-:Y:S02]  /*d590*/  ISETP.GT.AND P6, PT, R181.reuse, 0x38, P3 ;  /* 0x00000038b500780c */ /* 0x040fe40001fc4270 */
[----:B------:R-:W-:Y:S02]  /*d5a0*/  ISETP.GT.AND P5, PT, R181, 0x39, P3 ;  /* 0x00000039b500780c */ /* 0x000fe40001fa4270 */
[----:B------:R-:W-:-:S02]  /*d5b0*/  ISETP.LT.OR P6, PT, R182, 0x39, P6 ;  /* 0x00000039b600780c */ /* 0x000fc400037c1670 */
[----:B------:R-:W-:Y:S02]  /*d5c0*/  ISETP.LT.OR P5, PT, R182, 0x3a, P5 ;  /* 0x0000003ab600780c */ /* 0x000fe40002fa1670 */
[----:B------:R-:W-:Y:S02]  /*d5d0*/  FSEL R179, R179, -INF , !P6 ;  /* 0xff800000b3b37808 */ /* 0x000fe40007000000 */
[----:B------:R-:W-:Y:S01]  /*d5e0*/  FSEL R180, R180, -INF , !P5 ;  /* 0xff800000b4b47808 */ /* 0x000fe20006800000 */
[----:B------:R-:W-:Y:S08]  /*d5f0*/  @P4 BRA `(.L_x_2821) ;  /* 0x0000000000584947 */ /* 0x000ff00003800000 */
[----:B------:R-:W-:Y:S01]  /*d600*/  IADD3 R206, -R22, R23, R206 ;  /* 0x0000001716ce7210 */ /* 0x000fe20007ffe1ce */
[----:B------:R-:W-:Y:S03]  /*d610*/  BSSY B2, `(.L_x_2822) ;  /* 0x0000010000027945 */ /* 0x000fe60003800000 */
        /* <DEDUP_REMOVED lines=10> */
.L_x_2823:
[----:B------:R-:W-:-:S05]  /*d6c0*/  IMAD.U32 R181, RZ, RZ, UR40 ;  /* 0x00000028ffb57e24 */ /* 0x000fca000f8e00ff */
[----:B------:R-:W-:-:S13]  /*d6d0*/  ISETP.NE.AND P4, PT, R181, 0x1, PT ;  /* 0x00000001b500780c */ /* 0x000fda0003f85270 */
[----:B------:R-:W0:Y:S02]  /*d6e0*/  @P4 LDC.64 R20, c[0x0][0x9e8] ;  /* 0x00027a00ff144b82 */ /* 0x000e240000000a00 */
[----:B0-----:R-:W-:-:S05]  /*d6f0*/  @P4 IMAD.HI.U32 R20, R206, R20, RZ ;  /* 0x00000014ce144227 */ /* 0x001fca00078e00ff */
[----:B------:R-:W-:-:S07]  /*d700*/  @P4 SHF.R.U32.HI R206, RZ, R21, R20 ;  /* 0x00000015ffce4219 */ /* 0x000fce0000011614 */
.L_x_2824:
[----:B------:R-:W-:Y:S05]  /*d710*/  BSYNC B2 ;  /* 0x0000000000027941 */ /* 0x000fea0003800000 */
.L_x_2822:
[----:B------:R-:W-:-:S04]  /*d720*/  IMAD R178, R206, R181, -R178 ;  /* 0x000000b5ceb27224 */ /* 0x000fc800078e0ab2 */
[----:B------:R-:W-:-:S05]  /*d730*/  IMAD.IADD R178, R178, 0x1, -R184 ;  /* 0x00000001b2b27824 */ /* 0x000fca00078e0ab8 */
[----:B------:R-:W-:Y:S02]  /*d740*/  VIMNMX R183, R183, R178, !PT ;  /* 0x000000b2b7b77248 */ /* 0x000fe40007fe0100 */
[----:B------:R-:W-:-:S07]  /*d750*/  VIADDMNMX R232, R178, R181, R232, PT ;  /* 0x000000b5b2e87246 */ /* 0x000fce00038001e8 */
.L_x_2821:
        /* <DEDUP_REMOVED lines=19> */
[----:B------:R-:W-:Y:S02]  /*d890*/  ISETP.GT.AND P6, PT, R183, RZ, P3 ;  /* 0x000000ffb700720c */ /* 0x000fe40001fc4270 */
        /* <DEDUP_REMOVED lines=9> */
[----:B------:R-:W-:-:S02]  /*d930*/  FSEL R154, R154, -INF , !P5 ;  /* 0xff8000009a9a7808 */ /* 0x000fc40006800000 */
[----:B------:R-:W-:Y:S02]  /*d940*/  FMNMX.FTZ R20, R180, R20, !PT ;  /* 0x00000014b4147209 */ /* 0x000fe40007810000 */
[----:B------:R-:W-:Y:S02]  /*d950*/  FMNMX.FTZ R181, R153, R15, !PT ;  /* 0x0000000f99b57209 */ /* 0x000fe40007810000 */
[C---:B------:R-:W-:Y:S01]  /*d960*/  ISETP.GT.AND P5, PT, R183.reuse, 0x10, P3 ;  /* 0x00000010b700780c */ /* 0x040fe20001fa4270 */
[----:B------:R-:W0:Y:S01]  /*d970*/  SHFL.BFLY PT, R21, R20, 0x2, 0x1f ;  /* 0x0c401f0014157f89 */ /* 0x000e2200000e0000 */
[----:B------:R-:W-:Y:S02]  /*d980*/  ISETP.GT.AND P6, PT, R183, 0x38, P3 ;  /* 0x00000038b700780c */ /* 0x000fe40001fc4270 */
[C---:B------:R-:W-:Y:S02]  /*d990*/  ISETP.LT.OR P5, PT, R232.reuse, 0x11, P5 ;  /* 0x00000011e800780c */ /* 0x040fe40002fa1670 */
[----:B------:R-:W-:-:S02]  /*d9a0*/  ISETP.LT.OR P6, PT, R232, 0x39, P6 ;  /* 0x00000039e800780c */ /* 0x000fc400037c1670 */
[----:B------:R-:W-:Y:S02]  /*d9b0*/  FSEL R157, R157, -INF , !P5 ;  /* 0xff8000009d9d7808 */ /* 0x000fe40006800000 */
[----:B------:R-:W-:Y:S02]  /*d9c0*/  ISETP.GT.AND P5, PT, R183, 0x19, P3 ;  /* 0x00000019b700780c */ /* 0x000fe40001fa4270 */
[----:B------:R-:W-:Y:S02]  /*d9d0*/  FSEL R175, R175, -INF , !P6 ;  /* 0xff800000afaf7808 */ /* 0x000fe40007000000 */
[----:B------:R-:W-:-:S04]  /*d9e0*/  ISETP.LT.OR P5, PT, R232, 0x1a, P5 ;  /* 0x0000001ae800780c */ /* 0x000fc80002fa1670 */
[----:B------:R-:W-:Y:S02]  /*d9f0*/  FSEL R161, R161, -INF , !P5 ;  /* 0xff800000a1a17808 */ /* 0x000fe40006800000 */
[----:B------:R-:W-:-:S04]  /*da00*/  ISETP.GT.AND P5, PT, R183, 0x28, P3 ;  /* 0x00000028b700780c */ /* 0x000fc80001fa4270 */
[----:B------:R-:W-:Y:S02]  /*da10*/  ISETP.LT.OR P5, PT, R232, 0x29, P5 ;  /* 0x00000029e800780c */ /* 0x000fe40002fa1670 */
[----:B0-----:R-:W-:Y:S02]  /*da20*/  FMNMX.FTZ R21, R20, R21, !PT ;  /* 0x0000001514157209 */ /* 0x001fe40007810000 */
[----:B------:R-:W-:Y:S02]  /*da30*/  FSEL R167, R167, -INF , !P5 ;  /* 0xff800000a7a77808 */ /* 0x000fe40006800000 */
[----:B------:R-:W-:Y:S01]  /*da40*/  ISETP.GT.AND P5, PT, R183, 0x30, P3 ;  /* 0x00000030b700780c */ /* 0x000fe20001fa4270 */
[----:B------:R-:W0:Y:S03]  /*da50*/  SHFL.BFLY PT, R20, R21, 0x1, 0x1f ;  /* 0x0c201f0015147f89 */ /* 0x000e2600000e0000 */
[----:B------:R-:W-:-:S04]  /*da60*/  ISETP.LT.OR P5, PT, R232, 0x31, P5 ;  /* 0x00000031e800780c */ /* 0x000fc80002fa1670 */
[----:B------:R-:W-:Y:S02]  /*da70*/  FSEL R170, R170, -INF , !P5 ;  /* 0xff800000aaaa7808 */ /* 0x000fe40006800000 */
[----:B0-----:R-:W-:Y:S01]  /*da80*/  FMNMX.FTZ R21, R21, R20, !PT ;  /* 0x0000001415157209 */ /* 0x001fe20007810000 */
[----:B------:R-:W-:-:S03]  /*da90*/  IMAD.U32 R20, RZ, RZ, UR39 ;  /* 0x00000027ff147e24 */ /* 0x000fc6000f8e00ff */
[----:B------:R-:W-:-:S04]  /*daa0*/  FSETP.NEU.FTZ.AND P4, PT, R21, -INF , PT ;  /* 0xff8000001500780b */ /* 0x000fc80003f9d000 */
[----:B------:R-:W-:-:S05]  /*dab0*/  FSEL R178, R21, RZ, P4 ;  /* 0x000000ff15b27208 */ /* 0x000fca0002000000 */
[----:B------:R-:W-:Y:S01]  /*dac0*/  FADD.FTZ R178, -R178, R14 ;  /* 0x0000000eb2b27221 */ /* 0x000fe20000010100 */
[----:B------:R-:W-:-:S05]  /*dad0*/  FMUL.FTZ R14, R21, R20 ;  /* 0x00000014150e7220 */ /* 0x000fca0000410000 */
[----:B------:R-:W-:Y:S02]  /*dae0*/  FSEL R14, R14, RZ, P4 ;  /* 0x000000ff0e0e7208 */ /* 0x000fe40002000000 */
[----:B------:R-:W-:-:S03]  /*daf0*/  ISETP.GT.AND P4, PT, R183, 0x8, P3 ;  /* 0x00000008b700780c */ /* 0x000fc60001f84270 */
[-CC-:B------:R-:W-:Y:S01]  /*db00*/  FFMA.FTZ R152, R152, R20.reuse, -R14.reuse ;  /* 0x0000001498987223 */ /* 0x180fe2000001080e */
[----:B------:R-:W-:Y:S01]  /*db10*/  ISETP.LT.OR P4, PT, R232, 0x9, P4 ;  /* 0x00000009e800780c */ /* 0x000fe20002781670 */
[-CC-:B------:R-:W-:Y:S01]  /*db20*/  FFMA.FTZ R207, R207, R20.reuse, -R14.reuse ;  /* 0x00000014cfcf7223 */ /* 0x180fe2000001080e */
[-CC-:B------:R-:W-:Y:S01]  /*db30*/  FFMA.FTZ R229, R229, R20.reuse, -R14.reuse ;  /* 0x00000014e5e57223 */ /* 0x180fe2000001080e */
[-CC-:B------:R-:W-:Y:S01]  /*db40*/  FFMA.FTZ R230, R230, R20.reuse, -R14.reuse ;  /* 0x00000014e6e67223 */ /* 0x180fe2000001080e */
[----:B------:R-:W-:Y:S01]  /*db50*/  FSEL R155, R155, -INF , !P4 ;  /* 0xff8000009b9b7808 */ /* 0x000fe20006000000 */
[-CC-:B------:R-:W-:Y:S01]  /*db60*/  FFMA.FTZ R159, R159, R20.reuse, -R14.reuse ;  /* 0x000000149f9f7223 */ /* 0x180fe2000001080e */
[----:B------:R-:W-:Y:S01]  /*db70*/  ISETP.GT.AND P4, PT, R183, 0x11, P3 ;  /* 0x00000011b700780c */ /* 0x000fe20001f84270 */
[-CC-:B------:R-:W-:Y:S01]  /*db80*/  FFMA.FTZ R231, R231, R20.reuse, -R14.reuse ;  /* 0x00000014e7e77223 */ /* 0x180fe2000001080e */
[-CC-:B------:R-:W-:Y:S01]  /*db90*/  FFMA.FTZ R163, R163, R20.reuse, -R14.reuse ;  /* 0x00000014a3a37223 */ /* 0x180fe2000001080e */
        /* <DEDUP_REMOVED lines=12> */
[-C--:B------:R-:W-:Y:S01]  /*dc60*/  FFMA.FTZ R180, R180, R20.reuse, -R14 ;  /* 0x00000014b4b47223 */ /* 0x080fe2000001080e */
[----:B------:R-:W-:Y:S01]  /*dc70*/  FMUL.FTZ R14, R178, R20 ;  /* 0x00000014b20e7220 */ /* 0x000fe20000410000 */
[----:B------:R-:W-:Y:S01]  /*dc80*/  MUFU.EX2 R152, R152 ;  /* 0x0000009800987308 */ /* 0x000fe20000000800 */
[----:B------:R-:W-:-:S02]  /*dc90*/  FSEL R162, R162, -INF , !P4 ;  /* 0xff800000a2a27808 */ /* 0x000fc40006000000 */
[----:B------:R-:W-:-:S04]  /*dca0*/  ISETP.GT.AND P4, PT, R183, 0x29, P3 ;  /* 0x00000029b700780c */ /* 0x000fc80001f84270 */
[----:B------:R-:W-:Y:S01]  /*dcb0*/  ISETP.LT.OR P4, PT, R232, 0x2a, P4 ;  /* 0x0000002ae800780c */ /* 0x000fe20002781670 */
[----:B------:R-:W0:Y:S03]  /*dcc0*/  MUFU.EX2 R14, R14 ;  /* 0x0000000e000e7308 */ /* 0x000e260000000800 */
[----:B------:R-:W-:Y:S02]  /*dcd0*/  FSEL R178, R168, -INF , !P4 ;  /* 0xff800000a8b27808 */ /* 0x000fe40006000000 */
[----:B------:R-:W-:Y:S02]  /*dce0*/  FMNMX.FTZ R168, R154, R181, !PT ;  /* 0x000000b59aa87209 */ /* 0x000fe40007810000 */
[----:B------:R-:W-:Y:S01]  /*dcf0*/  ISETP.GT.AND P4, PT, R183, 0x31, P3 ;  /* 0x00000031b700780c */ /* 0x000fe20001f84270 */
[----:B------:R-:W2:Y:S01]  /*dd00*/  MUFU.EX2 R207, R207 ;  /* 0x000000cf00cf7308 */ /* 0x000ea20000000800 */
[----:B------:R-:W-:-:S02]  /*dd10*/  FMNMX.FTZ R181, R155, R168, !PT ;  /* 0x000000a89bb57209 */ /* 0x000fc40007810000 */
[----:B------:R-:W-:Y:S02]  /*dd20*/  ISETP.LT.OR P4, PT, R232, 0x32, P4 ;  /* 0x00000032e800780c */ /* 0x000fe40002781670 */
[----:B------:R-:W-:Y:S02]  /*dd30*/  FMNMX.FTZ R168, R156, R181, !PT ;  /* 0x000000b59ca87209 */ /* 0x000fe40007810000 */
[----:B------:R-:W-:Y:S01]  /*dd40*/  ISETP.GT.AND P3, PT, R183, 0x39, P3 ;  /* 0x00000039b700780c */ /* 0x000fe20001f64270 */
[----:B------:R-:W3:Y:S01]  /*dd50*/  MUFU.EX2 R229, R229 ;  /* 0x000000e500e57308 */ /* 0x000ee20000000800 */
[----:B------:R-:W-:Y:S01]  /*dd60*/  FMNMX.FTZ R181, R157, R168, !PT ;  /* 0x000000a89db57209 */ /* 0x000fe20007810000 */
[----:B0-----:R-:W-:Y:S01]  /*dd70*/  FFMA.FTZ R0, R14, R0, R152 ;  /* 0x000000000e007223 */ /* 0x001fe20000010098 */
[----:B------:R-:W-:Y:S01]  /*dd80*/  FSEL R173, R173, -INF , !P4 ;  /* 0xff800000adad7808 */ /* 0x000fe20006000000 */
[-C--:B------:R-:W-:Y:S01]  /*dd90*/  FMUL.FTZ R24, R24, R14.reuse ;  /* 0x0000000e18187220 */ /* 0x080fe20000410000 */
[----:B------:R-:W-:Y:S01]  /*dda0*/  FMNMX.FTZ R181, R158, R181, !PT ;  /* 0x000000b59eb57209 */ /* 0x000fe20007810000 */
[-C--:B------:R-:W-:Y:S01]  /*ddb0*/  FMUL.FTZ R25, R25, R14.reuse ;  /* 0x0000000e19197220 */ /* 0x080fe20000410000 */
[----:B------:R-:W-:Y:S01]  /*ddc0*/  ISETP.LT.OR P3, PT, R232, 0x3a, P3 ;  /* 0x0000003ae800780c */ /* 0x000fe20001f61670 */
[----:B------:R-:W0:Y:S01]  /*ddd0*/  MUFU.EX2 R230, R230 ;  /* 0x000000e600e67308 */ /* 0x000e220000000800 */
[----:B------:R-:W-:Y:S01]  /*dde0*/  FMNMX.FTZ R168, R160, R181, !PT ;  /* 0x000000b5a0a87209 */ /* 0x000fe20007810000 */
[----:B--2---:R-:W-:Y:S01]  /*ddf0*/  FADD.FTZ R0, R207, R0 ;  /* 0x00000000cf007221 */ /* 0x004fe20000010000 */
[----:B------:R-:W-:Y:S01]  /*de00*/  FSEL R176, R176, -INF , !P3 ;  /* 0xff800000b0b07808 */ /* 0x000fe20005800000 */
[----:B------:R-:W-:Y:S01]  /*de10*/  FMUL.FTZ R28, R28, R14 ;  /* 0x0000000e1c1c7220 */ /* 0x000fe20000410000 */
[----:B------:R-:W-:Y:S01]  /*de20*/  FMNMX.FTZ R181, R161, R168, !PT ;  /* 0x000000a8a1b57209 */ /* 0x000fe20007810000 */
[----:B------:R-:W-:Y:S01]  /*de30*/  FMUL.FTZ R29, R29, R14 ;  /* 0x0000000e1d1d7220 */ /* 0x000fe20000410000 */
[----:B------:R-:W-:Y:S01]  /*de40*/  F2FP.BF16.F32.PACK_AB R152, R207, R152 ;  /* 0x00000098cf98723e */ /* 0x000fe200000010ff */
[----:B------:R-:W2:Y:S01]  /*de50*/  MUFU.EX2 R159, R159 ;  /* 0x0000009f009f7308 */ /* 0x000ea20000000800 */
[----:B------:R-:W-:Y:S01]  /*de60*/  FMNMX.FTZ R168, R162, R181, !PT ;  /* 0x000000b5a2a87209 */ /* 0x000fe20007810000 */
[----:B---3--:R-:W-:Y:S01]  /*de70*/  FADD.FTZ R233, R229, R0 ;  /* 0x00000000e5e97221 */ /* 0x008fe20000010000 */
[-C--:B------:R-:W-:Y:S01]  /*de80*/  FMUL.FTZ R32, R32, R14.reuse ;  /* 0x0000000e20207220 */ /* 0x080fe20000410000 */
[----:B------:R-:W-:Y:S01]  /*de90*/  FMUL.FTZ R33, R33, R14 ;  /* 0x0000000e21217220 */ /* 0x000fe20000410000 */
[----:B------:R-:W-:Y:S01]  /*dea0*/  FMNMX.FTZ R168, R165, R168, !PT ;  /* 0x000000a8a5a87209 */ /* 0x000fe20007810000 */
[-C--:B------:R-:W-:Y:S01]  /*deb0*/  FMUL.FTZ R36, R36, R14.reuse ;  /* 0x0000000e24247220 */ /* 0x080fe20000410000 */
[----:B------:R-:W-:Y:S01]  /*dec0*/  FMUL.FTZ R37, R37, R14 ;  /* 0x0000000e25257220 */ /* 0x000fe20000410000 */
[----:B------:R-:W3:Y:S01]  /*ded0*/  MUFU.EX2 R231, R231 ;  /* 0x000000e700e77308 */ /* 0x000ee20000000800 */
[----:B------:R-:W-:Y:S01]  /*dee0*/  FMNMX.FTZ R168, R167, R168, !PT ;  /* 0x000000a8a7a87209 */ /* 0x000fe20007810000 */
[----:B0-----:R-:W-:Y:S01]  /*def0*/  FADD.FTZ R0, R230, R233 ;  /* 0x000000e9e6007221 */ /* 0x001fe20000010000 */
[-C--:B------:R-:W-:Y:S01]  /*df00*/  FMUL.FTZ R40, R40, R14.reuse ;  /* 0x0000000e28287220 */ /* 0x080fe20000410000 */
[----:B------:R-:W-:Y:S01]  /*df10*/  FMUL.FTZ R41, R41, R14 ;  /* 0x0000000e29297220 */ /* 0x000fe20000410000 */
[----:B------:R-:W-:Y:S01]  /*df20*/  FMNMX.FTZ R168, R178, R168, !PT ;  /* 0x000000a8b2a87209 */ /* 0x000fe20007810000 */
[-C--:B------:R-:W-:Y:S01]  /*df30*/  FMUL.FTZ R44, R44, R14.reuse ;  /* 0x0000000e2c2c7220 */ /* 0x080fe20000410000 */
[----:B------:R-:W-:Y:S01]  /*df40*/  FMUL.FTZ R45, R45, R14 ;  /* 0x0000000e2d2d7220 */ /* 0x000fe20000410000 */
[----:B------:R-:W0:Y:S01]  /*df50*/  MUFU.EX2 R163, R163 ;  /* 0x000000a300a37308 */ /* 0x000e220000000800 */
[----:B------:R-:W-:Y:S01]  /*df60*/  FMNMX.FTZ R168, R170, R168, !PT ;  /* 0x000000a8aaa87209 */ /* 0x000fe20007810000 */
[----:B--2---:R-:W-:Y:S01]  /*df70*/  FADD.FTZ R0, R159, R0 ;  /* 0x000000009f007221 */ /* 0x004fe20000010000 */
[-C--:B------:R-:W-:Y:S01]  /*df80*/  FMUL.FTZ R48, R48, R14.reuse ;  /* 0x0000000e30307220 */ /* 0x080fe20000410000 */
[----:B------:R-:W-:Y:S01]  /*df90*/  FMUL.FTZ R49, R49, R14 ;  /* 0x0000000e31317220 */ /* 0x000fe20000410000 */
[----:B------:R-:W-:Y:S01]  /*dfa0*/  FMNMX.FTZ R168, R173, R168, !PT ;  /* 0x000000a8ada87209 */ /* 0x000fe20007810000 */
[-C--:B------:R-:W-:Y:S01]  /*dfb0*/  FMUL.FTZ R52, R52, R14.reuse ;  /* 0x0000000e34347220 */ /* 0x080fe20000410000 */
[----:B------:R-:W-:Y:S01]  /*dfc0*/  FMUL.FTZ R53, R53, R14 ;  /* 0x0000000e35357220 */ /* 0x000fe20000410000 */
[----:B------:R-:W2:Y:S01]  /*dfd0*/  MUFU.EX2 R164, R164 ;  /* 0x000000a400a47308 */ /* 0x000ea20000000800 */
[----:B------:R-:W-:Y:S01]  /*dfe0*/  FMNMX.FTZ R181, R175, R168, !PT ;  /* 0x000000a8afb57209 */ /* 0x000fe20007810000 */
[----:B---3--:R-:W-:Y:S01]  /*dff0*/  FADD.FTZ R0, R231, R0 ;  /* 0x00000000e7007221 */ /* 0x008fe20000010000 */
[-C--:B------:R-:W-:Y:S01]  /*e000*/  FMUL.FTZ R56, R56, R14.reuse ;  /* 0x0000000e38387220 */ /* 0x080fe20000410000 */
[-C--:B------:R-:W-:Y:S01]  /*e010*/  FMUL.FTZ R57, R57, R14.reuse ;  /* 0x0000000e39397220 */ /* 0x080fe20000410000 */
[----:B------:R-:W-:Y:S01]  /*e020*/  FMNMX.FTZ R168, R176, R181, !PT ;  /* 0x000000b5b0a87209 */ /* 0x000fe20007810000 */
[-C--:B------:R-:W-:Y:S01]  /*e030*/  FMUL.FTZ R60, R60, R14.reuse ;  /* 0x0000000e3c3c7220 */ /* 0x080fe20000410000 */
[-C--:B------:R-:W-:Y:S01]  /*e040*/  FMUL.FTZ R61, R61, R14.reuse ;  /* 0x0000000e3d3d7220 */ /* 0x080fe20000410000 */
[----:B------:R-:W3:Y:S01]  /*e050*/  MUFU.EX2 R166, R166 ;  /* 0x000000a600a67308 */ /* 0x000ee20000000800 */
[-C--:B------:R-:W-:Y:S01]  /*e060*/  FMUL.FTZ R64, R64, R14.reuse ;  /* 0x0000000e40407220 */ /* 0x080fe20000410000 */
[----:B------:R-:W4:Y:S01]  /*e070*/  SHFL.BFLY PT, R181, R168, 0x2, 0x1f ;  /* 0x0c401f00a8b57f89 */ /* 0x000f2200000e0000 */
        /* <DEDUP_REMOVED lines=23> */
[----:B----4-:R-:W-:Y:S01]  /*e1f0*/  FMNMX.FTZ R168, R168, R181, !PT ;  /* 0x000000b5a8a87209 */ /* 0x010fe20007810000 */
[-C--:B------:R-:W-:Y:S01]  /*e200*/  FMUL.FTZ R105, R105, R14.reuse ;  /* 0x0000000e69697220 */ /* 0x080fe20000410000 */
[-C--:B------:R-:W-:Y:S01]  /*e210*/  FMUL.FTZ R108, R108, R14.reuse ;  /* 0x0000000e6c6c7220 */ /* 0x080fe20000410000 */
[-C--:B------:R-:W-:Y:S01]  /*e220*/  FMUL.FTZ R109, R109, R14.reuse ;  /* 0x0000000e6d6d7220 */ /* 0x080fe20000410000 */
[-C--:B------:R-:W-:Y:S01]  /*e230*/  FMUL.FTZ R112, R112, R14.reuse ;  /* 0x0000000e70707220 */ /* 0x080fe20000410000 */
[----:B------:R-:W4:Y:S01]  /*e240*/  SHFL.BFLY PT, R181, R168, 0x1, 0x1f ;  /* 0x0c201f00a8b57f89 */ /* 0x000f2200000e0000 */
        /* <DEDUP_REMOVED lines=22> */
[----:B----4-:R-:W-:Y:S01]  /*e3b0*/  FMNMX.FTZ R168, R168, R181, !PT ;  /* 0x000000b5a8a87209 */ /* 0x010fe20007810000 */
[----:B------:R-:W-:Y:S01]  /*e3c0*/  IMAD.MOV R181, RZ, RZ, -R194 ;  /* 0x000000ffffb57224 */ /* 0x000fe200078e0ac2 */
[----:B------:R-:W-:Y:S02]  /*e3d0*/  MUFU.EX2 R180, R180 ;  /* 0x000000b400b47308 */ /* 0x000fe40000000800 */
[C---:B------:R-:W-:Y:S01]  /*e3e0*/  FSETP.NEU.FTZ.AND P4, PT, R168.reuse, -INF , PT ;  /* 0xff800000a800780b */ /* 0x040fe20003f9d000 */
[----:B------:R-:W-:Y:S01]  /*e3f0*/  FMUL.FTZ R206, R168, R20 ;  /* 0x00000014a8ce7220 */ /* 0x000fe20000410000 */
[----:B------:R-:W-:-:S02]  /*e400*/  ISETP.NE.AND P3, PT, R184, R181, PT ;  /* 0x000000b5b800720c */ /* 0x000fc40003f65270 */
[----:B------:R-:W-:Y:S02]  /*e410*/  FSEL R181, R168, RZ, P4 ;  /* 0x000000ffa8b57208 */ /* 0x000fe40002000000 */
[----:B------:R-:W-:-:S03]  /*e420*/  FSEL R206, R206, RZ, P4 ;  /* 0x000000ffcece7208 */ /* 0x000fc60002000000 */
[----:B------:R-:W-:Y:S02]  /*e430*/  FADD.FTZ R181, -R181, R15 ;  /* 0x0000000fb5b57221 */ /* 0x000fe40000010100 */
[-CC-:B------:R-:W-:Y:S01]  /*e440*/  FFMA.FTZ R153, R153, R20.reuse, -R206.reuse ;  /* 0x0000001499997223 */ /* 0x180fe200000108ce */
[-CC-:B------:R-:W-:Y:S01]  /*e450*/  FFMA.FTZ R155, R155, R20.reuse, -R206.reuse ;  /* 0x000000149b9b7223 */ /* 0x180fe200000108ce */
[-C--:B------:R-:W-:Y:S01]  /*e460*/  FMUL.FTZ R15, R181, R20.reuse ;  /* 0x00000014b50f7220 */ /* 0x080fe20000410000 */
[-CC-:B------:R-:W-:Y:S01]  /*e470*/  FFMA.FTZ R181, R154, R20.reuse, -R206.reuse ;  /* 0x000000149ab57223 */ /* 0x180fe200000108ce */
[----:B------:R-:W-:Y:S02]  /*e480*/  @!P3 IMAD R18, R18, 0x40, R191 ;  /* 0x000000401212b824 */ /* 0x000fe400078e02bf */
[-CC-:B------:R-:W-:Y:S01]  /*e490*/  FFMA.FTZ R157, R157, R20.reuse, -R206.reuse ;  /* 0x000000149d9d7223 */ /* 0x180fe200000108ce */
[-CC-:B------:R-:W-:Y:S01]  /*e4a0*/  FFMA.FTZ R182, R158, R20.reuse, -R206.reuse ;  /* 0x000000149eb67223 */ /* 0x180fe200000108ce */
[----:B------:R-:W-:Y:S01]  /*e4b0*/  FFMA.FTZ R161, R161, R20, -R206 ;  /* 0x00000014a1a17223 */ /* 0x000fe200000108ce */
[----:B------:R-:W-:-:S02]  /*e4c0*/  @!P3 IMAD R183, R18, 0x4, R2 ;  /* 0x0000000412b7b824 */ /* 0x000fc400078e0202 */
[-C--:B------:R-:W-:Y:S01]  /*e4d0*/  FFMA.FTZ R18, R156, R20.reuse, -R206 ;  /* 0x000000149c127223 */ /* 0x080fe200000108ce */
[----:B------:R-:W-:Y:S01]  /*e4e0*/  F2FP.BF16.F32.PACK_AB R156, R231, R159 ;  /* 0x0000009fe79c723e */ /* 0x000fe200000010ff */
[----:B0-----:R-:W-:Y:S01]  /*e4f0*/  FADD.FTZ R159, R163, R0 ;  /* 0x00000000a39f7221 */ /* 0x001fe20000010000 */
[----:B------:R-:W0:Y:S01]  /*e500*/  MUFU.EX2 R15, R15 ;  /* 0x0000000f000f7308 */ /* 0x000e220000000800 */
[----:B------:R-:W-:Y:S01]  /*e510*/  @!P3 STS [R183+0x28800], R14 ;  /* 0x0288000eb700b388 */ /* 0x000fe20000000800 */
[-CC-:B------:R-:W-:Y:S01]  /*e520*/  FFMA.FTZ R207, R162, R20.reuse, -R206.reuse ;  /* 0x00000014a2cf7223 */ /* 0x180fe200000108ce */
[----:B--2---:R-:W-:Y:S01]  /*e530*/  FADD.FTZ R159, R164, R159 ;  /* 0x0000009fa49f7221 */ /* 0x004fe20000010000 */
[-CC-:B------:R-:W-:Y:S01]  /*e540*/  FFMA.FTZ R165, R165, R20.reuse, -R206.reuse ;  /* 0x00000014a5a57223 */ /* 0x180fe200000108ce */
[-CC-:B------:R-:W-:Y:S01]  /*e550*/  FFMA.FTZ R167, R167, R20.reuse, -R206.reuse ;  /* 0x00000014a7a77223 */ /* 0x180fe200000108ce */
[-CC-:B------:R-:W-:Y:S01]  /*e560*/  FFMA.FTZ R178, R178, R20.reuse, -R206.reuse ;  /* 0x00000014b2b27223 */ /* 0x180fe200000108ce */
[----:B---3--:R-:W-:Y:S01]  /*e570*/  FADD.FTZ R0, R166, R159 ;  /* 0x0000009fa6007221 */ /* 0x008fe20000010000 */
[-CC-:B------:R-:W-:Y:S01]  /*e580*/  FFMA.FTZ R170, R170, R20.reuse, -R206.reuse ;  /* 0x00000014aaaa7223 */ /* 0x180fe200000108ce */
[-CC-:B------:R-:W-:Y:S01]  /*e590*/  FFMA.FTZ R173, R173, R20.reuse, -R206.reuse ;  /* 0x00000014adad7223 */ /* 0x180fe200000108ce */
[-C--:B------:R-:W-:Y:S01]  /*e5a0*/  FFMA.FTZ R175, R175, R20.reuse, -R206 ;  /* 0x00000014afaf7223 */ /* 0x080fe200000108ce */
[----:B-----5:R-:W-:Y:S01]  /*e5b0*/  FADD.FTZ R0, R169, R0 ;  /* 0x00000000a9007221 */ /* 0x020fe20000010000 */
[----:B------:R-:W-:Y:S01]  /*e5c0*/  FFMA.FTZ R176, R176, R20, -R206 ;  /* 0x00000014b0b07223 */ /* 0x000fe200000108ce */
[----:B------:R-:W-:Y:S01]  /*e5d0*/  MUFU.EX2 R181, R181 ;  /* 0x000000b500b57308 */ /* 0x000fe20000000800 */
[----:B-1----:R-:W-:Y:S01]  /*e5e0*/  F2FP.BF16.F32.PACK_AB R162, R172, R171 ;  /* 0x000000abaca2723e */ /* 0x002fe200000010ff */
[----:B------:R-:W-:Y:S01]  /*e5f0*/  FADD.FTZ R159, R171, R0 ;  /* 0x00000000ab9f7221 */ /* 0x000fe20000010000 */
[----:B------:R-:W-:Y:S01]  /*e600*/  F2FP.BF16.F32.PACK_AB R158, R164, R163 ;  /* 0x000000a3a49e723e */ /* 0x000fe200000010ff */
[----:B0-----:R0:W-:Y:S01]  /*e610*/  @!P3 STS [R183+0x28820], R15 ;  /* 0x0288200fb700b388 */ /* 0x0011e20000000800 */
[----:B------:R-:W-:Y:S01]  /*e620*/  F2FP.BF16.F32.PACK_AB R164, R177, R174 ;  /* 0x000000aeb1a4723e */ /* 0x000fe200000010ff */
[----:B------:R-:W-:Y:S01]  /*e630*/  FADD.FTZ R159, R172, R159 ;  /* 0x0000009fac9f7221 */ /* 0x000fe20000010000 */
[----:B------:R-:W-:Y:S01]  /*e640*/  F2FP.BF16.F32.PACK_AB R154, R230, R229 ;  /* 0x000000e5e69a723e */ /* 0x000fe200000010ff */
[----:B------:R-:W-:Y:S01]  /*e650*/  MUFU.EX2 R155, R155 ;  /* 0x0000009b009b7308 */ /* 0x000fe20000000800 */
[-C--:B------:R-:W-:Y:S01]  /*e660*/  FMUL.FTZ R26, R26, R15.reuse ;  /* 0x0000000f1a1a7220 */ /* 0x080fe20000410000 */
[----:B------:R-:W-:Y:S01]  /*e670*/  FADD.FTZ R0, R174, R159 ;  /* 0x0000009fae007221 */ /* 0x000fe20000010000 */
[-C--:B------:R-:W-:Y:S01]  /*e680*/  FMUL.FTZ R27, R27, R15.reuse ;  /* 0x0000000f1b1b7220 */ /* 0x080fe20000410000 */
[-C--:B------:R-:W-:Y:S01]  /*e690*/  FMUL.FTZ R30, R30, R15.reuse ;  /* 0x0000000f1e1e7220 */ /* 0x080fe20000410000 */
[-C--:B------:R-:W-:Y:S01]  /*e6a0*/  FMUL.FTZ R31, R31, R15.reuse ;  /* 0x0000000f1f1f7220 */ /* 0x080fe20000410000 */
[----:B0-----:R-:W-:Y:S01]  /*e6b0*/  FFMA.FTZ R183, R160, R20, -R206 ;  /* 0x00000014a0b77223 */ /* 0x001fe200000108ce */
[----:B------:R-:W-:Y:S01]  /*e6c0*/  FADD.FTZ R0, R177, R0 ;  /* 0x00000000b1007221 */ /* 0x000fe20000010000 */
[----:B------:R-:W0:Y:S01]  /*e6d0*/  MUFU.EX2 R206, R153 ;  /* 0x0000009900ce7308 */ /* 0x000e220000000800 */
[----:B------:R-:W-:Y:S01]  /*e6e0*/  F2FP.BF16.F32.PACK_AB R160, R169, R166 ;  /* 0x000000a6a9a0723e */ /* 0x000fe200000010ff */
[----:B------:R-:W-:Y:S01]  /*e6f0*/  FMUL.FTZ R34, R34, R15 ;  /* 0x0000000f22227220 */ /* 0x000fe20000410000 */
[----:B------:R-:W-:Y:S01]  /*e700*/  FADD.FTZ R159, R179, R0 ;  /* 0x00000000b39f7221 */ /* 0x000fe20000010000 */
[----:B------:R-:W-:Y:S01]  /*e710*/  F2FP.BF16.F32.PACK_AB R166, R180, R179 ;  /* 0x000000b3b4a6723e */ /* 0x000fe200000010ff */
[-C--:B------:R-:W-:Y:S01]  /*e720*/  FMUL.FTZ R35, R35, R15.reuse ;  /* 0x0000000f23237220 */ /* 0x080fe20000410000 */
[-C--:B------:R-:W-:Y:S01]  /*e730*/  FMUL.FTZ R38, R38, R15.reuse ;  /* 0x0000000f26267220 */ /* 0x080fe20000410000 */
[----:B------:R-:W-:Y:S01]  /*e740*/  FADD.FTZ R0, R180, R159 ;  /* 0x0000009fb4007221 */ /* 0x000fe20000010000 */
[----:B------:R-:W1:Y:S01]  /*e750*/  MUFU.EX2 R18, R18 ;  /* 0x0000001200127308 */ /* 0x000e620000000800 */
[-C--:B------:R-:W-:Y:S01]  /*e760*/  FMUL.FTZ R39, R39, R15.reuse ;  /* 0x0000000f27277220 */ /* 0x080fe20000410000 */
[-C--:B------:R-:W-:Y:S01]  /*e770*/  FMUL.FTZ R42, R42, R15.reuse ;  /* 0x0000000f2a2a7220 */ /* 0x080fe20000410000 */
[-C--:B------:R-:W-:Y:S01]  /*e780*/  FMUL.FTZ R43, R43, R15.reuse ;  /* 0x0000000f2b2b7220 */ /* 0x080fe20000410000 */
[-C--:B------:R-:W-:Y:S01]  /*e790*/  FMUL.FTZ R46, R46, R15.reuse ;  /* 0x0000000f2e2e7220 */ /* 0x080fe20000410000 */
[-C--:B------:R-:W-:Y:S01]  /*e7a0*/  FMUL.FTZ R47, R47, R15.reuse ;  /* 0x0000000f2f2f7220 */ /* 0x080fe20000410000 */
[-C--:B------:R-:W-:Y:S01]  /*e7b0*/  FMUL.FTZ R50, R50, R15.reuse ;  /* 0x0000000f32327220 */ /* 0x080fe20000410000 */
[----:B------:R-:W-:Y:S01]  /*e7c0*/  FMUL.FTZ R51, R51, R15 ;  /* 0x0000000f33337220 */ /* 0x000fe20000410000 */
[----:B------:R-:W2:Y:S01]  /*e7d0*/  MUFU.EX2 R157, R157 ;  /* 0x0000009d009d7308 */ /* 0x000ea20000000800 */
[----:B0-----:R-:W-:Y:S01]  /*e7e0*/  FFMA.FTZ R180, R15, R3, R206 ;  /* 0x000000030fb47223 */ /* 0x001fe200000100ce */
[----:B------:R-:W-:Y:S01]  /*e7f0*/  F2FP.BF16.F32.PACK_AB R153, R181, R206 ;  /* 0x000000ceb599723e */ /* 0x000fe200000010ff */
[-C--:B------:R-:W-:Y:S01]  /*e800*/  FMUL.FTZ R54, R54, R15.reuse ;  /* 0x0000000f36367220 */ /* 0x080fe20000410000 */
[-C--:B------:R-:W-:Y:S01]  /*e810*/  FMUL.FTZ R55, R55, R15.reuse ;  /* 0x0000000f37377220 */ /* 0x080fe20000410000 */
[----:B------:R-:W-:Y:S01]  /*e820*/  FADD.FTZ R180, R181, R180 ;  /* 0x000000b4b5b47221 */ /* 0x000fe20000010000 */
[-C--:B------:R-:W-:Y:S01]  /*e830*/  FMUL.FTZ R58, R58, R15.reuse ;  /* 0x0000000f3a3a7220 */ /* 0x080fe20000410000 */
[----:B------:R-:W-:Y:S01]  /*e840*/  FMUL.FTZ R59, R59, R15 ;  /* 0x0000000f3b3b7220 */ /* 0x000fe20000410000 */
[----:B------:R-:W0:Y:S01]  /*e850*/  MUFU.EX2 R182, R182 ;  /* 0x000000b600b67308 */ /* 0x000e220000000800 */
[----:B------:R-:W-:Y:S01]  /*e860*/  FADD.FTZ R3, R155, R180 ;  /* 0x000000b49b037221 */ /* 0x000fe20000010000 */
[----:B-1----:R-:W-:Y:S01]  /*e870*/  F2FP.BF16.F32.PACK_AB R155, R18, R155 ;  /* 0x0000009b129b723e */ /* 0x002fe200000010ff */
[----:B------:R-:W-:Y:S01]  /*e880*/  BAR.SYNC.DEFER_BLOCKING 0xf, 0x100 ;  /* 0x03c4000000007b1d */ /* 0x000fe20000010000 */
[-C--:B------:R-:W-:Y:S01]  /*e890*/  FMUL.FTZ R62, R62, R15.reuse ;  /* 0x0000000f3e3e7220 */ /* 0x080fe20000410000 */
[----:B------:R-:W-:Y:S01]  /*e8a0*/  FADD.FTZ R180, R18, R3 ;  /* 0x0000000312b47221 */ /* 0x000fe20000010000 */
        /* <DEDUP_REMOVED lines=18> */
[-C--:B------:R-:W-:Y:S01]  /*e9d0*/  FMUL.FTZ R90, R90, R15.reuse ;  /* 0x0000000f5a5a7220 */ /* 0x080fe20000410000 */
[----:B------:R-:W0:Y:S01]  /*e9e0*/  MUFU.EX2 R207, R207 ;  /* 0x000000cf00cf7308 */ /* 0x000e220000000800 */
[----:B-1----:R-:W-:Y:S01]  /*e9f0*/  FADD.FTZ R3, R159, R180 ;  /* 0x000000b49f037221 */ /* 0x002fe20000010000 */
[----:B------:R1:W-:Y:S01]  /*ea00*/  STSM.16.M88.4 [R195+0x26800], R152 ;  /* 0x02680098c3007844 */ /* 0x0003e20000000200 */
[-C--:B------:R-:W-:Y:S01]  /*ea10*/  FMUL.FTZ R91, R91, R15.reuse ;  /* 0x0000000f5b5b7220 */ /* 0x080fe20000410000 */
[-C--:B------:R-:W-:Y:S01]  /*ea20*/  FMUL.FTZ R94, R94, R15.reuse ;  /* 0x0000000f5e5e7220 */ /* 0x080fe20000410000 */
[-C--:B------:R-:W-:Y:S01]  /*ea30*/  FMUL.FTZ R95, R95, R15.reuse ;  /* 0x0000000f5f5f7220 */ /* 0x080fe20000410000 */
[-C--:B------:R-:W-:Y:S01]  /*ea40*/  FMUL.FTZ R98, R98, R15.reuse ;  /* 0x0000000f62627220 */ /* 0x080fe20000410000 */
[----:B------:R-:W-:Y:S01]  /*ea50*/  FMUL.FTZ R99, R99, R15 ;  /* 0x0000000f63637220 */ /* 0x000fe20000410000 */
[----:B------:R-:W3:Y:S01]  /*ea60*/  MUFU.EX2 R174, R165 ;  /* 0x000000a500ae7308 */ /* 0x000ee20000000800 */
[C---:B--2---:R-:W-:Y:S01]  /*ea70*/  FADD.FTZ R180, R172.reuse, R3 ;  /* 0x00000003acb47221 */ /* 0x044fe20000010000 */
[----:B------:R-:W-:Y:S01]  /*ea80*/  F2FP.BF16.F32.PACK_AB R159, R172, R159 ;  /* 0x0000009fac9f723e */ /* 0x000fe200000010ff */
[-C--:B------:R-:W-:Y:S01]  /*ea90*/  FMUL.FTZ R102, R102, R15.reuse ;  /* 0x0000000f66667220 */ /* 0x080fe20000410000 */
[-C--:B------:R-:W-:Y:S01]  /*eaa0*/  FMUL.FTZ R103, R103, R15.reuse ;  /* 0x0000000f67677220 */ /* 0x080fe20000410000 */
[-C--:B------:R-:W-:Y:S01]  /*eab0*/  FMUL.FTZ R106, R106, R15.reuse ;  /* 0x0000000f6a6a7220 */ /* 0x080fe20000410000 */
[-C--:B------:R-:W-:Y:S01]  /*eac0*/  FMUL.FTZ R107, R107, R15.reuse ;  /* 0x0000000f6b6b7220 */ /* 0x080fe20000410000 */
[----:B------:R1:W-:Y:S01]  /*ead0*/  STSM.16.M88.4 [R196], R156 ;  /* 0x0000009cc4007844 */ /* 0x0003e20000000200 */
[----:B------:R-:W2:Y:S01]  /*eae0*/  MUFU.EX2 R163, R167 ;  /* 0x000000a700a37308 */ /* 0x000ea20000000800 */
[----:B0-----:R-:W-:Y:S01]  /*eaf0*/  FADD.FTZ R3, R207, R180 ;  /* 0x000000b4cf037221 */ /* 0x001fe20000010000 */
[-C--:B------:R-:W-:Y:S01]  /*eb00*/  FMUL.FTZ R110, R110, R15.reuse ;  /* 0x0000000f6e6e7220 */ /* 0x080fe20000410000 */
[-C--:B------:R-:W-:Y:S01]  /*eb10*/  FMUL.FTZ R111, R111, R15.reuse ;  /* 0x0000000f6f6f7220 */ /* 0x080fe20000410000 */
[-C--:B------:R-:W-:Y:S01]  /*eb20*/  FMUL.FTZ R114, R114, R15.reuse ;  /* 0x0000000f72727220 */ /* 0x080fe20000410000 */
[-C--:B------:R-:W-:Y:S01]  /*eb30*/  FMUL.FTZ R115, R115, R15.reuse ;  /* 0x0000000f73737220 */ /* 0x080fe20000410000 */
[-C--:B------:R-:W-:Y:S01]  /*eb40*/  FMUL.FTZ R118, R118, R15.reuse ;  /* 0x0000000f76767220 */ /* 0x080fe20000410000 */
[----:B------:R-:W-:Y:S01]  /*eb50*/  FMUL.FTZ R119, R119, R15 ;  /* 0x0000000f77777220 */ /* 0x000fe20000410000 */
[----:B------:R-:W0:Y:S01]  /*eb60*/  MUFU.EX2 R178, R178 ;  /* 0x000000b200b27308 */ /* 0x000e220000000800 */
[----:B---3--:R-:W-:Y:S01]  /*eb70*/  F2FP.BF16.F32.PACK_AB R161, R174, R207 ;  /* 0x000000cfaea1723e */ /* 0x008fe200000010ff */
[-C--:B------:R-:W-:Y:S01]  /*eb80*/  FMUL.FTZ R122, R122, R15.reuse ;  /* 0x0000000f7a7a7220 */ /* 0x080fe20000410000 */
[-C--:B------:R-:W-:Y:S01]  /*eb90*/  FMUL.FTZ R123, R123, R15.reuse ;  /* 0x0000000f7b7b7220 */ /* 0x080fe20000410000 */
[-C--:B------:R-:W-:Y:S01]  /*eba0*/  FMUL.FTZ R126, R126, R15.reuse ;  /* 0x0000000f7e7e7220 */ /* 0x080fe20000410000 */
        /* <DEDUP_REMOVED lines=13> */
[-C--:B------:R-:W-:Y:S01]  /*ec80*/  FMUL.FTZ R147, R147, R15.reuse ;  /* 0x0000000f93937220 */ /* 0x080fe20000410000 */
[-C--:B------:R-:W-:Y:S01]  /*ec90*/  FMUL.FTZ R150, R150, R15.reuse ;  /* 0x0000000f96967220 */ /* 0x080fe20000410000 */
[----:B------:R-:W-:Y:S01]  /*eca0*/  FMUL.FTZ R151, R151, R15 ;  /* 0x0000000f97977220 */ /* 0x000fe20000410000 */
[----:B--2---:R-:W-:Y:S01]  /*ecb0*/  FADD.FTZ R3, R163, R170 ;  /* 0x000000aaa3037221 */ /* 0x004fe20000010000 */
[----:B0-----:R-:W-:-:S02]  /*ecc0*/  F2FP.BF16.F32.PACK_AB R163, R178, R163 ;  /* 0x000000a3b2a3723e */ /* 0x001fc400000010ff */
[----:B------:R-:W0:Y:S01]  /*ecd0*/  MUFU.EX2 R167, R175 ;  /* 0x000000af00a77308 */ /* 0x000e220000000800 */
[----:B------:R-:W-:Y:S02]  /*ece0*/  FADD.FTZ R18, R178, R3 ;  /* 0x00000003b2127221 */ /* 0x000fe40000010000 */
[----:B------:R1:W-:Y:S02]  /*ecf0*/  STSM.16.M88.4 [R198], R160 ;  /* 0x000000a0c6007844 */ /* 0x0003e40000000200 */
[----:B----4-:R-:W-:-:S03]  /*ed00*/  FADD.FTZ R3, R165, R18 ;  /* 0x00000012a5037221 */ /* 0x010fc60000010000 */
[----:B------:R-:W2:Y:S01]  /*ed10*/  MUFU.EX2 R176, R176 ;  /* 0x000000b000b07308 */ /* 0x000ea20000000800 */
[C---:B-----5:R-:W-:Y:S01]  /*ed20*/  FADD.FTZ R18, R14.reuse, R3 ;  /* 0x000000030e127221 */ /* 0x060fe20000010000 */
[----:B------:R-:W-:-:S03]  /*ed30*/  F2FP.BF16.F32.PACK_AB R165, R14, R165 ;  /* 0x000000a50ea5723e */ /* 0x000fc600000010ff */
[----:B0-----:R-:W-:Y:S01]  /*ed40*/  FADD.FTZ R3, R167, R18 ;  /* 0x00000012a7037221 */ /* 0x001fe20000010000 */
[----:B--2---:R-:W-:-:S03]  /*ed50*/  F2FP.BF16.F32.PACK_AB R167, R176, R167 ;  /* 0x000000a7b0a7723e */ /* 0x004fc600000010ff */
[----:B------:R-:W-:Y:S02]  /*ed60*/  FADD.FTZ R3, R176, R3 ;  /* 0x00000003b0037221 */ /* 0x000fe40000010000 */
[----:B------:R1:W-:Y:S01]  /*ed70*/  STSM.16.M88.4 [R197], R164 ;  /* 0x000000a4c5007844 */ /* 0x0003e20000000200 */
[----:B------:R-:W-:Y:S05]  /*ed80*/  @!P0 BRA `(.L_x_2825) ;  /* 0x0000000000048947 */ /* 0x000fea0003800000 */
[----:B------:R-:W-:Y:S01]  /*ed90*/  BPT.TRAP 0x1 ;  /* 0x000000040000795c */ /* 0x000fe20000300000 */
.L_x_2825:
[----:B------:R0:W2:Y:S01]  /*eda0*/  SYNCS.PHASECHK.TRANS64.TRYWAIT P3, [R215+URZ+0x28c50], R216 ;  /* 0x028c50d8d70075a7 */ /* 0x0000a2000806017f */
[----:B------:R-:W-:Y:S05]  /*edb0*/  @!P0 BRA `(.L_x_2826) ;  /* 0x0000000000048947 */ /* 0x000fea0003800000 */
[----:B------:R-:W-:Y:S01]  /*edc0*/  BPT.TRAP 0x1 ;  /* 0x000000040000795c */ /* 0x000fe20000300000 */
.L_x_2826:
[----:B------:R-:W-:Y:S04]  /*edd0*/  BSSY B2, `(.L_x_2827) ;  /* 0x0000004000027945 */ /* 0x000fe80003800000 */
[----:B--2---:R-:W-:Y:S05]  /*ede0*/  @P3 BRA `(.L_x_2828) ;  /* 0x0000000000083947 */ /* 0x004fea0003800000 */
[----:B------:R-:W2:Y:S02]  /*edf0*/  SYNCS.PHASECHK.TRANS64.TRYWAIT P3, [R215+URZ+0x28c50], R216 ;  /* 0x028c50d8d70075a7 */ /* 0x000ea4000806017f */
[----:B--2---:R-:W-:Y:S05]  /*ee00*/  @!P3 BRA `(.L_x_2829) ;  /* 0x000001240010b947 */ /* 0x004fea0003800000 */
.L_x_2828:
[----:B------:R-:W-:Y:S05]  /*ee10*/  BSYNC B2 ;  /* 0x0000000000027941 */ /* 0x000fea0003800000 */
.L_x_2827:
[----:B------:R-:W-:Y:S01]  /*ee20*/  IMAD R14, R214, 0x1000, R190 ;  /* 0x00001000d60e7824 */ /* 0x000fe200078e02be */
[----:B------:R-:W-:Y:S01]  /*ee30*/  WARPGROUP.ARRIVE ;  /* 0x00000000000079c5 */ /* 0x000fe20000000000 */
[----:B------:R-:W-:Y:S01]  /*ee40*/  IMAD.MOV.U32 R15, RZ, RZ, 0x40000040 ;  /* 0x40000040ff0f7424 */ /* 0x000fe200078e00ff */
[----:B------:R-:W-:Y:S01]  /*ee50*/  ISETP.GT.AND P3, PT, R12, R213, PT ;  /* 0x000000d50c00720c */ /* 0x000fe20003f64270 */
[----:B0-2---:R-:W-:Y:S01]  /*ee60*/  @!P1 VIADD R215, R215, 0x28c60 ;  /* 0x00028c60d7d79836 */ /* 0x005fe20000000000 */
[----:B------:R-:W-:Y:S01]  /*ee70*/  R2UR UR6, R14 ;  /* 0x000000000e0672ca */ /* 0x000fe200000e0000 */
[----:B------:R-:W-:Y:S01]  /*ee80*/  VIADD R12, R12, 0xffffffff ;  /* 0xffffffff0c0c7836 */ /* 0x000fe20000000000 */
[----:B------:R-:W-:Y:S01]  /*ee90*/  R2UR UR7, R15 ;  /* 0x000000000f0772ca */ /* 0x000fe200000e0000 */
[----:B------:R-:W-:Y:S01]  /*eea0*/  IMAD.MOV.U32 R15, RZ, RZ, 0x40000040 ;  /* 0x40000040ff0f7424 */ /* 0x000fe200078e00ff */
[----:B------:R-:W-:Y:S01]  /*eeb0*/  @!P1 PRMT R215, RZ, 0x654, R215 ;  /* 0x00000654ffd79816 */ /* 0x000fe200000000d7 */
[----:B------:R-:W-:-:S10]  /*eec0*/  IMAD.MOV.U32 R18, RZ, RZ, R214 ;  /* 0x000000ffff127224 */ /* 0x000fd400078e00d6 */
[----:B------:R-:W-:Y:S03]  /*eed0*/  HGMMA.64x256x16.F32.BF16 R24, R152, gdesc[UR4].tnspB, R24, gsb0 ;  /* 0x43e0000498187df0 */ /* 0x000fe60008001818 */
[----:B------:R-:W-:Y:S02]  /*eee0*/  WARPGROUP.DEPBAR.LE gsb0, 0x0 ;  /* 0x00008000000079c5 */ /* 0x000fe40000010000 */
[----:B-1----:R-:W-:Y:S01]  /*eef0*/  VIADD R152, R14, 0x80 ;  /* 0x000000800e987836 */ /* 0x002fe20000000000 */
        /* <DEDUP_REMOVED lines=33> */
[----:B------:R-:W-:Y:S05]  /*f110*/  BSYNC B0 ;  /* 0x0000000000007941 */ /* 0x000fea0003800000 */
.L_x_2811:
[----:B------:R-:W-:Y:S02]  /*f120*/  IMAD.MOV.U32 R15, RZ, RZ, R168 ;  /* 0x000000ffff0f7224 */ /* 0x000fe400078e00a8 */
[----:B------:R-:W-:Y:S02]  /*f130*/  IMAD.MOV.U32 R14, RZ, RZ, R21 ;  /* 0x000000ffff0e7224 */ /* 0x000fe400078e0015 */
[----:B------:R-:W-:-:S07]  /*f140*/  IMAD.MOV.U32 R18, RZ, RZ, R214 ;  /* 0x000000ffff127224 */ /* 0x000fce00078e00d6 */
.L_x_2810:
[----:B------:R-:W-:Y:S05]  /*f150*/  BSYNC B1 ;  /* 0x0000000000017941 */ /* 0x000fea0003800000 */
.L_x_2809:
[----:B------:R-:W1:Y:S01]  /*f160*/  LDC R21, c[0x0][0x448] ;  /* 0x00011200ff157b82 */ /* 0x000e620000000800 */
[----:B------:R-:W-:Y:S01]  /*f170*/  IADD3 R154, R23, 0x1, -R22 ;  /* 0x00000001179a7810 */ /* 0x000fe20007ffe816 */
[----:B------:R-:W-:-:S06]  /*f180*/  ULDC UR4, c[0x0][0x9dc] ;  /* 0x0002770000047ab9 */ /* 0x000fcc0000000800 */
[----:B------:R-:W2:Y:S01]  /*f190*/  LDC R156, c[0x0][0x9e4] ;  /* 0x00027900ff9c7b82 */ /* 0x000ea20000000800 */
[----:B-1----:R-:W-:Y:S01]  /*f1a0*/  ISETP.NE.AND P5, PT, R21, 0x1, PT ;  /* 0x000000011500780c */ /* 0x002fe20003fa5270 */
[----:B------:R-:W-:Y:S01]  /*f1b0*/  VIADD R21, R192, 0x3f ;  /* 0x0000003fc0157836 */ /* 0x000fe20000000000 */
[----:B--2---:R-:W-:-:S11]  /*f1c0*/  ISETP.GE.AND P6, PT, R156, 0x1, PT ;  /* 0x000000019c00780c */ /* 0x004fd60003fc6270 */
[----:B------:R-:W1:Y:S08]  /*f1d0*/  @P5 LDC R152, c[0x0][0x44c] ;  /* 0x00011300ff985b82 */ /* 0x000e700000000800 */
[----:B------:R-:W2:Y:S01]  /*f1e0*/  @P5 LDC R153, c[0x0][0x450] ;  /* 0x00011400ff995b82 */ /* 0x000ea20000000800 */
[----:B-1----:R-:W-:-:S05]  /*f1f0*/  @P5 IMAD.HI.U32 R152, R21, R152, RZ ;  /* 0x0000009815985227 */ /* 0x002fca00078e00ff */
[----:B--2---:R-:W-:-:S05]  /*f200*/  @P5 SHF.R.U32.HI R21, RZ, R153, R152 ;  /* 0x00000099ff155219 */ /* 0x004fca0000011698 */
[----:B------:R-:W-:-:S04]  /*f210*/  IMAD.IADD R21, R154, 0x1, R21 ;  /* 0x000000019a157824 */ /* 0x000fc800078e0215 */
[----:B------:R-:W-:Y:S01]  /*f220*/  VIADD R154, R21, -UR4 ;  /* 0x80000004159a7c36 */ /* 0x000fe20008000000 */
[----:B------:R-:W-:Y:S06]  /*f230*/  @!P6 BRA `(.L_x_2831) ;  /* 0x000000000044e947 */ /* 0x000fec0003800000 */
[----:B------:R-:W-:Y:S01]  /*f240*/  ISETP.GT.AND P2, PT, R21, -0x1, PT ;  /* 0xffffffff1500780c */ /* 0x000fe20003f44270 */
[----:B------:R-:W-:-:S12]  /*f250*/  BSSY B0, `(.L_x_2832) ;  /* 0x000000d000007945 */ /* 0x000fd80003800000 */
[----:B------:R-:W-:Y:S05]  /*f260*/  @P2 BRA `(.L_x_2833) ;  /* 0x00000000001c2947 */ /* 0x000fea0003800000 */
[----:B------:R-:W-:Y:S02]  /*f270*/  ISETP.NE.AND P2, PT, R156, 0x1, PT ;  /* 0x000000019c00780c */ /* 0x000fe40003f45270 */
[----:B------:R-:W-:-:S11]  /*f280*/  LOP3.LUT R21, RZ, R21, RZ, 0x33, !PT ;  /* 0x00000015ff157212 */ /* 0x000fd600078e33ff */
[----:B------:R-:W1:Y:S02]  /*f290*/  @P2 LDC.64 R152, c[0x0][0x9e8] ;  /* 0x00027a00ff982b82 */ /* 0x000e640000000a00 */
[----:B-1----:R-:W-:-:S05]  /*f2a0*/  @P2 IMAD.HI.U32 R152, R21, R152, RZ ;  /* 0x0000009815982227 */ /* 0x002fca00078e00ff */
[----:B------:R-:W-:-:S04]  /*f2b0*/  @P2 SHF.R.U32.HI R21, RZ, R153, R152 ;  /* 0x00000099ff152219 */ /* 0x000fc80000011698 */
[----:B------:R-:W-:Y:S01]  /*f2c0*/  LOP3.LUT R21, RZ, R21, RZ, 0x33, !PT ;  /* 0x00000015ff157212 */ /* 0x000fe200078e33ff */
[----:B------:R-:W-:Y:S06]  /*f2d0*/  BRA `(.L_x_2834) ;  /* 0x0000000000107947 */ /* 0x000fec0003800000 */
.L_x_2833:
[----:B------:R-:W-:-:S13]  /*f2e0*/  ISETP.NE.AND P2, PT, R156, 0x1, PT ;  /* 0x000000019c00780c */ /* 0x000fda0003f45270 */
[----:B------:R-:W1:Y:S02]  /*f2f0*/  @P2 LDC.64 R152, c[0x0][0x9e8] ;  /* 0x00027a00ff982b82 */ /* 0x000e640000000a00 */
[----:B-1----:R-:W-:-:S05]  /*f300*/  @P2 IMAD.HI.U32 R152, R21, R152, RZ ;  /* 0x0000009815982227 */ /* 0x002fca00078e00ff */
[----:B------:R-:W-:-:S07]  /*f310*/  @P2 SHF.R.U32.HI R21, RZ, R153, R152 ;  /* 0x00000099ff152219 */ /* 0x000fce0000011698 */
.L_x_2834:
[----:B------:R-:W-:Y:S05]  /*f320*/  BSYNC B0 ;  /* 0x0000000000007941 */ /* 0x000fea0003800000 */
.L_x_2832:
[----:B------:R-:W-:-:S05]  /*f330*/  IMAD R21, R21, R156, RZ ;  /* 0x0000009c15157224 */ /* 0x000fca00078e02ff */
[----:B------:R-:W-:-:S07]  /*f340*/  VIMNMX R154, R154, R21, !PT ;  /* 0x000000159a9a7248 */ /* 0x000fce0007fe0100 */
.L_x_2831:
[----:B------:R-:W-:Y:S01]  /*f350*/  VIADD R154, R154, 0x3f ;  /* 0x0000003f9a9a7836 */ /* 0x000fe20000000000 */
[----:B------:R-:W-:Y:S04]  /*f360*/  BSSY B0, `(.L_x_2835) ;  /* 0x00001ee000007945 */ /* 0x000fe80003800000 */
[----:B------:R-:W-:-:S04]  /*f370*/  SHF.R.S32.HI R21, RZ, 0x1f, R154 ;  /* 0x0000001fff157819 */ /* 0x000fc8000001149a */
[----:B------:R-:W-:-:S04]  /*f380*/  LEA.HI R21, R21, R154, RZ, 0x6 ;  /* 0x0000009a15157211 */ /* 0x000fc800078f30ff */
[----:B------:R-:W-:-:S04]  /*f390*/  SHF.R.S32.HI R21, RZ, 0x6, R21 ;  /* 0x00000006ff157819 */ /* 0x000fc80000011415 */
[----:B------:R-:W-:-:S04]  /*f3a0*/  VIMNMX R21, R202, R21, !PT ;  /* 0x00000015ca157248 */ /* 0x000fc80007fe0100 */
[----:B------:R-:W-:-:S13]  /*f3b0*/  ISETP.GE.AND P2, PT, R12, R21, PT ;  /* 0x000000150c00720c */ /* 0x000fda0003f46270 */
[----:B------:R-:W-:Y:S05]  /*f3c0*/  @!P2 BRA `(.L_x_2836) ;  /* 0x0000001c009ca947 */ /* 0x000fea0003800000 */
[----:B------:R-:W-:Y:S01]  /*f3d0*/  BSSY B1, `(.L_x_2837) ;  /* 0x00001e5000017945 */ /* 0x000fe20003800000 */
[----:B------:R-:W-:Y:S02]  /*f3e0*/  IMAD.MOV.U32 R213, RZ, RZ, R15 ;  /* 0x000000ffffd57224 */ /* 0x000fe400078e000f */
[----:B------:R-:W-:Y:S02]  /*f3f0*/  IMAD.MOV.U32 R214, RZ, RZ, R14 ;  /* 0x000000ffffd67224 */ /* 0x000fe400078e000e */
[----:B------:R-:W-:Y:S02]  /*f400*/  IMAD.MOV.U32 R206, RZ, RZ, R12 ;  /* 0x000000ffffce7224 */ /* 0x000fe400078e000c */
[----:B0-----:R-:W-:-:S07]  /*f410*/  IMAD.MOV.U32 R215, RZ, RZ, R18 ;  /* 0x000000ffffd77224 */ /* 0x001fce00078e0012 */
.L_x_2848:
[----:B------:R-:W-:Y:S02]  /*f420*/  VIADD R18, R215, 0x1 ;  /* 0x00000001d7127836 */ /* 0x000fe40000000000 */
[----:B0-----:R-:W-:Y:S02]  /*f430*/  IMAD.MOV.U32 R12, RZ, RZ, R206 ;  /* 0x000000ffff0c7224 */ /* 0x001fe400078e00ce */
[----:B------:R-:W-:Y:S01]  /*f440*/  VIADD R206, R206, 0xffffffff ;  /* 0xffffffffcece7836 */ /* 0x000fe20000000000 */
[----:B------:R-:W-:Y:S02]  /*f450*/  ISETP.NE.AND P3, PT, R18, 0x2, PT ;  /* 0x000000021200780c */ /* 0x000fe40003f65270 */
[----:B------:R-:W-:Y:S02]  /*f460*/  ISETP.GT.AND P2, PT, R12, R21, PT ;  /* 0x000000150c00720c */ /* 0x000fe40003f44270 */
[----:B------:R-:W-:Y:S02]  /*f470*/  SEL R12, RZ, 0x1, P3 ;  /* 0x00000001ff0c7807 */ /* 0x000fe40001800000 */
[----:B------:R-:W-:-:S02]  /*f480*/  SEL R18, R18, RZ, P3 ;  /* 0x000000ff12127207 */ /* 0x000fc40001800000 */
[----:B------:R-:W-:Y:S01]  /*f490*/  LOP3.LUT R19, R19, R12, RZ, 0x3c, !PT ;  /* 0x0000000c13137212 */ /* 0x000fe200078e3cff */
[----:B------:R-:W-:Y:S06]  /*f4a0*/  @!P0 BRA `(.L_x_2838) ;  /* 0x0000000000048947 */ /* 0x000fec0003800000 */
[----:B------:R-:W-:Y:S01]  /*f4b0*/  BPT.TRAP 0x1 ;  /* 0x000000040000795c */ /* 0x000fe20000300000 */
.L_x_2838:
[----:B------:R-:W-:Y:S01]  /*f4c0*/  IMAD R12, R18, 0x8, R2 ;  /* 0x00000008120c7824 */ /* 0x000fe200078e0202 */
[----:B------:R-:W-:-:S04]  /*f4d0*/  SHF.L.U32 R207, R19, 0x1f, RZ ;  /* 0x0000001f13cf7819 */ /* 0x000fc800000006ff */
[----:B------:R0:W1:Y:S01]  /*f4e0*/  SYNCS.PHASECHK.TRANS64.TRYWAIT P3, [R12+URZ+0x28c30], R207 ;  /* 0x028c30cf0c0075a7 */ /* 0x000062000806017f */
[----:B------:R-:W-:Y:S05]  /*f4f0*/  @!P0 BRA `(.L_x_2839) ;  /* 0x0000000000048947 */ /* 0x000fea0003800000 */
[----:B------:R-:W-:Y:S01]  /*f500*/  BPT.TRAP 0x1 ;  /* 0x000000040000795c */ /* 0x000fe20000300000 */
.L_x_2839:
[----:B------:R-:W-:Y:S01]  /*f510*/  BSSY B2, `(.L_x_2840) ;  /* 0x0000006000027945 */ /* 0x000fe20003800000 */
[----:B------:R-:W-:Y:S02]  /*f520*/  IMAD R154, R18, 0x200, R13 ;  /* 0x00000200129a7824 */ /* 0x000fe400078e020d */
[----:B------:R-:W-:Y:S01]  /*f530*/  IMAD.MOV.U32 R155, RZ, RZ, 0x40000040 ;  /* 0x40000040ff9b7424 */ /* 0x000fe200078e00ff */
[----:B-1----:R-:W-:Y:S06]  /*f540*/  @P3 BRA `(.L_x_2841) ;  /* 0x0000000000083947 */ /* 0x002fec0003800000 */
[----:B------:R-:W1:Y:S02]  /*f550*/  SYNCS.PHASECHK.TRANS64.TRYWAIT P3, [R12+URZ+0x28c30], R207 ;  /* 0x028c30cf0c0075a7 */ /* 0x000e64000806017f */
[----:B-1----:R-:W-:Y:S05]  /*f560*/  @!P3 BRA `(.L_x_2842) ;  /* 0x0000011c004cb947 */ /* 0x002fea0003800000 */
.L_x_2841:
[----:B------:R-:W-:Y:S05]  /*f570*/  BSYNC B2 ;  /* 0x0000000000027941 */ /* 0x000fea0003800000 */
.L_x_2840:
[C---:B------:R-:W-:Y:S01]  /*f580*/  R2UR UR6, R154.reuse ;  /* 0x000000009a0672ca */ /* 0x040fe200000e0000 */
[C---:B------:R-:W-:Y:S01]  /*f590*/  VIADD R152, R154.reuse, 0x2 ;  /* 0x000000029a987836 */ /* 0x040fe20000000000 */
[----:B------:R-:W-:Y:S01]  /*f5a0*/  R2UR UR7, R155 ;  /* 0x000000009b0772ca */ /* 0x000fe200000e0000 */
[----:B------:R-:W-:Y:S01]  /*f5b0*/  VIADD R14, R154, 0x4 ;  /* 0x000000049a0e7836 */ /* 0x000fe20000000000 */
[----:B------:R-:W-:Y:S01]  /*f5c0*/  R2UR UR4, R4 ;  /* 0x00000000040472ca */ /* 0x000fe200000e0000 */
[----:B------:R-:W-:Y:S01]  /*f5d0*/  VIADD R154, R154, 0x6 ;  /* 0x000000069a9a7836 */ /* 0x000fe20000000000 */
[----:B------:R-:W-:Y:S01]  /*f5e0*/  R2UR UR5, R5 ;  /* 0x00000000050572ca */ /* 0x000fe200000e0000 */
[----:B------:R-:W-:Y:S01]  /*f5f0*/  IMAD.MOV.U32 R153, RZ, RZ, 0x40000040 ;  /* 0x40000040ff997424 */ /* 0x000fe200078e00ff */
[----:B------:R-:W-:Y:S01]  /*f600*/  R2UR UR10, R152 ;  /* 0x00000000980a72ca */ /* 0x000fe200000e0000 */
[----:B------:R-:W-:Y:S01]  /*f610*/  IMAD.MOV.U32 R155, RZ, RZ, 0x40000040 ;  /* 0x40000040ff9b7424 */ /* 0x000fe200078e00ff */
[----:B------:R-:W-:Y:S01]  /*f620*/  R2UR UR18, R154 ;  /* 0x000000009a1272ca */ /* 0x000fe200000e0000 */
[----:B------:R-:W-:Y:S01]  /*f630*/  IMAD.MOV.U32 R15, RZ, RZ, 0x40000040 ;  /* 0x40000040ff0f7424 */ /* 0x000fe200078e00ff */
[----:B------:R-:W-:-:S02]  /*f640*/  R2UR UR11, R153 ;  /* 0x00000000990b72ca */ /* 0x000fc400000e0000 */
[----:B------:R-:W-:Y:S02]  /*f650*/  R2UR UR19, R155 ;  /* 0x000000009b1372ca */ /* 0x000fe400000e0000 */
[----:B------:R-:W-:Y:S01]  /*f660*/  WARPGROUP.ARRIVE ;  /* 0x00000000000079c5 */ /* 0x000fe20000000000 */
[----:B------:R-:W-:Y:S02]  /*f670*/  R2UR UR8, R10 ;  /* 0x000000000a0872ca */ /* 0x000fe400000e0000 */
[----:B------:R-:W-:Y:S02]  /*f680*/  R2UR UR9, R11 ;  /* 0x000000000b0972ca */ /* 0x000fe400000e0000 */
[----:B------:R-:W-:Y:S01]  /*f690*/  R2UR UR14, R14 ;  /* 0x000000000e0e72ca */ /* 0x000fe200000e0000 */
[----:B------:R-:W-:Y:S01]  /*f6a0*/  HGMMA.64x64x16.F32.BF16 R152, gdesc[UR4], RZ, !UPT, gsb0 ;  /* 0x00e00000049879f0 */ /* 0x000fe2000c0018ff */
[----:B------:R-:W-:Y:S01]  /*f6b0*/  R2UR UR15, R15 ;  /* 0x000000000f0f72ca */ /* 0x000fe200000e0000 */
[----:B------:R-:W-:Y:S01]  /*f6c0*/  ULDC UR4, c[0x0][0x9d8] ;  /* 0x0002760000047ab9 */ /* 0x000fe20000000800 */
[----:B------:R-:W-:Y:S01]  /*f6d0*/  R2UR UR12, R8 ;  /* 0x00000000080c72ca */ /* 0x000fe200000e0000 */
[----:B------:R-:W-:Y:S01]  /*f6e0*/  ULDC UR5, c[0x0][0x988] ;  /* 0x0002620000057ab9 */ /* 0x000fe20000000800 */
[----:B------:R-:W-:-:S02]  /*f6f0*/  R2UR UR13, R9 ;  /* 0x00000000090d72ca */ /* 0x000fc400000e0000 */
        /* <DEDUP_REMOVED lines=48> */
[----:B------:R-:W-:-:S02]  /*fa00*/  FMUL.FTZ R183, R183, UR4 ;  /* 0x00000004b7b77c20 */ /* 0x000fc40008410000 */
        /* <DEDUP_REMOVED lines=57> */
[----:B------:R-:W4:Y:S01]  /*fda0*/  MUFU.EX2 R15, R15 ;  /* 0x0000000f000f7308 */ /* 0x000f220000000800 */
[-CC-:B------:R-:W-:Y:S01]  /*fdb0*/  FFMA.FTZ R173, R173, R20.reuse, -R181.reuse ;  /* 0x00000014adad7223 */ /* 0x180fe200000108b5 */
[-CC-:B------:R-:W-:Y:S01]  /*fdc0*/  FFMA.FTZ R176, R176, R20.reuse, -R181.reuse ;  /* 0x00000014b0b07223 */ /* 0x180fe200000108b5 */
[-CC-:B------:R-:W-:Y:S01]  /*fdd0*/  FFMA.FTZ R177, R177, R20.reuse, -R181.reuse ;  /* 0x00000014b1b17223 */ /* 0x180fe200000108b5 */
[----:B------:R-:W-:Y:S01]  /*fde0*/  FFMA.FTZ R180, R180, R20, -R181 ;  /* 0x00000014b4b47223 */ /* 0x000fe200000108b5 */
[----:B------:R-:W-:Y:S01]  /*fdf0*/  FMUL.FTZ R181, R170, UR4 ;  /* 0x00000004aab57c20 */ /* 0x000fe20008410000 */
[----:B---3--:R-:W-:-:S02]  /*fe00*/  FMNMX.FTZ R170, R154, R213, !PT ;  /* 0x000000d59aaa7209 */ /* 0x008fc40007810000 */
[----:B------:R-:W3:Y:S01]  /*fe10*/  MUFU.EX2 R152, R152 ;  /* 0x0000009800987308 */ /* 0x000ee20000000800 */
        /* <DEDUP_REMOVED lines=8> */
[----:B----4-:R-:W-:Y:S01]  /*fea0*/  FFMA.FTZ R0, R214, R0, R15 ;  /* 0x00000000d6007223 */ /* 0x010fe2000001000f */
[-C--:B------:R-:W-:Y:S01]  /*feb0*/  FMUL.FTZ R37, R37, R214.reuse ;  /* 0x000000d625257220 */ /* 0x080fe20000410000 */
[-C--:B------:R-:W-:Y:S01]  /*fec0*/  FMUL.FTZ R40, R40, R214.reuse ;  /* 0x000000d628287220 */ /* 0x080fe20000410000 */
[-C--:B------:R-:W-:Y:S01]  /*fed0*/  FMUL.FTZ R41, R41, R214.reuse ;  /* 0x000000d629297220 */ /* 0x080fe20000410000 */
[-C--:B------:R-:W-:Y:S01]  /*fee0*/  FMUL.FTZ R44, R44, R214.reuse ;  /* 0x000000d62c2c7220 */ /* 0x080fe20000410000 */
[-C--:B------:R-:W-:Y:S01]  /*fef0*/  FMUL.FTZ R45, R45, R214.reuse ;  /* 0x000000d62d2d7220 */ /* 0x080fe20000410000 */
[----:B------:R-:W-:Y:S01]  /*ff00*/  FMUL.FTZ R48, R48, R214 ;  /* 0x000000d630307220 */ /* 0x000fe20000410000 */
[----:B------:R-:W-:Y:S01]  /*ff10*/  MUFU.TANH R175, R175 ;  /* 0x000000af00af7308 */ /* 0x000fe20000002400 */
[C---:B---3--:R-:W-:Y:S01]  /*ff20*/  FADD.FTZ R0, R152.reuse, R0 ;  /* 0x0000000098007221 */ /* 0x048fe20000010000 */
[----:B------:R-:W-:Y:S01]  /*ff30*/  F2FP.BF16.F32.PACK_AB R152, R152, R15 ;  /* 0x0000000f9898723e */ /* 0x000fe200000010ff */
[----:B------:R-:W-:-:S02]  /*ff40*/  @!P1 VIADD R15, R12, 0x28c40 ;  /* 0x00028c400c0f9836 */ /* 0x000fc40000000000 */
[-C--:B------:R-:W-:Y:S01]  /*ff50*/  FMUL.FTZ R49, R49, R214.reuse ;  /* 0x000000d631317220 */ /* 0x080fe20000410000 */
[-C--:B------:R-:W-:Y:S01]  /*ff60*/  FMUL.FTZ R52, R52, R214.reuse ;  /* 0x000000d634347220 */ /* 0x080fe20000410000 */
[-C--:B------:R-:W-:Y:S01]  /*ff70*/  FMUL.FTZ R53, R53, R214.reuse ;  /* 0x000000d635357220 */ /* 0x080fe20000410000 */
[-C--:B------:R-:W-:Y:S01]  /*ff80*/  FMUL.FTZ R56, R56, R214.reuse ;  /* 0x000000d638387220 */ /* 0x080fe20000410000 */
[----:B------:R-:W-:Y:S01]  /*ff90*/  @!P1 PRMT R15, RZ, 0x654, R15 ;  /* 0x00000654ff0f9816 */ /* 0x000fe2000000000f */
[----:B------:R-:W-:Y:S01]  /*ffa0*/  MUFU.TANH R178, R178 ;  /* 0x000000b200b27308 */ /* 0x000fe20000002400 */
[-C--:B------:R-:W-:Y:S01]  /*ffb0*/  FMUL.FTZ R57, R57, R214.reuse ;  /* 0x000000d639397220 */ /* 0x080fe20000410000 */
[-C--:B------:R-:W-:Y:S01]  /*ffc0*/  FMUL.FTZ R60, R60, R214.reuse ;  /* 0x000000d63c3c7220 */ /* 0x080fe20000410000 */
[----:B------:R3:W-:Y:S01]  /*ffd0*/  @!P1 SYNCS.ARRIVE.TRANS64.RED.A1T0 RZ, [R15+URZ], RZ ;  /* 0x000000ff0fff99a7 */ /* 0x0007e2000810043f */
[-C--:B------:R-:W-:Y:S01]  /*ffe0*/  FMUL.FTZ R61, R61, R214.reuse ;  /* 0x000000d63d3d7220 */ /* 0x080fe20000410000 */
[-C--:B------:R-:W-:Y:S01]  /*fff0*/  FMUL.FTZ R64, R64, R214.reuse ;  /* 0x000000d640407220 */ /* 0x080fe20000410000 */
[-C--:B------:R-:W-:Y:S01]  /*10000*/  FMUL.FTZ R65, R65, R214.reuse ;  /* 0x000000d641417220 */ /* 0x080fe20000410000 */
[-C--:B------:R-:W-:Y:S01]  /*10010*/  FMUL.FTZ R68, R68, R214.reuse ;  /* 0x000000d644447220 */ /* 0x080fe20000410000 */
[----:B------:R-:W-:Y:S01]  /*10020*/  MUFU.TANH R179, R179 ;  /* 0x000000b300b37308 */ /* 0x000fe20000002400 */
[-C--:B------:R-:W-:Y:S01]  /*10030*/  FMUL.FTZ R69, R69, R214.reuse ;  /* 0x000000d645457220 */ /* 0x080fe20000410000 */
[----:B------:R-:W-:Y:S01]  /*10040*/  FMUL.FTZ R72, R72, R214 ;  /* 0x000000d648487220 */ /* 0x000fe20000410000 */
[----:B---3--:R-:W-:-:S02]  /*10050*/  IMAD.MOV R15, RZ, RZ, -R194 ;  /* 0x000000ffff0f7224 */ /* 0x008fc400078e0ac2 */
[-C--:B------:R-:W-:Y:S01]  /*10060*/  FMUL.FTZ R73, R73, R214.reuse ;  /* 0x000000d649497220 */ /* 0x080fe20000410000 */
[-C--:B------:R-:W-:Y:S01]  /*10070*/  FMUL.FTZ R76, R76, R214.reuse ;  /* 0x000000d64c4c7220 */ /* 0x080fe20000410000 */
[-C--:B------:R-:W-:Y:S01]  /*10080*/  FMUL.FTZ R77, R77, R214.reuse ;  /* 0x000000d64d4d7220 */ /* 0x080fe20000410000 */
[----:B------:R-:W-:Y:S01]  /*10090*/  FMUL.FTZ R80, R80, R214 ;  /* 0x000000d650507220 */ /* 0x000fe20000410000 */
[----:B------:R-:W-:Y:S01]  /*100a0*/  ISETP.NE.AND P3, PT, R184, R15, PT ;  /* 0x0000000fb800720c */ /* 0x000fe20003f65270 */
[----:B------:R-:W-:Y:S01]  /*100b0*/  MUFU.TANH R182, R182 ;  /* 0x000000b600b67308 */ /* 0x000fe20000002400 */
[----:B------:R-:W-:Y:S01]  /*100c0*/  FMNMX.FTZ R15, R155, R170, !PT ;  /* 0x000000aa9b0f7209 */ /* 0x000fe20007810000 */
[-C--:B------:R-:W-:Y:S01]  /*100d0*/  FMUL.FTZ R81, R81, R214.reuse ;  /* 0x000000d651517220 */ /* 0x080fe20000410000 */
[-C--:B------:R-:W-:Y:S01]  /*100e0*/  FMUL.FTZ R84, R84, R214.reuse ;  /* 0x000000d654547220 */ /* 0x080fe20000410000 */
[-C--:B------:R-:W-:Y:S01]  /*100f0*/  FMUL.FTZ R85, R85, R214.reuse ;  /* 0x000000d655557220 */ /* 0x080fe20000410000 */
[----:B------:R-:W-:Y:S01]  /*10100*/  FMNMX.FTZ R15, R158, R15, !PT ;  /* 0x0000000f9e0f7209 */ /* 0x000fe20007810000 */
[-C--:B------:R-:W-:Y:S01]  /*10110*/  FMUL.FTZ R88, R88, R214.reuse ;  /* 0x000000d658587220 */ /* 0x080fe20000410000 */
[-C--:B------:R-:W-:Y:S01]  /*10120*/  FMUL.FTZ R89, R89, R214.reuse ;  /* 0x000000d659597220 */ /* 0x080fe20000410000 */
[----:B------:R-:W-:Y:S01]  /*10130*/  MUFU.TANH R183, R183 ;  /* 0x000000b700b77308 */ /* 0x000fe20000002400 */
[----:B------:R-:W-:Y:S01]  /*10140*/  FMNMX.FTZ R15, R159, R15, !PT ;  /* 0x0000000f9f0f7209 */ /* 0x000fe20007810000 */
[-C--:B------:R-:W-:Y:S01]  /*10150*/  FMUL.FTZ R92, R92, R214.reuse ;  /* 0x000000d65c5c7220 */ /* 0x080fe20000410000 */
[-C--:B------:R-:W-:Y:S01]  /*10160*/  FMUL.FTZ R93, R93, R214.reuse ;  /* 0x000000d65d5d7220 */ /* 0x080fe20000410000 */
[----:B------:R-:W-:Y:S01]  /*10170*/  @!P3 IMAD R215, R215, 0x40, R191 ;  /* 0x00000040d7d7b824 */ /* 0x000fe200078e02bf */
[----:B------:R-:W-:Y:S01]  /*10180*/  FMNMX.FTZ R15, R162, R15, !PT ;  /* 0x0000000fa20f7209 */ /* 0x000fe20007810000 */
[-C--:B------:R-:W-:Y:S01]  /*10190*/  FMUL.FTZ R96, R96, R214.reuse ;  /* 0x000000d660607220 */ /* 0x080fe20000410000 */
[----:B------:R-:W-:Y:S01]  /*101a0*/  FMUL.FTZ R97, R97, R214 ;  /* 0x000000d661617220 */ /* 0x000fe20000410000 */
[----:B------:R-:W3:Y:S01]  /*101b0*/  MUFU.EX2 R153, R153 ;  /* 0x0000009900997308 */ /* 0x000ee20000000800 */
[----:B------:R-:W-:Y:S01]  /*101c0*/  FMNMX.FTZ R15, R163, R15, !PT ;  /* 0x0000000fa30f7209 */ /* 0x000fe20007810000 */
[----:B------:R-:W-:-:S02]  /*101d0*/  @!P3 IMAD R215, R215, 0x4, R2 ;  /* 0x00000004d7d7b824 */ /* 0x000fc400078e0202 */
[-C--:B------:R-:W-:Y:S01]  /*101e0*/  FMUL.FTZ R100, R100, R214.reuse ;  /* 0x000000d664647220 */ /* 0x080fe20000410000 */
[-C--:B------:R-:W-:Y:S01]  /*101f0*/  FMUL.FTZ R101, R101, R214.reuse ;  /* 0x000000d665657220 */ /* 0x080fe20000410000 */
[----:B------:R-:W-:Y:S01]  /*10200*/  FMNMX.FTZ R15, R166, R15, !PT ;  /* 0x0000000fa60f7209 */ /* 0x000fe20007810000 */
[-C--:B------:R-:W-:Y:S01]  /*10210*/  FMUL.FTZ R104, R104, R214.reuse ;  /* 0x000000d668687220 */ /* 0x080fe20000410000 */
[-C--:B------:R-:W-:Y:S01]  /*10220*/  FMUL.FTZ R105, R105, R214.reuse ;  /* 0x000000d669697220 */ /* 0x080fe20000410000 */
[----:B------:R-:W4:Y:S01]  /*10230*/  MUFU.EX2 R156, R156 ;  /* 0x0000009c009c7308 */ /* 0x000f220000000800 */
[----:B------:R-:W-:Y:S01]  /*10240*/  FMNMX.FTZ R15, R167, R15, !PT ;  /* 0x0000000fa70f7209 */ /* 0x000fe20007810000 */
[-C--:B------:R-:W-:Y:S01]  /*10250*/  FMUL.FTZ R108, R108, R214.reuse ;  /* 0x000000d66c6c7220 */ /* 0x080fe20000410000 */
[-C--:B------:R-:W-:Y:S01]  /*10260*/  FMUL.FTZ R109, R109, R214.reuse ;  /* 0x000000d66d6d7220 */ /* 0x080fe20000410000 */
[-C--:B------:R-:W-:Y:S01]  /*10270*/  FMUL.FTZ R112, R112, R214.reuse ;  /* 0x000000d670707220 */ /* 0x080fe20000410000 */
[----:B--2---:R-:W-:Y:S01]  /*10280*/  FMNMX.FTZ R15, R181, R15, !PT ;  /* 0x0000000fb50f7209 */ /* 0x004fe20007810000 */
[-C--:B------:R-:W-:Y:S01]  /*10290*/  FMUL.FTZ R113, R113, R214.reuse ;  /* 0x000000d671717220 */ /* 0x080fe20000410000 */
[-C--:B------:R-:W-:Y:S01]  /*102a0*/  FMUL.FTZ R116, R116, R214.reuse ;  /* 0x000000d674747220 */ /* 0x080fe20000410000 */
        /* <DEDUP_REMOVED lines=9> */
[----:B------:R-:W-:Y:S01]  /*10340*/  FMNMX.FTZ R15, R175, R15, !PT ;  /* 0x0000000faf0f7209 */ /* 0x000fe20007810000 */
[-C--:B------:R-:W-:Y:S01]  /*10350*/  FMUL.FTZ R125, R125, R214.reuse ;  /* 0x000000d67d7d7220 */ /* 0x080fe20000410000 */
[-C--:B------:R-:W-:Y:S01]  /*10360*/  FMUL.FTZ R128, R128, R214.reuse ;  /* 0x000000d680807220 */ /* 0x080fe20000410000 */
[-C--:B------:R-:W-:Y:S01]  /*10370*/  FMUL.FTZ R129, R129, R214.reuse ;  /* 0x000000d681817220 */ /* 0x080fe20000410000 */
[----:B------:R-:W-:Y:S01]  /*10380*/  FMNMX.FTZ R170, R178, R15, !PT ;  /* 0x0000000fb2aa7209 */ /* 0x000fe20007810000 */
[-C--:B------:R-:W-:Y:S01]  /*10390*/  FMUL.FTZ R132, R132, R214.reuse ;  /* 0x000000d684847220 */ /* 0x080fe20000410000 */
[----:B------:R-:W-:Y:S01]  /*103a0*/  FMUL.FTZ R133, R133, R214 ;  /* 0x000000d685857220 */ /* 0x000fe20000410000 */
[----:B------:R-:W-:Y:S01]  /*103b0*/  MUFU.EX2 R161, R161 ;  /* 0x000000a100a17308 */ /* 0x000fe20000000800 */
[----:B------:R-:W-:Y:S01]  /*103c0*/  FMNMX.FTZ R15, R179, R170, !PT ;  /* 0x000000aab30f7209 */ /* 0x000fe20007810000 */
[-C--:B------:R-:W-:Y:S01]  /*103d0*/  FMUL.FTZ R136, R136, R214.reuse ;  /* 0x000000d688887220 */ /* 0x080fe20000410000 */
[-C--:B------:R-:W-:Y:S01]  /*103e0*/  FMUL.FTZ R137, R137, R214.reuse ;  /* 0x000000d689897220 */ /* 0x080fe20000410000 */
[-C--:B------:R-:W-:Y:S01]  /*103f0*/  FMUL.FTZ R140, R140, R214.reuse ;  /* 0x000000d68c8c7220 */ /* 0x080fe20000410000 */
[----:B------:R-:W-:Y:S01]  /*10400*/  FMNMX.FTZ R170, R182, R15, !PT ;  /* 0x0000000fb6aa7209 */ /* 0x000fe20007810000 */
[-C--:B------:R-:W-:Y:S01]  /*10410*/  FMUL.FTZ R141, R141, R214.reuse ;  /* 0x000000d68d8d7220 */ /* 0x080fe20000410000 */
[-C--:B------:R-:W-:Y:S01]  /*10420*/  FMUL.FTZ R144, R144, R214.reuse ;  /* 0x000000d690907220 */ /* 0x080fe20000410000 */
[----:B------:R-:W-:Y:S01]  /*10430*/  FMUL.FTZ R145, R145, R214 ;  /* 0x000000d691917220 */ /* 0x000fe20000410000 */
[----:B------:R-:W-:Y:S01]  /*10440*/  FMNMX.FTZ R15, R183, R170, !PT ;  /* 0x000000aab70f7209 */ /* 0x000fe20007810000 */
[-C--:B------:R-:W-:Y:S01]  /*10450*/  FMUL.FTZ R148, R148, R214.reuse ;  /* 0x000000d694947220 */ /* 0x080fe20000410000 */
[----:B------:R-:W-:Y:S01]  /*10460*/  FMUL.FTZ R149, R149, R214 ;  /* 0x000000d695957220 */ /* 0x000fe20000410000 */
[----:B------:R-:W-:Y:S01]  /*10470*/  @!P3 STS [R215+0x28800], R214 ;  /* 0x028800d6d700b388 */ /* 0x000fe20000000800 */
[----:B------:R-:W-:Y:S01]  /*10480*/  MUFU.EX2 R164, R164 ;  /* 0x000000a400a47308 */ /* 0x000fe20000000800 */
[----:B----4-:R-:W-:-:S02]  /*10490*/  FADD.FTZ R0, R156, R229 ;  /* 0x000000e59c007221 */ /* 0x010fc40000010000 */
[----:B------:R-:W4:Y:S05]  /*104a0*/  SHFL.BFLY PT, R170, R15, 0x2, 0x1f ;  /* 0x0c401f000faa7f89 */ /* 0x000f2a00000e0000 */
[----:B------:R-:W-:Y:S08]  /*104b0*/  MUFU.EX2 R165, R165 ;  /* 0x000000a500a57308 */ /* 0x000ff00000000800 */
[----:B------:R-:W5:Y:S08]  /*104c0*/  MUFU.EX2 R168, R168 ;  /* 0x000000a800a87308 */ /* 0x000f700000000800 */
[----:B------:R-:W-:Y:S01]  /*104d0*/  MUFU.EX2 R169, R169 ;  /* 0x000000a900a97308 */ /* 0x000fe20000000800 */
[----:B----4-:R-:W-:-:S05]  /*104e0*/  FMNMX.FTZ R15, R15, R170, !PT ;  /* 0x000000aa0f0f7209 */ /* 0x010fca0007810000 */
[----:B------:R-:W4:Y:S02]  /*104f0*/  SHFL.BFLY PT, R170, R15, 0x1, 0x1f ;  /* 0x0c201f000faa7f89 */ /* 0x000f2400000e0000 */
[----:B------:R-:W-:Y:S08]  /*10500*/  MUFU.EX2 R172, R172 ;  /* 0x000000ac00ac7308 */ /* 0x000ff00000000800 */
[----:B------:R-:W-:Y:S08]  /*10510*/  MUFU.EX2 R173, R173 ;  /* 0x000000ad00ad7308 */ /* 0x000ff00000000800 */
[----:B------:R-:W-:Y:S01]  /*10520*/  MUFU.EX2 R176, R176 ;  /* 0x000000b000b07308 */ /* 0x000fe20000000800 */
[----:B----4-:R-:W-:-:S07]  /*10530*/  FMNMX.FTZ R15, R15, R170, !PT ;  /* 0x000000aa0f0f7209 */ /* 0x010fce0007810000 */
[----:B------:R-:W-:Y:S01]  /*10540*/  MUFU.EX2 R177, R177 ;  /* 0x000000b100b17308 */ /* 0x000fe20000000800 */
[C---:B------:R-:W-:Y:S01]  /*10550*/  FADD.FTZ R170, -R15.reuse, R213 ;  /* 0x000000d50faa7221 */ /* 0x040fe20000010100 */
[----:B------:R-:W-:-:S03]  /*10560*/  FMUL.FTZ R213, R15, R20 ;  /* 0x000000140fd57220 */ /* 0x000fc60000410000 */
[-C--:B------:R-:W-:Y:S01]  /*10570*/  FMUL.FTZ R170, R170, R20.reuse ;  /* 0x00000014aaaa7220 */ /* 0x080fe20000410000 */
        /* <DEDUP_REMOVED lines=14> */
[-CC-:B------:R-:W-:Y:S01]  /*10660*/  FFMA.FTZ R178, R178, R20.reuse, -R213.reuse ;  /* 0x00000014b2b27223 */ /* 0x180fe200000108d5 */
[-CC-:B------:R-:W-:Y:S01]  /*10670*/  FFMA.FTZ R179, R179, R20.reuse, -R213.reuse ;  /* 0x00000014b3b37223 */ /* 0x180fe200000108d5 */
[-CC-:B------:R-:W-:Y:S01]  /*10680*/  FFMA.FTZ R182, R182, R20.reuse, -R213.reuse ;  /* 0x00000014b6b67223 */ /* 0x180fe200000108d5 */
[----:B------:R-:W-:-:S02]  /*10690*/  FFMA.FTZ R183, R183, R20, -R213 ;  /* 0x00000014b7b77223 */ /* 0x000fc400000108d5 */
[----:B------:R-:W0:Y:S01]  /*106a0*/  MUFU.EX2 R170, R170 ;  /* 0x000000aa00aa7308 */ /* 0x000e220000000800 */
[----:B----4-:R-:W-:Y:S01]  /*106b0*/  F2FP.BF16.F32.PACK_AB R154, R156, R153 ;  /* 0x000000999c9a723e */ /* 0x010fe200000010ff */
[----:B--2---:R-:W-:Y:S01]  /*106c0*/  FADD.FTZ R153, R157, R0 ;  /* 0x000000009d997221 */ /* 0x004fe20000010000 */
[----:B---3--:R-:W-:-:S03]  /*106d0*/  F2FP.BF16.F32.PACK_AB R156, R160, R157 ;  /* 0x0000009da09c723e */ /* 0x008fc600000010ff */
[----:B------:R-:W-:Y:S01]  /*106e0*/  FADD.FTZ R0, R160, R153 ;  /* 0x00000099a0007221 */ /* 0x000fe20000010000 */
[----:B-----5:R-:W-:Y:S01]  /*106f0*/  F2FP.BF16.F32.PACK_AB R160, R168, R165 ;  /* 0x000000a5a8a0723e */ /* 0x020fe200000010ff */
[----:B------:R-:W2:Y:S02]  /*10700*/  MUFU.EX2 R155, R155 ;  /* 0x0000009b009b7308 */ /* 0x000ea40000000800 */
[----:B------:R-:W-:-:S04]  /*10710*/  FADD.FTZ R153, R161, R0 ;  /* 0x00000000a1997221 */ /* 0x000fc80000010000 */
[----:B------:R-:W-:Y:S02]  /*10720*/  FADD.FTZ R0, R164, R153 ;  /* 0x00000099a4007221 */ /* 0x000fe40000010000 */
[----:B------:R3:W4:Y:S01]  /*10730*/  MUFU.EX2 R213, R158 ;  /* 0x0000009e00d57308 */ /* 0x0007220000000800 */
[----:B0-----:R0:W-:Y:S01]  /*10740*/  @!P3 STS [R215+0x28820], R170 ;  /* 0x028820aad700b388 */ /* 0x0011e20000000800 */
[----:B------:R-:W-:Y:S01]  /*10750*/  FADD.FTZ R153, R165, R0 ;  /* 0x00000000a5997221 */ /* 0x000fe20000010000 */
[-C--:B------:R-:W-:Y:S01]  /*10760*/  FMUL.FTZ R26, R26, R170.reuse ;  /* 0x000000aa1a1a7220 */ /* 0x080fe20000410000 */
[-C--:B------:R-:W-:Y:S01]  /*10770*/  FMUL.FTZ R27, R27, R170.reuse ;  /* 0x000000aa1b1b7220 */ /* 0x080fe20000410000 */
[-C--:B------:R-:W-:Y:S01]  /*10780*/  FMUL.FTZ R30, R30, R170.reuse ;  /* 0x000000aa1e1e7220 */ /* 0x080fe20000410000 */
[----:B------:R-:W-:Y:S01]  /*10790*/  FADD.FTZ R0, R168, R153 ;  /* 0x00000099a8007221 */ /* 0x000fe20000010000 */
[-C--:B------:R-:W-:Y:S01]  /*107a0*/  FMUL.FTZ R31, R31, R170.reuse ;  /* 0x000000aa1f1f7220 */ /* 0x080fe20000410000 */
[----:B------:R-:W5:Y:S01]  /*107b0*/  MUFU.EX2 R159, R159 ;  /* 0x0000009f009f7308 */ /* 0x000f620000000800 */
[----:B---3--:R-:W-:Y:S01]  /*107c0*/  F2FP.BF16.F32.PACK_AB R158, R164, R161 ;  /* 0x000000a1a49e723e */ /* 0x008fe200000010ff */
[----:B------:R-:W-:Y:S01]  /*107d0*/  FADD.FTZ R153, R169, R0 ;  /* 0x00000000a9997221 */ /* 0x000fe20000010000 */
[----:B------:R-:W-:Y:S01]  /*107e0*/  FFMA.FTZ R0, R170, R3, R180 ;  /* 0x00000003aa007223 */ /* 0x000fe200000100b4 */
[-C--:B------:R-:W-:Y:S01]  /*107f0*/  FMUL.FTZ R34, R34, R170.reuse ;  /* 0x000000aa22227220 */ /* 0x080fe20000410000 */
[----:B------:R-:W-:Y:S01]  /*10800*/  FMUL.FTZ R35, R35, R170 ;  /* 0x000000aa23237220 */ /* 0x000fe20000410000 */
[----:B------:R-:W-:Y:S01]  /*10810*/  FADD.FTZ R164, R172, R153 ;  /* 0x00000099aca47221 */ /* 0x000fe20000010000 */
[C---:B--2---:R-:W-:Y:S01]  /*10820*/  FADD.FTZ R0, R155.reuse, R0 ;  /* 0x000000009b007221 */ /* 0x044fe20000010000 */
[----:B0-----:R0:W2:Y:S01]  /*10830*/  MUFU.EX2 R215, R162 ;  /* 0x000000a200d77308 */ /* 0x0010a20000000800 */
[----:B------:R-:W-:Y:S01]  /*10840*/  F2FP.BF16.F32.PACK_AB R153, R155, R180 ;  /* 0x000000b49b99723e */ /* 0x000fe200000010ff */
[----:B------:R-:W-:Y:S01]  /*10850*/  FADD.FTZ R3, R173, R164 ;  /* 0x000000a4ad037221 */ /* 0x000fe20000010000 */
[----:B----4-:R-:W-:Y:S01]  /*10860*/  FADD.FTZ R0, R213, R0 ;  /* 0x00000000d5007221 */ /* 0x010fe20000010000 */
[----:B------:R-:W-:Y:S01]  /*10870*/  F2FP.BF16.F32.PACK_AB R164, R176, R173 ;  /* 0x000000adb0a4723e */ /* 0x000fe200000010ff */
[-C--:B------:R-:W-:Y:S01]  /*10880*/  FMUL.FTZ R38, R38, R170.reuse ;  /* 0x000000aa26267220 */ /* 0x080fe20000410000 */
[----:B------:R-:W-:Y:S01]  /*10890*/  FADD.FTZ R168, R176, R3 ;  /* 0x00000003b0a87221 */ /* 0x000fe20000010000 */
[-C--:B------:R-:W-:Y:S01]  /*108a0*/  FMUL.FTZ R39, R39, R170.reuse ;  /* 0x000000aa27277220 */ /* 0x080fe20000410000 */
[----:B------:R-:W3:Y:S01]  /*108b0*/  MUFU.EX2 R163, R163 ;  /* 0x000000a300a37308 */ /* 0x000ee20000000800 */
[----:B0-----:R-:W-:Y:S01]  /*108c0*/  F2FP.BF16.F32.PACK_AB R162, R172, R169 ;  /* 0x000000a9aca2723e */ /* 0x001fe200000010ff */
[----:B------:R-:W-:Y:S01]  /*108d0*/  FADD.FTZ R3, R177, R168 ;  /* 0x000000a8b1037221 */ /* 0x000fe20000010000 */
[C---:B-----5:R-:W-:Y:S01]  /*108e0*/  FADD.FTZ R168, R159.reuse, R0 ;  /* 0x000000009fa87221 */ /* 0x060fe20000010000 */
[----:B------:R-:W-:Y:S01]  /*108f0*/  F2FP.BF16.F32.PACK_AB R155, R159, R213 ;  /* 0x000000d59f9b723e */ /* 0x000fe200000010ff */
[----:B------:R-:W-:Y:S01]  /*10900*/  BAR.SYNC.DEFER_BLOCKING 0xf, 0x100 ;  /* 0x03c4000000007b1d */ /* 0x000fe20000010000 */
[C---:B------:R-:W-:Y:S01]  /*10910*/  FADD.FTZ R0, R166.reuse, R3 ;  /* 0x00000003a6007221 */ /* 0x040fe20000010000 */
[----:B------:R-:W-:Y:S01]  /*10920*/  F2FP.BF16.F32.PACK_AB R166, R166, R177 ;  /* 0x000000b1a6a6723e */ /* 0x000fe200000010ff */
[-C--:B------:R-:W-:Y:S01]  /*10930*/  FMUL.FTZ R42, R42, R170.reuse ;  /* 0x000000aa2a2a7220 */ /* 0x080fe20000410000 */
[----:B--2---:R-:W-:Y:S01]  /*10940*/  FADD.FTZ R168, R215, R168 ;  /* 0x000000a8d7a87221 */ /* 0x004fe20000010000 */
[-C--:B------:R-:W-:Y:S01]  /*10950*/  FMUL.FTZ R43, R43, R170.reuse ;  /* 0x000000aa2b2b7220 */ /* 0x080fe20000410000 */
[----:B------:R-:W0:Y:S01]  /*10960*/  MUFU.EX2 R214, R214 ;  /* 0x000000d600d67308 */ /* 0x000e220000000800 */
[-C--:B------:R-:W-:Y:S01]  /*10970*/  FMUL.FTZ R46, R46, R170.reuse ;  /* 0x000000aa2e2e7220 */ /* 0x080fe20000410000 */
[-C--:B------:R-:W-:Y:S01]  /*10980*/  FMUL.FTZ R47, R47, R170.reuse ;  /* 0x000000aa2f2f7220 */ /* 0x080fe20000410000 */
[-C--:B------:R-:W-:Y:S01]  /*10990*/  FMUL.FTZ R50, R50, R170.reuse ;  /* 0x000000aa32327220 */ /* 0x080fe20000410000 */
[-C--:B------:R-:W-:Y:S01]  /*109a0*/  FMUL.FTZ R51, R51, R170.reuse ;  /* 0x000000aa33337220 */ /* 0x080fe20000410000 */
[-C--:B------:R-:W-:Y:S01]  /*109b0*/  FMUL.FTZ R54, R54, R170.reuse ;  /* 0x000000aa36367220 */ /* 0x080fe20000410000 */
[C---:B---3--:R-:W-:Y:S01]  /*109c0*/  FADD.FTZ R3, R163.reuse, R168 ;  /* 0x000000a8a3037221 */ /* 0x048fe20000010000 */
[----:B------:R-:W-:Y:S01]  /*109d0*/  F2FP.BF16.F32.PACK_AB R157, R163, R215 ;  /* 0x000000d7a39d723e */ /* 0x000fe200000010ff */
[----:B------:R-:W2:Y:S01]  /*109e0*/  MUFU.EX2 R167, R167 ;  /* 0x000000a700a77308 */ /* 0x000ea20000000800 */
[-C--:B------:R-:W-:Y:S01]  /*109f0*/  FMUL.FTZ R55, R55, R170.reuse ;  /* 0x000000aa37377220 */ /* 0x080fe20000410000 */
        /* <DEDUP_REMOVED lines=8> */
[----:B------:R0:W-:Y:S01]  /*10a80*/  STSM.16.M88.4 [R195+0x26800], R152 ;  /* 0x02680098c3007844 */ /* 0x0001e20000000200 */
        /* <DEDUP_REMOVED lines=44> */
[----:B------:R0:W-:Y:S01]  /*10d50*/  STSM.16.M88.4 [R198], R160 ;  /* 0x000000a0c6007844 */ /* 0x0001e20000000200 */
[----:B------:R-:W3:Y:S01]  /*10d60*/  MUFU.EX2 R182, R182 ;  /* 0x000000b600b67308 */ /* 0x000ee20000000800 */
        /* <DEDUP_REMOVED lines=8> */
[C---:B--2---:R-:W-:Y:S01]  /*10df0*/  FADD.FTZ R3, R168.reuse, R3 ;  /* 0x00000003a8037221 */ /* 0x044fe20000010000 */
[----:B------:R-:W-:Y:S01]  /*10e00*/  F2FP.BF16.F32.PACK_AB R165, R168, R165 ;  /* 0x000000a5a8a5723e */ /* 0x000fe200000010ff */
[-C--:B------:R-:W-:Y:S01]  /*10e10*/  FMUL.FTZ R142, R142, R170.reuse ;  /* 0x000000aa8e8e7220 */ /* 0x080fe20000410000 */
[-C--:B------:R-:W-:Y:S01]  /*10e20*/  FMUL.FTZ R143, R143, R170.reuse ;  /* 0x000000aa8f8f7220 */ /* 0x080fe20000410000 */
[-C--:B------:R-:W-:Y:S01]  /*10e30*/  FMUL.FTZ R146, R146, R170.reuse ;  /* 0x000000aa92927220 */ /* 0x080fe20000410000 */
[-C--:B------:R-:W-:Y:S01]  /*10e40*/  FMUL.FTZ R147, R147, R170.reuse ;  /* 0x000000aa93937220 */ /* 0x080fe20000410000 */
[-C--:B------:R-:W-:Y:S01]  /*10e50*/  FMUL.FTZ R150, R150, R170.reuse ;  /* 0x000000aa96967220 */ /* 0x080fe20000410000 */
[----:B------:R-:W-:Y:S01]  /*10e60*/  FMUL.FTZ R151, R151, R170 ;  /* 0x000000aa97977220 */ /* 0x000fe20000410000 */
[----:B---3--:R-:W-:Y:S01]  /*10e70*/  FADD.FTZ R172, R182, R3 ;  /* 0x00000003b6ac7221 */ /* 0x008fe20000010000 */
[----:B----4-:R-:W-:-:S03]  /*10e80*/  F2FP.BF16.F32.PACK_AB R167, R183, R182 ;  /* 0x000000b6b7a7723e */ /* 0x010fc600000010ff */
[----:B------:R-:W-:Y:S02]  /*10e90*/  FADD.FTZ R3, R183, R172 ;  /* 0x000000acb7037221 */ /* 0x000fe40000010000 */
[----:B------:R0:W-:Y:S01]  /*10ea0*/  STSM.16.M88.4 [R197], R164 ;  /* 0x000000a4c5007844 */ /* 0x0001e20000000200 */
[----:B------:R-:W-:Y:S05]  /*10eb0*/  @!P0 BRA `(.L_x_2843) ;  /* 0x0000000000048947 */ /* 0x000fea0003800000 */
[----:B------:R-:W-:Y:S01]  /*10ec0*/  BPT.TRAP 0x1 ;  /* 0x000000040000795c */ /* 0x000fe20000300000 */
.L_x_2843:
[----:B------:R2:W3:Y:S01]  /*10ed0*/  SYNCS.PHASECHK.TRANS64.TRYWAIT P3, [R12+URZ+0x28c50], R207 ;  /* 0x028c50cf0c0075a7 */ /* 0x0004e2000806017f */
[----:B------:R-:W-:Y:S05]  /*10ee0*/  @!P0 BRA `(.L_x_2844) ;  /* 0x0000000000048947 */ /* 0x000fea0003800000 */
[----:B------:R-:W-:Y:S01]  /*10ef0*/  BPT.TRAP 0x1 ;  /* 0x000000040000795c */ /* 0x000fe20000300000 */
.L_x_2844:
[----:B------:R-:W-:Y:S04]  /*10f00*/  BSSY B2, `(.L_x_2845) ;  /* 0x0000004000027945 */ /* 0x000fe80003800000 */
[----:B---3--:R-:W-:Y:S05]  /*10f10*/  @P3 BRA `(.L_x_2846) ;  /* 0x0000000000083947 */ /* 0x008fea0003800000 */
[----:B------:R-:W3:Y:S02]  /*10f20*/  SYNCS.PHASECHK.TRANS64.TRYWAIT P3, [R12+URZ+0x28c50], R207 ;  /* 0x028c50cf0c0075a7 */ /* 0x000ee4000806017f */
[----:B---3--:R-:W-:Y:S05]  /*10f30*/  @!P3 BRA `(.L_x_2847) ;  /* 0x0000010000ecb947 */ /* 0x008fea0003800000 */
.L_x_2846:
[----:B------:R-:W-:Y:S05]  /*10f40*/  BSYNC B2 ;  /* 0x0000000000027941 */ /* 0x000fea0003800000 */
.L_x_2845:
[----:B------:R-:W-:Y:S01]  /*10f50*/  IMAD R168, R18, 0x1000, R190 ;  /* 0x0000100012a87824 */ /* 0x000fe200078e02be */
[----:B------:R-:W-:Y:S01]  /*10f60*/  WARPGROUP.ARRIVE ;  /* 0x00000000000079c5 */ /* 0x000fe20000000000 */
[----:B------:R-:W-:Y:S02]  /*10f70*/  IMAD.MOV.U32 R169, RZ, RZ, 0x40000040 ;  /* 0x40000040ffa97424 */ /* 0x000fe400078e00ff */
[----:B-123--:R-:W-:Y:S01]  /*10f80*/  @!P1 VIADD R12, R12, 0x28c60 ;  /* 0x00028c600c0c9836 */ /* 0x00efe20000000000 */
[----:B------:R-:W-:Y:S01]  /*10f90*/  R2UR UR6, R168 ;  /* 0x00000000a80672ca */ /* 0x000fe200000e0000 */
[----:B------:R-:W-:Y:S01]  /*10fa0*/  IMAD.MOV.U32 R213, RZ, RZ, R15 ;  /* 0x000000ffffd57224 */ /* 0x000fe200078e000f */
[----:B------:R-:W-:Y:S01]  /*10fb0*/  R2UR UR7, R169 ;  /* 0x00000000a90772ca */ /* 0x000fe200000e0000 */
[----:B------:R-:W-:Y:S01]  /*10fc0*/  IMAD.MOV.U32 R169, RZ, RZ, 0x40000040 ;  /* 0x40000040ffa97424 */ /* 0x000fe200078e00ff */
[----:B------:R-:W-:Y:S01]  /*10fd0*/  @!P1 PRMT R12, RZ, 0x654, R12 ;  /* 0x00000654ff0c9816 */ /* 0x000fe2000000000c */
[----:B------:R-:W-:-:S02]  /*10fe0*/  IMAD.MOV.U32 R214, RZ, RZ, R14 ;  /* 0x000000ffffd67224 */ /* 0x000fc400078e000e */
[----:B------:R-:W-:-:S08]  /*10ff0*/  IMAD.MOV.U32 R215, RZ, RZ, R18 ;  /* 0x000000ffffd77224 */ /* 0x000fd000078e0012 */
        /* <DEDUP_REMOVED lines=35> */
.L_x_2837:
[----:B0-----:R-:W-:-:S07]  /*11230*/  IMAD.MOV.U32 R12, RZ, RZ, R206 ;  /* 0x000000ffff0c7224 */ /* 0x001fce00078e00ce */
.L_x_2836:
[----:B------:R-:W-:Y:S05]  /*11240*/  BSYNC B0 ;  /* 0x0000000000007941 */ /* 0x000fea0003800000 */
.L_x_2835:
[----:B------:R-:W-:Y:S01]  /*11250*/  ISETP.GE.AND P2, PT, R12, R202, PT ;  /* 0x000000ca0c00720c */ /* 0x000fe20003f46270 */
[----:B------:R-:W-:-:S12]  /*11260*/  BSSY B0, `(.L_x_2849) ;  /* 0x000028e000007945 */ /* 0x000fd80003800000 */
[----:B------:R-:W-:Y:S05]  /*11270*/  @!P2 BRA `(.L_x_2850) ;  /* 0x000000280030a947 */ /* 0x000fea0003800000 */
[----:B------:R-:W-:Y:S02]  /*11280*/  IMAD.MOV.U32 R213, RZ, RZ, R15 ;  /* 0x000000ffffd57224 */ /* 0x000fe400078e000f */
[----:B0-----:R-:W-:Y:S02]  /*11290*/  IMAD.MOV.U32 R215, RZ, RZ, R14 ;  /* 0x000000ffffd77224 */ /* 0x001fe400078e000e */
[----:B------:R-:W-:-:S07]  /*112a0*/  IMAD.MOV.U32 R214, RZ, RZ, R18 ;  /* 0x000000ffffd67224 */ /* 0x000fce00078e0012 */
.L_x_2869:
[----:B------:R-:W-:-:S05]  /*112b0*/  VIADD R18, R214, 0x1 ;  /* 0x00000001d6127836 */ /* 0x000fca0000000000 */
[----:B------:R-:W-:-:S04]  /*112c0*/  ISETP.NE.AND P2, PT, R18, 0x2, PT ;  /* 0x000000021200780c */ /* 0x000fc80003f45270 */
[----:B------:R-:W-:Y:S02]  /*112d0*/  SEL R14, RZ, 0x1, P2 ;  /* 0x00000001ff0e7807 */ /* 0x000fe40001000000 */
[----:B------:R-:W-:Y:S02]  /*112e0*/  SEL R18, R18, RZ, P2 ;  /* 0x000000ff12127207 */ /* 0x000fe40001000000 */
[----:B------:R-:W-:Y:S01]  /*112f0*/  LOP3.LUT R19, R19, R14, RZ, 0x3c, !PT ;  /* 0x0000000e13137212 */ /* 0x000fe200078e3cff */
[----:B-1----:R-:W-:Y:S06]  /*11300*/  @!P0 BRA `(.L_x_2851) ;  /* 0x0000000000048947 */ /* 0x002fec0003800000 */
[----:B------:R-:W-:Y:S01]  /*11310*/  BPT.TRAP 0x1 ;  /* 0x000000040000795c */ /* 0x000fe20000300000 */
.L_x_2851:
[----:B------:R-:W-:Y:S01]  /*11320*/  IMAD R206, R18, 0x8, R2 ;  /* 0x0000000812ce7824 */ /* 0x000fe200078e0202 */
[----:B------:R-:W-:-:S04]  /*11330*/  SHF.L.U32 R207, R19, 0x1f, RZ ;  /* 0x0000001f13cf7819 */ /* 0x000fc800000006ff */
[----:B------:R0:W1:Y:S01]  /*11340*/  SYNCS.PHASECHK.TRANS64.TRYWAIT P2, [R206+URZ+0x28c30], R207 ;  /* 0x028c30cfce0075a7 */ /* 0x000062000804017f */
[----:B------:R-:W-:Y:S05]  /*11350*/  @!P0 BRA `(.L_x_2852) ;  /* 0x0000000000048947 */ /* 0x000fea0003800000 */
[----:B------:R-:W-:Y:S01]  /*11360*/  BPT.TRAP 0x1 ;  /* 0x000000040000795c */ /* 0x000fe20000300000 */
.L_x_2852:
[----:B------:R-:W-:Y:S01]  /*11370*/  BSSY B1, `(.L_x_2853) ;  /* 0x0000006000017945 */ /* 0x000fe20003800000 */
[----:B------:R-:W-:Y:S02]  /*11380*/  IMAD R14, R18, 0x200, R13 ;  /* 0x00000200120e7824 */ /* 0x000fe400078e020d */
[----:B------:R-:W-:Y:S01]  /*11390*/  IMAD.MOV.U32 R15, RZ, RZ, 0x40000040 ;  /* 0x40000040ff0f7424 */ /* 0x000fe200078e00ff */
[----:B-1----:R-:W-:Y:S06]  /*113a0*/  @P2 BRA `(.L_x_2854) ;  /* 0x0000000000082947 */ /* 0x002fec0003800000 */
[----:B------:R-:W1:Y:S02]  /*113b0*/  SYNCS.PHASECHK.TRANS64.TRYWAIT P2, [R206+URZ+0x28c30], R207 ;  /* 0x028c30cfce0075a7 */ /* 0x000e64000804017f */
[----:B-1----:R-:W-:Y:S05]  /*113c0*/  @!P2 BRA `(.L_x_2855) ;  /* 0x000000fc00dca947 */ /* 0x002fea0003800000 */
.L_x_2854:
[----:B------:R-:W-:Y:S05]  /*113d0*/  BSYNC B1 ;  /* 0x0000000000017941 */ /* 0x000fea0003800000 */
.L_x_2853:
[C---:B------:R-:W-:Y:S01]  /*113e0*/  R2UR UR6, R14.reuse ;  /* 0x000000000e0672ca */ /* 0x040fe200000e0000 */
[----:B------:R-:W-:Y:S01]  /*113f0*/  WARPGROUP.ARRIVE ;  /* 0x00000000000079c5 */ /* 0x000fe20000000000 */
[----:B------:R-:W-:Y:S01]  /*11400*/  R2UR UR7, R15 ;  /* 0x000000000f0772ca */ /* 0x000fe200000e0000 */
[----:B------:R-:W-:Y:S01]  /*11410*/  VIADD R20, R14, 0x2 ;  /* 0x000000020e147836 */ /* 0x000fe20000000000 */
[----:B------:R-:W-:Y:S01]  /*11420*/  R2UR UR4, R4 ;  /* 0x00000000040472ca */ /* 0x000fe200000e0000 */
[----:B------:R-:W-:Y:S01]  /*11430*/  IMAD.MOV.U32 R21, RZ, RZ, 0x40000040 ;  /* 0x40000040ff157424 */ /* 0x000fe200078e00ff */
[----:B------:R-:W-:Y:S01]  /*11440*/  R2UR UR5, R5 ;  /* 0x00000000050572ca */ /* 0x000fe200000e0000 */
[----:B------:R-:W-:-:S12]  /*11450*/  IMAD.MOV.U32 R15, RZ, RZ, 0x40000040 ;  /* 0x40000040ff0f7424 */ /* 0x000fd800078e00ff */
        /* <DEDUP_REMOVED lines=32> */
[----:B------:R-:W-:Y:S01]  /*11660*/  HGMMA.64x64x16.F32.BF16 R152, gdesc[UR4], R152, gsb0 ;  /* 0x00e00000049879f0 */ /* 0x000fe20008001898 */
[----:B------:R-:W-:Y:S02]  /*11670*/  ULDC UR4, c[0x0][0x9d8] ;  /* 0x0002760000047ab9 */ /* 0x000fe40000000800 */
        /* <DEDUP_REMOVED lines=36> */
[----:B------:R-:W-:Y:S01]  /*118c0*/  ULDC UR4, c[0x0][0x9e0] ;  /* 0x0002780000047ab9 */ /* 0x000fe20000000800 */
[----:B------:R4:W-:Y:S01]  /*118d0*/  @!P1 SYNCS.ARRIVE.TRANS64.RED.A1T0 RZ, [R14+URZ], RZ ;  /* 0x000000ff0eff99a7 */ /* 0x0009e2000810043f */
[----:B------:R-:W-:-:S05]  /*118e0*/  IADD3 R183, -R22, R183, R23 ;  /* 0x000000b716b77210 */ /* 0x000fca0007ffe117 */
[----:B------:R-:W0:Y:S01]  /*118f0*/  MUFU.TANH R229, R229 ;  /* 0x000000e500e57308 */ /* 0x000e220000002400 */
[C---:B------:R-:W-:Y:S02]  /*11900*/  VIADD R231, R183.reuse, UR45 ;  /* 0x0000002db7e77c36 */ /* 0x040fe40008000000 */
[----:B------:R-:W-:Y:S02]  /*11910*/  VIADD R183, R183, UR4 ;  /* 0x00000004b7b77c36 */ /* 0x000fe40008000000 */
[--C-:B--2---:R-:W-:Y:S02]  /*11920*/  IMAD.IADD R182, R231, 0x1, R232.reuse ;  /* 0x00000001e7b67824 */ /* 0x104fe400078e02e8 */
        /* <DEDUP_REMOVED lines=32> */
[----:B------:R-:W-:Y:S01]  /*11b30*/  IADD3 R232, -R22, R23, R232 ;  /* 0x0000001716e87210 */ /* 0x000fe20007ffe1e8 */
[----:B------:R-:W-:Y:S03]  /*11b40*/  BSSY B1, `(.L_x_2857) ;  /* 0x0000012000017945 */ /* 0x000fe60003800000 */
[----:B------:R-:W-:-:S13]  /*11b50*/  ISETP.GT.AND P2, PT, R232, -0x1, PT ;  /* 0xffffffffe800780c */ /* 0x000fda0003f44270 */
[----:B------:R-:W-:Y:S05]  /*11b60*/  @P2 BRA `(.L_x_2858) ;  /* 0x0000000000242947 */ /* 0x000fea0003800000 */
[----:B------:R-:W-:Y:S01]  /*11b70*/  ULDC UR4, c[0x0][0x9e4] ;  /* 0x0002790000047ab9 */ /* 0x000fe20000000800 */
[----:B------:R-:W-:Y:S01]  /*11b80*/  LOP3.LUT R232, RZ, R232, RZ, 0x33, !PT ;  /* 0x000000e8ffe87212 */ /* 0x000fe200078e33ff */
[----:B------:R-:W-:-:S05]  /*11b90*/  IMAD.U32 R233, RZ, RZ, UR4 ;  /* 0x00000004ffe97e24 */ /* 0x000fca000f8e00ff */
[----:B------:R-:W-:-:S13]  /*11ba0*/  ISETP.NE.AND P2, PT, R233, 0x1, PT ;  /* 0x00000001e900780c */ /* 0x000fda0003f45270 */
[----:B------:R-:W2:Y:S02]  /*11bb0*/  @P2 LDC.64 R14, c[0x0][0x9e8] ;  /* 0x00027a00ff0e2b82 */ /* 0x000ea40000000a00 */
[----:B--2---:R-:W-:-:S05]  /*11bc0*/  @P2 IMAD.HI.U32 R14, R232, R14, RZ ;  /* 0x0000000ee80e2227 */ /* 0x004fca00078e00ff */
[----:B------:R-:W-:-:S04]  /*11bd0*/  @P2 SHF.R.U32.HI R232, RZ, R15, R14 ;  /* 0x0000000fffe82219 */ /* 0x000fc8000001160e */
[----:B------:R-:W-:Y:S01]  /*11be0*/  LOP3.LUT R232, RZ, R232, RZ, 0x33, !PT ;  /* 0x000000e8ffe87212 */ /* 0x000fe200078e33ff */
[----:B------:R-:W-:Y:S06]  /*11bf0*/  BRA `(.L_x_2859) ;  /* 0x0000000000187947 */ /* 0x000fec0003800000 */
.L_x_2858:
[----:B------:R-:W-:Y:S02]  /*11c00*/  ULDC UR4, c[0x0][0x9e4] ;  /* 0x0002790000047ab9 */ /* 0x000fe40000000800 */
[----:B------:R-:W-:-:S05]  /*11c10*/  IMAD.U32 R233, RZ, RZ, UR4 ;  /* 0x00000004ffe97e24 */ /* 0x000fca000f8e00ff */
[----:B------:R-:W-:-:S13]  /*11c20*/  ISETP.NE.AND P2, PT, R233, 0x1, PT ;  /* 0x00000001e900780c */ /* 0x000fda0003f45270 */
[----:B------:R-:W2:Y:S02]  /*11c30*/  @P2 LDC.64 R14, c[0x0][0x9e8] ;  /* 0x00027a00ff0e2b82 */ /* 0x000ea40000000a00 */
[----:B--2---:R-:W-:-:S05]  /*11c40*/  @P2 IMAD.HI.U32 R14, R232, R14, RZ ;  /* 0x0000000ee80e2227 */ /* 0x004fca00078e00ff */
[----:B------:R-:W-:-:S07]  /*11c50*/  @P2 SHF.R.U32.HI R232, RZ, R15, R14 ;  /* 0x0000000fffe82219 */ /* 0x000fce000001160e */
.L_x_2859:
[----:B------:R-:W-:Y:S05]  /*11c60*/  BSYNC B1 ;  /* 0x0000000000017941 */ /* 0x000fea0003800000 */
.L_x_2857:
[----:B------:R-:W-:-:S04]  /*11c70*/  IMAD R232, R232, R233, -R178 ;  /* 0x000000e9e8e87224 */ /* 0x000fc800078e0ab2 */
[----:B------:R-:W-:-:S05]  /*11c80*/  IMAD.IADD R232, R232, 0x1, -R184 ;  /* 0x00000001e8e87824 */ /* 0x000fca00078e0ab8 */
[----:B------:R-:W-:Y:S02]  /*11c90*/  VIMNMX R182, R182, R232, !PT ;  /* 0x000000e8b6b67248 */ /* 0x000fe40007fe0100 */
[----:B------:R-:W-:-:S07]  /*11ca0*/  VIADDMNMX R181, R232, R233, R181, PT ;  /* 0x000000e9e8b57246 */ /* 0x000fce00038001b5 */
.L_x_2856:
[----:B------:R-:W-:Y:S01]  /*11cb0*/  ISETP.GT.AND P2, PT, R12, -0x1, PT ;  /* 0xffffffff0c00780c */ /* 0x000fe20003f44270 */
[----:B------:R-:W2:Y:S03]  /*11cc0*/  SHFL.IDX PT, R20, R20, 0x1, 0x1c1f ;  /* 0x003c1f0014147f89 */ /* 0x000ea600000e0000 */
[C---:B------:R-:W-:Y:S02]  /*11cd0*/  ISETP.GT.AND P4, PT, R182.reuse, RZ, P2 ;  /* 0x000000ffb600720c */ /* 0x040fe40001784270 */
[----:B------:R-:W-:Y:S02]  /*11ce0*/  ISETP.GT.AND P3, PT, R182, 0x1, P2 ;  /* 0x00000001b600780c */ /* 0x000fe40001764270 */
[C---:B------:R-:W-:Y:S02]  /*11cf0*/  ISETP.LT.OR P4, PT, R181.reuse, 0x1, P4 ;  /* 0x00000001b500780c */ /* 0x040fe40002781670 */
[----:B------:R-:W-:-:S02]  /*11d00*/  ISETP.LT.OR P3, PT, R181, 0x2, P3 ;  /* 0x00000002b500780c */ /* 0x000fc40001f61670 */
[----:B------:R-:W-:Y:S02]  /*11d10*/  FSEL R216, R216, -INF , !P4 ;  /* 0xff800000d8d87808 */ /* 0x000fe40006000000 */
[----:B0-----:R-:W-:Y:S02]  /*11d20*/  FSEL R229, R229, -INF , !P3 ;  /* 0xff800000e5e57808 */ /* 0x001fe40005800000 */
[C---:B------:R-:W-:Y:S02]  /*11d30*/  ISETP.GT.AND P4, PT, R182.reuse, 0x8, P2 ;  /* 0x00000008b600780c */ /* 0x040fe40001784270 */
[----:B------:R-:W-:Y:S02]  /*11d40*/  ISETP.GT.AND P3, PT, R182, 0x9, P2 ;  /* 0x00000009b600780c */ /* 0x000fe40001764270 */
[C---:B------:R-:W-:Y:S02]  /*11d50*/  ISETP.LT.OR P4, PT, R181.reuse, 0x9, P4 ;  /* 0x00000009b500780c */ /* 0x040fe40002781670 */
[----:B------:R-:W-:-:S02]  /*11d60*/  ISETP.LT.OR P3, PT, R181, 0xa, P3 ;  /* 0x0000000ab500780c */ /* 0x000fc40001f61670 */
[----:B------:R-:W-:Y:S01]  /*11d70*/  FSEL R155, R155, -INF , !P4 ;  /* 0xff8000009b9b7808 */ /* 0x000fe20006000000 */
[--C-:B--2---:R-:W-:Y:S01]  /*11d80*/  IMAD.IADD R183, R183, 0x1, R20.reuse ;  /* 0x00000001b7b77824 */ /* 0x104fe200078e0214 */
[----:B------:R-:W-:Y:S01]  /*11d90*/  FSEL R230, R230, -INF , !P3 ;  /* 0xff800000e6e67808 */ /* 0x000fe20005800000 */
[----:B------:R-:W-:Y:S01]  /*11da0*/  IMAD.IADD R231, R231, 0x1, R20 ;  /* 0x00000001e7e77824 */ /* 0x000fe200078e0214 */
[C---:B------:R-:W-:Y:S02]  /*11db0*/  ISETP.GT.AND P4, PT, R182.reuse, 0x10, P2 ;  /* 0x00000010b600780c */ /* 0x040fe40001784270 */
[----:B------:R-:W-:Y:S02]  /*11dc0*/  ISETP.GT.AND P3, PT, R182, 0x11, P2 ;  /* 0x00000011b600780c */ /* 0x000fe40001764270 */
[C---:B------:R-:W-:Y:S02]  /*11dd0*/  ISETP.LT.OR P4, PT, R181.reuse, 0x11, P4 ;  /* 0x00000011b500780c */ /* 0x040fe40002781670 */
[----:B------:R-:W-:-:S02]  /*11de0*/  ISETP.LT.OR P3, PT, R181, 0x12, P3 ;  /* 0x00000012b500780c */ /* 0x000fc40001f61670 */
[----:B------:R-:W-:Y:S02]  /*11df0*/  FSEL R159, R159, -INF , !P4 ;  /* 0xff8000009f9f7808 */ /* 0x000fe40006000000 */
[----:B------:R-:W-:Y:S02]  /*11e00*/  FSEL R160, R160, -INF , !P3 ;  /* 0xff800000a0a07808 */ /* 0x000fe40005800000 */
        /* <DEDUP_REMOVED lines=29> */
[----:B------:R-:W-:Y:S01]  /*11fe0*/  FSEL R180, R180, -INF , !P3 ;  /* 0xff800000b4b47808 */ /* 0x000fe20005800000 */
[----:B------:R-:W-:Y:S08]  /*11ff0*/  @!P6 BRA `(.L_x_2860) ;  /* 0x000000000060e947 */ /* 0x000ff00003800000 */
        /* <DEDUP_REMOVED lines=8> */
[----:B------:R-:W0:Y:S02]  /*12080*/  @P3 LDC.64 R14, c[0x0][0x9e8] ;  /* 0x00027a00ff0e3b82 */ /* 0x000e240000000a00 */
[----:B0-----:R-:W-:-:S05]  /*12090*/  @P3 IMAD.HI.U32 R14, R20, R14, RZ ;  /* 0x0000000e140e3227 */ /* 0x001fca00078e00ff */
[----:B------:R-:W-:-:S04]  /*120a0*/  @P3 SHF.R.U32.HI R20, RZ, R15, R14 ;  /* 0x0000000fff143219 */ /* 0x000fc8000001160e */
[----:B------:R-:W-:Y:S01]  /*120b0*/  LOP3.LUT R20, RZ, R20, RZ, 0x33, !PT ;  /* 0x00000014ff147212 */ /* 0x000fe200078e33ff */
[----:B------:R-:W-:Y:S06]  /*120c0*/  BRA `(.L_x_2863) ;  /* 0x0000000000187947 */ /* 0x000fec0003800000 */
.L_x_2862:
[----:B------:R-:W-:Y:S02]  /*120d0*/  ULDC UR4, c[0x0][0x9e4] ;  /* 0x0002790000047ab9 */ /* 0x000fe40000000800 */
[----:B------:R-:W-:-:S05]  /*120e0*/  IMAD.U32 R181, RZ, RZ, UR4 ;  /* 0x00000004ffb57e24 */ /* 0x000fca000f8e00ff */
[----:B------:R-:W-:-:S13]  /*120f0*/  ISETP.NE.AND P3, PT, R181, 0x1, PT ;  /* 0x00000001b500780c */ /* 0x000fda0003f65270 */
[----:B------:R-:W0:Y:S02]  /*12100*/  @P3 LDC.64 R14, c[0x0][0x9e8] ;  /* 0x00027a00ff0e3b82 */ /* 0x000e240000000a00 */
[----:B0-----:R-:W-:-:S05]  /*12110*/  @P3 IMAD.HI.U32 R14, R20, R14, RZ ;  /* 0x0000000e140e3227 */ /* 0x001fca00078e00ff */
[----:B------:R-:W-:-:S07]  /*12120*/  @P3 SHF.R.U32.HI R20, RZ, R15, R14 ;  /* 0x0000000fff143219 */ /* 0x000fce000001160e */
.L_x_2863:
[----:B------:R-:W-:Y:S05]  /*12130*/  BSYNC B1 ;  /* 0x0000000000017941 */ /* 0x000fea0003800000 */
.L_x_2861:
[----:B------:R-:W-:-:S04]  /*12140*/  IMAD R20, R20, R181, -R178 ;  /* 0x000000b514147224 */ /* 0x000fc800078e0ab2 */
[----:B------:R-:W-:-:S05]  /*12150*/  IMAD.IADD R20, R20, 0x1, -R184 ;  /* 0x0000000114147824 */ /* 0x000fca00078e0ab8 */
[----:B------:R-:W-:Y:S02]  /*12160*/  VIMNMX R231, R231, R20, !PT ;  /* 0x00000014e7e77248 */ /* 0x000fe40007fe0100 */
[----:B------:R-:W-:-:S07]  /*12170*/  VIADDMNMX R183, R20, R181, R183, PT ;  /* 0x000000b514b77246 */ /* 0x000fce00038001b7 */
.L_x_2860:
[----:B------:R-:W-:Y:S01]  /*12180*/  FMNMX.FTZ R14, R216, R215, !PT ;  /* 0x000000d7d80e7209 */ /* 0x000fe20007810000 */
[----:B------:R-:W-:Y:S02]  /*12190*/  ULDC UR4, c[0x0][0x988] ;  /* 0x0002620000047ab9 */ /* 0x000fe40000000800 */
[----:B------:R-:W-:Y:S01]  /*121a0*/  IMAD.U32 R20, RZ, RZ, UR4 ;  /* 0x00000004ff147e24 */ /* 0x000fe2000f8e00ff */
        /* <DEDUP_REMOVED lines=18> */
[----:B0-----:R-:W-:-:S04]  /*122d0*/  FMNMX.FTZ R14, R14, R15, !PT ;  /* 0x0000000f0e0e7209 */ /* 0x001fc80007810000 */
[C---:B------:R-:W-:Y:S01]  /*122e0*/  FSETP.NEU.FTZ.AND P3, PT, R14.reuse, -INF , PT ;  /* 0xff8000000e00780b */ /* 0x040fe20003f7d000 */
[----:B------:R-:W-:-:S03]  /*122f0*/  FMUL.FTZ R15, R14, R20 ;  /* 0x000000140e0f7220 */ /* 0x000fc60000410000 */
[----:B------:R-:W-:Y:S02]  /*12300*/  FSEL R178, R14, RZ, P3 ;  /* 0x000000ff0eb27208 */ /* 0x000fe40001800000 */
[----:B------:R-:W-:Y:S02]  /*12310*/  FSEL R15, R15, RZ, P3 ;  /* 0x000000ff0f0f7208 */ /* 0x000fe40001800000 */
[----:B------:R-:W-:Y:S01]  /*12320*/  ISETP.GT.AND P3, PT, R231, 0x1, P2 ;  /* 0x00000001e700780c */ /* 0x000fe20001764270 */
[----:B------:R-:W-:Y:S01]  /*12330*/  FADD.FTZ R178, -R178, R215 ;  /* 0x000000d7b2b27221 */ /* 0x000fe20000010100 */
[----:B------:R-:W-:Y:S02]  /*12340*/  IMAD.MOV R215, RZ, RZ, -R194 ;  /* 0x000000ffffd77224 */ /* 0x000fe400078e0ac2 */
[-CC-:B------:R-:W-:Y:S01]  /*12350*/  FFMA.FTZ R216, R216, R20.reuse, -R15.reuse ;  /* 0x00000014d8d87223 */ /* 0x180fe2000001080f */
[----:B------:R-:W-:Y:S01]  /*12360*/  ISETP.LT.OR P4, PT, R183, 0x2, P3 ;  /* 0x00000002b700780c */ /* 0x000fe20001f81670 */
[-CC-:B------:R-:W-:Y:S01]  /*12370*/  FFMA.FTZ R229, R229, R20.reuse, -R15.reuse ;  /* 0x00000014e5e57223 */ /* 0x180fe2000001080f */
[----:B------:R-:W-:Y:S01]  /*12380*/  ISETP.GT.AND P3, PT, R231, 0x8, P2 ;  /* 0x00000008e700780c */ /* 0x000fe20001764270 */
[-CC-:B------:R-:W-:Y:S01]  /*12390*/  FFMA.FTZ R155, R155, R20.reuse, -R15.reuse ;  /* 0x000000149b9b7223 */ /* 0x180fe2000001080f */
[----:B------:R-:W-:Y:S01]  /*123a0*/  FSEL R181, R152, -INF , !P4 ;  /* 0xff80000098b57808 */ /* 0x000fe20006000000 */
[-CC-:B------:R-:W-:Y:S01]  /*123b0*/  FFMA.FTZ R230, R230, R20.reuse, -R15.reuse ;  /* 0x00000014e6e67223 */ /* 0x180fe2000001080f */
[----:B------:R-:W-:Y:S01]  /*123c0*/  ISETP.GT.AND P4, PT, R231, 0x9, P2 ;  /* 0x00000009e700780c */ /* 0x000fe20001784270 */
[-CC-:B------:R-:W-:Y:S01]  /*123d0*/  FFMA.FTZ R159, R159, R20.reuse, -R15.reuse ;  /* 0x000000149f9f7223 */ /* 0x180fe2000001080f */
[C---:B------:R-:W-:Y:S01]  /*123e0*/  ISETP.LT.OR P3, PT, R183.reuse, 0x9, P3 ;  /* 0x00000009b700780c */ /* 0x040fe20001f61670 */
[-CC-:B------:R-:W-:Y:S01]  /*123f0*/  FFMA.FTZ R160, R160, R20.reuse, -R15.reuse ;  /* 0x00000014a0a07223 */ /* 0x180fe2000001080f */
[----:B------:R-:W-:Y:S01]  /*12400*/  ISETP.LT.OR P4, PT, R183, 0xa, P4 ;  /* 0x0000000ab700780c */ /* 0x000fe20002781670 */
[-CC-:B------:R-:W-:Y:S01]  /*12410*/  FFMA.FTZ R162, R162, R20.reuse, -R15.reuse ;  /* 0x00000014a2a27223 */ /* 0x180fe2000001080f */
[----:B------:R-:W-:Y:S01]  /*12420*/  FSEL R153, R153, -INF , !P3 ;  /* 0xff80000099997808 */ /* 0x000fe20005800000 */
[-CC-:B------:R-:W-:Y:S01]  /*12430*/  FFMA.FTZ R165, R165, R20.reuse, -R15.reuse ;  /* 0x00000014a5a57223 */ /* 0x180fe2000001080f */
[----:B------:R-:W-:Y:S01]  /*12440*/  FSEL R154, R154, -INF , !P4 ;  /* 0xff8000009a9a7808 */ /* 0x000fe20006000000 */
[-CC-:B------:R-:W-:Y:S01]  /*12450*/  FFMA.FTZ R166, R166, R20.reuse, -R15.reuse ;  /* 0x00000014a6a67223 */ /* 0x180fe2000001080f */
[C---:B------:R-:W-:Y:S01]  /*12460*/  ISETP.GT.AND P4, PT, R231.reuse, 0x11, P2 ;  /* 0x00000011e700780c */ /* 0x040fe20001784270 */
[-CC-:B------:R-:W-:Y:S01]  /*12470*/  FFMA.FTZ R168, R168, R20.reuse, -R15.reuse ;  /* 0x00000014a8a87223 */ /* 0x180fe2000001080f */
[----:B------:R-:W-:Y:S01]  /*12480*/  ISETP.GT.AND P3, PT, R231, 0x10, P2 ;  /* 0x00000010e700780c */ /* 0x000fe20001764270 */
[-CC-:B------:R-:W-:Y:S01]  /*12490*/  FFMA.FTZ R172, R172, R20.reuse, -R15.reuse ;  /* 0x00000014acac7223 */ /* 0x180fe2000001080f */
[----:B------:R-:W-:Y:S01]  /*124a0*/  ISETP.LT.OR P4, PT, R183, 0x12, P4 ;  /* 0x00000012b700780c */ /* 0x000fe20002781670 */
[-CC-:B------:R-:W-:Y:S01]  /*124b0*/  FFMA.FTZ R173, R173, R20.reuse, -R15.reuse ;  /* 0x00000014adad7223 */ /* 0x180fe2000001080f */
[----:B------:R-:W-:Y:S01]  /*124c0*/  ISETP.LT.OR P3, PT, R183, 0x11, P3 ;  /* 0x00000011b700780c */ /* 0x000fe20001f61670 */
[-CC-:B------:R-:W-:Y:S01]  /*124d0*/  FFMA.FTZ R175, R175, R20.reuse, -R15.reuse ;  /* 0x00000014afaf7223 */ /* 0x180fe2000001080f */
[----:B------:R-:W-:Y:S01]  /*124e0*/  FSEL R182, R157, -INF , !P4 ;  /* 0xff8000009db67808 */ /* 0x000fe20006000000 */
[-C--:B------:R-:W-:Y:S01]  /*124f0*/  FMUL.FTZ R157, R178, R20.reuse ;  /* 0x00000014b29d7220 */ /* 0x080fe20000410000 */
[----:B------:R-:W-:Y:S01]  /*12500*/  ISETP.GT.AND P4, PT, R231, 0x19, P2 ;  /* 0x00000019e700780c */ /* 0x000fe20001784270 */
[-CC-:B------:R-:W-:Y:S01]  /*12510*/  FFMA.FTZ R177, R177, R20.reuse, -R15.reuse ;  /* 0x00000014b1b17223 */ /* 0x180fe2000001080f */
[----:B------:R-:W-:Y:S01]  /*12520*/  FSEL R156, R156, -INF , !P3 ;  /* 0xff8000009c9c7808 */ /* 0x000fe20005800000 */
[-CC-:B------:R-:W-:Y:S01]  /*12530*/  FFMA.FTZ R179, R179, R20.reuse, -R15.reuse ;  /* 0x00000014b3b37223 */ /* 0x180fe2000001080f */
[----:B------:R-:W-:Y:S01]  /*12540*/  ISETP.LT.OR P4, PT, R183, 0x1a, P4 ;  /* 0x0000001ab700780c */ /* 0x000fe20002781670 */
[----:B------:R-:W-:Y:S01]  /*12550*/  FFMA.FTZ R180, R180, R20, -R15 ;  /* 0x00000014b4b47223 */ /* 0x000fe2000001080f */
[----:B------:R-:W-:Y:S01]  /*12560*/  ISETP.GT.AND P3, PT, R231, 0x18, P2 ;  /* 0x00000018e700780c */ /* 0x000fe20001764270 */
[----:B------:R-:W-:Y:S01]  /*12570*/  MUFU.EX2 R152, R216 ;  /* 0x000000d800987308 */ /* 0x000fe20000000800 */
[----:B------:R-:W-:-:S02]  /*12580*/  FSEL R161, R161, -INF , !P4 ;  /* 0xff800000a1a17808 */ /* 0x000fc40006000000 */
[----:B------:R-:W-:Y:S02]  /*12590*/  ISETP.GT.AND P4, PT, R231, 0x21, P2 ;  /* 0x00000021e700780c */ /* 0x000fe40001784270 */
[C---:B------:R-:W-:Y:S02]  /*125a0*/  ISETP.LT.OR P3, PT, R183.reuse, 0x19, P3 ;  /* 0x00000019b700780c */ /* 0x040fe40001f61670 */
[----:B------:R-:W-:Y:S01]  /*125b0*/  ISETP.LT.OR P4, PT, R183, 0x22, P4 ;  /* 0x00000022b700780c */ /* 0x000fe20002781670 */
[----:B------:R-:W0:Y:S01]  /*125c0*/  MUFU.EX2 R157, R157 ;  /* 0x0000009d009d7308 */ /* 0x000e220000000800 */
[----:B------:R-:W-:Y:S02]  /*125d0*/  FSEL R158, R158, -INF , !P3 ;  /* 0xff8000009e9e7808 */ /* 0x000fe40005800000 */
[----:B------:R-:W-:Y:S02]  /*125e0*/  FSEL R164, R164, -INF , !P4 ;  /* 0xff800000a4a47808 */ /* 0x000fe40006000000 */
[----:B------:R-:W-:-:S02]  /*125f0*/  ISETP.GT.AND P4, PT, R231, 0x29, P2 ;  /* 0x00000029e700780c */ /* 0x000fc40001784270 */
[----:B------:R-:W-:Y:S01]  /*12600*/  ISETP.GT.AND P3, PT, R231, 0x20, P2 ;  /* 0x00000020e700780c */ /* 0x000fe20001764270 */
[----:B------:R-:W2:Y:S01]  /*12610*/  MUFU.EX2 R229, R229 ;  /* 0x000000e500e57308 */ /* 0x000ea20000000800 */
[C---:B------:R-:W-:Y:S02]  /*12620*/  ISETP.LT.OR P4, PT, R183.reuse, 0x2a, P4 ;  /* 0x0000002ab700780c */ /* 0x040fe40002781670 */
[----:B------:R-:W-:Y:S02]  /*12630*/  ISETP.LT.OR P3, PT, R183, 0x21, P3 ;  /* 0x00000021b700780c */ /* 0x000fe40001f61670 */
[----:B------:R-:W-:Y:S02]  /*12640*/  FSEL R169, R169, -INF , !P4 ;  /* 0xff800000a9a97808 */ /* 0x000fe40006000000 */
[----:B------:R-:W-:Y:S01]  /*12650*/  ISETP.GT.AND P4, PT, R231, RZ, P2 ;  /* 0x000000ffe700720c */ /* 0x000fe20001784270 */
[----:B------:R-:W3:Y:S01]  /*12660*/  MUFU.EX2 R155, R155 ;  /* 0x0000009b009b7308 */ /* 0x000ee20000000800 */
[----:B------:R-:W-:Y:S01]  /*12670*/  FSEL R163, R163, -INF , !P3 ;  /* 0xff800000a3a37808 */ /* 0x000fe20005800000 */
[----:B0-----:R-:W-:Y:S01]  /*12680*/  FFMA.FTZ R0, R157, R0, R152 ;  /* 0x000000009d007223 */ /* 0x001fe20000010098 */
[----:B------:R-:W-:Y:S01]  /*12690*/  ISETP.LT.OR P4, PT, R183, 0x1, P4 ;  /* 0x00000001b700780c */ /* 0x000fe20002781670 */
[-C--:B------:R-:W-:Y:S01]  /*126a0*/  FMUL.FTZ R24, R24, R157.reuse ;  /* 0x0000009d18187220 */ /* 0x080fe20000410000 */
[----:B------:R-:W-:Y:S01]  /*126b0*/  ISETP.GT.AND P3, PT, R231, 0x28, P2 ;  /* 0x00000028e700780c */ /* 0x000fe20001764270 */
[----:B------:R-:W-:Y:S01]  /*126c0*/  FMUL.FTZ R25, R25, R157 ;  /* 0x0000009d19197220 */ /* 0x000fe20000410000 */
[----:B------:R-:W-:Y:S01]  /*126d0*/  FSEL R21, R21, -INF , !P4 ;  /* 0xff80000015157808 */ /* 0x000fe20006000000 */
[----:B------:R-:W0:Y:S01]  /*126e0*/  MUFU.EX2 R230, R230 ;  /* 0x000000e600e67308 */ /* 0x000e220000000800 */
[----:B------:R-:W-:Y:S01]  /*126f0*/  ISETP.LT.OR P3, PT, R183, 0x29, P3 ;  /* 0x00000029b700780c */ /* 0x000fe20001f61670 */
[----:B--2---:R-:W-:Y:S01]  /*12700*/  FADD.FTZ R0, R229, R0 ;  /* 0x00000000e5007221 */ /* 0x004fe20000010000 */
[----:B------:R-:W-:Y:S01]  /*12710*/  FMNMX.FTZ R178, R21, R213, !PT ;  /* 0x000000d515b27209 */ /* 0x000fe20007810000 */
[-C--:B------:R-:W-:Y:S01]  /*12720*/  FMUL.FTZ R28, R28, R157.reuse ;  /* 0x0000009d1c1c7220 */ /* 0x080fe20000410000 */
[----:B------:R-:W-:Y:S01]  /*12730*/  FSEL R167, R167, -INF , !P3 ;  /* 0xff800000a7a77808 */ /* 0x000fe20005800000 */
[-C--:B------:R-:W-:Y:S01]  /*12740*/  FMUL.FTZ R29, R29, R157.reuse ;  /* 0x0000009d1d1d7220 */ /* 0x080fe20000410000 */
[----:B------:R-:W-:Y:S01]  /*12750*/  FMNMX.FTZ R178, R181, R178, !PT ;  /* 0x000000b2b5b27209 */ /* 0x000fe20007810000 */
[----:B------:R-:W-:Y:S01]  /*12760*/  MUFU.EX2 R159, R159 ;  /* 0x0000009f009f7308 */ /* 0x000fe20000000800 */
[----:B------:R-:W-:Y:S01]  /*12770*/  ISETP.GT.AND P3, PT, R231, 0x30, P2 ;  /* 0x00000030e700780c */ /* 0x000fe20001764270 */
[-C--:B------:R-:W-:Y:S01]  /*12780*/  FMUL.FTZ R32, R32, R157.reuse ;  /* 0x0000009d20207220 */ /* 0x080fe20000410000 */
[----:B------:R-:W-:Y:S01]  /*12790*/  FMNMX.FTZ R15, R153, R178, !PT ;  /* 0x000000b2990f7209 */ /* 0x000fe20007810000 */
[-C--:B------:R-:W-:Y:S01]  /*127a0*/  FMUL.FTZ R33, R33, R157.reuse ;  /* 0x0000009d21217220 */ /* 0x080fe20000410000 */
[----:B------:R-:W-:Y:S01]  /*127b0*/  ISETP.LT.OR P3, PT, R183, 0x31, P3 ;  /* 0x00000031b700780c */ /* 0x000fe20001f61670 */
[----:B------:R-:W-:Y:S01]  /*127c0*/  FMUL.FTZ R36, R36, R157 ;  /* 0x0000009d24247220 */ /* 0x000fe20000410000 */
[----:B------:R-:W-:Y:S01]  /*127d0*/  FMNMX.FTZ R15, R154, R15, !PT ;  /* 0x0000000f9a0f7209 */ /* 0x000fe20007810000 */
[----:B------:R-:W2:Y:S01]  /*127e0*/  MUFU.EX2 R160, R160 ;  /* 0x000000a000a07308 */ /* 0x000ea20000000800 */
[----:B------:R-:W-:Y:S01]  /*127f0*/  FSEL R171, R171, -INF , !P3 ;  /* 0xff800000abab7808 */ /* 0x000fe20005800000 */
[----:B------:R-:W-:Y:S01]  /*12800*/  FMUL.FTZ R37, R37, R157 ;  /* 0x0000009d25257220 */ /* 0x000fe20000410000 */
[----:B------:R-:W-:Y:S01]  /*12810*/  FMNMX.FTZ R15, R156, R15, !PT ;  /* 0x0000000f9c0f7209 */ /* 0x000fe20007810000 */
[-C--:B------:R-:W-:Y:S01]  /*12820*/  FMUL.FTZ R40, R40, R157.reuse ;  /* 0x0000009d28287220 */ /* 0x080fe20000410000 */
[----:B------:R-:W-:Y:S01]  /*12830*/  ISETP.GT.AND P3, PT, R231, 0x31, P2 ;  /* 0x00000031e700780c */ /* 0x000fe20001764270 */
[----:B------:R-:W-:Y:S01]  /*12840*/  FMUL.FTZ R41, R41, R157 ;  /* 0x0000009d29297220 */ /* 0x000fe20000410000 */
[----:B------:R-:W-:Y:S01]  /*12850*/  FMNMX.FTZ R15, R182, R15, !PT ;  /* 0x0000000fb60f7209 */ /* 0x000fe20007810000 */
[----:B------:R-:W-:Y:S01]  /*12860*/  MUFU.EX2 R162, R162 ;  /* 0x000000a200a27308 */ /* 0x000fe20000000800 */
[----:B------:R-:W-:Y:S01]  /*12870*/  ISETP.GT.AND P4, PT, R231, 0x38, P2 ;  /* 0x00000038e700780c */ /* 0x000fe20001784270 */
[----:B------:R-:W-:Y:S01]  /*12880*/  FMUL.FTZ R44, R44, R157 ;  /* 0x0000009d2c2c7220 */ /* 0x000fe20000410000 */
[----:B------:R-:W-:Y:S01]  /*12890*/  FMNMX.FTZ R178, R158, R15, !PT ;  /* 0x0000000f9eb27209 */ /* 0x000fe20007810000 */
[-C--:B------:R-:W-:Y:S01]  /*128a0*/  FMUL.FTZ R45, R45, R157.reuse ;  /* 0x0000009d2d2d7220 */ /* 0x080fe20000410000 */
[----:B------:R-:W-:Y:S01]  /*128b0*/  ISETP.LT.OR P3, PT, R183, 0x32, P3 ;  /* 0x00000032b700780c */ /* 0x000fe20001f61670 */
[-C--:B------:R-:W-:Y:S01]  /*128c0*/  FMUL.FTZ R48, R48, R157.reuse ;  /* 0x0000009d30307220 */ /* 0x080fe20000410000 */
[----:B------:R-:W-:Y:S01]  /*128d0*/  FMNMX.FTZ R178, R161, R178, !PT ;  /* 0x000000b2a1b27209 */ /* 0x000fe20007810000 */
[----:B------:R-:W4:Y:S01]  /*128e0*/  MUFU.EX2 R165, R165 ;  /* 0x000000a500a57308 */ /* 0x000f220000000800 */
[----:B------:R-:W-:Y:S01]  /*128f0*/  ISETP.GT.AND P2, PT, R231, 0x39, P2 ;  /* 0x00000039e700780c */ /* 0x000fe20001744270 */
[----:B---3--:R-:W-:Y:S01]  /*12900*/  FADD.FTZ R231, R155, R0 ;  /* 0x000000009be77221 */ /* 0x008fe20000010000 */
[----:B------:R-:W-:Y:S01]  /*12910*/  FMNMX.FTZ R15, R163, R178, !PT ;  /* 0x000000b2a30f7209 */ /* 0x000fe20007810000 */
[----:B------:R-:W-:Y:S01]  /*12920*/  FMUL.FTZ R49, R49, R157 ;  /* 0x0000009d31317220 */ /* 0x000fe20000410000 */
[----:B------:R-:W-:Y:S01]  /*12930*/  ISETP.LT.OR P4, PT, R183, 0x39, P4 ;  /* 0x00000039b700780c */ /* 0x000fe20002781670 */
[----:B0-----:R-:W-:Y:S01]  /*12940*/  FADD.FTZ R0, R230, R231 ;  /* 0x000000e7e6007221 */ /* 0x001fe20000010000 */
[----:B------:R-:W-:Y:S01]  /*12950*/  FMNMX.FTZ R178, R164, R15, !PT ;  /* 0x0000000fa4b27209 */ /* 0x000fe20007810000 */
[----:B------:R-:W-:Y:S01]  /*12960*/  MUFU.EX2 R166, R166 ;  /* 0x000000a600a67308 */ /* 0x000fe20000000800 */
[----:B------:R-:W-:Y:S01]  /*12970*/  FSEL R170, R170, -INF , !P3 ;  /* 0xff800000aaaa7808 */ /* 0x000fe20005800000 */
[-C--:B------:R-:W-:Y:S01]  /*12980*/  FMUL.FTZ R52, R52, R157.reuse ;  /* 0x0000009d34347220 */ /* 0x080fe20000410000 */
[----:B------:R-:W-:Y:S01]  /*12990*/  FMNMX.FTZ R178, R167, R178, !PT ;  /* 0x000000b2a7b27209 */ /* 0x000fe20007810000 */
[-C--:B------:R-:W-:Y:S01]  /*129a0*/  FMUL.FTZ R53, R53, R157.reuse ;  /* 0x0000009d35357220 */ /* 0x080fe20000410000 */
[----:B------:R-:W-:Y:S01]  /*129b0*/  ISETP.LT.OR P2, PT, R183, 0x3a, P2 ;  /* 0x0000003ab700780c */ /* 0x000fe20001741670 */
[-C--:B------:R-:W-:Y:S01]  /*129c0*/  FMUL.FTZ R56, R56, R157.reuse ;  /* 0x0000009d38387220 */ /* 0x080fe20000410000 */
[----:B------:R-:W-:Y:S01]  /*129d0*/  FMNMX.FTZ R178, R169, R178, !PT ;  /* 0x000000b2a9b27209 */ /* 0x000fe20007810000 */
[----:B------:R-:W0:Y:S01]  /*129e0*/  MUFU.EX2 R168, R168 ;  /* 0x000000a800a87308 */ /* 0x000e220000000800 */
[----:B------:R-:W-:Y:S01]  /*129f0*/  FSEL R174, R174, -INF , !P4 ;  /* 0xff800000aeae7808 */ /* 0x000fe20006000000 */
[-C--:B------:R-:W-:Y:S01]  /*12a00*/  FMUL.FTZ R57, R57, R157.reuse ;  /* 0x0000009d39397220 */ /* 0x080fe20000410000 */
[----:B------:R-:W-:Y:S01]  /*12a10*/  FMNMX.FTZ R15, R171, R178, !PT ;  /* 0x000000b2ab0f7209 */ /* 0x000fe20007810000 */
[-C--:B------:R-:W-:Y:S01]  /*12a20*/  FMUL.FTZ R60, R60, R157.reuse ;  /* 0x0000009d3c3c7220 */ /* 0x080fe20000410000 */
[----:B------:R-:W-:Y:S01]  /*12a30*/  FSEL R176, R176, -INF , !P2 ;  /* 0xff800000b0b07808 */ /* 0x000fe20005000000 */
[----:B------:R-:W-:Y:S01]  /*12a40*/  FMUL.FTZ R61, R61, R157 ;  /* 0x0000009d3d3d7220 */ /* 0x000fe20000410000 */
[----:B------:R-:W-:Y:S01]  /*12a50*/  FMNMX.FTZ R15, R170, R15, !PT ;  /* 0x0000000faa0f7209 */ /* 0x000fe20007810000 */
[----:B------:R-:W-:Y:S01]  /*12a60*/  MUFU.EX2 R172, R172 ;  /* 0x000000ac00ac7308 */ /* 0x000fe20000000800 */
[----:B------:R-:W-:Y:S01]  /*12a70*/  F2FP.BF16.F32.PACK_AB R152, R229, R152 ;  /* 0x00000098e598723e */ /* 0x000fe200000010ff */
[----:B------:R-:W-:Y:S01]  /*12a80*/  FMUL.FTZ R64, R64, R157 ;  /* 0x0000009d40407220 */ /* 0x000fe20000410000 */
[----:B------:R-:W-:Y:S01]  /*12a90*/  FMNMX.FTZ R15, R174, R15, !PT ;  /* 0x0000000fae0f7209 */ /* 0x000fe20007810000 */
[----:B------:R-:W-:Y:S01]  /*12aa0*/  FMUL.FTZ R65, R65, R157 ;  /* 0x0000009d41417220 */ /* 0x000fe20000410000 */
[----:B------:R-:W-:Y:S01]  /*12ab0*/  ISETP.NE.AND P3, PT, R184, R215, PT ;  /* 0x000000d7b800720c */ /* 0x000fe20003f65270 */
[----:B------:R-:W-:Y:S01]  /*12ac0*/  FMUL.FTZ R68, R68, R157 ;  /* 0x0000009d44447220 */ /* 0x000fe20000410000 */
[----:B------:R-:W-:Y:S01]  /*12ad0*/  FMNMX.FTZ R183, R176, R15, !PT ;  /* 0x0000000fb0b77209 */ /* 0x000fe20007810000 */
[----:B------:R-:W-:Y:S01]  /*12ae0*/  MUFU.EX2 R173, R173 ;  /* 0x000000ad00ad7308 */ /* 0x000fe20000000800 */
[-C--:B------:R-:W-:Y:S01]  /*12af0*/  FMUL.FTZ R69, R69, R157.reuse ;  /* 0x0000009d45457220 */ /* 0x080fe20000410000 */
[-C--:B------:R-:W-:Y:S01]  /*12b00*/  FMUL.FTZ R72, R72, R157.reuse ;  /* 0x0000009d48487220 */ /* 0x080fe20000410000 */
[-C--:B------:R-:W-:Y:S01]  /*12b10*/  FMUL.FTZ R73, R73, R157.reuse ;  /* 0x0000009d49497220 */ /* 0x080fe20000410000 */
[----:B------:R-:W3:Y:S01]  /*12b20*/  SHFL.BFLY PT, R178, R183, 0x2, 0x1f ;  /* 0x0c401f00b7b27f89 */ /* 0x000ee200000e0000 */
[-C--:B------:R-:W-:Y:S01]  /*12b30*/  FMUL.FTZ R76, R76, R157.reuse ;  /* 0x0000009d4c4c7220 */ /* 0x080fe20000410000 */
[-C--:B------:R-:W-:Y:S01]  /*12b40*/  FMUL.FTZ R77, R77, R157.reuse ;  /* 0x0000009d4d4d7220 */ /* 0x080fe20000410000 */
[-C--:B------:R-:W-:Y:S01]  /*12b50*/  FMUL.FTZ R80, R80, R157.reuse ;  /* 0x0000009d50507220 */ /* 0x080fe20000410000 */
[----:B------:R-:W-:Y:S01]  /*12b60*/  MUFU.EX2 R177, R177 ;  /* 0x000000b100b17308 */ /* 0x000fe20000000800 */
[----:B------:R-:W-:Y:S01]  /*12b70*/  FMUL.FTZ R81, R81, R157 ;  /* 0x0000009d51517220 */ /* 0x000fe20000410000 */
[----:B------:R-:W-:-:S02]  /*12b80*/  @!P3 IMAD R215, R214, 0x40, R191 ;  /* 0x00000040d6d7b824 */ /* 0x000fc400078e02bf */
[-C--:B------:R-:W-:Y:S01]  /*12b90*/  FMUL.FTZ R84, R84, R157.reuse ;  /* 0x0000009d54547220 */ /* 0x080fe20000410000 */
[-C--:B------:R-:W-:Y:S01]  /*12ba0*/  FMUL.FTZ R85, R85, R157.reuse ;  /* 0x0000009d55557220 */ /* 0x080fe20000410000 */
[-C--:B------:R-:W-:Y:S01]  /*12bb0*/  FMUL.FTZ R88, R88, R157.reuse ;  /* 0x0000009d58587220 */ /* 0x080fe20000410000 */
[----:B------:R-:W-:Y:S02]  /*12bc0*/  @!P3 IMAD R215, R215, 0x4, R2 ;  /* 0x00000004d7d7b824 */ /* 0x000fe400078e0202 */
[-C--:B------:R-:W-:Y:S01]  /*12bd0*/  FMUL.FTZ R89, R89, R157.reuse ;  /* 0x0000009d59597220 */ /* 0x080fe20000410000 */
[----:B------:R-:W-:Y:S01]  /*12be0*/  MUFU.EX2 R179, R179 ;  /* 0x000000b300b37308 */ /* 0x000fe20000000800 */
[-C--:B------:R-:W-:Y:S01]  /*12bf0*/  FMUL.FTZ R92, R92, R157.reuse ;  /* 0x0000009d5c5c7220 */ /* 0x080fe20000410000 */
[-C--:B------:R-:W-:Y:S01]  /*12c00*/  FMUL.FTZ R93, R93, R157.reuse ;  /* 0x0000009d5d5d7220 */ /* 0x080fe20000410000 */
[----:B------:R-:W-:Y:S01]  /*12c10*/  @!P3 STS [R215+0x28800], R157 ;  /* 0x0288009dd700b388 */ /* 0x000fe20000000800 */
        /* <DEDUP_REMOVED lines=8> */
[----:B---3--:R-:W-:Y:S01]  /*12ca0*/  FMNMX.FTZ R15, R183, R178, !PT ;  /* 0x000000b2b70f7209 */ /* 0x008fe20007810000 */
[-C--:B------:R-:W-:Y:S01]  /*12cb0*/  FMUL.FTZ R109, R109, R157.reuse ;  /* 0x0000009d6d6d7220 */ /* 0x080fe20000410000 */
[-C--:B------:R-:W-:Y:S01]  /*12cc0*/  FMUL.FTZ R112, R112, R157.reuse ;  /* 0x0000009d70707220 */ /* 0x080fe20000410000 */
[-C--:B------:R-:W-:Y:S01]  /*12cd0*/  FMUL.FTZ R113, R113, R157.reuse ;  /* 0x0000009d71717220 */ /* 0x080fe20000410000 */
[-C--:B------:R-:W-:Y:S01]  /*12ce0*/  FMUL.FTZ R116, R116, R157.reuse ;  /* 0x0000009d74747220 */ /* 0x080fe20000410000 */
[----:B------:R-:W3:Y:S01]  /*12cf0*/  SHFL.BFLY PT, R178, R15, 0x1, 0x1f ;  /* 0x0c201f000fb27f89 */ /* 0x000ee200000e0000 */
        /* <DEDUP_REMOVED lines=17> */
[----:B---3--:R-:W-:-:S04]  /*12e10*/  FMNMX.FTZ R15, R15, R178, !PT ;  /* 0x000000b20f0f7209 */ /* 0x008fc80007810000 */
[C---:B------:R-:W-:Y:S01]  /*12e20*/  FSETP.NEU.FTZ.AND P2, PT, R15.reuse, -INF , PT ;  /* 0xff8000000f00780b */ /* 0x040fe20003f5d000 */
[----:B------:R-:W-:-:S03]  /*12e30*/  FMUL.FTZ R216, R15, R20 ;  /* 0x000000140fd87220 */ /* 0x000fc60000410000 */
[----:B------:R-:W-:Y:S02]  /*12e40*/  FSEL R183, R15, RZ, P2 ;  /* 0x000000ff0fb77208 */ /* 0x000fe40001000000 */
[----:B------:R-:W-:-:S03]  /*12e50*/  FSEL R216, R216, RZ, P2 ;  /* 0x000000ffd8d87208 */ /* 0x000fc60001000000 */
[----:B------:R-:W-:Y:S02]  /*12e60*/  FADD.FTZ R183, -R183, R213 ;  /* 0x000000d5b7b77221 */ /* 0x000fe40000010100 */
[-CC-:B------:R-:W-:Y:S01]  /*12e70*/  FFMA.FTZ R178, R21, R20.reuse, -R216.reuse ;  /* 0x0000001415b27223 */ /* 0x180fe200000108d8 */
[-CC-:B------:R-:W-:Y:S01]  /*12e80*/  FFMA.FTZ R229, R164, R20.reuse, -R216.reuse ;  /* 0x00000014a4e57223 */ /* 0x180fe200000108d8 */
[-C--:B------:R-:W-:Y:S01]  /*12e90*/  FMUL.FTZ R183, R183, R20.reuse ;  /* 0x00000014b7b77220 */ /* 0x080fe20000410000 */
[----:B------:R-:W-:Y:S01]  /*12ea0*/  MUFU.EX2 R164, R175 ;  /* 0x000000af00a47308 */ /* 0x000fe20000000800 */
[-CC-:B------:R-:W-:Y:S01]  /*12eb0*/  FFMA.FTZ R181, R181, R20.reuse, -R216.reuse ;  /* 0x00000014b5b57223 */ /* 0x180fe200000108d8 */
[-CC-:B------:R-:W-:Y:S01]  /*12ec0*/  FFMA.FTZ R213, R156, R20.reuse, -R216.reuse ;  /* 0x000000149cd57223 */ /* 0x180fe200000108d8 */
[----:B--2---:R-:W-:Y:S01]  /*12ed0*/  F2FP.BF16.F32.PACK_AB R156, R160, R159 ;  /* 0x0000009fa09c723e */ /* 0x004fe200000010ff */
[-CC-:B------:R-:W-:Y:S01]  /*12ee0*/  FFMA.FTZ R214, R158, R20.reuse, -R216.reuse ;  /* 0x000000149ed67223 */ /* 0x180fe200000108d8 */
[-CC-:B------:R-:W-:Y:S01]  /*12ef0*/  FFMA.FTZ R182, R182, R20.reuse, -R216.reuse ;  /* 0x00000014b6b67223 */ /* 0x180fe200000108d8 */
[-CC-:B------:R-:W-:Y:S01]  /*12f00*/  FFMA.FTZ R161, R161, R20.reuse, -R216.reuse ;  /* 0x00000014a1a17223 */ /* 0x180fe200000108d8 */
[--C-:B------:R-:W-:Y:S01]  /*12f10*/  FFMA.FTZ R163, R163, R20, -R216.reuse ;  /* 0x00000014a3a37223 */ /* 0x100fe200000108d8 */
[----:B------:R2:W3:Y:S01]  /*12f20*/  MUFU.EX2 R21, R183 ;  /* 0x000000b700157308 */ /* 0x0004e20000000800 */
[----:B----4-:R-:W-:Y:S01]  /*12f30*/  F2FP.BF16.F32.PACK_AB R158, R165, R162 ;  /* 0x000000a2a59e723e */ /* 0x010fe200000010ff */
[-CC-:B------:R-:W-:Y:S01]  /*12f40*/  FFMA.FTZ R167, R167, R20.reuse, -R216.reuse ;  /* 0x00000014a7a77223 */ /* 0x180fe200000108d8 */
[-CC-:B------:R-:W-:Y:S01]  /*12f50*/  FFMA.FTZ R169, R169, R20.reuse, -R216.reuse ;  /* 0x00000014a9a97223 */ /* 0x180fe200000108d8 */
[-CC-:B------:R-:W-:Y:S01]  /*12f60*/  FFMA.FTZ R171, R171, R20.reuse, -R216.reuse ;  /* 0x00000014abab7223 */ /* 0x180fe200000108d8 */
[-CC-:B------:R-:W-:Y:S01]  /*12f70*/  FFMA.FTZ R170, R170, R20.reuse, -R216.reuse ;  /* 0x00000014aaaa7223 */ /* 0x180fe200000108d8 */
[-CC-:B------:R-:W-:Y:S01]  /*12f80*/  FFMA.FTZ R174, R174, R20.reuse, -R216.reuse ;  /* 0x00000014aeae7223 */ /* 0x180fe200000108d8 */
[-CC-:B------:R-:W-:Y:S01]  /*12f90*/  FFMA.FTZ R176, R176, R20.reuse, -R216.reuse ;  /* 0x00000014b0b07223 */ /* 0x180fe200000108d8 */
[----:B------:R-:W-:Y:S01]  /*12fa0*/  MUFU.EX2 R178, R178 ;  /* 0x000000b200b27308 */ /* 0x000fe20000000800 */
[-CC-:B--2---:R-:W-:Y:S01]  /*12fb0*/  FFMA.FTZ R183, R153, R20.reuse, -R216.reuse ;  /* 0x0000001499b77223 */ /* 0x184fe200000108d8 */
[----:B------:R-:W-:Y:S01]  /*12fc0*/  FFMA.FTZ R153, R154, R20, -R216 ;  /* 0x000000149a997223 */ /* 0x000fe200000108d8 */
[----:B------:R-:W-:Y:S01]  /*12fd0*/  F2FP.BF16.F32.PACK_AB R154, R230, R155 ;  /* 0x0000009be69a723e */ /* 0x000fe200000010ff */
[----:B------:R-:W-:-:S04]  /*12fe0*/  FADD.FTZ R155, R159, R0 ;  /* 0x000000009f9b7221 */ /* 0x000fc80000010000 */
[----:B------:R-:W-:Y:S01]  /*12ff0*/  FADD.FTZ R155, R160, R155 ;  /* 0x0000009ba09b7221 */ /* 0x000fe20000010000 */
[----:B------:R-:W2:Y:S01]  /*13000*/  MUFU.EX2 R181, R181 ;  /* 0x000000b500b57308 */ /* 0x000ea20000000800 */
[----:B0-----:R-:W-:Y:S01]  /*13010*/  F2FP.BF16.F32.PACK_AB R160, R168, R166 ;  /* 0x000000a6a8a0723e */ /* 0x001fe200000010ff */
[----:B---3--:R0:W-:Y:S01]  /*13020*/  @!P3 STS [R215+0x28820], R21 ;  /* 0x02882015d700b388 */ /* 0x0081e20000000800 */
[----:B------:R-:W-:Y:S01]  /*13030*/  FADD.FTZ R0, R162, R155 ;  /* 0x0000009ba2007221 */ /* 0x000fe20000010000 */
[----:B------:R-:W-:Y:S01]  /*13040*/  F2FP.BF16.F32.PACK_AB R162, R173, R172 ;  /* 0x000000acada2723e */ /* 0x000fe200000010ff */
[-C--:B------:R-:W-:Y:S01]  /*13050*/  FMUL.FTZ R26, R26, R21.reuse ;  /* 0x000000151a1a7220 */ /* 0x080fe20000410000 */
[-C--:B------:R-:W-:Y:S01]  /*13060*/  FMUL.FTZ R27, R27, R21.reuse ;  /* 0x000000151b1b7220 */ /* 0x080fe20000410000 */
[----:B------:R-:W-:Y:S01]  /*13070*/  FADD.FTZ R155, R165, R0 ;  /* 0x00000000a59b7221 */ /* 0x000fe20000010000 */
[----:B------:R-:W-:Y:S01]  /*13080*/  MUFU.EX2 R213, R213 ;  /* 0x000000d500d57308 */ /* 0x000fe20000000800 */
[-C--:B------:R-:W-:Y:S01]  /*13090*/  FMUL.FTZ R30, R30, R21.reuse ;  /* 0x000000151e1e7220 */ /* 0x080fe20000410000 */
[----:B------:R-:W-:Y:S01]  /*130a0*/  FMUL.FTZ R31, R31, R21 ;  /* 0x000000151f1f7220 */ /* 0x000fe20000410000 */
[----:B------:R-:W-:Y:S01]  /*130b0*/  FADD.FTZ R155, R166, R155 ;  /* 0x0000009ba69b7221 */ /* 0x000fe20000010000 */
[----:B------:R-:W-:Y:S01]  /*130c0*/  F2FP.BF16.F32.PACK_AB R166, R180, R179 ;  /* 0x000000b3b4a6723e */ /* 0x000fe200000010ff */
[-C--:B------:R-:W-:Y:S01]  /*130d0*/  FMUL.FTZ R34, R34, R21.reuse ;  /* 0x0000001522227220 */ /* 0x080fe20000410000 */
[-C--:B------:R-:W-:Y:S01]  /*130e0*/  FMUL.FTZ R35, R35, R21.reuse ;  /* 0x0000001523237220 */ /* 0x080fe20000410000 */
[----:B------:R-:W-:Y:S01]  /*130f0*/  FADD.FTZ R155, R168, R155 ;  /* 0x0000009ba89b7221 */ /* 0x000fe20000010000 */
[----:B------:R-:W3:Y:S01]  /*13100*/  MUFU.EX2 R182, R182 ;  /* 0x000000b600b67308 */ /* 0x000ee20000000800 */
[-C--:B------:R-:W-:Y:S01]  /*13110*/  FMUL.FTZ R38, R38, R21.reuse ;  /* 0x0000001526267220 */ /* 0x080fe20000410000 */
[-C--:B------:R-:W-:Y:S01]  /*13120*/  FMUL.FTZ R39, R39, R21.reuse ;  /* 0x0000001527277220 */ /* 0x080fe20000410000 */
[----:B------:R-:W-:Y:S01]  /*13130*/  FADD.FTZ R0, R172, R155 ;  /* 0x0000009bac007221 */ /* 0x000fe20000010000 */
[-C--:B------:R-:W-:Y:S01]  /*13140*/  FMUL.FTZ R42, R42, R21.reuse ;  /* 0x000000152a2a7220 */ /* 0x080fe20000410000 */
[-C--:B------:R-:W-:Y:S01]  /*13150*/  FMUL.FTZ R43, R43, R21.reuse ;  /* 0x000000152b2b7220 */ /* 0x080fe20000410000 */
[-C--:B------:R-:W-:Y:S01]  /*13160*/  FMUL.FTZ R46, R46, R21.reuse ;  /* 0x000000152e2e7220 */ /* 0x080fe20000410000 */
[----:B------:R-:W-:Y:S01]  /*13170*/  FADD.FTZ R155, R173, R0 ;  /* 0x00000000ad9b7221 */ /* 0x000fe20000010000 */
[----:B------:R2:W-:Y:S01]  /*13180*/  MUFU.EX2 R168, R153 ;  /* 0x0000009900a87308 */ /* 0x0005e20000000800 */
[-C--:B------:R-:W-:Y:S01]  /*13190*/  FMUL.FTZ R47, R47, R21.reuse ;  /* 0x000000152f2f7220 */ /* 0x080fe20000410000 */
[-C--:B------:R-:W-:Y:S01]  /*131a0*/  FMUL.FTZ R50, R50, R21.reuse ;  /* 0x0000001532327220 */ /* 0x080fe20000410000 */
[----:B------:R-:W-:Y:S01]  /*131b0*/  FADD.FTZ R0, R164, R155 ;  /* 0x0000009ba4007221 */ /* 0x000fe20000010000 */
[----:B------:R-:W-:Y:S01]  /*131c0*/  F2FP.BF16.F32.PACK_AB R164, R177, R164 ;  /* 0x000000a4b1a4723e */ /* 0x000fe200000010ff */
[-C--:B------:R-:W-:Y:S01]  /*131d0*/  FMUL.FTZ R51, R51, R21.reuse ;  /* 0x0000001533337220 */ /* 0x080fe20000410000 */
[-C--:B------:R-:W-:Y:S01]  /*131e0*/  FMUL.FTZ R54, R54, R21.reuse ;  /* 0x0000001536367220 */ /* 0x080fe20000410000 */
[----:B------:R-:W-:Y:S01]  /*131f0*/  FADD.FTZ R0, R177, R0 ;  /* 0x00000000b1007221 */ /* 0x000fe20000010000 */
[----:B------:R-:W4:Y:S01]  /*13200*/  MUFU.EX2 R155, R183 ;  /* 0x000000b7009b7308 */ /* 0x000f220000000800 */
[----:B--2---:R-:W-:Y:S01]  /*13210*/  F2FP.BF16.F32.PACK_AB R153, R181, R178 ;  /* 0x000000b2b599723e */ /* 0x004fe200000010ff */
[----:B------:R-:W-:Y:S01]  /*13220*/  FMUL.FTZ R55, R55, R21 ;  /* 0x0000001537377220 */ /* 0x000fe20000410000 */
[----:B------:R-:W-:Y:S01]  /*13230*/  FADD.FTZ R159, R179, R0 ;  /* 0x00000000b39f7221 */ /* 0x000fe20000010000 */
[----:B---3--:R-:W-:Y:S01]  /*13240*/  F2FP.BF16.F32.PACK_AB R157, R182, R213 ;  /* 0x000000d5b69d723e */ /* 0x008fe200000010ff */
[-C--:B------:R-:W-:Y:S01]  /*13250*/  FMUL.FTZ R58, R58, R21.reuse ;  /* 0x000000153a3a7220 */ /* 0x080fe20000410000 */
[-C--:B------:R-:W-:Y:S01]  /*13260*/  FMUL.FTZ R59, R59, R21.reuse ;  /* 0x000000153b3b7220 */ /* 0x080fe20000410000 */
[----:B------:R-:W-:Y:S01]  /*13270*/  FADD.FTZ R0, R180, R159 ;  /* 0x0000009fb4007221 */ /* 0x000fe20000010000 */
        /* <DEDUP_REMOVED lines=8> */
[----:B------:R2:W3:Y:S01]  /*13300*/  MUFU.EX2 R159, R214 ;  /* 0x000000d6009f7308 */ /* 0x0004e20000000800 */
        /* <DEDUP_REMOVED lines=16> */
[----:B----4-:R-:W-:Y:S01]  /*13410*/  FADD.FTZ R3, R155, R214 ;  /* 0x000000d69b037221 */ /* 0x010fe20000010000 */
[C---:B------:R-:W-:Y:S01]  /*13420*/  F2FP.BF16.F32.PACK_AB R155, R168.reuse, R155 ;  /* 0x0000009ba89b723e */ /* 0x040fe200000010ff */
[----:B------:R-:W-:Y:S01]  /*13430*/  BAR.SYNC.DEFER_BLOCKING 0xf, 0x100 ;  /* 0x03c4000000007b1d */ /* 0x000fe20000010000 */
[-C--:B------:R-:W-:Y:S01]  /*13440*/  FMUL.FTZ R99, R99, R21.reuse ;  /* 0x0000001563637220 */ /* 0x080fe20000410000 */
[----:B------:R-:W-:Y:S01]  /*13450*/  FADD.FTZ R216, R168, R3 ;  /* 0x00000003a8d87221 */ /* 0x000fe20000010000 */
[-C--:B------:R-:W-:Y:S01]  /*13460*/  FMUL.FTZ R102, R102, R21.reuse ;  /* 0x0000001566667220 */ /* 0x080fe20000410000 */
[-C--:B------:R-:W-:Y:S01]  /*13470*/  FMUL.FTZ R103, R103, R21.reuse ;  /* 0x0000001567677220 */ /* 0x080fe20000410000 */
[-C--:B------:R-:W-:Y:S01]  /*13480*/  FMUL.FTZ R106, R106, R21.reuse ;  /* 0x000000156a6a7220 */ /* 0x080fe20000410000 */
[----:B------:R-:W-:Y:S01]  /*13490*/  FADD.FTZ R3, R213, R216 ;  /* 0x000000d8d5037221 */ /* 0x000fe20000010000 */
[----:B------:R-:W4:Y:S01]  /*134a0*/  MUFU.EX2 R167, R167 ;  /* 0x000000a700a77308 */ /* 0x000f220000000800 */
[-C--:B------:R-:W-:Y:S01]  /*134b0*/  FMUL.FTZ R107, R107, R21.reuse ;  /* 0x000000156b6b7220 */ /* 0x080fe20000410000 */
[-C--:B------:R-:W-:Y:S01]  /*134c0*/  FMUL.FTZ R110, R110, R21.reuse ;  /* 0x000000156e6e7220 */ /* 0x080fe20000410000 */
[----:B------:R-:W-:Y:S01]  /*134d0*/  FADD.FTZ R216, R182, R3 ;  /* 0x00000003b6d87221 */ /* 0x000fe20000010000 */
[-C--:B------:R-:W-:Y:S01]  /*134e0*/  FMUL.FTZ R111, R111, R21.reuse ;  /* 0x000000156f6f7220 */ /* 0x080fe20000410000 */
[-C--:B------:R-:W-:Y:S01]  /*134f0*/  FMUL.FTZ R114, R114, R21.reuse ;  /* 0x0000001572727220 */ /* 0x080fe20000410000 */
[----:B------:R-:W-:Y:S01]  /*13500*/  FMUL.FTZ R115, R115, R21 ;  /* 0x0000001573737220 */ /* 0x000fe20000410000 */
[----:B---3--:R-:W-:Y:S01]  /*13510*/  FADD.FTZ R3, R159, R216 ;  /* 0x000000d89f037221 */ /* 0x008fe20000010000 */
[----:B------:R-:W3:Y:S01]  /*13520*/  MUFU.EX2 R214, R169 ;  /* 0x000000a900d67308 */ /* 0x000ee20000000800 */
[----:B------:R-:W-:Y:S01]  /*13530*/  F2FP.BF16.F32.PACK_AB R159, R172, R159 ;  /* 0x0000009fac9f723e */ /* 0x000fe200000010ff */
[----:B------:R-:W-:Y:S01]  /*13540*/  FMUL.FTZ R118, R118, R21 ;  /* 0x0000001576767220 */ /* 0x000fe20000410000 */
[----:B------:R-:W-:Y:S01]  /*13550*/  FADD.FTZ R216, R172, R3 ;  /* 0x00000003acd87221 */ /* 0x000fe20000010000 */
[----:B--2---:R-:W-:Y:S01]  /*13560*/  F2FP.BF16.F32.PACK_AB R161, R180, R163 ;  /* 0x000000a3b4a1723e */ /* 0x004fe200000010ff */
[-C--:B------:R-:W-:Y:S01]  /*13570*/  FMUL.FTZ R119, R119, R21.reuse ;  /* 0x0000001577777220 */ /* 0x080fe20000410000 */
[-C--:B------:R-:W-:Y:S01]  /*13580*/  FMUL.FTZ R122, R122, R21.reuse ;  /* 0x000000157a7a7220 */ /* 0x080fe20000410000 */
[----:B------:R-:W-:Y:S01]  /*13590*/  FADD.FTZ R3, R163, R216 ;  /* 0x000000d8a3037221 */ /* 0x000fe20000010000 */
[----:B------:R-:W2:Y:S01]  /*135a0*/  MUFU.EX2 R165, R171 ;  /* 0x000000ab00a57308 */ /* 0x000ea20000000800 */
[----:B------:R0:W-:Y:S01]  /*135b0*/  STSM.16.M88.4 [R195+0x26800], R152 ;  /* 0x02680098c3007844 */ /* 0x0001e20000000200 */
[-C--:B------:R-:W-:Y:S01]  /*135c0*/  FMUL.FTZ R123, R123, R21.reuse ;  /* 0x000000157b7b7220 */ /* 0x080fe20000410000 */
[----:B------:R-:W-:Y:S01]  /*135d0*/  FADD.FTZ R178, R180, R3 ;  /* 0x00000003b4b27221 */ /* 0x000fe20000010000 */
[-C--:B------:R-:W-:Y:S01]  /*135e0*/  FMUL.FTZ R126, R126, R21.reuse ;  /* 0x000000157e7e7220 */ /* 0x080fe20000410000 */
[----:B------:R0:W-:Y:S01]  /*135f0*/  STSM.16.M88.4 [R196], R156 ;  /* 0x0000009cc4007844 */ /* 0x0001e20000000200 */
[----:B------:R-:W-:Y:S01]  /*13600*/  FMUL.FTZ R127, R127, R21 ;  /* 0x000000157f7f7220 */ /* 0x000fe20000410000 */
[----:B----4-:R-:W-:Y:S01]  /*13610*/  FADD.FTZ R3, R167, R178 ;  /* 0x000000b2a7037221 */ /* 0x010fe20000010000 */
[----:B------:R-:W4:Y:S01]  /*13620*/  MUFU.EX2 R170, R170 ;  /* 0x000000aa00aa7308 */ /* 0x000f220000000800 */
[----:B---3--:R-:W-:Y:S01]  /*13630*/  F2FP.BF16.F32.PACK_AB R163, R214, R167 ;  /* 0x000000a7d6a3723e */ /* 0x008fe200000010ff */
[-C--:B------:R-:W-:Y:S01]  /*13640*/  FMUL.FTZ R130, R130, R21.reuse ;  /* 0x0000001582827220 */ /* 0x080fe20000410000 */
[----:B------:R-:W-:Y:S01]  /*13650*/  FADD.FTZ R168, R214, R3 ;  /* 0x00000003d6a87221 */ /* 0x000fe20000010000 */
[-C--:B------:R-:W-:Y:S01]  /*13660*/  FMUL.FTZ R131, R131, R21.reuse ;  /* 0x0000001583837220 */ /* 0x080fe20000410000 */
[-C--:B------:R-:W-:Y:S01]  /*13670*/  FMUL.FTZ R134, R134, R21.reuse ;  /* 0x0000001586867220 */ /* 0x080fe20000410000 */
[----:B------:R0:W-:Y:S01]  /*13680*/  STSM.16.M88.4 [R198], R160 ;  /* 0x000000a0c6007844 */ /* 0x0001e20000000200 */
        /* <DEDUP_REMOVED lines=10> */
[C---:B----4-:R-:W-:Y:S01]  /*13730*/  FADD.FTZ R3, R170.reuse, R3 ;  /* 0x00000003aa037221 */ /* 0x050fe20000010000 */
[----:B------:R-:W-:Y:S01]  /*13740*/  F2FP.BF16.F32.PACK_AB R165, R170, R165 ;  /* 0x000000a5aaa5723e */ /* 0x000fe200000010ff */
[-C--:B------:R-:W-:Y:S01]  /*13750*/  FMUL.FTZ R150, R150, R21.reuse ;  /* 0x0000001596967220 */ /* 0x080fe20000410000 */
[----:B------:R-:W-:Y:S01]  /*13760*/  FMUL.FTZ R151, R151, R21 ;  /* 0x0000001597977220 */ /* 0x000fe20000410000 */
[----:B---3--:R-:W-:Y:S01]  /*13770*/  FADD.FTZ R168, R174, R3 ;  /* 0x00000003aea87221 */ /* 0x008fe20000010000 */
[----:B--2---:R-:W-:-:S03]  /*13780*/  F2FP.BF16.F32.PACK_AB R167, R169, R174 ;  /* 0x000000aea9a7723e */ /* 0x004fc600000010ff */
[----:B------:R-:W-:Y:S02]  /*13790*/  FADD.FTZ R3, R169, R168 ;  /* 0x000000a8a9037221 */ /* 0x000fe40000010000 */
[----:B------:R0:W-:Y:S01]  /*137a0*/  STSM.16.M88.4 [R197], R164 ;  /* 0x000000a4c5007844 */ /* 0x0001e20000000200 */
[----:B------:R-:W-:Y:S05]  /*137b0*/  @!P0 BRA `(.L_x_2864) ;  /* 0x0000000000048947 */ /* 0x000fea0003800000 */
[----:B------:R-:W-:Y:S01]  /*137c0*/  BPT.TRAP 0x1 ;  /* 0x000000040000795c */ /* 0x000fe20000300000 */
.L_x_2864:
[----:B------:R2:W3:Y:S01]  /*137d0*/  SYNCS.PHASECHK.TRANS64.TRYWAIT P2, [R206+URZ+0x28c50], R207 ;  /* 0x028c50cfce0075a7 */ /* 0x0004e2000804017f */
[----:B------:R-:W-:Y:S05]  /*137e0*/  @!P0 BRA `(.L_x_2865) ;  /* 0x0000000000048947 */ /* 0x000fea0003800000 */
[----:B------:R-:W-:Y:S01]  /*137f0*/  BPT.TRAP 0x1 ;  /* 0x000000040000795c */ /* 0x000fe20000300000 */
.L_x_2865:
[----:B------:R-:W-:Y:S04]  /*13800*/  BSSY B1, `(.L_x_2866) ;  /* 0x0000004000017945 */ /* 0x000fe80003800000 */
[----:B---3--:R-:W-:Y:S05]  /*13810*/  @P2 BRA `(.L_x_2867) ;  /* 0x0000000000082947 */ /* 0x008fea0003800000 */
[----:B------:R-:W3:Y:S02]  /*13820*/  SYNCS.PHASECHK.TRANS64.TRYWAIT P2, [R206+URZ+0x28c50], R207 ;  /* 0x028c50cfce0075a7 */ /* 0x000ee4000804017f */
[----:B---3--:R-:W-:Y:S05]  /*13830*/  @!P2 BRA `(.L_x_2868) ;  /* 0x000000d800d4a947 */ /* 0x008fea0003800000 */
.L_x_2867:
[----:B------:R-:W-:Y:S05]  /*13840*/  BSYNC B1 ;  /* 0x0000000000017941 */ /* 0x000fea0003800000 */
.L_x_2866:
[----:B------:R-:W-:Y:S01]  /*13850*/  IMAD R168, R18, 0x1000, R190 ;  /* 0x0000100012a87824 */ /* 0x000fe200078e02be */
[----:B------:R-:W-:Y:S01]  /*13860*/  WARPGROUP.ARRIVE ;  /* 0x00000000000079c5 */ /* 0x000fe20000000000 */
[----:B------:R-:W-:Y:S01]  /*13870*/  IMAD.MOV.U32 R169, RZ, RZ, 0x40000040 ;  /* 0x40000040ffa97424 */ /* 0x000fe200078e00ff */
[----:B------:R-:W-:Y:S01]  /*13880*/  ISETP.GT.AND P2, PT, R12, R202, PT ;  /* 0x000000ca0c00720c */ /* 0x000fe20003f44270 */
[----:B-123--:R-:W-:Y:S01]  /*13890*/  @!P1 VIADD R206, R206, 0x28c60 ;  /* 0x00028c60cece9836 */ /* 0x00efe20000000000 */
[----:B------:R-:W-:Y:S01]  /*138a0*/  R2UR UR6, R168 ;  /* 0x00000000a80672ca */ /* 0x000fe200000e0000 */
[----:B------:R-:W-:Y:S01]  /*138b0*/  VIADD R12, R12, 0xffffffff ;  /* 0xffffffff0c0c7836 */ /* 0x000fe20000000000 */
[----:B------:R-:W-:Y:S01]  /*138c0*/  R2UR UR7, R169 ;  /* 0x00000000a90772ca */ /* 0x000fe200000e0000 */
[----:B------:R-:W-:Y:S01]  /*138d0*/  IMAD.MOV.U32 R169, RZ, RZ, 0x40000040 ;  /* 0x40000040ffa97424 */ /* 0x000fe200078e00ff */
[----:B------:R-:W-:Y:S01]  /*138e0*/  @!P1 PRMT R206, RZ, 0x654, R206 ;  /* 0x00000654ffce9816 */ /* 0x000fe200000000ce */
[----:B------:R-:W-:-:S02]  /*138f0*/  IMAD.MOV.U32 R213, RZ, RZ, R15 ;  /* 0x000000ffffd57224 */ /* 0x000fc400078e000f */
[----:B0-----:R-:W-:Y:S02]  /*13900*/  IMAD.MOV.U32 R215, RZ, RZ, R14 ;  /* 0x000000ffffd77224 */ /* 0x001fe400078e000e */
[----:B------:R-:W-:-:S06]  /*13910*/  IMAD.MOV.U32 R214, RZ, RZ, R18 ;  /* 0x000000ffffd67224 */ /* 0x000fcc00078e0012 */
[----:B------:R-:W-:Y:S03]  /*13920*/  HGMMA.64x256x16.F32.BF16 R24, R152, gdesc[UR4].tnspB, R24, gsb0 ;  /* 0x43e0000498187df0 */ /* 0x000fe60008001818 */
        /* <DEDUP_REMOVED lines=33> */
.L_x_2850:
[----:B------:R-:W-:Y:S05]  /*13b40*/  BSYNC B0 ;  /* 0x0000000000007941 */ /* 0x000fea0003800000 */
.L_x_2849:
[----:B------:R-:W2:Y:S01]  /*13b50*/  SHFL.BFLY PT, R5, R0, 0x2, 0x1f ;  /* 0x0c401f0000057f89 */ /* 0x000ea200000e0000 */
[----:B------:R-:W-:Y:S02]  /*13b60*/  VIADD R22, R18, 0x1 ;  /* 0x0000000112167836 */ /* 0x000fe40000000000 */
[----:B------:R-:W-:Y:S01]  /*13b70*/  VIADD R217, R217, 0x1 ;  /* 0x00000001d9d97836 */ /* 0x000fe20000000000 */
[----:B------:R-:W3:Y:S01]  /*13b80*/  SHFL.BFLY PT, R6, R3, 0x2, 0x1f ;  /* 0x0c401f0003067f89 */ /* 0x000ee200000e0000 */
[----:B------:R-:W-:Y:S08]  /*13b90*/  BAR.ARV 0x8, 0x100 ;  /* 0x0204000000007b1d */ /* 0x000ff00000002000 */
[----:B------:R-:W-:Y:S01]  /*13ba0*/  BAR.SYNC.DEFER_BLOCKING 0xf, 0x100 ;  /* 0x03c4000000007b1d */ /* 0x000fe20000010000 */
[----:B------:R-:W-:Y:S01]  /*13bb0*/  ISETP.NE.AND P1, PT, R22, 0x2, PT ;  /* 0x000000021600780c */ /* 0x000fe20003f25270 */
[----:B--2---:R-:W-:Y:S01]  /*13bc0*/  FADD.FTZ R5, R5, R0 ;  /* 0x0000000005057221 */ /* 0x004fe20000010000 */
[----:B---3--:R-:W-:-:S04]  /*13bd0*/  FADD.FTZ R6, R6, R3 ;  /* 0x0000000306067221 */ /* 0x008fc80000010000 */
[----:B------:R-:W2:Y:S01]  /*13be0*/  SHFL.BFLY PT, R4, R5, 0x1, 0x1f ;  /* 0x0c201f0005047f89 */ /* 0x000ea200000e0000 */
[----:B------:R-:W-:-:S03]  /*13bf0*/  IMAD.MOV.U32 R3, RZ, RZ, RZ ;  /* 0x000000ffff037224 */ /* 0x000fc600078e00ff */
[----:B------:R-:W3:Y:S01]  /*13c00*/  SHFL.BFLY PT, R7, R6, 0x1, 0x1f ;  /* 0x0c201f0006077f89 */ /* 0x000ee200000e0000 */
[----:B--2---:R-:W-:Y:S01]  /*13c10*/  FADD.FTZ R9, R5, R4 ;  /* 0x0000000405097221 */ /* 0x004fe20000010000 */
[----:B------:R-:W-:Y:S02]  /*13c20*/  IMAD.MOV.U32 R4, RZ, RZ, RZ ;  /* 0x000000ffff047224 */ /* 0x000fe400078e00ff */
[----:B---3--:R-:W-:Y:S02]  /*13c30*/  FADD.FTZ R0, R6, R7 ;  /* 0x0000000706007221 */ /* 0x008fe40000010000 */
[----:B------:R-:W-:Y:S01]  /*13c40*/  FSETP.NE.FTZ.AND P2, PT, R9, RZ, PT ;  /* 0x000000ff0900720b */ /* 0x000fe20003f55000 */
[----:B------:R-:W-:Y:S01]  /*13c50*/  IMAD.MOV R7, RZ, RZ, -R194 ;  /* 0x000000ffff077224 */ /* 0x000fe200078e0ac2 */
[----:B------:R-:W-:Y:S02]  /*13c60*/  SEL R6, RZ, 0x1, P1 ;  /* 0x00000001ff067807 */ /* 0x000fe40000800000 */
[----:B------:R-:W-:-:S02]  /*13c70*/  FSETP.NE.FTZ.AND P3, PT, R0, RZ, PT ;  /* 0x000000ff0000720b */ /* 0x000fc40003f75000 */
[----:B------:R-:W-:Y:S02]  /*13c80*/  ISETP.NE.AND P0, PT, R184, R7, PT ;  /* 0x00000007b800720c */ /* 0x000fe40003f05270 */
[----:B------:R-:W-:-:S05]  /*13c90*/  LOP3.LUT R19, R19, R6, RZ, 0x3c, !PT ;  /* 0x0000000613137212 */ /* 0x000fca00078e3cff */
[----:B------:R-:W2:Y:S06]  /*13ca0*/  @P2 MUFU.RCP R3, R9 ;  /* 0x0000000900032308 */ /* 0x000eac0000001000 */
[----:B------:R-:W-:Y:S02]  /*13cb0*/  @!P0 IMAD R5, R18, 0x40, R191 ;  /* 0x0000004012058824 */ /* 0x000fe400078e02bf */
[C---:B------:R-:W-:Y:S01]  /*13cc0*/  @P2 FMUL.FTZ R18, R20.reuse, 0.69314718246459960938 ;  /* 0x3f31721814122820 */ /* 0x040fe20000410000 */
[----:B------:R-:W3:Y:S01]  /*13cd0*/  @P3 MUFU.RCP R4, R0 ;  /* 0x0000000000043308 */ /* 0x000ee20000001000 */
[----:B------:R-:W-:Y:S01]  /*13ce0*/  @P3 FMUL.FTZ R20, R20, 0.69314718246459960938 ;  /* 0x3f31721814143820 */ /* 0x000fe20000410000 */
[----:B------:R-:W-:-:S06]  /*13cf0*/  @!P0 IMAD R5, R5, 0x4, R2 ;  /* 0x0000000405058824 */ /* 0x000fcc00078e0202 */
        /* <DEDUP_REMOVED lines=8> */
[----:B------:R-:W5:Y:S01]  /*13d80*/  @P3 MUFU.LG2 R23, R0 ;  /* 0x0000000000173308 */ /* 0x000f620000000c00 */
        /* <DEDUP_REMOVED lines=10> */
[-C--:B------:R-:W-:Y:S01]  /*13e30*/  FMUL.FTZ R166, R52, R3.reuse ;  /* 0x0000000334a67220 */ /* 0x080fe20000410000 */
[-C--:B------:R-:W-:Y:S01]  /*13e40*/  FMUL.FTZ R164, R53, R3.reuse ;  /* 0x0000000335a47220 */ /* 0x080fe20000410000 */
[-C--:B------:R-:W-:Y:S01]  /*13e50*/  FMUL.FTZ R165, R56, R3.reuse ;  /* 0x0000000338a57220 */ /* 0x080fe20000410000 */
[-C--:B------:R-:W-:Y:S01]  /*13e60*/  FMUL.FTZ R162, R57, R3.reuse ;  /* 0x0000000339a27220 */ /* 0x080fe20000410000 */
[-C--:B------:R-:W-:Y:S01]  /*13e70*/  FMUL.FTZ R163, R60, R3.reuse ;  /* 0x000000033ca37220 */ /* 0x080fe20000410000 */
[-C--:B------:R-:W-:Y:S01]  /*13e80*/  FMUL.FTZ R160, R61, R3.reuse ;  /* 0x000000033da07220 */ /* 0x080fe20000410000 */
[----:B-----5:R-:W-:Y:S01]  /*13e90*/  @P3 FMUL.FTZ R23, R23, 0.69314718246459960938 ;  /* 0x3f31721817173820 */ /* 0x020fe20000410000 */
        /* <DEDUP_REMOVED lines=44> */
[----:B------:R-:W-:-:S02]  /*14160*/  IMAD.MOV.U32 R32, RZ, RZ, -0x800000 ;  /* 0xff800000ff207424 */ /* 0x000fc400078e00ff */
[-C--:B------:R-:W-:Y:S01]  /*14170*/  FMUL.FTZ R9, R42, R4.reuse ;  /* 0x000000042a097220 */ /* 0x080fe20000410000 */
[----:B--2---:R-:W-:Y:S02]  /*14180*/  IMAD.MOV.U32 R3, RZ, RZ, -0x800000 ;  /* 0xff800000ff037424 */ /* 0x004fe400078e00ff */
[-C--:B------:R-:W-:Y:S01]  /*14190*/  FMUL.FTZ R11, R46, R4.reuse ;  /* 0x000000042e0b7220 */ /* 0x080fe20000410000 */
[-C--:B------:R-:W-:Y:S01]  /*141a0*/  FMUL.FTZ R13, R50, R4.reuse ;  /* 0x00000004320d7220 */ /* 0x080fe20000410000 */
[-C--:B------:R-:W-:Y:S01]  /*141b0*/  FMUL.FTZ R21, R58, R4.reuse ;  /* 0x000000043a157220 */ /* 0x080fe20000410000 */
[----:B------:R-:W-:Y:S01]  /*141c0*/  FMUL.FTZ R29, R66, R4 ;  /* 0x00000004421d7220 */ /* 0x000fe20000410000 */
[----:B------:R-:W-:Y:S01]  /*141d0*/  @P2 FFMA.FTZ R32, R18, R14, R25 ;  /* 0x0000000e12202223 */ /* 0x000fe20000010019 */
[----:B------:R-:W-:Y:S01]  /*141e0*/  PLOP3.LUT P0, PT, PT, PT, PT, 0x8, 0x0 ;  /* 0x000000000000781c */ /* 0x000fe20003f0e170 */
        /* <DEDUP_REMOVED lines=62> */
.L_x_2732:
[----:B------:R-:W-:Y:S05]  /*145d0*/  BSYNC B7 ;  /* 0x0000000000077941 */ /* 0x000fea0003800000 */
.L_x_2722:
[----:B------:R-:W2:Y:S08]  /*145e0*/  S2UR UR5, SR_CgaCtaId ;  /* 0x00000000000579c3 */ /* 0x000eb00000008800 */
[----:B------:R-:W-:Y:S06]  /*145f0*/  BAR.SYNC.DEFER_BLOCKING 0x5, 0x180 ;  /* 0x0146000000007b1d */ /* 0x000fec0000010000 */
[----:B------:R-:W-:Y:S01]  /*14600*/  UMOV UR4, 0x400 ;  /* 0x0000040000047882 */ /* 0x000fe20000000000 */
[----:B------:R-:W-:Y:S01]  /*14610*/  BSSY B0, `(.L_x_2870) ;  /* 0x00002e4000007945 */ /* 0x000fe20003800000 */
[----:B--2---:R-:W-:-:S06]  /*14620*/  ULEA UR4, UR5, UR4, 0x18 ;  /* 0x0000000405047291 */ /* 0x004fcc000f8ec03f */
[----:B------:R-:W-:-:S05]  /*14630*/  IMAD.U32 R2, RZ, RZ, UR4 ;  /* 0x00000004ff027e24 */ /* 0x000fca000f8e00ff */
[----:B----4-:R2:W3:Y:S01]  /*14640*/  LDS.128 R24, [R2+0x28cd0] ;  /* 0x028cd00002187984 */ /* 0x0104e20000000c00 */
[----:B------:R-:W-:Y:S06]  /*14650*/  BAR.ARV 0x4, 0x180 ;  /* 0x0106000000007b1d */ /* 0x000fec0000002000 */
[----:B------:R-:W-:Y:S05]  /*14660*/  @P0 BRA `(.L_x_2871) ;  /* 0x0000002000080947 */ /* 0x000fea0003800000 */
[----:B------:R-:W4:Y:S01]  /*14670*/  S2R R15, SR_SWINHI ;  /* 0x00000000000f7919 */ /* 0x000f220000002f00 */
        /* <DEDUP_REMOVED lines=17> */
[----:B----45:R-:W-:-:S02]  /*14790*/  MOV R37, R15 ;  /* 0x0000000f00257202 */ /* 0x030fc40000000f00 */
[----:B------:R-:W-:Y:S02]  /*147a0*/  F2FP.BF16.F32.PACK_AB R81, R83, R82 ;  /* 0x000000525351723e */ /* 0x000fe400000010ff */
[----:B------:R-:W-:Y:S01]  /*147b0*/  F2FP.BF16.F32.PACK_AB R88, R89, R88 ;  /* 0x000000585958723e */ /* 0x000fe200000010ff */
[----:B------:R-:W-:Y:S01]  /*147c0*/  IMAD.WIDE R114, R228, 0x2, R36 ;  /* 0x00000002e4727825 */ /* 0x000fe200078e0224 */
[----:B------:R-:W-:Y:S02]  /*147d0*/  F2FP.BF16.F32.PACK_AB R82, R85, R84 ;  /* 0x000000545552723e */ /* 0x000fe400000010ff */
[----:B------:R-:W-:Y:S02]  /*147e0*/  F2FP.BF16.F32.PACK_AB R83, R87, R86 ;  /* 0x000000565753723e */ /* 0x000fe400000010ff */
[C---:B------:R-:W-:Y:S02]  /*147f0*/  IADD3 R15, P1, R114.reuse, 0x20, RZ ;  /* 0x00000020720f7810 */ /* 0x040fe40007f3e0ff */
[----:B------:R-:W-:-:S02]  /*14800*/  IADD3 R41, P0, R114, 0x40, RZ ;  /* 0x0000004072297810 */ /* 0x000fc40007f1e0ff */
[----:B------:R-:W-:Y:S02]  /*14810*/  LOP3.LUT R14, R15, 0x380, RZ, 0xc0, !PT ;  /* 0x000003800f0e7812 */ /* 0x000fe400078ec0ff */
[C---:B------:R-:W-:Y:S02]  /*14820*/  IADD3 R53, P6, R114.reuse, 0x2020, RZ ;  /* 0x0000202072357810 */ /* 0x040fe40007fde0ff */
[C---:B------:R-:W-:Y:S02]  /*14830*/  IADD3 R45, P4, R114.reuse, 0x60, RZ ;  /* 0x00000060722d7810 */ /* 0x040fe40007f9e0ff */
[----:B------:R-:W-:Y:S02]  /*14840*/  IADD3 R49, P3, R114, 0x2000, RZ ;  /* 0x0000200072317810 */ /* 0x000fe40007f7e0ff */
[----:B------:R-:W-:Y:S02]  /*14850*/  SHF.R.U64 R14, R14, 0x3, RZ ;  /* 0x000000030e0e7819 */ /* 0x000fe400000012ff */
[----:B------:R-:W-:-:S02]  /*14860*/  LOP3.LUT R40, R41, 0x380, RZ, 0xc0, !PT ;  /* 0x0000038029287812 */ /* 0x000fc400078ec0ff */
[----:B------:R-:W-:Y:S02]  /*14870*/  LOP3.LUT R52, R53, 0x380, RZ, 0xc0, !PT ;  /* 0x0000038035347812 */ /* 0x000fe400078ec0ff */
[----:B------:R-:W-:Y:S02]  /*14880*/  LOP3.LUT R44, R45, 0x380, RZ, 0xc0, !PT ;  /* 0x000003802d2c7812 */ /* 0x000fe400078ec0ff */
[----:B------:R-:W-:Y:S02]  /*14890*/  LOP3.LUT R48, R49, 0x380, RZ, 0xc0, !PT ;  /* 0x0000038031307812 */ /* 0x000fe400078ec0ff */
[----:B------:R-:W-:Y:S01]  /*148a0*/  LOP3.LUT R14, R14, R15, RZ, 0x3c, !PT ;  /* 0x0000000f0e0e7212 */ /* 0x000fe200078e3cff */
[----:B------:R-:W-:Y:S01]  /*148b0*/  IMAD.X R15, RZ, RZ, R115, P1 ;  /* 0x000000ffff0f7224 */ /* 0x000fe200008e0673 */
[----:B------:R-:W-:Y:S02]  /*148c0*/  SHF.R.U64 R40, R40, 0x3, RZ ;  /* 0x0000000328287819 */ /* 0x000fe400000012ff */
[----:B------:R-:W-:-:S02]  /*148d0*/  SHF.R.U64 R52, R52, 0x3, RZ ;  /* 0x0000000334347819 */ /* 0x000fc400000012ff */
[----:B------:R-:W-:Y:S02]  /*148e0*/  IADD3 R65, P1, R114, 0x4000, RZ ;  /* 0x0000400072417810 */ /* 0x000fe40007f3e0ff */
[----:B------:R-:W-:Y:S02]  /*148f0*/  SHF.R.U64 R44, R44, 0x3, RZ ;  /* 0x000000032c2c7819 */ /* 0x000fe400000012ff */
[C---:B------:R-:W-:Y:S02]  /*14900*/  IADD3 R57, P5, R114.reuse, 0x2040, RZ ;  /* 0x0000204072397810 */ /* 0x040fe40007fbe0ff */
[----:B------:R-:W-:Y:S02]  /*14910*/  IADD3 R61, P2, R114, 0x2060, RZ ;  /* 0x00002060723d7810 */ /* 0x000fe40007f5e0ff */
[----:B------:R-:W-:Y:S02]  /*14920*/  SHF.R.U64 R48, R48, 0x3, RZ ;  /* 0x0000000330307819 */ /* 0x000fe400000012ff */
[----:B------:R-:W-:Y:S01]  /*14930*/  LOP3.LUT R40, R40, R41, RZ, 0x3c, !PT ;  /* 0x0000002928287212 */ /* 0x000fe200078e3cff */
[--C-:B------:R-:W-:Y:S01]  /*14940*/  IMAD.X R41, RZ, RZ, R115.reuse, P0 ;  /* 0x000000ffff297224 */ /* 0x100fe200000e0673 */
[----:B------:R-:W-:Y:S01]  /*14950*/  LOP3.LUT R52, R52, R53, RZ, 0x3c, !PT ;  /* 0x0000003534347212 */ /* 0x000fe200078e3cff */
[----:B------:R-:W-:Y:S01]  /*14960*/  IMAD.X R53, RZ, RZ, R115, P6 ;  /* 0x000000ffff357224 */ /* 0x000fe200030e0673 */
[----:B------:R-:W-:-:S02]  /*14970*/  LOP3.LUT R64, R65, 0x380, RZ, 0xc0, !PT ;  /* 0x0000038041407812 */ /* 0x000fc400078ec0ff */
[----:B------:R-:W-:Y:S01]  /*14980*/  LOP3.LUT R44, R44, R45, RZ, 0x3c, !PT ;  /* 0x0000002d2c2c7212 */ /* 0x000fe200078e3cff */
[--C-:B------:R-:W-:Y:S01]  /*14990*/  IMAD.X R45, RZ, RZ, R115.reuse, P4 ;  /* 0x000000ffff2d7224 */ /* 0x100fe200020e0673 */
[----:B------:R-:W-:Y:S02]  /*149a0*/  LOP3.LUT R56, R57, 0x380, RZ, 0xc0, !PT ;  /* 0x0000038039387812 */ /* 0x000fe400078ec0ff */
[----:B------:R-:W-:Y:S02]  /*149b0*/  LOP3.LUT R60, R61, 0x380, RZ, 0xc0, !PT ;  /* 0x000003803d3c7812 */ /* 0x000fe400078ec0ff */
[----:B------:R-:W-:Y:S01]  /*149c0*/  LOP3.LUT R48, R48, R49, RZ, 0x3c, !PT ;  /* 0x0000003130307212 */ /* 0x000fe200078e3cff */
[----:B------:R-:W-:Y:S01]  /*149d0*/  IMAD.X R49, RZ, RZ, R115, P3 ;  /* 0x000000ffff317224 */ /* 0x000fe200018e0673 */
[C---:B------:R-:W-:Y:S02]  /*149e0*/  IADD3 R69, P0, R114.reuse, 0x4020, RZ ;  /* 0x0000402072457810 */ /* 0x040fe40007f1e0ff */
[----:B------:R-:W-:-:S02]  /*149f0*/  IADD3 R179, P6, R114, 0x6000, RZ ;  /* 0x0000600072b37810 */ /* 0x000fc40007fde0ff */
[C---:B------:R-:W-:Y:S02]  /*14a00*/  IADD3 R73, P4, R114.reuse, 0x4040, RZ ;  /* 0x0000404072497810 */ /* 0x040fe40007f9e0ff */
[----:B------:R-:W-:Y:S01]  /*14a10*/  IADD3 R99, P3, R114, 0x4060, RZ ;  /* 0x0000406072637810 */ /* 0x000fe20007f7e0ff */
[----:B------:R-:W-:Y:S01]  /*14a20*/  IMAD.X R103, RZ, RZ, R115, P6 ;  /* 0x000000ffff677224 */ /* 0x000fe200030e0673 */
[----:B------:R-:W-:Y:S02]  /*14a30*/  SHF.R.U64 R64, R64, 0x3, RZ ;  /* 0x0000000340407819 */ /* 0x000fe400000012ff */
[----:B------:R-:W-:Y:S02]  /*14a40*/  SHF.R.U64 R56, R56, 0x3, RZ ;  /* 0x0000000338387819 */ /* 0x000fe400000012ff */
[----:B------:R-:W-:Y:S02]  /*14a50*/  SHF.R.U64 R60, R60, 0x3, RZ ;  /* 0x000000033c3c7819 */ /* 0x000fe400000012ff */
[----:B------:R-:W-:-:S02]  /*14a60*/  LOP3.LUT R68, R69, 0x380, RZ, 0xc0, !PT ;  /* 0x0000038045447812 */ /* 0x000fc400078ec0ff */
[----:B------:R-:W-:Y:S02]  /*14a70*/  LOP3.LUT R23, R114, 0x380, RZ, 0xc0, !PT ;  /* 0x0000038072177812 */ /* 0x000fe400078ec0ff */
[----:B------:R-:W-:Y:S02]  /*14a80*/  LOP3.LUT R4, R179, 0x380, RZ, 0xc0, !PT ;  /* 0x00000380b3047812 */ /* 0x000fe400078ec0ff */
[----:B------:R-:W-:Y:S02]  /*14a90*/  LOP3.LUT R72, R73, 0x380, RZ, 0xc0, !PT ;  /* 0x0000038049487812 */ /* 0x000fe400078ec0ff */
[----:B------:R-:W-:Y:S02]  /*14aa0*/  LOP3.LUT R98, R99, 0x380, RZ, 0xc0, !PT ;  /* 0x0000038063627812 */ /* 0x000fe400078ec0ff */
[----:B------:R-:W-:Y:S01]  /*14ab0*/  LOP3.LUT R64, R64, R65, RZ, 0x3c, !PT ;  /* 0x0000004140407212 */ /* 0x000fe200078e3cff */
[--C-:B------:R-:W-:Y:S01]  /*14ac0*/  IMAD.X R65, RZ, RZ, R115.reuse, P1 ;  /* 0x000000ffff417224 */ /* 0x100fe200008e0673 */
[----:B------:R-:W-:Y:S01]  /*14ad0*/  LOP3.LUT R56, R56, R57, RZ, 0x3c, !PT ;  /* 0x0000003938387212 */ /* 0x000fe200078e3cff */
[--C-:B------:R-:W-:Y:S01]  /*14ae0*/  IMAD.X R57, RZ, RZ, R115.reuse, P5 ;  /* 0x000000ffff397224 */ /* 0x100fe200028e0673 */
[----:B------:R-:W-:Y:S01]  /*14af0*/  LOP3.LUT R60, R60, R61, RZ, 0x3c, !PT ;  /* 0x0000003d3c3c7212 */ /* 0x000fe200078e3cff */
[----:B------:R-:W-:Y:S01]  /*14b00*/  IMAD.X R61, RZ, RZ, R115, P2 ;  /* 0x000000ffff3d7224 */ /* 0x000fe200010e0673 */
[----:B------:R-:W-:-:S02]  /*14b10*/  SHF.R.U64 R68, R68, 0x3, RZ ;  /* 0x0000000344447819 */ /* 0x000fc400000012ff */
[----:B------:R-:W-:Y:S02]  /*14b20*/  SHF.R.U64 R23, R23, 0x3, RZ ;  /* 0x0000000317177819 */ /* 0x000fe400000012ff */
[----:B------:R-:W-:Y:S02]  /*14b30*/  SHF.R.U64 R4, R4, 0x3, RZ ;  /* 0x0000000304047819 */ /* 0x000fe400000012ff */
[----:B------:R-:W-:Y:S02]  /*14b40*/  IADD3 R22, P1, R114, 0x6060, RZ ;  /* 0x0000606072167810 */ /* 0x000fe40007f3e0ff */
[----:B------:R-:W-:Y:S02]  /*14b50*/  SHF.R.U64 R72, R72, 0x3, RZ ;  /* 0x0000000348487819 */ /* 0x000fe400000012ff */
[----:B------:R-:W-:Y:S02]  /*14b60*/  SHF.R.U64 R98, R98, 0x3, RZ ;  /* 0x0000000362627819 */ /* 0x000fe400000012ff */
[----:B------:R-:W-:-:S02]  /*14b70*/  IADD3 R20, P5, R114, 0x6020, RZ ;  /* 0x0000602072147810 */ /* 0x000fc40007fbe0ff */
[----:B---3--:R-:W-:Y:S02]  /*14b80*/  IADD3 R24, P2, R114, 0x6040, RZ ;  /* 0x0000604072187810 */ /* 0x008fe40007f5e0ff */
[----:B------:R-:W-:Y:S01]  /*14b90*/  LOP3.LUT R68, R68, R69, RZ, 0x3c, !PT ;  /* 0x0000004544447212 */ /* 0x000fe200078e3cff */
[--C-:B------:R-:W-:Y:S01]  /*14ba0*/  IMAD.X R69, RZ, RZ, R115.reuse, P0 ;  /* 0x000000ffff457224 */ /* 0x100fe200000e0673 */
[----:B------:R-:W-:Y:S01]  /*14bb0*/  LOP3.LUT R114, R23, R114, RZ, 0x3c, !PT ;  /* 0x0000007217727212 */ /* 0x000fe200078e3cff */
[--C-:B------:R-:W-:Y:S01]  /*14bc0*/  IMAD.X R107, RZ, RZ, R115.reuse, P5 ;  /* 0x000000ffff6b7224 */ /* 0x100fe200028e0673 */
[----:B------:R-:W-:Y:S01]  /*14bd0*/  LOP3.LUT R102, R4, R179, RZ, 0x3c, !PT ;  /* 0x000000b304667212 */ /* 0x000fe200078e3cff */
[--C-:B------:R-:W-:Y:S01]  /*14be0*/  IMAD.X R111, RZ, RZ, R115.reuse, P2 ;  /* 0x000000ffff6f7224 */ /* 0x100fe200010e0673 */
[----:B------:R-:W-:Y:S01]  /*14bf0*/  LOP3.LUT R179, R22, 0x380, RZ, 0xc0, !PT ;  /* 0x0000038016b37812 */ /* 0x000fe200078ec0ff */
[--C-:B------:R-:W-:Y:S01]  /*14c00*/  IMAD.X R23, RZ, RZ, R115.reuse, P1 ;  /* 0x000000ffff177224 */ /* 0x100fe200008e0673 */
[----:B------:R-:W-:Y:S01]  /*14c10*/  LOP3.LUT R72, R72, R73, RZ, 0x3c, !PT ;  /* 0x0000004948487212 */ /* 0x000fe200078e3cff */
[--C-:B------:R-:W-:Y:S01]  /*14c20*/  IMAD.X R73, RZ, RZ, R115.reuse, P4 ;  /* 0x000000ffff497224 */ /* 0x100fe200020e0673 */
[----:B------:R-:W-:Y:S01]  /*14c30*/  LOP3.LUT R98, R98, R99, RZ, 0x3c, !PT ;  /* 0x0000006362627212 */ /* 0x000fe200078e3cff */
[----:B------:R-:W-:Y:S01]  /*14c40*/  IMAD.X R99, RZ, RZ, R115, P3 ;  /* 0x000000ffff637224 */ /* 0x000fe200018e0673 */
[----:B------:R-:W-:-:S02]  /*14c50*/  ISETP.NE.U32.AND P0, PT, RZ, UR4, PT ;  /* 0x00000004ff007c0c */ /* 0x000fc4000bf05070 */
[----:B------:R-:W-:Y:S02]  /*14c60*/  MOV R115, R114 ;  /* 0x0000007200737202 */ /* 0x000fe40000000f00 */
[----:B------:R-:W-:Y:S01]  /*14c70*/  F2FP.BF16.F32.PACK_AB R4, R175, R177 ;  /* 0x000000b1af04723e */ /* 0x000fe200000010ff */
[----:B------:R-:W-:Y:S01]  /*14c80*/  BAR.SYNC.DEFER_BLOCKING 0x1, 0x100 ;  /* 0x0044000000007b1d */ /* 0x000fe20000010000 */
[----:B------:R-:W-:Y:S02]  /*14c90*/  LOP3.LUT R175, R20, 0x380, RZ, 0xc0, !PT ;  /* 0x0000038014af7812 */ /* 0x000fe400078ec0ff */
[----:B------:R-:W-:Y:S02]  /*14ca0*/  SHF.R.U64 R179, R179, 0x3, RZ ;  /* 0x00000003b3b37819 */ /* 0x000fe400000012ff */
[----:B------:R-:W-:Y:S01]  /*14cb0*/  ISETP.NE.AND.EX P0, PT, RZ, UR5, PT, P0 ;  /* 0x00000005ff007c0c */ /* 0x000fe2000bf05300 */
[----:B------:R-:W-:Y:S01]  /*14cc0*/  ULDC.64 UR4, c[0x0][0xc08] ;  /* 0x0003020000047ab9 */ /* 0x000fe20000000a00 */
[----:B------:R-:W-:-:S02]  /*14cd0*/  LOP3.LUT R177, R24, 0x380, RZ, 0xc0, !PT ;  /* 0x0000038018b17812 */ /* 0x000fc400078ec0ff */
[----:B------:R-:W-:Y:S02]  /*14ce0*/  SHF.R.U64 R175, R175, 0x3, RZ ;  /* 0x00000003afaf7819 */ /* 0x000fe400000012ff */
[----:B------:R-:W-:Y:S02]  /*14cf0*/  LOP3.LUT R22, R179, R22, RZ, 0x3c, !PT ;  /* 0x00000016b3167212 */ /* 0x000fe400078e3cff */
[----:B------:R-:W-:Y:S02]  /*14d00*/  ISETP.NE.U32.AND P6, PT, RZ, UR4, PT ;  /* 0x00000004ff007c0c */ /* 0x000fe4000bfc5070 */
[----:B------:R-:W-:Y:S02]  /*14d10*/  MOV R114, R14 ;  /* 0x0000000e00727202 */ /* 0x000fe40000000f00 */
[----:B------:R-:W-:Y:S02]  /*14d20*/  MOV R40, R40 ;  /* 0x0000002800287202 */ /* 0x000fe40000000f00 */
[----:B------:R-:W-:-:S02]  /*14d30*/  SHF.R.U64 R177, R177, 0x3, RZ ;  /* 0x00000003b1b17819 */ /* 0x000fc400000012ff */
[----:B------:R-:W-:Y:S02]  /*14d40*/  LOP3.LUT R106, R175, R20, RZ, 0x3c, !PT ;  /* 0x00000014af6a7212 */ /* 0x000fe400078e3cff */
[----:B------:R-:W-:Y:S01]  /*14d50*/  MOV R44, R44 ;  /* 0x0000002c002c7202 */ /* 0x000fe20000000f00 */
[----:B------:R3:W-:Y:S01]  /*14d60*/  STSM.16.M88.4 [R115], R4 ;  /* 0x0000000473007844 */ /* 0x0007e20000000200 */
[----:B------:R-:W-:Y:S02]  /*14d70*/  F2FP.BF16.F32.PACK_AB R14, R164, R166 ;  /* 0x000000a6a40e723e */ /* 0x000fe400000010ff */
[----:B------:R-:W-:Y:S02]  /*14d80*/  F2FP.BF16.F32.PACK_AB R15, R55, R54 ;  /* 0x00000036370f723e */ /* 0x000fe400000010ff */
[----:B------:R-:W-:Y:S02]  /*14d90*/  ISETP.NE.AND.EX P6, PT, RZ, UR5, PT, P6 ;  /* 0x00000005ff007c0c */ /* 0x000fe4000bfc5360 */
[----:B------:R-:W-:-:S02]  /*14da0*/  MOV R48, R48 ;  /* 0x0000003000307202 */ /* 0x000fc40000000f00 */
[----:B------:R-:W-:Y:S02]  /*14db0*/  F2FP.BF16.F32.PACK_AB R20, R162, R165 ;  /* 0x000000a5a214723e */ /* 0x000fe400000010ff */
[----:B------:R-:W-:Y:S02]  /*14dc0*/  MOV R52, R52 ;  /* 0x0000003400347202 */ /* 0x000fe40000000f00 */
[----:B------:R-:W-:Y:S02]  /*14dd0*/  MOV R56, R56 ;  /* 0x0000003800387202 */ /* 0x000fe40000000f00 */
[----:B------:R-:W-:Y:S02]  /*14de0*/  LOP3.LUT R110, R177, R24, RZ, 0x3c, !PT ;  /* 0x00000018b16e7212 */ /* 0x000fe400078e3cff */
[----:B---3--:R-:W-:Y:S02]  /*14df0*/  F2FP.BF16.F32.PACK_AB R4, R172, R174 ;  /* 0x000000aeac04723e */ /* 0x008fe400000010ff */
[----:B------:R-:W-:-:S02]  /*14e00*/  F2FP.BF16.F32.PACK_AB R5, R35, R34 ;  /* 0x000000222305723e */ /* 0x000fc400000010ff */
[----:B------:R-:W-:Y:S02]  /*14e10*/  F2FP.BF16.F32.PACK_AB R6, R170, R173 ;  /* 0x000000adaa06723e */ /* 0x000fe400000010ff */
[----:B------:R-:W-:Y:S02]  /*14e20*/  F2FP.BF16.F32.PACK_AB R7, R39, R38 ;  /* 0x000000262707723e */ /* 0x000fe400000010ff */
[----:B------:R-:W-:Y:S02]  /*14e30*/  MOV R34, R22 ;  /* 0x0000001600227202 */ /* 0x000fe40000000f00 */
[----:B------:R-:W-:Y:S01]  /*14e40*/  F2FP.BF16.F32.PACK_AB R22, R160, R163 ;  /* 0x000000a3a016723e */ /* 0x000fe200000010ff */
[----:B------:R3:W-:Y:S01]  /*14e50*/  STSM.16.M88.4 [R114], R4 ;  /* 0x0000000472007844 */ /* 0x0007e20000000200 */
[----:B------:R-:W-:Y:S02]  /*14e60*/  F2FP.BF16.F32.PACK_AB R23, R63, R62 ;  /* 0x0000003e3f17723e */ /* 0x000fe400000010ff */
[----:B------:R-:W-:Y:S01]  /*14e70*/  MOV R60, R60 ;  /* 0x0000003c003c7202 */ /* 0x000fe20000000f00 */
[----:B------:R-:W-:Y:S01]  /*14e80*/  STSM.16.M88.4 [R40], R8 ;  /* 0x0000000828007844 */ /* 0x000fe20000000200 */
[----:B------:R-:W-:-:S02]  /*14e90*/  F2FP.BF16.F32.PACK_AB R89, R91, R90 ;  /* 0x0000005a5b59723e */ /* 0x000fc400000010ff */
[----:B------:R-:W-:Y:S01]  /*14ea0*/  MOV R64, R64 ;  /* 0x0000004000407202 */ /* 0x000fe20000000f00 */
[----:B------:R-:W-:Y:S01]  /*14eb0*/  STSM.16.M88.4 [R44], R12 ;  /* 0x0000000c2c007844 */ /* 0x000fe20000000200 */
[----:B------:R-:W-:Y:S02]  /*14ec0*/  MOV R24, R98 ;  /* 0x0000006200187202 */ /* 0x000fe40000000f00 */
[----:B------:R-:W-:Y:S01]  /*14ed0*/  F2FP.BF16.F32.PACK_AB R90, R93, R92 ;  /* 0x0000005c5d5a723e */ /* 0x000fe200000010ff */
[----:B------:R-:W-:Y:S01]  /*14ee0*/  STSM.16.M88.4 [R48], R20 ;  /* 0x0000001430007844 */ /* 0x000fe20000000200 */
[----:B------:R-:W-:Y:S02]  /*14ef0*/  F2FP.BF16.F32.PACK_AB R91, R95, R94 ;  /* 0x0000005e5f5b723e */ /* 0x000fe400000010ff */
[----:B------:R-:W-:Y:S01]  /*14f00*/  F2FP.BF16.F32.PACK_AB R96, R97, R96 ;  /* 0x000000606160723e */ /* 0x000fe200000010ff */
[----:B------:R-:W-:Y:S01]  /*14f10*/  STSM.16.M88.4 [R52], R28 ;  /* 0x0000001c34007844 */ /* 0x000fe20000000200 */
[----:B---3--:R-:W-:-:S02]  /*14f20*/  F2FP.BF16.F32.PACK_AB R4, R155, R158 ;  /* 0x0000009e9b04723e */ /* 0x008fc400000010ff */
[----:B------:R-:W-:Y:S02]  /*14f30*/  F2FP.BF16.F32.PACK_AB R5, R75, R74 ;  /* 0x0000004a4b05723e */ /* 0x000fe400000010ff */
[----:B------:R-:W-:Y:S02]  /*14f40*/  F2FP.BF16.F32.PACK_AB R6, R77, R156 ;  /* 0x0000009c4d06723e */ /* 0x000fe400000010ff */
[----:B------:R-:W-:Y:S02]  /*14f50*/  F2FP.BF16.F32.PACK_AB R7, R79, R78 ;  /* 0x0000004e4f07723e */ /* 0x000fe400000010ff */
[----:B------:R-:W-:Y:S02]  /*14f60*/  MOV R68, R68 ;  /* 0x0000004400447202 */ /* 0x000fe40000000f00 */
[----:B------:R-:W-:Y:S01]  /*14f70*/  MOV R0, R106 ;  /* 0x0000006a00007202 */ /* 0x000fe20000000f00 */
[----:B------:R3:W-:Y:S01]  /*14f80*/  STSM.16.M88.4 [R56], R4 ;  /* 0x0000000438007844 */ /* 0x0007e20000000200 */
[----:B------:R-:W-:-:S02]  /*14f90*/  F2FP.BF16.F32.PACK_AB R97, R42, R33 ;  /* 0x000000212a61723e */ /* 0x000fc400000010ff */
[----:B------:R-:W-:Y:S01]  /*14fa0*/  F2FP.BF16.F32.PACK_AB R98, R101, R100 ;  /* 0x000000646562723e */ /* 0x000fe200000010ff */
[----:B------:R-:W-:Y:S01]  /*14fb0*/  STSM.16.M88.4 [R60], R80 ;  /* 0x000000503c007844 */ /* 0x000fe20000000200 */
[----:B------:R-:W-:Y:S02]  /*14fc0*/  F2FP.BF16.F32.PACK_AB R99, R50, R46 ;  /* 0x0000002e3263723e */ /* 0x000fe400000010ff */
[----:B------:R-:W-:Y:S01]  /*14fd0*/  F2FP.BF16.F32.PACK_AB R104, R105, R104 ;  /* 0x000000686968723e */ /* 0x000fe200000010ff */
[----:B------:R-:W-:Y:S01]  /*14fe0*/  STSM.16.M88.4 [R64], R88 ;  /* 0x0000005840007844 */ /* 0x000fe20000000200 */
[----:B------:R-:W-:Y:S02]  /*14ff0*/  MOV R72, R72 ;  /* 0x0000004800487202 */ /* 0x000fe40000000f00 */
[----:B------:R-:W-:Y:S01]  /*15000*/  F2FP.BF16.F32.PACK_AB R105, R66, R58 ;  /* 0x0000003a4269723e */ /* 0x000fe200000010ff */
[----:B------:R-:W-:Y:S01]  /*15010*/  STSM.16.M88.4 [R68], R96 ;  /* 0x0000006044007844 */ /* 0x000fe20000000200 */
[----:B------:R-:W-:-:S02]  /*15020*/  F2FP.BF16.F32.PACK_AB R106, R109, R108 ;  /* 0x0000006c6d6a723e */ /* 0x000fc400000010ff */
[----:B------:R-:W-:Y:S01]  /*15030*/  F2FP.BF16.F32.PACK_AB R107, R152, R76 ;  /* 0x0000004c986b723e */ /* 0x000fe200000010ff */
[----:B---3--:R-:W3:Y:S01]  /*15040*/  LDC.64 R4, c[0x0][0xc00] ;  /* 0x00030000ff047b82 */ /* 0x008ee20000000a00 */
[----:B------:R-:W-:Y:S02]  /*15050*/  F2FP.BF16.F32.PACK_AB R112, R113, R112 ;  /* 0x000000707170723e */ /* 0x000fe400000010ff */
[----:B------:R-:W-:Y:S01]  /*15060*/  F2FP.BF16.F32.PACK_AB R120, R121, R120 ;  /* 0x000000787978723e */ /* 0x000fe200000010ff */
[----:B------:R-:W-:Y:S01]  /*15070*/  STSM.16.M88.4 [R72], R104 ;  /* 0x0000006848007844 */ /* 0x000fe20000000200 */
[----:B------:R-:W-:Y:S02]  /*15080*/  F2FP.BF16.F32.PACK_AB R113, R154, R153 ;  /* 0x000000999a71723e */ /* 0x000fe400000010ff */
[----:B------:R-:W-:Y:S01]  /*15090*/  F2FP.BF16.F32.PACK_AB R114, R117, R116 ;  /* 0x000000747572723e */ /* 0x000fe200000010ff */
[----:B------:R-:W4:Y:S01]  /*150a0*/  @P6 LDC.64 R6, c[0x0][0xc08] ;  /* 0x00030200ff066b82 */ /* 0x000f220000000a00 */
[----:B------:R-:W-:-:S02]  /*150b0*/  F2FP.BF16.F32.PACK_AB R115, R119, R118 ;  /* 0x000000767773723e */ /* 0x000fc400000010ff */
[----:B------:R-:W-:Y:S02]  /*150c0*/  F2FP.BF16.F32.PACK_AB R121, R123, R122 ;  /* 0x0000007a7b79723e */ /* 0x000fe400000010ff */
[----:B------:R-:W-:Y:S01]  /*150d0*/  F2FP.BF16.F32.PACK_AB R128, R129, R128 ;  /* 0x000000808180723e */ /* 0x000fe200000010ff */
[----:B------:R0:W-:Y:S01]  /*150e0*/  STSM.16.M88.4 [R24], R112 ;  /* 0x0000007018007844 */ /* 0x0001e20000000200 */
[----:B------:R-:W-:Y:S02]  /*150f0*/  MOV R102, R102 ;  /* 0x0000006600667202 */ /* 0x000fe40000000f00 */
[----:B------:R-:W-:Y:S02]  /*15100*/  F2FP.BF16.F32.PACK_AB R122, R125, R124 ;  /* 0x0000007c7d7a723e */ /* 0x000fe400000010ff */
[----:B------:R-:W-:Y:S02]  /*15110*/  F2FP.BF16.F32.PACK_AB R123, R127, R126 ;  /* 0x0000007e7f7b723e */ /* 0x000fe400000010ff */
[----:B------:R-:W-:-:S02]  /*15120*/  F2FP.BF16.F32.PACK_AB R129, R131, R130 ;  /* 0x000000828381723e */ /* 0x000fc400000010ff */
[----:B------:R-:W-:Y:S01]  /*15130*/  F2FP.BF16.F32.PACK_AB R136, R137, R136 ;  /* 0x000000888988723e */ /* 0x000fe200000010ff */
[----:B------:R-:W-:Y:S01]  /*15140*/  STSM.16.M88.4 [R102], R120 ;  /* 0x0000007866007844 */ /* 0x000fe20000000200 */
[----:B------:R-:W-:Y:S02]  /*15150*/  F2FP.BF16.F32.PACK_AB R130, R133, R132 ;  /* 0x000000848582723e */ /* 0x000fe400000010ff */
[----:B------:R-:W-:Y:S01]  /*15160*/  F2FP.BF16.F32.PACK_AB R144, R145, R144 ;  /* 0x000000909190723e */ /* 0x000fe200000010ff */
[----:B------:R-:W-:Y:S01]  /*15170*/  ULDC UR4, c[0x0][0xa88] ;  /* 0x0002a20000047ab9 */ /* 0x000fe20000000800 */
[----:B------:R-:W-:Y:S01]  /*15180*/  F2FP.BF16.F32.PACK_AB R131, R135, R134 ;  /* 0x000000868783723e */ /* 0x000fe200000010ff */
[----:B0-----:R-:W-:Y:S01]  /*15190*/  IMAD.MOV.U32 R24, RZ, RZ, RZ ;  /* 0x000000ffff187224 */ /* 0x001fe200078e00ff */
[----:B------:R-:W-:Y:S01]  /*151a0*/  F2FP.BF16.F32.PACK_AB R137, R139, R138 ;  /* 0x0000008a8b89723e */ /* 0x000fe200000010ff */
[----:B---3--:R-:W-:Y:S01]  /*151b0*/  IMAD.WIDE R10, R205, 0x4, R4 ;  /* 0x00000004cd0a7825 */ /* 0x008fe200078e0204 */
[----:B------:R-:W-:Y:S01]  /*151c0*/  MOV R110, R110 ;  /* 0x0000006e006e7202 */ /* 0x000fe20000000f00 */
[----:B------:R0:W-:Y:S01]  /*151d0*/  STSM.16.M88.4 [R0], R128 ;  /* 0x0000008000007844 */ /* 0x0001e20000000200 */
[----:B------:R-:W-:-:S02]  /*151e0*/  F2FP.BF16.F32.PACK_AB R138, R141, R140 ;  /* 0x0000008c8d8a723e */ /* 0x000fc400000010ff */
[----:B------:R-:W-:Y:S02]  /*151f0*/  F2FP.BF16.F32.PACK_AB R139, R143, R142 ;  /* 0x0000008e8f8b723e */ /* 0x000fe400000010ff */
[----:B------:R-:W-:Y:S02]  /*15200*/  F2FP.BF16.F32.PACK_AB R145, R147, R146 ;  /* 0x000000929391723e */ /* 0x000fe400000010ff */
[----:B------:R-:W-:Y:S01]  /*15210*/  F2FP.BF16.F32.PACK_AB R146, R149, R148 ;  /* 0x000000949592723e */ /* 0x000fe200000010ff */
[----:B------:R-:W-:Y:S01]  /*15220*/  STSM.16.M88.4 [R110], R136 ;  /* 0x000000886e007844 */ /* 0x000fe20000000200 */
[----:B------:R-:W-:-:S05]  /*15230*/  F2FP.BF16.F32.PACK_AB R147, R151, R150 ;  /* 0x000000969793723e */ /* 0x000fca00000010ff */
[----:B------:R3:W-:Y:S01]  /*15240*/  STSM.16.M88.4 [R34], R144 ;  /* 0x0000009022007844 */ /* 0x0007e20000000200 */
[----:B------:R-:W-:Y:S01]  /*15250*/  BAR.SYNC.DEFER_BLOCKING 0x1, 0x100 ;  /* 0x0044000000007b1d */ /* 0x000fe20000010000 */
[----:B0-----:R-:W-:Y:S02]  /*15260*/  IMAD.U32 R0, RZ, RZ, UR4 ;  /* 0x00000004ff007e24 */ /* 0x001fe4000f8e00ff */
[----:B----4-:R-:W-:-:S03]  /*15270*/  @P6 IMAD.WIDE R6, R205, 0x4, R6 ;  /* 0x00000004cd066825 */ /* 0x010fc600078e0206 */
        /* <DEDUP_REMOVED lines=24> */
[C---:B------:R-:W-:Y:S02]  /*15400*/  IADD3 R35, P5, R4.reuse, 0x5000, RZ ;  /* 0x0000500004237810 */ /* 0x040fe40007fbe0ff */
[----:B------:R-:W-:-:S02]  /*15410*/  IADD3 R37, P1, R4, 0x6000, RZ ;  /* 0x0000600004257810 */ /* 0x000fc40007f3e0ff */
[C---:B------:R-:W-:Y:S02]  /*15420*/  IADD3 R41, P2, R4.reuse, 0x7000, RZ ;  /* 0x0000700004297810 */ /* 0x040fe40007f5e0ff */
[C---:B------:R-:W-:Y:S02]  /*15430*/  IADD3 R45, P3, R4.reuse, 0x8000, RZ ;  /* 0x00008000042d7810 */ /* 0x040fe40007f7e0ff */
[----:B------:R-:W-:Y:S02]  /*15440*/  IADD3 R49, P4, R4, 0x9000, RZ ;  /* 0x0000900004317810 */ /* 0x000fe40007f9e0ff */
[----:B------:R-:W-:Y:S02]  /*15450*/  P2R R14, PR, RZ, 0x20 ;  /* 0x00000020ff0e7803 */ /* 0x000fe40000000000 */
[----:B---3--:R-:W-:Y:S02]  /*15460*/  LOP3.LUT R34, R35, 0x380, RZ, 0xc0, !PT ;  /* 0x0000038023227812 */ /* 0x008fe400078ec0ff */
[----:B------:R-:W-:-:S02]  /*15470*/  LOP3.LUT R36, R37, 0x380, RZ, 0xc0, !PT ;  /* 0x0000038025247812 */ /* 0x000fc400078ec0ff */
[----:B------:R-:W-:Y:S02]  /*15480*/  LOP3.LUT R40, R41, 0x380, RZ, 0xc0, !PT ;  /* 0x0000038029287812 */ /* 0x000fe400078ec0ff */
[----:B------:R-:W-:Y:S02]  /*15490*/  LOP3.LUT R44, R45, 0x380, RZ, 0xc0, !PT ;  /* 0x000003802d2c7812 */ /* 0x000fe400078ec0ff */
[----:B------:R-:W-:Y:S02]  /*154a0*/  LOP3.LUT R48, R49, 0x380, RZ, 0xc0, !PT ;  /* 0x0000038031307812 */ /* 0x000fe400078ec0ff */
[----:B------:R-:W-:Y:S02]  /*154b0*/  IADD3 R53, P5, R4, 0xa000, RZ ;  /* 0x0000a00004357810 */ /* 0x000fe40007fbe0ff */
[----:B------:R-:W-:Y:S02]  /*154c0*/  SHF.R.U64 R34, R34, 0x3, RZ ;  /* 0x0000000322227819 */ /* 0x000fe400000012ff */
[----:B------:R-:W-:-:S02]  /*154d0*/  SHF.R.U64 R36, R36, 0x3, RZ ;  /* 0x0000000324247819 */ /* 0x000fc400000012ff */
[----:B------:R-:W-:Y:S02]  /*154e0*/  LOP3.LUT R52, R53, 0x380, RZ, 0xc0, !PT ;  /* 0x0000038035347812 */ /* 0x000fe400078ec0ff */
[----:B------:R-:W-:Y:S02]  /*154f0*/  SHF.R.U64 R40, R40, 0x3, RZ ;  /* 0x0000000328287819 */ /* 0x000fe400000012ff */
[----:B------:R-:W-:Y:S02]  /*15500*/  SHF.R.U64 R44, R44, 0x3, RZ ;  /* 0x000000032c2c7819 */ /* 0x000fe400000012ff */
[----:B------:R-:W-:Y:S02]  /*15510*/  SHF.R.U64 R48, R48, 0x3, RZ ;  /* 0x0000000330307819 */ /* 0x000fe400000012ff */
[----:B------:R-:W-:Y:S02]  /*15520*/  LOP3.LUT R34, R34, R35, RZ, 0x3c, !PT ;  /* 0x0000002322227212 */ /* 0x000fe400078e3cff */
[----:B------:R-:W-:-:S02]  /*15530*/  LOP3.LUT R36, R36, R37, RZ, 0x3c, !PT ;  /* 0x0000002524247212 */ /* 0x000fc400078e3cff */
[----:B------:R-:W-:Y:S02]  /*15540*/  LOP3.LUT R40, R40, R41, RZ, 0x3c, !PT ;  /* 0x0000002928287212 */ /* 0x000fe400078e3cff */
[----:B------:R-:W-:Y:S02]  /*15550*/  LOP3.LUT R44, R44, R45, RZ, 0x3c, !PT ;  /* 0x0000002d2c2c7212 */ /* 0x000fe400078e3cff */
[----:B------:R-:W-:Y:S02]  /*15560*/  LOP3.LUT R48, R48, R49, RZ, 0x3c, !PT ;  /* 0x0000003130307212 */ /* 0x000fe400078e3cff */
[----:B------:R-:W-:Y:S01]  /*15570*/  SHF.R.U64 R52, R52, 0x3, RZ ;  /* 0x0000000334347819 */ /* 0x000fe200000012ff */
[----:B0-----:R-:W-:Y:S06]  /*15580*/  @P6 BRA `(.L_x_2872) ;  /* 0x0000000000106947 */ /* 0x001fec0003800000 */
[----:B------:R-:W-:Y:S05]  /*15590*/  @!P0 BRA `(.L_x_2872) ;  /* 0x00000000000c8947 */ /* 0x000fea0003800000 */
[----:B------:R-:W3:Y:S04]  /*155a0*/  LDG.E R7, desc[UR42][R10.64] ;  /* 0x0000002a0a077981 */ /* 0x000ee8000c1e1900 */
[----:B-----5:R-:W3:Y:S02]  /*155b0*/  LDG.E R0, desc[UR42][R10.64+0x4] ;  /* 0x0000042a0a007981 */ /* 0x020ee4000c1e1900 */
[----:B---3--:R-:W-:-:S07]  /*155c0*/  IMAD.IADD R0, R0, 0x1, -R7 ;  /* 0x0000000100007824 */ /* 0x008fce00078e0a07 */
.L_x_2872:
[----:B------:R-:W0:Y:S01]  /*155d0*/  SHFL.IDX PT, R6, R220, RZ, 0x1f ;  /* 0x00001fffdc067589 */ /* 0x000e2200000e0000 */
[----:B------:R-:W-:Y:S01]  /*155e0*/  ISETP.NE.AND P6, PT, R14, RZ, PT ;  /* 0x000000ff0e00720c */ /* 0x000fe20003fc5270 */
[--C-:B------:R-:W-:Y:S01]  /*155f0*/  IMAD.X R49, RZ, RZ, R5.reuse, P4 ;  /* 0x000000ffff317224 */ /* 0x100fe200020e0605 */
[----:B------:R-:W-:Y:S01]  /*15600*/  LOP3.LUT R52, R52, R53, RZ, 0x3c, !PT ;  /* 0x0000003534347212 */ /* 0x000fe200078e3cff */
        /* <DEDUP_REMOVED lines=9> */
[----:B------:R-:W-:-:S02]  /*156a0*/  LOP3.LUT R7, R4, 0x380, RZ, 0xc0, !PT ;  /* 0x0000038004077812 */ /* 0x000fc400078ec0ff */
[----:B------:R-:W-:Y:S02]  /*156b0*/  IADD3 R11, P5, R4, 0xf000, RZ ;  /* 0x0000f000040b7810 */ /* 0x000fe40007fbe0ff */
[----:B------:R-:W-:Y:S02]  /*156c0*/  LOP3.LUT R56, R57, 0x380, RZ, 0xc0, !PT ;  /* 0x0000038039387812 */ /* 0x000fe400078ec0ff */
[----:B------:R-:W-:Y:S01]  /*156d0*/  LOP3.LUT R60, R61, 0x380, RZ, 0xc0, !PT ;  /* 0x000003803d3c7812 */ /* 0x000fe200078ec0ff */
[----:B------:R-:W-:Y:S01]  /*156e0*/  IMAD.X R73, RZ, RZ, R5, P5 ;  /* 0x000000ffff497224 */ /* 0x000fe200028e0605 */
[----:B------:R-:W-:Y:S02]  /*156f0*/  LOP3.LUT R64, R65, 0x380, RZ, 0xc0, !PT ;  /* 0x0000038041407812 */ /* 0x000fe400078ec0ff */
[----:B------:R-:W-:Y:S02]  /*15700*/  LOP3.LUT R68, R69, 0x380, RZ, 0xc0, !PT ;  /* 0x0000038045447812 */ /* 0x000fe400078ec0ff */
[----:B0-----:R-:W-:-:S02]  /*15710*/  ISETP.NE.AND P4, PT, R6, RZ, PT ;  /* 0x000000ff0600720c */ /* 0x001fc40003f85270 */
[----:B------:R-:W-:Y:S02]  /*15720*/  SHF.R.U64 R7, R7, 0x3, RZ ;  /* 0x0000000307077819 */ /* 0x000fe400000012ff */
[----:B------:R-:W-:Y:S02]  /*15730*/  LOP3.LUT R10, R11, 0x380, RZ, 0xc0, !PT ;  /* 0x000003800b0a7812 */ /* 0x000fe400078ec0ff */
[----:B------:R-:W-:Y:S02]  /*15740*/  SHF.R.U64 R56, R56, 0x3, RZ ;  /* 0x0000000338387819 */ /* 0x000fe400000012ff */
[----:B------:R-:W-:Y:S02]  /*15750*/  SHF.R.U64 R60, R60, 0x3, RZ ;  /* 0x000000033c3c7819 */ /* 0x000fe400000012ff */
[----:B------:R-:W-:Y:S02]  /*15760*/  SHF.R.U64 R64, R64, 0x3, RZ ;  /* 0x0000000340407819 */ /* 0x000fe400000012ff */
[----:B------:R-:W-:-:S02]  /*15770*/  SHF.R.U64 R68, R68, 0x3, RZ ;  /* 0x0000000344447819 */ /* 0x000fc400000012ff */
[----:B------:R-:W-:Y:S01]  /*15780*/  LOP3.LUT R6, R7, R4, RZ, 0x3c, !PT ;  /* 0x0000000407067212 */ /* 0x000fe200078e3cff */
[----:B------:R-:W-:Y:S01]  /*15790*/  IMAD.MOV.U32 R7, RZ, RZ, R5 ;  /* 0x000000ffff077224 */ /* 0x000fe200078e0005 */
[----:B------:R-:W-:Y:S02]  /*157a0*/  SHF.R.U64 R10, R10, 0x3, RZ ;  /* 0x000000030a0a7819 */ /* 0x000fe400000012ff */
[----:B------:R-:W-:Y:S02]  /*157b0*/  SHF.R.S32.HI R4, RZ, 0x1f, R205 ;  /* 0x0000001fff047819 */ /* 0x000fe400000114cd */
        /* <DEDUP_REMOVED lines=9> */
[----:B------:R-:W-:Y:S02]  /*15850*/  SHF.R.S32.HI R79, RZ, 0x1f, R204 ;  /* 0x0000001fff4f7819 */ /* 0x000fe400000114cc */
[----:B------:R-:W-:Y:S02]  /*15860*/  SEL R81, R205, RZ, !P0 ;  /* 0x000000ffcd517207 */ /* 0x000fe40004000000 */
[----:B------:R-:W-:Y:S02]  /*15870*/  SEL R78, R4, RZ, !P0 ;  /* 0x000000ff044e7207 */ /* 0x000fe40004000000 */
[----:B-----5:R-:W-:Y:S01]  /*15880*/  SHF.R.S32.HI R77, RZ, 0x1f, R24 ;  /* 0x0000001fff4d7819 */ /* 0x020fe20000011418 */
[----:B------:R-:W-:Y:S06]  /*15890*/  @P4 BRA `(.L_x_2873) ;  /* 0x0000000000b84947 */ /* 0x000fec0003800000 */
[----:B------:R-:W0:Y:S01]  /*158a0*/  LDC R31, c[0x0][0xbe8] ;  /* 0x0002fa00ff1f7b82 */ /* 0x000e220000000800 */
[----:B------:R-:W-:Y:S01]  /*158b0*/  IMAD.IADD R33, R201, 0x1, R192 ;  /* 0x00000001c9217824 */ /* 0x000fe200078e02c0 */
[----:B------:R-:W-:Y:S01]  /*158c0*/  ULDC.64 UR4, c[0x0][0xb90] ;  /* 0x0002e40000047ab9 */ /* 0x000fe20000000a00 */
[----:B------:R-:W-:Y:S02]  /*158d0*/  IMAD.MOV.U32 R4, RZ, RZ, R24 ;  /* 0x000000ffff047224 */ /* 0x000fe400078e0018 */
[----:B------:R-:W-:Y:S02]  /*158e0*/  IMAD R11, R79, UR4, RZ ;  /* 0x000000044f0b7c24 */ /* 0x000fe4000f8e02ff */
[----:B------:R-:W-:Y:S02]  /*158f0*/  IMAD.MOV.U32 R5, RZ, RZ, R77 ;  /* 0x000000ffff057224 */ /* 0x000fe400078e004d */
[----:B------:R-:W-:Y:S02]  /*15900*/  IMAD R15, R204, UR5, R11 ;  /* 0x00000005cc0f7c24 */ /* 0x000fe4000f8e020b */
[----:B------:R-:W-:-:S02]  /*15910*/  IMAD.MOV.U32 R11, RZ, RZ, R33 ;  /* 0x000000ffff0b7224 */ /* 0x000fc400078e0021 */
[----:B------:R-:W-:Y:S01]  /*15920*/  IMAD.WIDE.U32 R4, R204, UR4, R4 ;  /* 0x00000004cc047c25 */ /* 0x000fe2000f8e0004 */
[----:B------:R-:W-:-:S03]  /*15930*/  ULDC.64 UR4, c[0x0][0xb98] ;  /* 0x0002e60000047ab9 */ /* 0x000fc60000000a00 */
[----:B------:R-:W-:Y:S02]  /*15940*/  IMAD.IADD R5, R5, 0x1, R15 ;  /* 0x0000000105057824 */ /* 0x000fe400078e020f */
[----:B------:R-:W-:Y:S02]  /*15950*/  IMAD.IADD R30, R191, 0x1, R192 ;  /* 0x00000001bf1e7824 */ /* 0x000fe400078e02c0 */
[----:B------:R-:W-:Y:S01]  /*15960*/  IMAD.WIDE.U32 R4, R81, UR4, R4 ;  /* 0x0000000451047c25 */ /* 0x000fe2000f8e0004 */
[----:B0-----:R-:W-:-:S13]  /*15970*/  ISETP.NE.AND P0, PT, R31, 0x1, PT ;  /* 0x000000011f00780c */ /* 0x001fda0003f05270 */
[----:B------:R-:W0:Y:S08]  /*15980*/  @P0 LDC R10, c[0x0][0xbec] ;  /* 0x0002fb00ff0a0b82 */ /* 0x000e300000000800 */
[----:B------:R-:W3:Y:S01]  /*15990*/  @P0 LDC R23, c[0x0][0xbf0] ;  /* 0x0002fc00ff170b82 */ /* 0x000ee20000000800 */
[----:B0-----:R-:W-:-:S05]  /*159a0*/  @P0 IMAD.HI.U32 R10, R33, R10, RZ ;  /* 0x0000000a210a0227 */ /* 0x001fca00078e00ff */
[----:B---3--:R-:W-:Y:S01]  /*159b0*/  @P0 SHF.R.U32.HI R11, RZ, R23, R10 ;  /* 0x00000017ff0b0219 */ /* 0x008fe2000001160a */
[----:B------:R-:W-:-:S03]  /*159c0*/  IMAD R10, R78, UR4, RZ ;  /* 0x000000044e0a7c24 */ /* 0x000fc6000f8e02ff */
[--C-:B------:R-:W-:Y:S01]  /*159d0*/  SHF.R.S32.HI R23, RZ, 0x1f, R11.reuse ;  /* 0x0000001fff177819 */ /* 0x100fe2000001140b */
[----:B------:R-:W-:Y:S01]  /*159e0*/  IMAD.MOV R14, RZ, RZ, -R11 ;  /* 0x000000ffff0e7224 */ /* 0x000fe200078e0a0b */
[----:B------:R-:W-:-:S03]  /*159f0*/  IADD3 R4, P0, R11, R4, RZ ;  /* 0x000000040b047210 */ /* 0x000fc60007f1e0ff */
[----:B------:R-:W-:Y:S02]  /*15a00*/  IMAD R15, R31, R14, R33 ;  /* 0x0000000e1f0f7224 */ /* 0x000fe400078e0221 */
[----:B------:R-:W-:Y:S01]  /*15a10*/  IMAD R14, R81, UR5, R10 ;  /* 0x00000005510e7c24 */ /* 0x000fe2000f8e020a */
[----:B------:R-:W-:Y:S01]  /*15a20*/  ULDC.64 UR4, c[0x0][0xb88] ;  /* 0x0002e20000047ab9 */ /* 0x000fe20000000a00 */
[----:B------:R-:W-:Y:S01]  /*15a30*/  IMAD R31, R0, R31, RZ ;  /* 0x0000001f001f7224 */ /* 0x000fe200078e02ff */
[----:B------:R-:W-:Y:S02]  /*15a40*/  SHF.R.S32.HI R10, RZ, 0x1f, R15 ;  /* 0x0000001fff0a7819 */ /* 0x000fe4000001140f */
[----:B------:R-:W-:Y:S01]  /*15a50*/  IADD3.X R5, R23, R5, R14, P0, !PT ;  /* 0x0000000517057210 */ /* 0x000fe200007fe40e */
[----:B------:R-:W-:Y:S02]  /*15a60*/  IMAD.MOV R23, RZ, RZ, -R194 ;  /* 0x000000ffff177224 */ /* 0x000fe400078e0ac2 */
[----:B------:R-:W-:-:S02]  /*15a70*/  IMAD R10, R10, UR4, RZ ;  /* 0x000000040a0a7c24 */ /* 0x000fc4000f8e02ff */
[----:B------:R-:W-:-:S04]  /*15a80*/  IMAD.WIDE.U32 R4, R15, UR4, R4 ;  /* 0x000000040f047c25 */ /* 0x000fc8000f8e0004 */
[----:B------:R-:W-:Y:S01]  /*15a90*/  IMAD R15, R15, UR5, R10 ;  /* 0x000000050f0f7c24 */ /* 0x000fe2000f8e020a */
[----:B------:R-:W-:Y:S01]  /*15aa0*/  ULDC.64 UR4, c[0x0][0xb50] ;  /* 0x0002d40000047ab9 */ /* 0x000fe20000000a00 */
[----:B------:R-:W-:Y:S02]  /*15ab0*/  VIADD R14, R30, 0x8 ;  /* 0x000000081e0e7836 */ /* 0x000fe40000000000 */
[----:B------:R-:W-:Y:S01]  /*15ac0*/  IMAD.IADD R5, R5, 0x1, R15 ;  /* 0x0000000105057824 */ /* 0x000fe200078e020f */
[----:B------:R-:W-:-:S04]  /*15ad0*/  LEA R15, P0, R4, UR4, 0x2 ;  /* 0x00000004040f7c11 */ /* 0x000fc8000f8010ff */
[----:B------:R-:W-:Y:S01]  /*15ae0*/  LEA.HI.X R22, R4, UR5, R5, 0x2, P0 ;  /* 0x0000000504167c11 */ /* 0x000fe200080f1405 */
[----:B------:R-:W-:Y:S01]  /*15af0*/  SHFL.IDX PT, R10, R15, 0x1, 0x1c1f ;  /* 0x003c1f000f0a7f89 */ /* 0x000fe200000e0000 */
[----:B------:R-:W-:-:S03]  /*15b00*/  ISETP.NE.AND P0, PT, R184, R23, PT ;  /* 0x00000017b800720c */ /* 0x000fc60003f05270 */
[----:B------:R-:W-:Y:S01]  /*15b10*/  SHFL.IDX PT, R4, R15, RZ, 0x1c1f ;  /* 0x001c1fff0f047589 */ /* 0x000fe200000e0000 */
[-C--:B------:R-:W-:Y:S02]  /*15b20*/  ISETP.GE.OR P1, PT, R30, R31.reuse, P0 ;  /* 0x0000001f1e00720c */ /* 0x080fe40000726670 */
[----:B------:R-:W-:Y:S01]  /*15b30*/  ISETP.GE.OR P0, PT, R14, R31, P0 ;  /* 0x0000001f0e00720c */ /* 0x000fe20000706670 */
[----:B------:R-:W0:Y:S04]  /*15b40*/  SHFL.IDX PT, R5, R22, RZ, 0x1c1f ;  /* 0x001c1fff16057589 */ /* 0x000e2800000e0000 */
[----:B------:R-:W3:Y:S06]  /*15b50*/  SHFL.IDX PT, R11, R22, 0x1, 0x1c1f ;  /* 0x003c1f00160b7f89 */ /* 0x000eec00000e0000 */
[----:B0-----:R0:W-:Y:S04]  /*15b60*/  @!P1 ST.E desc[UR42][R4.64], R32 ;  /* 0x0000002004009985 */ /* 0x0011e8000c10192a */
[----:B---3--:R0:W-:Y:S02]  /*15b70*/  @!P0 ST.E desc[UR42][R10.64], R3 ;  /* 0x000000030a008985 */ /* 0x0081e4000c10192a */
.L_x_2873:
[----:B------:R-:W3:Y:S01]  /*15b80*/  LDC R83, c[0x0][0xbe8] ;  /* 0x0002fa00ff537b82 */ /* 0x000ee20000000800 */
[----:B------:R-:W-:Y:S01]  /*15b90*/  ULDC.64 UR4, c[0x0][0xaa0] ;  /* 0x0002a80000047ab9 */ /* 0x000fe20000000a00 */
[----:B0-----:R-:W5:Y:S01]  /*15ba0*/  LD.E.128 R4, desc[UR42][R6.64] ;  /* 0x0000002a06047980 */ /* 0x001f62000c101d00 */
[----:B------:R-:W-:Y:S02]  /*15bb0*/  IMAD R3, R77, UR4, RZ ;  /* 0x000000044d037c24 */ /* 0x000fe4000f8e02ff */
[C---:B------:R-:W-:Y:S01]  /*15bc0*/  IMAD.WIDE.U32 R76, R24.reuse, UR4, RZ ;  /* 0x00000004184c7c25 */ /* 0x040fe2000f8e00ff */
[----:B------:R-:W5:Y:S02]  /*15bd0*/  LD.E.128 R8, desc[UR42][R8.64] ;  /* 0x0000002a08087980 */ /* 0x000f64000c101d00 */
[----:B------:R-:W0:Y:S01]  /*15be0*/  LDC R87, c[0x0][0xac8] ;  /* 0x0002b200ff577b82 */ /* 0x000e220000000800 */
[----:B------:R-:W-:Y:S01]  /*15bf0*/  IMAD R3, R24, UR5, R3 ;  /* 0x0000000518037c24 */ /* 0x000fe2000f8e0203 */
[----:B------:R-:W-:Y:S01]  /*15c00*/  ULDC.64 UR4, c[0x0][0xae8] ;  /* 0x0002ba0000047ab9 */ /* 0x000fe20000000a00 */
[----:B------:R-:W5:Y:S04]  /*15c10*/  LD.E.128 R12, desc[UR42][R12.64] ;  /* 0x0000002a0c0c7980 */ /* 0x000f68000c101d00 */
[----:B------:R-:W5:Y:S04]  /*15c20*/  LD.E.128 R20, desc[UR42][R20.64] ;  /* 0x0000002a14147980 */ /* 0x000f68000c101d00 */
[----:B------:R-:W5:Y:S04]  /*15c30*/  LD.E.128 R28, desc[UR42][R28.64] ;  /* 0x0000002a1c1c7980 */ /* 0x000f68000c101d00 */
[----:B------:R-:W5:Y:S01]  /*15c40*/  LD.E.128 R32, desc[UR42][R34.64] ;  /* 0x0000002a22207980 */ /* 0x000f62000c101d00 */
[----:B---3--:R-:W-:Y:S01]  /*15c50*/  ISETP.NE.AND P1, PT, R83, 0x1, PT ;  /* 0x000000015300780c */ /* 0x008fe20003f25270 */
[----:B------:R-:W-:-:S02]  /*15c60*/  IMAD.IADD R77, R77, 0x1, R3 ;  /* 0x000000014d4d7824 */ /* 0x000fc400078e0203 */
[----:B------:R-:W-:Y:S01]  /*15c70*/  IMAD R3, R79, UR4, RZ ;  /* 0x000000044f037c24 */ /* 0x000fe2000f8e02ff */
[----:B------:R-:W5:Y:S04]  /*15c80*/  LD.E.128 R36, desc[UR42][R36.64] ;  /* 0x0000002a24247980 */ /* 0x000f68000c101d00 */
[----:B------:R-:W5:Y:S04]  /*15c90*/  LD.E.128 R40, desc[UR42][R40.64] ;  /* 0x0000002a28287980 */ /* 0x000f68000c101d00 */
[----:B------:R-:W5:Y:S01]  /*15ca0*/  LD.E.128 R44, desc[UR42][R44.64] ;  /* 0x0000002a2c2c7980 */ /* 0x000f62000c101d00 */
[----:B------:R-:W3:Y:S01]  /*15cb0*/  @P1 LDC R85, c[0x0][0xbec] ;  /* 0x0002fb00ff551b82 */ /* 0x000ee20000000800 */
[----:B------:R-:W-:-:S02]  /*15cc0*/  IMAD R3, R204, UR5, R3 ;  /* 0x00000005cc037c24 */ /* 0x000fc4000f8e0203 */
[----:B------:R-:W5:Y:S04]  /*15cd0*/  LD.E.128 R48, desc[UR42][R48.64] ;  /* 0x0000002a30307980 */ /* 0x000f68000c101d00 */
[----:B------:R-:W5:Y:S01]  /*15ce0*/  LD.E.128 R52, desc[UR42][R52.64] ;  /* 0x0000002a34347980 */ /* 0x000f62000c101d00 */
[----:B------:R-:W4:Y:S01]  /*15cf0*/  @P1 LDC R89, c[0x0][0xbf0] ;  /* 0x0002fc00ff591b82 */ /* 0x000f220000000800 */
[----:B------:R-:W-:Y:S01]  /*15d00*/  IMAD.WIDE.U32 R76, R204, UR4, R76 ;  /* 0x00000004cc4c7c25 */ /* 0x000fe2000f8e004c */
[----:B------:R-:W-:Y:S01]  /*15d10*/  ULDC.64 UR4, c[0x0][0xaf0] ;  /* 0x0002bc0000047ab9 */ /* 0x000fe20000000a00 */
[----:B------:R-:W5:Y:S02]  /*15d20*/  LD.E.128 R56, desc[UR42][R56.64] ;  /* 0x0000002a38387980 */ /* 0x000f64000c101d00 */
[----:B------:R-:W-:-:S02]  /*15d30*/  IMAD.IADD R77, R77, 0x1, R3 ;  /* 0x000000014d4d7824 */ /* 0x000fc400078e0203 */
[----:B------:R-:W-:Y:S01]  /*15d40*/  IMAD R3, R218, 0x20, R219 ;  /* 0x00000020da037824 */ /* 0x000fe200078e02db */
[----:B------:R-:W5:Y:S01]  /*15d50*/  LD.E.128 R60, desc[UR42][R60.64] ;  /* 0x0000002a3c3c7980 */ /* 0x000f62000c101d00 */
[----:B------:R-:W-:Y:S02]  /*15d60*/  IMAD R24, R78, UR4, RZ ;  /* 0x000000044e187c24 */ /* 0x000fe4000f8e02ff */
[----:B------:R-:W-:Y:S01]  /*15d70*/  IMAD.IADD R80, R192, 0x1, R3 ;  /* 0x00000001c0507824 */ /* 0x000fe200078e0203 */
[----:B0-----:R-:W-:Y:S01]  /*15d80*/  ISETP.GE.AND P0, PT, R212, R87, PT ;  /* 0x00000057d400720c */ /* 0x001fe20003f06270 */
[----:B------:R-:W-:Y:S01]  /*15d90*/  IMAD R79, R81, UR5, R24 ;  /* 0x00000005514f7c24 */ /* 0x000fe2000f8e0218 */
[----:B------:R-:W5:Y:S01]  /*15da0*/  LD.E.128 R64, desc[UR42][R64.64] ;  /* 0x0000002a40407980 */ /* 0x000f62000c101d00 */
[----:B---3--:R-:W-:Y:S01]  /*15db0*/  @P1 IMAD.HI.U32 R24, R80, R85, RZ ;  /* 0x0000005550181227 */ /* 0x008fe200078e00ff */
[----:B------:R-:W-:Y:S02]  /*15dc0*/  SEL R78, RZ, 0xffffffff, P0 ;  /* 0xffffffffff4e7807 */ /* 0x000fe40000000000 */
[----:B------:R-:W5:Y:S01]  /*15dd0*/  LD.E.128 R68, desc[UR42][R68.64] ;  /* 0x0000002a44447980 */ /* 0x000f62000c101d00 */
[----:B------:R-:W-:Y:S01]  /*15de0*/  IMAD.MOV.U32 R3, RZ, RZ, R80 ;  /* 0x000000ffff037224 */ /* 0x000fe200078e0050 */
[----:B------:R-:W-:-:S02]  /*15df0*/  ISETP.GE.AND P0, PT, R211, R87, PT ;  /* 0x00000057d300720c */ /* 0x000fc40003f06270 */
[----:B------:R-:W5:Y:S01]  /*15e00*/  LD.E.128 R72, desc[UR42][R72.64] ;  /* 0x0000002a48487980 */ /* 0x000f62000c101d00 */
[----:B------:R-:W-:Y:S01]  /*15e10*/  IMAD.WIDE.U32 R76, R81, UR4, R76 ;  /* 0x00000004514c7c25 */ /* 0x000fe2000f8e004c */
[----:B----4-:R-:W-:Y:S01]  /*15e20*/  @P1 SHF.R.U32.HI R3, RZ, R89, R24 ;  /* 0x00000059ff031219 */ /* 0x010fe20000011618 */
[----:B------:R-:W-:Y:S01]  /*15e30*/  ULDC.64 UR4, c[0x0][0xae0] ;  /* 0x0002b80000047ab9 */ /* 0x000fe20000000a00 */
[-C--:B------:R-:W-:Y:S01]  /*15e40*/  ISETP.GE.AND P1, PT, R200, R87.reuse, PT ;  /* 0x00000057c800720c */ /* 0x080fe20003f26270 */
[----:B------:R-:W-:Y:S01]  /*15e50*/  IMAD.SHL.U32 R81, R78, 0x2, RZ ;  /* 0x000000024e517824 */ /* 0x000fe200078e00ff */
[----:B------:R-:W-:Y:S01]  /*15e60*/  SEL R78, RZ, 0xffffffff, P0 ;  /* 0xffffffffff4e7807 */ /* 0x000fe20000000000 */
[----:B------:R-:W-:Y:S01]  /*15e70*/  IMAD.IADD R77, R77, 0x1, R79 ;  /* 0x000000014d4d7824 */ /* 0x000fe200078e024f */
[----:B------:R-:W-:Y:S01]  /*15e80*/  SEL R24, RZ, 0x1, P1 ;  /* 0x00000001ff187807 */ /* 0x000fe20000800000 */
[----:B------:R-:W-:Y:S01]  /*15e90*/  IMAD.MOV R79, RZ, RZ, -R3 ;  /* 0x000000ffff4f7224 */ /* 0x000fe200078e0a03 */
[----:B------:R-:W-:Y:S01]  /*15ea0*/  ISETP.GE.AND P0, PT, R210, R87, PT ;  /* 0x00000057d200720c */ /* 0x000fe20003f06270 */
[----:B------:R-:W-:Y:S01]  /*15eb0*/  @!PT LDS RZ, [RZ] ;  /* 0x00000000fffff984 */ /* 0x000fe20000000800 */
[----:B------:R-:W-:Y:S01]  /*15ec0*/  @!PT LDS RZ, [RZ] ;  /* 0x00000000fffff984 */ /* 0x000fe20000000800 */
[----:B------:R-:W-:Y:S01]  /*15ed0*/  @!PT LDS RZ, [RZ] ;  /* 0x00000000fffff984 */ /* 0x000fe20000000800 */
[----:B------:R-:W-:Y:S01]  /*15ee0*/  @!PT LDS RZ, [RZ] ;  /* 0x00000000fffff984 */ /* 0x000fe20000000800 */
[----:B------:R0:W-:Y:S06]  /*15ef0*/  MEMBAR.ALL.CTA ;  /* 0x0000000000007992 */ /* 0x0001ec0000008000 */
[----:B0-----:R-:W0:Y:S01]  /*15f00*/  FENCE.VIEW.ASYNC.S ;  /* 0x00000000000073c6 */ /* 0x001e220000000000 */
[----:B------:R-:W-:Y:S01]  /*15f10*/  LOP3.LUT R24, R81, 0x2, R24, 0xe2, !PT ;  /* 0x0000000251187812 */ /* 0x000fe200078ee218 */
[----:B------:R-:W-:Y:S01]  /*15f20*/  IMAD.SHL.U32 R81, R78, 0x4, RZ ;  /* 0x000000044e517824 */ /* 0x000fe200078e00ff */
[----:B------:R-:W-:Y:S01]  /*15f30*/  SEL R78, RZ, 0xffffffff, P0 ;  /* 0xffffffffff4e7807 */ /* 0x000fe20000000000 */
[----:B------:R-:W-:Y:S01]  /*15f40*/  IMAD R79, R83, R79, R80 ;  /* 0x0000004f534f7224 */ /* 0x000fe200078e0250 */
[-C--:B------:R-:W-:Y:S01]  /*15f50*/  ISETP.GE.AND P0, PT, R209, R87.reuse, PT ;  /* 0x00000057d100720c */ /* 0x080fe20003f06270 */
[----:B------:R-:W-:Y:S01]  /*15f60*/  IMAD.WIDE.U32 R76, R3, UR4, R76 ;  /* 0x00000004034c7c25 */ /* 0x000fe2000f8e004c */
[----:B------:R-:W-:Y:S01]  /*15f70*/  SHF.R.S32.HI R80, RZ, 0x1f, R3 ;  /* 0x0000001fff507819 */ /* 0x000fe20000011403 */
[----:B------:R-:W-:Y:S01]  /*15f80*/  BSSY B1, `(.L_x_2874) ;  /* 0x000004a000017945 */ /* 0x000fe20003800000 */
[----:B------:R-:W-:Y:S01]  /*15f90*/  LOP3.LUT R24, R81, 0x4, R24, 0xe2, !PT ;  /* 0x0000000451187812 */ /* 0x000fe200078ee218 */
[----:B------:R-:W-:Y:S01]  /*15fa0*/  IMAD.SHL.U32 R81, R78, 0x8, RZ ;  /* 0x000000084e517824 */ /* 0x000fe200078e00ff */
[----:B------:R-:W-:Y:S01]  /*15fb0*/  SEL R78, RZ, 0xffffffff, P0 ;  /* 0xffffffffff4e7807 */ /* 0x000fe20000000000 */
[----:B------:R-:W-:Y:S01]  /*15fc0*/  IMAD R80, R80, UR4, RZ ;  /* 0x0000000450507c24 */ /* 0x000fe2000f8e02ff */
[----:B------:R-:W-:Y:S01]  /*15fd0*/  ISETP.GE.AND P0, PT, R208, R87, PT ;  /* 0x00000057d000720c */ /* 0x000fe20003f06270 */
[----:B------:R-:W-:Y:S01]  /*15fe0*/  IMAD R89, R0, R83, RZ ;  /* 0x0000005300597224 */ /* 0x000fe200078e02ff */
[----:B------:R-:W-:Y:S01]  /*15ff0*/  LOP3.LUT R24, R81, 0x8, R24, 0xe2, !PT ;  /* 0x0000000851187812 */ /* 0x000fe200078ee218 */
[----:B------:R-:W-:Y:S01]  /*16000*/  IMAD.SHL.U32 R85, R78, 0x10, RZ ;  /* 0x000000104e557824 */ /* 0x000fe200078e00ff */
[----:B------:R-:W-:Y:S01]  /*16010*/  SHF.R.S32.HI R78, RZ, 0x1f, R79 ;  /* 0x0000001fff4e7819 */ /* 0x000fe2000001144f */
[----:B------:R-:W-:Y:S01]  /*16020*/  IMAD R81, R3, UR5, R80 ;  /* 0x0000000503517c24 */ /* 0x000fe2000f8e0250 */
[----:B------:R-:W-:Y:S01]  /*16030*/  ULDC.64 UR4, c[0x0][0xad8] ;  /* 0x0002b60000047ab9 */ /* 0x000fe20000000a00 */
[----:B------:R-:W-:Y:S01]  /*16040*/  SEL R3, RZ, 0xffffffff, P0 ;  /* 0xffffffffff037807 */ /* 0x000fe20000000000 */
[----:B------:R-:W-:Y:S01]  /*16050*/  IMAD.IADD R192, R219, 0x1, R192 ;  /* 0x00000001dbc07824 */ /* 0x000fe200078e02c0 */
[----:B------:R-:W-:Y:S01]  /*16060*/  LOP3.LUT R24, R85, 0x10, R24, 0xe2, !PT ;  /* 0x0000001055187812 */ /* 0x000fe200078ee218 */
[----:B------:R-:W-:Y:S01]  /*16070*/  IMAD.IADD R77, R77, 0x1, R81 ;  /* 0x000000014d4d7824 */ /* 0x000fe200078e0251 */
[----:B------:R-:W-:Y:S01]  /*16080*/  ISETP.GE.AND P0, PT, R222, R87, PT ;  /* 0x00000057de00720c */ /* 0x000fe20003f06270 */
[----:B------:R-:W-:Y:S01]  /*16090*/  IMAD R78, R78, UR4, RZ ;  /* 0x000000044e4e7c24 */ /* 0x000fe2000f8e02ff */
[----:B------:R-:W-:Y:S01]  /*160a0*/  ISETP.GE.AND P1, PT, R192, R89, PT ;  /* 0x00000059c000720c */ /* 0x000fe20003f26270 */
[----:B------:R-:W-:Y:S01]  /*160b0*/  IMAD.WIDE.U32 R76, R79, UR4, R76 ;  /* 0x000000044f4c7c25 */ /* 0x000fe2000f8e004c */
[----:B------:R-:W-:-:S02]  /*160c0*/  SHF.R.S32.HI R90, RZ, 0x1f, R208 ;  /* 0x0000001fff5a7819 */ /* 0x000fc400000114d0 */
[----:B------:R-:W-:Y:S01]  /*160d0*/  SHF.R.S32.HI R91, RZ, 0x1f, R209 ;  /* 0x0000001fff5b7819 */ /* 0x000fe200000114d1 */
[----:B------:R-:W-:Y:S01]  /*160e0*/  IMAD R81, R79, UR5, R78 ;  /* 0x000000054f517c24 */ /* 0x000fe2000f8e024e */
[----:B------:R-:W-:Y:S01]  /*160f0*/  ULDC.64 UR4, c[0x0][0xa80] ;  /* 0x0002a00000047ab9 */ /* 0x000fe20000000a00 */
[----:B------:R-:W-:Y:S01]  /*16100*/  IMAD.SHL.U32 R3, R3, 0x20, RZ ;  /* 0x0000002003037824 */ /* 0x000fe200078e00ff */
[----:B------:R-:W-:Y:S01]  /*16110*/  LEA R86, P2, R76, UR4, 0x1 ;  /* 0x000000044c567c11 */ /* 0x000fe2000f8408ff */
[----:B------:R-:W-:Y:S01]  /*16120*/  IMAD.IADD R77, R77, 0x1, R81 ;  /* 0x000000014d4d7824 */ /* 0x000fe200078e0251 */
[----:B------:R-:W-:Y:S01]  /*16130*/  SHF.R.S32.HI R92, RZ, 0x1f, R210 ;  /* 0x0000001fff5c7819 */ /* 0x000fe200000114d2 */
[----:B------:R-:W-:Y:S01]  /*16140*/  VIADD R0, R2, 0x28c20 ;  /* 0x00028c2002007836 */ /* 0x000fe20000000000 */
[----:B------:R-:W-:Y:S01]  /*16150*/  LOP3.LUT R24, R3, 0x20, R24, 0xe2, !PT ;  /* 0x0000002003187812 */ /* 0x000fe200078ee218 */
[----:B0-----:R0:W3:Y:S01]  /*16160*/  SHFL.IDX PT, R78, R86, RZ, 0x181f ;  /* 0x00181fff564e7589 */ /* 0x0010e200000e0000 */
[----:B------:R-:W-:-:S02]  /*16170*/  SEL R3, RZ, 0x40, P0 ;  /* 0x00000040ff037807 */ /* 0x000fc40000000000 */
[----:B------:R-:W-:Y:S02]  /*16180*/  ISETP.GE.AND P0, PT, R221, R87, PT ;  /* 0x00000057dd00720c */ /* 0x000fe40003f06270 */
[----:B------:R-:W-:Y:S02]  /*16190*/  LEA.HI.X R88, R76, UR5, R77, 0x1, P2 ;  /* 0x000000054c587c11 */ /* 0x000fe400090f0c4d */
[----:B------:R-:W-:Y:S02]  /*161a0*/  PRMT R0, RZ, 0x654, R0 ;  /* 0x00000654ff007816 */ /* 0x000fe40000000000 */
[----:B------:R-:W-:Y:S01]  /*161b0*/  LOP3.LUT R3, R24, R3, RZ, 0xfc, !PT ;  /* 0x0000000318037212 */ /* 0x000fe200078efcff */
[----:B------:R0:W4:Y:S01]  /*161c0*/  SHFL.IDX PT, R79, R88, RZ, 0x181f ;  /* 0x00181fff584f7589 */ /* 0x00012200000e0000 */
[----:B------:R-:W-:Y:S01]  /*161d0*/  SEL R24, RZ, 0x80, P0 ;  /* 0x00000080ff187807 */ /* 0x000fe20000000000 */
[----:B------:R0:W-:Y:S01]  /*161e0*/  SYNCS.ARRIVE.TRANS64.RED.A1T0 RZ, [R0+URZ], RZ ;  /* 0x000000ff00ff79a7 */ /* 0x0001e2000810043f */
[----:B------:R-:W-:-:S02]  /*161f0*/  SHF.R.S32.HI R93, RZ, 0x1f, R211 ;  /* 0x0000001fff5d7819 */ /* 0x000fc400000114d3 */
[----:B------:R-:W-:Y:S02]  /*16200*/  LOP3.LUT R24, R3, R24, RZ, 0xfc, !PT ;  /* 0x0000001803187212 */ /* 0x000fe400078efcff */
[----:B------:R-:W-:Y:S01]  /*16210*/  SHF.R.S32.HI R94, RZ, 0x1f, R212 ;  /* 0x0000001fff5e7819 */ /* 0x000fe200000114d4 */
[----:B------:R-:W-:Y:S06]  /*16220*/  @P1 BRA `(.L_x_2875) ;  /* 0x00000000007c1947 */ /* 0x000fec0003800000 */
[-C--:B------:R-:W-:Y:S02]  /*16230*/  ISETP.GE.AND P1, PT, R212, R87.reuse, PT ;  /* 0x00000057d400720c */ /* 0x080fe40003f26270 */
[-C--:B------:R-:W-:Y:S02]  /*16240*/  ISETP.GE.AND P0, PT, R200, R87.reuse, PT ;  /* 0x00000057c800720c */ /* 0x080fe40003f06270 */
[-C--:B------:R-:W-:Y:S02]  /*16250*/  ISETP.GE.AND P5, PT, R211, R87.reuse, PT ;  /* 0x00000057d300720c */ /* 0x080fe40003fa6270 */
[----:B------:R-:W-:-:S07]  /*16260*/  ISETP.GE.AND P3, PT, R210, R87, PT ;  /* 0x00000057d200720c */ /* 0x000fce0003f66270 */
[-C--:B---3--:R-:W-:Y:S02]  /*16270*/  @!P1 LEA R80, P2, R212, R78.reuse, 0x1 ;  /* 0x0000004ed4509211 */ /* 0x088fe400078408ff */
[----:B----4-:R-:W-:Y:S02]  /*16280*/  @!P0 IMAD.WIDE R76, R200, 0x2, R78 ;  /* 0x00000002c84c8825 */ /* 0x010fe400078e024e */
[----:B------:R-:W-:Y:S02]  /*16290*/  @!P1 LEA.HI.X R81, R212, R79, R94, 0x1, P2 ;  /* 0x0000004fd4519211 */ /* 0x000fe400010f0c5e */
[-C--:B------:R-:W-:Y:S01]  /*162a0*/  ISETP.GE.AND P2, PT, R209, R87.reuse, PT ;  /* 0x00000057d100720c */ /* 0x080fe20003f46270 */
        /* <DEDUP_REMOVED lines=10> */
[----:B---3--:R-:W-:-:S03]  /*16350*/  @!P2 LEA R4, P5, R209, R78, 0x1 ;  /* 0x0000004ed104a211 */ /* 0x008fc600078a08ff */
[----:B------:R0:W-:Y:S01]  /*16360*/  @!P3 ST.E.128 desc[UR42][R84.64], R36 ;  /* 0x000000245400b985 */ /* 0x0001e2000c101d2a */
[-C--:B------:R-:W-:Y:S02]  /*16370*/  @!P1 LEA R6, P6, R208, R78.reuse, 0x1 ;  /* 0x0000004ed0069211 */ /* 0x080fe400078c08ff */
[-C--:B----4-:R-:W-:Y:S02]  /*16380*/  @P0 LEA R12, P3, R222, R78.reuse, 0x1 ;  /* 0x0000004ede0c0211 */ /* 0x090fe400078608ff */
        /* <DEDUP_REMOVED lines=9> */
.L_x_2875:
[----:B------:R-:W-:Y:S05]  /*16420*/  BSYNC B1 ;  /* 0x0000000000017941 */ /* 0x000fea0003800000 */
.L_x_2874:
[----:B0-----:R-:W-:Y:S01]  /*16430*/  VIADD R0, R192, 0x20 ;  /* 0x00000020c0007836 */ /* 0x001fe20000000000 */
[----:B-----5:R0:W0:Y:S04]  /*16440*/  SHFL.IDX PT, R7, R88, 0x1, 0x181f ;  /* 0x00381f0058077f89 */ /* 0x02002800000e0000 */
[----:B------:R-:W-:Y:S01]  /*16450*/  ISETP.GE.AND P0, PT, R0, R89, PT ;  /* 0x000000590000720c */ /* 0x000fe20003f06270 */
[----:B------:R0:W0:-:S12]  /*16460*/  SHFL.IDX PT, R6, R86, 0x1, 0x181f ;  /* 0x00381f0056067f89 */ /* 0x00001800000e0000 */
[----:B------:R-:W-:Y:S05]  /*16470*/  @P0 BRA `(.L_x_2876) ;  /* 0x0000000c00f40947 */ /* 0x000fea0003800000 */
[-C--:B------:R-:W-:Y:S02]  /*16480*/  ISETP.GE.AND P5, PT, R212, R87.reuse, PT ;  /* 0x00000057d400720c */ /* 0x080fe40003fa6270 */
[-C--:B------:R-:W-:Y:S02]  /*16490*/  ISETP.GE.AND P6, PT, R200, R87.reuse, PT ;  /* 0x00000057c800720c */ /* 0x080fe40003fc6270 */
[-C--:B------:R-:W-:Y:S02]  /*164a0*/  ISETP.GE.AND P3, PT, R211, R87.reuse, PT ;  /* 0x00000057d300720c */ /* 0x080fe40003f66270 */
[-C--:B------:R-:W-:Y:S02]  /*164b0*/  ISETP.GE.AND P2, PT, R210, R87.reuse, PT ;  /* 0x00000057d200720c */ /* 0x080fe40003f46270 */
[-C--:B------:R-:W-:Y:S02]  /*164c0*/  ISETP.GE.AND P1, PT, R209, R87.reuse, PT ;  /* 0x00000057d100720c */ /* 0x080fe40003f26270 */
[----:B------:R-:W-:-:S03]  /*164d0*/  ISETP.GE.AND P0, PT, R208, R87, PT ;  /* 0x00000057d000720c */ /* 0x000fc60003f06270 */
[-C--:B0-----:R-:W-:Y:S02]  /*164e0*/  @!P5 LEA R12, P4, R212, R6.reuse, 0x1 ;  /* 0x00000006d40cd211 */ /* 0x081fe400078808ff */
[----:B------:R-:W-:Y:S02]  /*164f0*/  @!P6 IMAD.WIDE R4, R200, 0x2, R6 ;  /* 0x00000002c804e825 */ /* 0x000fe400078e0206 */
        /* <DEDUP_REMOVED lines=25> */
.L_x_2871:
[----:B------:R-:W-:Y:S01]  /*16690*/  ULDC.64 UR4, c[0x0][0xc00] ;  /* 0x0003000000047ab9 */ /* 0x000fe20000000a00 */
[----:B------:R-:W4:Y:S01]  /*166a0*/  LDC.64 R4, c[0x0][0xc00] ;  /* 0x00030000ff047b82 */ /* 0x000f220000000a00 */
[----:B------:R-:W-:Y:S01]  /*166b0*/  ISETP.NE.U32.AND P0, PT, RZ, UR4, PT ;  /* 0x00000004ff007c0c */ /* 0x000fe2000bf05070 */
[----:B------:R-:W-:-:S03]  /*166c0*/  IMAD.MOV.U32 R3, RZ, RZ, RZ ;  /* 0x000000ffff037224 */ /* 0x000fc600078e00ff */
[----:B------:R-:W-:Y:S01]  /*166d0*/  ISETP.NE.AND.EX P0, PT, RZ, UR5, PT, P0 ;  /* 0x00000005ff007c0c */ /* 0x000fe2000bf05300 */
[----:B------:R-:W-:Y:S02]  /*166e0*/  ULDC.64 UR4, c[0x0][0xc08] ;  /* 0x0003020000047ab9 */ /* 0x000fe40000000a00 */
[----:B------:R-:W-:Y:S01]  /*166f0*/  ISETP.NE.U32.AND P1, PT, RZ, UR4, PT ;  /* 0x00000004ff007c0c */ /* 0x000fe2000bf25070 */
[----:B------:R-:W0:Y:S01]  /*16700*/  S2R R8, SR_TID.X ;  /* 0x0000000000087919 */ /* 0x000e220000002100 */
[----:B------:R-:W0:Y:S02]  /*16710*/  LDC R23, c[0x0][0xbe8] ;  /* 0x0002fa00ff177b82 */ /* 0x000e240000000800 */
[----:B------:R-:W-:Y:S01]  /*16720*/  ISETP.NE.AND.EX P1, PT, RZ, UR5, PT, P1 ;  /* 0x00000005ff007c0c */ /* 0x000fe2000bf25310 */
[----:B----4-:R-:W-:-:S12]  /*16730*/  IMAD.WIDE R4, R205, 0x4, R4 ;  /* 0x00000004cd047825 */ /* 0x010fd800078e0204 */
[----:B------:R-:W4:Y:S01]  /*16740*/  @P1 LDC.64 R6, c[0x0][0xc08] ;  /* 0x00030200ff061b82 */ /* 0x000f220000000a00 */
[----:B------:R-:W-:Y:S02]  /*16750*/  ULDC UR4, c[0x0][0xa88] ;  /* 0x0002a20000047ab9 */ /* 0x000fe40000000800 */
[----:B------:R-:W-:Y:S01]  /*16760*/  IMAD.U32 R0, RZ, RZ, UR4 ;  /* 0x00000004ff007e24 */ /* 0x000fe2000f8e00ff */
[----:B------:R1:W5:Y:S01]  /*16770*/  @P0 LDG.E R3, desc[UR42][R4.64] ;  /* 0x0000002a04030981 */ /* 0x000362000c1e1900 */
[----:B0-----:R-:W-:Y:S02]  /*16780*/  VIADD R8, R8, 0xffffff80 ;  /* 0xffffff8008087836 */ /* 0x001fe40000000000 */
[----:B----4-:R-:W-:-:S05]  /*16790*/  @P1 IMAD.WIDE R6, R205, 0x4, R6 ;  /* 0x00000004cd061825 */ /* 0x010fca00078e0206 */
[----:B------:R1:W5:Y:S01]  /*167a0*/  @P1 LDG.E R0, desc[UR42][R6.64] ;  /* 0x0000002a06001981 */ /* 0x000362000c1e1900 */
[----:B------:R-:W-:Y:S02]  /*167b0*/  ISETP.GE.AND P2, PT, R8, 0x40, PT ;  /* 0x000000400800780c */ /* 0x000fe40003f46270 */
[----:B------:R-:W-:Y:S01]  /*167c0*/  SHF.R.S32.HI R8, RZ, 0x1f, R205 ;  /* 0x0000001fff087819 */ /* 0x000fe200000114cd */
[----:B------:R-:W-:Y:S10]  /*167d0*/  @P1 BRA `(.L_x_2877) ;  /* 0x0000000000101947 */ /* 0x000ff40003800000 */
[----:B------:R-:W-:Y:S05]  /*167e0*/  @!P0 BRA `(.L_x_2877) ;  /* 0x00000000000c8947 */ /* 0x000fea0003800000 */
[----:B-1----:R-:W4:Y:S04]  /*167f0*/  LDG.E R7, desc[UR42][R4.64] ;  /* 0x0000002a04077981 */ /* 0x002f28000c1e1900 */
[----:B-----5:R-:W4:Y:S02]  /*16800*/  LDG.E R0, desc[UR42][R4.64+0x4] ;  /* 0x0000042a04007981 */ /* 0x020f24000c1e1900 */
[----:B----4-:R-:W-:-:S07]  /*16810*/  IMAD.IADD R0, R0, 0x1, -R7 ;  /* 0x0000000100007824 */ /* 0x010fce00078e0a07 */
.L_x_2877:
[----:B------:R-:W-:Y:S01]  /*16820*/  BSSY B1, `(.L_x_2878) ;  /* 0x000002d000017945 */ /* 0x000fe20003800000 */
[----:B------:R-:W-:Y:S02]  /*16830*/  SHF.R.S32.HI R12, RZ, 0x1f, R204 ;  /* 0x0000001fff0c7819 */ /* 0x000fe400000114cc */
[----:B------:R-:W-:Y:S02]  /*16840*/  SEL R13, R205, RZ, !P0 ;  /* 0x000000ffcd0d7207 */ /* 0x000fe40004000000 */
[----:B------:R-:W-:Y:S02]  /*16850*/  SEL R14, R8, RZ, !P0 ;  /* 0x000000ff080e7207 */ /* 0x000fe40004000000 */
[----:B-----5:R-:W-:Y:S01]  /*16860*/  SHF.R.S32.HI R10, RZ, 0x1f, R3 ;  /* 0x0000001fff0a7819 */ /* 0x020fe20000011403 */
[----:B------:R-:W-:Y:S06]  /*16870*/  @P2 BRA `(.L_x_2879) ;  /* 0x00000000009c2947 */ /* 0x000fec0003800000 */
[----:B-1----:R-:W0:Y:S01]  /*16880*/  S2R R5, SR_TID.X ;  /* 0x0000000000057919 */ /* 0x002e220000002100 */
[----:B------:R-:W1:Y:S02]  /*16890*/  LDC R11, c[0x0][0xbe8] ;  /* 0x0002fa00ff0b7b82 */ /* 0x000e640000000800 */
[----:B-1----:R-:W-:Y:S01]  /*168a0*/  IMAD R4, R0, R11, RZ ;  /* 0x0000000b00047224 */ /* 0x002fe200078e02ff */
[----:B0-----:R-:W-:-:S04]  /*168b0*/  IADD3 R8, R192, -0x80, R5 ;  /* 0xffffff80c0087810 */ /* 0x001fc80007ffe005 */
        /* <DEDUP_REMOVED lines=9> */
[----:B------:R-:W0:Y:S01]  /*16950*/  @P0 LDC R15, c[0x0][0xbec] ;  /* 0x0002fb00ff0f0b82 */ /* 0x000e220000000800 */
[----:B------:R-:W-:Y:S01]  /*16960*/  IMAD R9, R204, UR5, R9 ;  /* 0x00000005cc097c24 */ /* 0x000fe2000f8e0209 */
[----:B------:R-:W-:-:S03]  /*16970*/  ULDC.64 UR4, c[0x0][0xb98] ;  /* 0x0002e60000047ab9 */ /* 0x000fc60000000a00 */
[----:B------:R-:W-:-:S03]  /*16980*/  IMAD.IADD R5, R5, 0x1, R9 ;  /* 0x0000000105057824 */ /* 0x000fc600078e0209 */
[----:B------:R-:W1:Y:S01]  /*16990*/  @P0 LDC R21, c[0x0][0xbf0] ;  /* 0x0002fc00ff150b82 */ /* 0x000e620000000800 */
[----:B------:R-:W-:-:S04]  /*169a0*/  IMAD.WIDE.U32 R4, R13, UR4, R4 ;  /* 0x000000040d047c25 */ /* 0x000fc8000f8e0004 */
[----:B0-----:R-:W-:-:S05]  /*169b0*/  @P0 IMAD.HI.U32 R6, R8, R15, RZ ;  /* 0x0000000f08060227 */ /* 0x001fca00078e00ff */
[----:B-1----:R-:W-:Y:S01]  /*169c0*/  @P0 SHF.R.U32.HI R7, RZ, R21, R6 ;  /* 0x00000015ff070219 */ /* 0x002fe20000011606 */
[----:B------:R-:W-:-:S03]  /*169d0*/  IMAD R6, R14, UR4, RZ ;  /* 0x000000040e067c24 */ /* 0x000fc6000f8e02ff */
[----:B------:R-:W-:Y:S01]  /*169e0*/  IADD3 R4, P0, R7, R4, RZ ;  /* 0x0000000407047210 */ /* 0x000fe20007f1e0ff */
[----:B------:R-:W-:-:S04]  /*169f0*/  IMAD.MOV R9, RZ, RZ, -R7 ;  /* 0x000000ffff097224 */ /* 0x000fc800078e0a07 */
[----:B------:R-:W-:Y:S01]  /*16a00*/  IMAD R9, R11, R9, R8 ;  /* 0x000000090b097224 */ /* 0x000fe200078e0208 */
[----:B------:R-:W-:Y:S01]  /*16a10*/  SHF.R.S32.HI R11, RZ, 0x1f, R7 ;  /* 0x0000001fff0b7819 */ /* 0x000fe20000011407 */
[----:B------:R-:W-:Y:S01]  /*16a20*/  IMAD R8, R13, UR5, R6 ;  /* 0x000000050d087c24 */ /* 0x000fe2000f8e0206 */
[----:B------:R-:W-:Y:S02]  /*16a30*/  ULDC.64 UR4, c[0x0][0xb88] ;  /* 0x0002e20000047ab9 */ /* 0x000fe40000000a00 */
        /* <DEDUP_REMOVED lines=11> */
.L_x_2879:
[----:B------:R-:W-:Y:S05]  /*16af0*/  BSYNC B1 ;  /* 0x0000000000017941 */ /* 0x000fea0003800000 */
.L_x_2878:
[----:B------:R-:W-:Y:S01]  /*16b00*/  ISETP.NE.AND P0, PT, R23, 0x1, PT ;  /* 0x000000011700780c */ /* 0x000fe20003f05270 */
[----:B------:R-:W4:Y:S01]  /*16b10*/  LDC R21, c[0x0][0xac8] ;  /* 0x0002b200ff157b82 */ /* 0x000f220000000800 */
[----:B------:R-:W-:Y:S01]  /*16b20*/  ULDC.64 UR4, c[0x0][0xaa0] ;  /* 0x0002a80000047ab9 */ /* 0x000fe20000000a00 */
[----:B01----:R-:W-:Y:S01]  /*16b30*/  IMAD R7, R218, 0x20, R219 ;  /* 0x00000020da077824 */ /* 0x003fe200078e02db */
[----:B------:R-:W-:Y:S01]  /*16b40*/  BSSY B1, `(.L_x_2880) ;  /* 0x000006c000017945 */ /* 0x000fe20003800000 */
[----:B------:R-:W-:Y:S01]  /*16b50*/  IMAD R6, R10, UR4, RZ ;  /* 0x000000040a067c24 */ /* 0x000fe2000f8e02ff */
[----:B---3--:R-:W-:Y:S01]  /*16b60*/  SHF.R.S32.HI R24, RZ, 0x1f, R208 ;  /* 0x0000001fff187819 */ /* 0x008fe200000114d0 */
[C---:B------:R-:W-:Y:S01]  /*16b70*/  IMAD.WIDE.U32 R4, R3.reuse, UR4, RZ ;  /* 0x0000000403047c25 */ /* 0x040fe2000f8e00ff */
[----:B------:R-:W-:Y:S02]  /*16b80*/  SHF.R.S32.HI R28, RZ, 0x1f, R209 ;  /* 0x0000001fff1c7819 */ /* 0x000fe400000114d1 */
[----:B------:R-:W-:Y:S01]  /*16b90*/  SHF.R.S32.HI R30, RZ, 0x1f, R210 ;  /* 0x0000001fff1e7819 */ /* 0x000fe200000114d2 */
[----:B------:R-:W-:Y:S01]  /*16ba0*/  IMAD R3, R3, UR5, R6 ;  /* 0x0000000503037c24 */ /* 0x000fe2000f8e0206 */
[----:B------:R-:W-:Y:S01]  /*16bb0*/  ULDC.64 UR4, c[0x0][0xae8] ;  /* 0x0002ba0000047ab9 */ /* 0x000fe20000000a00 */
[----:B------:R-:W0:Y:S01]  /*16bc0*/  @P0 LDC R9, c[0x0][0xbec] ;  /* 0x0002fb00ff090b82 */ /* 0x000e220000000800 */
[----:B------:R-:W-:Y:S01]  /*16bd0*/  IMAD.IADD R8, R192, 0x1, R7 ;  /* 0x00000001c0087824 */ /* 0x000fe200078e0207 */
[----:B------:R-:W-:Y:S01]  /*16be0*/  SHF.R.S32.HI R31, RZ, 0x1f, R211 ;  /* 0x0000001fff1f7819 */ /* 0x000fe200000114d3 */
[----:B------:R-:W-:Y:S01]  /*16bf0*/  IMAD.IADD R5, R5, 0x1, R3 ;  /* 0x0000000105057824 */ /* 0x000fe200078e0203 */
[----:B------:R-:W-:Y:S01]  /*16c00*/  SHF.R.S32.HI R32, RZ, 0x1f, R212 ;  /* 0x0000001fff207819 */ /* 0x000fe200000114d4 */
[----:B------:R-:W-:-:S02]  /*16c10*/  IMAD R3, R12, UR4, RZ ;  /* 0x000000040c037c24 */ /* 0x000fc4000f8e02ff */
[C---:B------:R-:W-:Y:S01]  /*16c20*/  IMAD.WIDE.U32 R4, R204.reuse, UR4, R4 ;  /* 0x00000004cc047c25 */ /* 0x040fe2000f8e0004 */
[----:B------:R-:W1:Y:S03]  /*16c30*/  @P0 LDC R11, c[0x0][0xbf0] ;  /* 0x0002fc00ff0b0b82 */ /* 0x000e660000000800 */
[----:B------:R-:W-:Y:S01]  /*16c40*/  IMAD R3, R204, UR5, R3 ;  /* 0x00000005cc037c24 */ /* 0x000fe2000f8e0203 */
[-C--:B----4-:R-:W-:Y:S01]  /*16c50*/  ISETP.GE.AND P1, PT, R212, R21.reuse, PT ;  /* 0x00000015d400720c */ /* 0x090fe20003f26270 */
[----:B------:R-:W-:Y:S01]  /*16c60*/  ULDC.64 UR4, c[0x0][0xaf0] ;  /* 0x0002bc0000047ab9 */ /* 0x000fe20000000a00 */
[-C--:B------:R-:W-:Y:S01]  /*16c70*/  ISETP.GE.AND P2, PT, R200, R21.reuse, PT ;  /* 0x00000015c800720c */ /* 0x080fe20003f46270 */
[----:B------:R-:W-:Y:S01]  /*16c80*/  IMAD.IADD R5, R5, 0x1, R3 ;  /* 0x0000000105057824 */ /* 0x000fe200078e0203 */
[----:B------:R-:W-:Y:S01]  /*16c90*/  SEL R10, RZ, 0xffffffff, P1 ;  /* 0xffffffffff0a7807 */ /* 0x000fe20000800000 */
[----:B------:R-:W-:Y:S01]  /*16ca0*/  IMAD R3, R14, UR4, RZ ;  /* 0x000000040e037c24 */ /* 0x000fe2000f8e02ff */
[----:B------:R-:W-:Y:S01]  /*16cb0*/  SEL R7, RZ, 0x1, P2 ;  /* 0x00000001ff077807 */ /* 0x000fe20001000000 */
[----:B------:R-:W-:Y:S01]  /*16cc0*/  IMAD.WIDE.U32 R4, R13, UR4, R4 ;  /* 0x000000040d047c25 */ /* 0x000fe2000f8e0004 */
[----:B------:R-:W-:-:S02]  /*16cd0*/  ISETP.GE.AND P2, PT, R211, R21, PT ;  /* 0x00000015d300720c */ /* 0x000fc40003f46270 */
[----:B------:R-:W-:Y:S01]  /*16ce0*/  ISETP.GE.AND P1, PT, R210, R21, PT ;  /* 0x00000015d200720c */ /* 0x000fe20003f26270 */
[----:B------:R-:W-:Y:S01]  /*16cf0*/  IMAD R3, R13, UR5, R3 ;  /* 0x000000050d037c24 */ /* 0x000fe2000f8e0203 */
[----:B------:R-:W-:Y:S01]  /*16d00*/  ULDC.64 UR4, c[0x0][0xae0] ;  /* 0x0002b80000047ab9 */ /* 0x000fe20000000a00 */
[----:B0-----:R-:W-:-:S04]  /*16d10*/  @P0 IMAD.HI.U32 R6, R8, R9, RZ ;  /* 0x0000000908060227 */ /* 0x001fc800078e00ff */
[----:B------:R-:W-:Y:S02]  /*16d20*/  IMAD.SHL.U32 R10, R10, 0x2, RZ ;  /* 0x000000020a0a7824 */ /* 0x000fe400078e00ff */
[----:B------:R-:W-:Y:S02]  /*16d30*/  IMAD.IADD R5, R5, 0x1, R3 ;  /* 0x0000000105057824 */ /* 0x000fe400078e0203 */
[----:B------:R-:W-:Y:S01]  /*16d40*/  IMAD.MOV.U32 R3, RZ, RZ, R8 ;  /* 0x000000ffff037224 */ /* 0x000fe200078e0008 */
[----:B-1----:R-:W-:Y:S01]  /*16d50*/  @P0 SHF.R.U32.HI R3, RZ, R11, R6 ;  /* 0x0000000bff030219 */ /* 0x002fe20000011606 */
[----:B------:R-:W-:Y:S01]  /*16d60*/  IMAD R29, R0, R23, RZ ;  /* 0x00000017001d7224 */ /* 0x000fe200078e02ff */
[----:B------:R-:W-:Y:S02]  /*16d70*/  LOP3.LUT R9, R10, 0x2, R7, 0xe2, !PT ;  /* 0x000000020a097812 */ /* 0x000fe400078ee207 */
[----:B------:R-:W-:Y:S01]  /*16d80*/  SEL R10, RZ, 0xffffffff, P2 ;  /* 0xffffffffff0a7807 */ /* 0x000fe20001000000 */
[--C-:B------:R-:W-:Y:S01]  /*16d90*/  IMAD.MOV R7, RZ, RZ, -R3.reuse ;  /* 0x000000ffff077224 */ /* 0x100fe200078e0a03 */
[----:B------:R-:W-:Y:S01]  /*16da0*/  SHF.R.S32.HI R6, RZ, 0x1f, R3 ;  /* 0x0000001fff067819 */ /* 0x000fe20000011403 */
[----:B------:R-:W-:Y:S01]  /*16db0*/  IMAD.WIDE.U32 R4, R3, UR4, R4 ;  /* 0x0000000403047c25 */ /* 0x000fe2000f8e0004 */
[----:B------:R-:W-:-:S02]  /*16dc0*/  SEL R11, RZ, 0xffffffff, P1 ;  /* 0xffffffffff0b7807 */ /* 0x000fc40000800000 */
[-C--:B------:R-:W-:Y:S01]  /*16dd0*/  ISETP.GE.AND P0, PT, R209, R21.reuse, PT ;  /* 0x00000015d100720c */ /* 0x080fe20003f06270 */
[----:B------:R-:W-:Y:S01]  /*16de0*/  IMAD.SHL.U32 R10, R10, 0x4, RZ ;  /* 0x000000040a0a7824 */ /* 0x000fe200078e00ff */
[----:B------:R-:W-:Y:S01]  /*16df0*/  ISETP.GE.AND P2, PT, R221, R21, PT ;  /* 0x00000015dd00720c */ /* 0x000fe20003f46270 */
[----:B------:R-:W-:Y:S02]  /*16e00*/  IMAD R6, R6, UR4, RZ ;  /* 0x0000000406067c24 */ /* 0x000fe4000f8e02ff */
[----:B------:R-:W-:Y:S01]  /*16e10*/  IMAD.SHL.U32 R11, R11, 0x8, RZ ;  /* 0x000000080b0b7824 */ /* 0x000fe200078e00ff */
[----:B------:R-:W-:Y:S01]  /*16e20*/  LOP3.LUT R0, R10, 0x4, R9, 0xe2, !PT ;  /* 0x000000040a007812 */ /* 0x000fe200078ee209 */
[----:B------:R-:W-:Y:S02]  /*16e30*/  IMAD R7, R23, R7, R8 ;  /* 0x0000000717077224 */ /* 0x000fe400078e0208 */
        /* <DEDUP_REMOVED lines=9> */
[----:B------:R-:W-:Y:S01]  /*16ed0*/  LOP3.LUT R6, R6, 0x10, R3, 0xe2, !PT ;  /* 0x0000001006067812 */ /* 0x000fe200078ee203 */
[----:B------:R-:W-:Y:S01]  /*16ee0*/  IMAD R0, R0, UR4, RZ ;  /* 0x0000000400007c24 */ /* 0x000fe2000f8e02ff */
[----:B------:R-:W-:Y:S02]  /*16ef0*/  SEL R8, RZ, 0xffffffff, P0 ;  /* 0xffffffffff087807 */ /* 0x000fe40000000000 */
[----:B------:R-:W-:Y:S01]  /*16f00*/  ISETP.GE.AND P0, PT, R222, R21, PT ;  /* 0x00000015de00720c */ /* 0x000fe20003f06270 */
[----:B------:R-:W-:Y:S01]  /*16f10*/  IMAD R3, R7, UR5, R0 ;  /* 0x0000000507037c24 */ /* 0x000fe2000f8e0200 */
[----:B------:R-:W-:Y:S01]  /*16f20*/  ULDC.64 UR4, c[0x0][0xa80] ;  /* 0x0002a00000047ab9 */ /* 0x000fe20000000a00 */
[----:B------:R-:W-:Y:S01]  /*16f30*/  IMAD.IADD R0, R219, 0x1, R192 ;  /* 0x00000001db007824 */ /* 0x000fe200078e02c0 */
[----:B------:R-:W-:Y:S01]  /*16f40*/  SEL R7, RZ, 0x40, P0 ;  /* 0x00000040ff077807 */ /* 0x000fe20000000000 */
[----:B------:R-:W-:Y:S01]  /*16f50*/  IMAD.SHL.U32 R9, R8, 0x20, RZ ;  /* 0x0000002008097824 */ /* 0x000fe200078e00ff */
[----:B------:R-:W-:Y:S01]  /*16f60*/  LEA R20, P1, R4, UR4, 0x1 ;  /* 0x0000000404147c11 */ /* 0x000fe2000f8208ff */
[----:B------:R-:W-:Y:S01]  /*16f70*/  IMAD.IADD R3, R5, 0x1, R3 ;  /* 0x0000000105037824 */ /* 0x000fe200078e0203 */
[----:B------:R-:W-:-:S02]  /*16f80*/  ISETP.GE.AND P0, PT, R0, R29, PT ;  /* 0x0000001d0000720c */ /* 0x000fc40003f06270 */
[----:B------:R-:W-:Y:S02]  /*16f90*/  LOP3.LUT R6, R9, 0x20, R6, 0xe2, !PT ;  /* 0x0000002009067812 */ /* 0x000fe400078ee206 */
[----:B------:R-:W-:Y:S02]  /*16fa0*/  LEA.HI.X R3, R4, UR5, R3, 0x1, P1 ;  /* 0x0000000504037c11 */ /* 0x000fe400088f0c03 */
[----:B------:R-:W-:Y:S02]  /*16fb0*/  LOP3.LUT R22, R6, R7, RZ, 0xfc, !PT ;  /* 0x0000000706167212 */ /* 0x000fe400078efcff */
[----:B------:R-:W-:Y:S01]  /*16fc0*/  SEL R5, RZ, 0x80, P2 ;  /* 0x00000080ff057807 */ /* 0x000fe20001000000 */
[----:B------:R0:W1:Y:S03]  /*16fd0*/  SHFL.IDX PT, R6, R20, RZ, 0x181f ;  /* 0x00181fff14067589 */ /* 0x00006600000e0000 */
[----:B------:R-:W-:Y:S01]  /*16fe0*/  LOP3.LUT R23, R22, R5, RZ, 0xfc, !PT ;  /* 0x0000000516177212 */ /* 0x000fe200078efcff */
[----:B------:R0:W3:Y:S01]  /*16ff0*/  SHFL.IDX PT, R7, R3, RZ, 0x181f ;  /* 0x00181fff03077589 */ /* 0x0000e200000e0000 */
[----:B------:R-:W-:Y:S05]  /*17000*/  @P0 BRA `(.L_x_2881) ;  /* 0x00000000007c0947 */ /* 0x000fea0003800000 */
[-C--:B------:R-:W-:Y:S02]  /*17010*/  ISETP.GE.AND P2, PT, R212, R21.reuse, PT ;  /* 0x00000015d400720c */ /* 0x080fe40003f46270 */
[-C--:B------:R-:W-:Y:S02]  /*17020*/  ISETP.GE.AND P1, PT, R200, R21.reuse, PT ;  /* 0x00000015c800720c */ /* 0x080fe40003f26270 */
[-C--:B------:R-:W-:Y:S02]  /*17030*/  ISETP.GE.AND P5, PT, R211, R21.reuse, PT ;  /* 0x00000015d300720c */ /* 0x080fe40003fa6270 */
[----:B------:R-:W-:-:S07]  /*17040*/  ISETP.GE.AND P3, PT, R210, R21, PT ;  /* 0x00000015d200720c */ /* 0x000fce0003f66270 */
[-C--:B-1----:R-:W-:Y:S02]  /*17050*/  @!P2 LEA R8, P0, R212, R6.reuse, 0x1 ;  /* 0x00000006d408a211 */ /* 0x082fe400078008ff */
        /* <DEDUP_REMOVED lines=26> */
.L_x_2881:
[----:B------:R-:W-:Y:S05]  /*17200*/  BSYNC B1 ;  /* 0x0000000000017941 */ /* 0x000fea0003800000 */
.L_x_2880:
[----:B------:R-:W-:Y:S01]  /*17210*/  VIADD R0, R0, 0x20 ;  /* 0x0000002000007836 */ /* 0x000fe20000000000 */
[----:B---34-:R3:W4:Y:S04]  /*17220*/  SHFL.IDX PT, R7, R3, 0x1, 0x181f ;  /* 0x00381f0003077f89 */ /* 0x01872800000e0000 */
[----:B------:R-:W-:Y:S01]  /*17230*/  ISETP.GE.AND P0, PT, R0, R29, PT ;  /* 0x0000001d0000720c */ /* 0x000fe20003f06270 */
[----:B-1----:R3:W1:-:S12]  /*17240*/  SHFL.IDX PT, R6, R20, 0x1, 0x181f ;  /* 0x00381f0014067f89 */ /* 0x00265800000e0000 */
[----:B---3--:R-:W-:Y:S05]  /*17250*/  @P0 BRA `(.L_x_2876) ;  /* 0x00000000007c0947 */ /* 0x008fea0003800000 */
[-C--:B------:R-:W-:Y:S02]  /*17260*/  ISETP.GE.AND P6, PT, R200, R21.reuse, PT ;  /* 0x00000015c800720c */ /* 0x080fe40003fc6270 */
[-C--:B------:R-:W-:Y:S02]  /*17270*/  ISETP.GE.AND P5, PT, R212, R21.reuse, PT ;  /* 0x00000015d400720c */ /* 0x080fe40003fa6270 */
[-C--:B------:R-:W-:Y:S02]  /*17280*/  ISETP.GE.AND P4, PT, R211, R21.reuse, PT ;  /* 0x00000015d300720c */ /* 0x080fe40003f86270 */
[-C--:B------:R-:W-:Y:S02]  /*17290*/  ISETP.GE.AND P3, PT, R210, R21.reuse, PT ;  /* 0x00000015d200720c */ /* 0x080fe40003f66270 */
[-C--:B------:R-:W-:Y:S02]  /*172a0*/  ISETP.GE.AND P2, PT, R209, R21.reuse, PT ;  /* 0x00000015d100720c */ /* 0x080fe40003f46270 */
[----:B------:R-:W-:-:S03]  /*172b0*/  ISETP.GE.AND P1, PT, R208, R21, PT ;  /* 0x00000015d000720c */ /* 0x000fc60003f26270 */
[----:B-1--4-:R-:W-:Y:S02]  /*172c0*/  @!P6 IMAD.WIDE R4, R200, 0x2, R6 ;  /* 0x00000002c804e825 */ /* 0x012fe400078e0206 */
        /* <DEDUP_REMOVED lines=12> */
[-C--:B-1----:R-:W-:Y:S02]  /*17390*/  @!P1 LEA R4, P5, R208, R6.reuse, 0x1 ;  /* 0x00000006d0049211 */ /* 0x082fe400078a08ff */
[-C--:B------:R-:W-:Y:S01]  /*173a0*/  @!P2 LEA.HI.X R15, R209, R7.reuse, R28, 0x1, P4 ;  /* 0x00000007d10fa211 */ /* 0x080fe200020f0c1c */
[----:B------:R3:W-:Y:S01]  /*173b0*/  @!P3 ST.E.128 desc[UR42][R12.64], RZ ;  /* 0x000000ff0c00b985 */ /* 0x0007e2000c101d2a */
[-C--:B0-----:R-:W-:Y:S02]  /*173c0*/  @P0 LEA R20, P3, R222, R6.reuse, 0x1 ;  /* 0x00000006de140211 */ /* 0x081fe400078608ff */
        /* <DEDUP_REMOVED lines=8> */
.L_x_2876:
[----:B------:R-:W-:Y:S05]  /*17450*/  BSYNC B0 ;  /* 0x0000000000007941 */ /* 0x000fea0003800000 */
.L_x_2870:
[----:B------:R-:W-:Y:S02]  /*17460*/  ULDC UR4, c[0x0][0xc3c] ;  /* 0x00030f0000047ab9 */ /* 0x000fe40000000800 */
[----:B------:R-:W-:-:S13]  /*17470*/  ISETP.GE.AND P0, PT, R27, UR4, PT ;  /* 0x000000041b007c0c */ /* 0x000fda000bf06270 */
[----:B------:R-:W-:Y:S05]  /*17480*/  @!P0 BRA `(.L_x_2882) ;  /* 0xfffffe9c004c8947 */ /* 0x000fea000383ffff */
[----:B------:R-:W-:Y:S05]  /*17490*/  BRA `(.L_x_2673) ;  /* 0x0000009000b87947 */ /* 0x000fea0003800000 */
.L_x_2671:
        /* <DEDUP_REMOVED lines=18> */
.L_x_2883:
        /* <DEDUP_REMOVED lines=41> */
.L_x_2889:
        /* <DEDUP_REMOVED lines=12> */
.L_x_2888:
[----:B------:R-:W-:Y:S05]  /*17910*/  BSYNC B0 ;  /* 0x0000000000007941 */ /* 0x000fea0003800000 */
.L_x_2887:
        /* <DEDUP_REMOVED lines=21> */
.L_x_2885:
        /* <DEDUP_REMOVED lines=20> */
.L_x_2890:
        /* <DEDUP_REMOVED lines=57> */
.L_x_2886:
[----:B------:R-:W-:Y:S02]  /*17f40*/  IMAD.MOV.U32 R17, RZ, RZ, RZ ;  /* 0x000000ffff117224 */ /* 0x000fe400078e00ff */
[----:B------:R-:W-:Y:S02]  /*17f50*/  IMAD.U32 R16, RZ, RZ, UR6 ;  /* 0x00000006ff107e24 */ /* 0x000fe4000f8e00ff */
[----:B------:R-:W-:-:S07]  /*17f60*/  IMAD.MOV.U32 R18, RZ, RZ, RZ ;  /* 0x000000ffff127224 */ /* 0x000fce00078e00ff */
.L_x_2891:
[----:B------:R-:W-:-:S13]  /*17f70*/  ISETP.NE.AND P0, PT, R0, RZ, PT ;  /* 0x000000ff0000720c */ /* 0x000fda0003f05270 */
[----:B------:R-:W1:Y:S01]  /*17f80*/  @!P0 S2R R3, SR_CgaCtaId ;  /* 0x0000000000038919 */ /* 0x000e620000008800 */
[----:B------:R-:W-:-:S04]  /*17f90*/  @!P0 MOV R0, 0x400 ;  /* 0x0000040000008802 */ /* 0x000fc80000000f00 */
[----:B-1----:R-:W-:-:S05]  /*17fa0*/  @!P0 LEA R0, R3, R0, 0x18 ;  /* 0x0000000003008211 */ /* 0x002fca00078ec0ff */
[----:B------:R2:W-:Y:S01]  /*17fb0*/  @!P0 STS.128 [R0+0x28cd0], R16 ;  /* 0x028cd01000008388 */ /* 0x0005e20000000c00 */
[----:B------:R-:W-:Y:S06]  /*17fc0*/  BAR.ARV 0x5, 0x180 ;  /* 0x0146000000007b1d */ /* 0x000fec0000002000 */
.L_x_2884:
[----:B--2---:R-:W-:Y:S01]  /*17fd0*/  IMAD.MOV.U32 R0, RZ, RZ, 0x1 ;  /* 0x00000001ff007424 */ /* 0x004fe200078e00ff */
[----:B------:R2:W-:Y:S01]  /*17fe0*/  STL [R1+0x4], RZ ;  /* 0x000004ff01007387 */ /* 0x0005e20000100800 */
[----:B------:R-:W-:Y:S02]  /*17ff0*/  ULDC UR4, c[0x0][0xc3c] ;  /* 0x00030f0000047ab9 */ /* 0x000fe40000000800 */
[----:B-1----:R-:W-:Y:S01]  /*18000*/  ISETP.GE.AND P0, PT, R19, UR4, PT ;  /* 0x0000000413007c0c */ /* 0x002fe2000bf06270 */
[----:B------:R2:W-:Y:S04]  /*18010*/  STL [R1+0x10], R0 ;  /* 0x0000100001007387 */ /* 0x0005e80000100800 */
[----:B------:R2:W-:Y:S08]  /*18020*/  STL [R1+0x48], RZ ;  /* 0x000048ff01007387 */ /* 0x0005f00000100800 */
[----:B--2---:R-:W-:Y:S05]  /*18030*/  @P0 BRA `(.L_x_2892) ;  /* 0x0000008000e80947 */ /* 0x004fea0003800000 */
[----:B------:R-:W1:Y:S01]  /*18040*/  S2UR UR5, SR_CgaCtaId ;  /* 0x00000000000579c3 */ /* 0x000e620000008800 */
[C---:B------:R-:W-:Y:S01]  /*18050*/  IMAD.SHL.U32 R0, R4.reuse, 0x8, RZ ;  /* 0x0000000804007824 */ /* 0x040fe200078e00ff */
[----:B------:R-:W-:Y:S01]  /*18060*/  LOP3.LUT R5, R4, 0x7f, RZ, 0xc0, !PT ;  /* 0x0000007f04057812 */ /* 0x000fe200078ec0ff */
[----:B------:R-:W-:Y:S01]  /*18070*/  UMOV UR4, 0x400 ;  /* 0x0000040000047882 */ /* 0x000fe20000000000 */
[----:B------:R-:W-:Y:S01]  /*18080*/  BSSY B8, `(.L_x_2892) ;  /* 0x0000835000087945 */ /* 0x000fe20003800000 */
[----:B------:R-:W-:Y:S01]  /*18090*/  ULDC.64 UR40, c[0x0][0x198] ;  /* 0x0000660000287ab9 */ /* 0x000fe20000000a00 */
[----:B------:R-:W-:Y:S01]  /*180a0*/  LOP3.LUT R3, R0, 0x1f8, RZ, 0xc0, !PT ;  /* 0x000001f800037812 */ /* 0x000fe200078ec0ff */
[----:B0-----:R-:W-:Y:S01]  /*180b0*/  IMAD.SHL.U32 R2, R5, 0x8, RZ ;  /* 0x0000000805027824 */ /* 0x001fe200078e00ff */
[----:B------:R-:W-:Y:S01]  /*180c0*/  SHF.R.U32.HI R5, RZ, 0x3, R5 ;  /* 0x00000003ff057819 */ /* 0x000fe20000011605 */
[----:B------:R-:W-:Y:S01]  /*180d0*/  ULDC UR37, c[0x0][0xc] ;  /* 0x0000030000257ab9 */ /* 0x000fe20000000800 */
        /* <DEDUP_REMOVED lines=12> */
[----:B------:R0:W-:Y:S04]  /*181a0*/  STL [R1+0x8], RZ ;  /* 0x000008ff01007387 */ /* 0x0001e80000100800 */
[----:B------:R0:W-:Y:S04]  /*181b0*/  STL [R1+0x4], RZ ;  /* 0x000004ff01007387 */ /* 0x0001e80000100800 */
[----:B------:R0:W-:Y:S02]  /*181c0*/  STL [R1+0x10], R0 ;  /* 0x0000100001007387 */ /* 0x0001e40000100800 */
.L_x_3072:
[----:B------:R-:W-:Y:S05]  /*181d0*/  YIELD ;  /* 0x0000000000007946 */ /* 0x000fea0003800000 */
[----:B------:R-:W-:Y:S01]  /*181e0*/  ULDC.64 UR4, c[0x0][0xa28] ;  /* 0x00028a0000047ab9 */ /* 0x000fe20000000a00 */
[----:B------:R-:W-:Y:S01]  /*181f0*/  IMAD.MOV.U32 R9, RZ, RZ, RZ ;  /* 0x000000ffff097224 */ /* 0x000fe200078e00ff */
[----:B------:R-:W-:Y:S01]  /*18200*/  ISETP.NE.U32.AND P0, PT, RZ, UR4, PT ;  /* 0x00000004ff007c0c */ /* 0x000fe2000bf05070 */
[----:B-1----:R-:W1:Y:S01]  /*18210*/  LDC.64 R12, c[0x0][0xa00] ;  /* 0x00028000ff0c7b82 */ /* 0x002e620000000a00 */
[----:B0-----:R-:W-:Y:S01]  /*18220*/  CS2R R6, SRZ ;  /* 0x0000000000067805 */ /* 0x001fe2000001ff00 */
[----:B------:R-:W-:Y:S01]  /*18230*/  ULDC.64 UR6, c[0x0][0xa08] ;  /* 0x0002820000067ab9 */ /* 0x000fe20000000a00 */
[----:B------:R-:W-:Y:S01]  /*18240*/  ISETP.NE.AND.EX P0, PT, RZ, UR5, PT, P0 ;  /* 0x00000005ff007c0c */ /* 0x000fe2000bf05300 */
[----:B------:R-:W-:Y:S01]  /*18250*/  ULDC.64 UR4, c[0x0][0xa18] ;  /* 0x0002860000047ab9 */ /* 0x000fe20000000a00 */
[----:B------:R-:W-:-:S03]  /*18260*/  ULDC.64 UR8, c[0x0][0xa10] ;  /* 0x0002840000087ab9 */ /* 0x000fc60000000a00 */
[----:B--2---:R-:W2:Y:S08]  /*18270*/  LDC.64 R4, c[0x0][0xa08] ;  /* 0x00028200ff047b82 */ /* 0x004eb00000000a00 */
[----:B0-----:R-:W0:Y:S02]  /*18280*/  @P0 LDC.64 R2, c[0x0][0xa28] ;  /* 0x00028a00ff020b82 */ /* 0x001e240000000a00 */
[----:B0-----:R-:W-:-:S05]  /*18290*/  @P0 IMAD.WIDE R2, R19, 0x4, R2 ;  /* 0x0000000413020825 */ /* 0x001fca00078e0202 */
[----:B-----5:R0:W5:Y:S01]  /*182a0*/  @P0 LDG.E R9, desc[UR42][R2.64] ;  /* 0x0000002a02090981 */ /* 0x020162000c1e1900 */
[----:B------:R-:W-:Y:S01]  /*182b0*/  ISETP.NE.U32.AND P0, PT, RZ, UR4, PT ;  /* 0x00000004ff007c0c */ /* 0x000fe2000bf05070 */
[C---:B-1----:R-:W-:Y:S01]  /*182c0*/  IMAD.WIDE R12, R19.reuse, 0x4, R12 ;  /* 0x00000004130c7825 */ /* 0x042fe200078e020c */
[----:B------:R-:W-:Y:S02]  /*182d0*/  ISETP.NE.U32.AND P2, PT, RZ, UR6, PT ;  /* 0x00000006ff007c0c */ /* 0x000fe4000bf45070 */
[----:B------:R-:W-:Y:S01]  /*182e0*/  ISETP.NE.AND.EX P0, PT, RZ, UR5, PT, P0 ;  /* 0x00000005ff007c0c */ /* 0x000fe2000bf05300 */
[----:B------:R-:W-:Y:S01]  /*182f0*/  ULDC.64 UR4, c[0x0][0xa00] ;  /* 0x0002800000047ab9 */ /* 0x000fe20000000a00 */
[----:B------:R-:W-:Y:S01]  /*18300*/  ISETP.NE.U32.AND P4, PT, RZ, UR8, PT ;  /* 0x00000008ff007c0c */ /* 0x000fe2000bf85070 */
[----:B------:R-:W-:Y:S01]  /*18310*/  IMAD.MOV.U32 R0, RZ, RZ, RZ ;  /* 0x000000ffff007224 */ /* 0x000fe200078e00ff */
[----:B------:R-:W-:Y:S01]  /*18320*/  ISETP.NE.U32.AND P1, PT, RZ, UR4, PT ;  /* 0x00000004ff007c0c */ /* 0x000fe2000bf25070 */
[----:B0-----:R-:W0:Y:S01]  /*18330*/  LDC.64 R2, c[0x0][0xa10] ;  /* 0x00028400ff027b82 */ /* 0x001e220000000a00 */
[----:B--2---:R-:W-:-:S02]  /*18340*/  IMAD.WIDE R4, R19, 0x4, R4 ;  /* 0x0000000413047825 */ /* 0x004fc400078e0204 */
[----:B------:R-:W-:-:S05]  /*18350*/  ISETP.NE.AND.EX P3, PT, RZ, UR5, PT, P1 ;  /* 0x00000005ff007c0c */ /* 0x000fca000bf65310 */
[----:B------:R-:W1:Y:S01]  /*18360*/  @P0 LDC.64 R10, c[0x0][0xa18] ;  /* 0x00028600ff0a0b82 */ /* 0x000e620000000a00 */
[----:B------:R-:W-:Y:S01]  /*18370*/  ULDC UR4, c[0x0][0x288] ;  /* 0x0000a20000047ab9 */ /* 0x000fe20000000800 */
[----:B------:R-:W-:Y:S02]  /*18380*/  ISETP.NE.AND.EX P1, PT, RZ, UR7, PT, P2 ;  /* 0x00000007ff007c0c */ /* 0x000fe4000bf25320 */
[----:B------:R-:W-:-:S04]  /*18390*/  ISETP.NE.AND.EX P2, PT, RZ, UR9, PT, P4 ;  /* 0x00000009ff007c0c */ /* 0x000fc8000bf45340 */
[----:B------:R-:W2:Y:S07]  /*183a0*/  @P3 LDG.E R6, desc[UR42][R12.64] ;  /* 0x0000002a0c063981 */ /* 0x000eae000c1e1900 */
[----:B------:R-:W5:Y:S01]  /*183b0*/  @P1 LDG.E R7, desc[UR42][R4.64] ;  /* 0x0000002a04071981 */ /* 0x000f62000c1e1900 */
        /* <DEDUP_REMOVED lines=15> */
[----:B--2---:R0:W-:Y:S01]  /*184b0*/  STL [R1+0x38], R6 ;  /* 0x0000380601007387 */ /* 0x0041e20000100800 */
[----:B------:R-:W-:Y:S02]  /*184c0*/  IMAD.MOV.U32 R11, RZ, RZ, R6 ;  /* 0x000000ffff0b7224 */ /* 0x000fe400078e0006 */
[----:B0-----:R-:W-:Y:S01]  /*184d0*/  IMAD.U32 R6, RZ, RZ, UR4 ;  /* 0x00000004ff067e24 */ /* 0x001fe2000f8e00ff */
[----:B------:R-:W-:Y:S06]  /*184e0*/  @P0 BRA `(.L_x_2893) ;  /* 0x0000000000140947 */ /* 0x000fec0003800000 */
[----:B------:R-:W-:Y:S05]  /*184f0*/  @!P3 BRA `(.L_x_2893) ;  /* 0x000000000010b947 */ /* 0x000fea0003800000 */
[----:B------:R-:W2:Y:S04]  /*18500*/  LDG.E R8, desc[UR42][R12.64] ;  /* 0x0000002a0c087981 */ /* 0x000ea8000c1e1900 */
[----:B------:R-:W2:Y:S02]  /*18510*/  LDG.E R12, desc[UR42][R12.64+0x4] ;  /* 0x0000042a0c0c7981 */ /* 0x000ea4000c1e1900 */
[----:B--2---:R-:W-:-:S05]  /*18520*/  IMAD.IADD R11, R12, 0x1, -R8 ;  /* 0x000000010c0b7824 */ /* 0x004fca00078e0a08 */
[----:B------:R0:W-:Y:S02]  /*18530*/  STL [R1+0x38], R11 ;  /* 0x0000380b01007387 */ /* 0x0001e40000100800 */
.L_x_2893:
[----:B-----5:R-:W-:Y:S01]  /*18540*/  IMAD.IADD R7, R7, 0x1, R9 ;  /* 0x0000000107077824 */ /* 0x020fe200078e0209 */
[----:B------:R-:W-:Y:S02]  /*18550*/  ULDC.64 UR4, c[0x0][0xa20] ;  /* 0x0002880000047ab9 */ /* 0x000fe40000000a00 */
[----:B------:R-:W-:Y:S02]  /*18560*/  ISETP.NE.U32.AND P0, PT, RZ, UR4, PT ;  /* 0x00000004ff007c0c */ /* 0x000fe4000bf05070 */
[----:B------:R1:W-:Y:S02]  /*18570*/  STL [R1+0x20], R7 ;  /* 0x0000200701007387 */ /* 0x0003e40000100800 */
[----:B------:R-:W-:-:S13]  /*18580*/  ISETP.NE.AND.EX P0, PT, RZ, UR5, PT, P0 ;  /* 0x00000005ff007c0c */ /* 0x000fda000bf05300 */
[----:B-1----:R-:W-:Y:S05]  /*18590*/  @!P0 BRA `(.L_x_2894) ;  /* 0x0000000000108947 */ /* 0x002fea0003800000 */
[----:B------:R-:W1:Y:S02]  /*185a0*/  LDC.64 R6, c[0x0][0xa20] ;  /* 0x00028800ff067b82 */ /* 0x000e640000000a00 */
[----:B-1----:R-:W-:-:S06]  /*185b0*/  IMAD.WIDE R6, R19, 0x4, R6 ;  /* 0x0000000413067825 */ /* 0x002fcc00078e0206 */
[----:B------:R1:W5:Y:S01]  /*185c0*/  LDG.E R6, desc[UR42][R6.64] ;  /* 0x0000002a06067981 */ /* 0x000362000c1e1900 */
[----:B------:R-:W-:Y:S05]  /*185d0*/  BRA `(.L_x_2895) ;  /* 0x0000000000107947 */ /* 0x000fea0003800000 */
.L_x_2894:
[----:B------:R-:W-:Y:S05]  /*185e0*/  @!P1 BRA `(.L_x_2895) ;  /* 0x00000000000c9947 */ /* 0x000fea0003800000 */
[----:B------:R-:W2:Y:S04]  /*185f0*/  LDG.E R6, desc[UR42][R4.64] ;  /* 0x0000002a04067981 */ /* 0x000ea8000c1e1900 */
[----:B------:R-:W2:Y:S02]  /*18600*/  LDG.E R4, desc[UR42][R4.64+0x4] ;  /* 0x0000042a04047981 */ /* 0x000ea4000c1e1900 */
[----:B--2---:R-:W-:-:S07]  /*18610*/  IMAD.IADD R6, R4, 0x1, -R6 ;  /* 0x0000000104067824 */ /* 0x004fce00078e0a06 */
.L_x_2895:
[----:B------:R-:W2:Y:S04]  /*18620*/  @P2 LDG.E R4, desc[UR42][R2.64] ;  /* 0x0000002a02042981 */ /* 0x000ea8000c1e1900 */
[----:B------:R3:W2:Y:S01]  /*18630*/  @P2 LDG.E R2, desc[UR42][R2.64+0x4] ;  /* 0x0000042a02022981 */ /* 0x0006a2000c1e1900 */
[----:B------:R-:W-:Y:S02]  /*18640*/  IMAD.SHL.U32 R12, R17, 0x40, RZ ;  /* 0x00000040110c7824 */ /* 0x000fe400078e00ff */
[----:B-----5:R-:W-:Y:S02]  /*18650*/  IMAD.IADD R9, R6, 0x1, -R9 ;  /* 0x0000000106097824 */ /* 0x020fe400078e0a09 */
[----:B------:R-:W-:Y:S01]  /*18660*/  VIADD R8, R12, 0x3f ;  /* 0x0000003f0c087836 */ /* 0x000fe20000000000 */
[----:B------:R4:W-:Y:S01]  /*18670*/  STL [R1+0x28], R12 ;  /* 0x0000280c01007387 */ /* 0x0009e20000100800 */
[----:B---3--:R-:W3:Y:S02]  /*18680*/  LDC R3, c[0x0][0x448] ;  /* 0x00011200ff037b82 */ /* 0x008ee40000000800 */
[----:B---3--:R-:W-:-:S13]  /*18690*/  ISETP.NE.AND P1, PT, R3, 0x1, PT ;  /* 0x000000010300780c */ /* 0x008fda0003f25270 */
[----:B------:R-:W3:Y:S08]  /*186a0*/  @P1 LDC R3, c[0x0][0x44c] ;  /* 0x00011300ff031b82 */ /* 0x000ef00000000800 */
[----:B------:R-:W0:Y:S01]  /*186b0*/  @P1 LDC R5, c[0x0][0x450] ;  /* 0x00011400ff051b82 */ /* 0x000e220000000800 */
[----:B--2---:R-:W-:Y:S02]  /*186c0*/  @P2 IMAD.IADD R10, R2, 0x1, -R4 ;  /* 0x00000001020a2824 */ /* 0x004fe400078e0a04 */
[----:B---3--:R-:W-:-:S04]  /*186d0*/  @P1 IMAD.HI.U32 R2, R8, R3, RZ ;  /* 0x0000000308021227 */ /* 0x008fc800078e00ff */
[----:B------:R-:W-:Y:S01]  /*186e0*/  IMAD.IADD R6, R9, 0x1, R10 ;  /* 0x0000000109067824 */ /* 0x000fe200078e020a */
[----:B0-----:R-:W-:-:S03]  /*186f0*/  @P1 SHF.R.U32.HI R8, RZ, R5, R2 ;  /* 0x00000005ff081219 */ /* 0x001fc60000011602 */
[C---:B------:R-:W-:Y:S01]  /*18700*/  VIADD R2, R6.reuse, 0x3f ;  /* 0x0000003f06027836 */ /* 0x040fe20000000000 */
[----:B------:R-:W-:-:S04]  /*18710*/  IADD3 R20, R6, 0x1, -R11 ;  /* 0x0000000106147810 */ /* 0x000fc80007ffe80b */
[----:B------:R-:W-:Y:S01]  /*18720*/  SHF.R.S32.HI R3, RZ, 0x1f, R2 ;  /* 0x0000001fff037819 */ /* 0x000fe20000011402 */
[----:B------:R-:W-:-:S03]  /*18730*/  IMAD.IADD R8, R20, 0x1, R8 ;  /* 0x0000000114087824 */ /* 0x000fc600078e0208 */
[----:B------:R-:W-:Y:S02]  /*18740*/  LEA.HI R21, R3, R2, RZ, 0x6 ;  /* 0x0000000203157211 */ /* 0x000fe400078f30ff */
[----:B------:R-:W0:Y:S02]  /*18750*/  LDC.64 R2, c[0x0][0x9e0] ;  /* 0x00027800ff027b82 */ /* 0x000e240000000a00 */
[----:B------:R-:W-:Y:S02]  /*18760*/  SHF.R.S32.HI R21, RZ, 0x6, R21 ;  /* 0x00000006ff157819 */ /* 0x000fe40000011415 */
[----:B0-----:R-:W-:Y:S01]  /*18770*/  ISETP.GE.AND P3, PT, R3, 0x1, PT ;  /* 0x000000010300780c */ /* 0x001fe20003f66270 */
[----:B-1----:R-:W-:-:S12]  /*18780*/  IMAD.IADD R7, R8, 0x1, R2 ;  /* 0x0000000108077824 */ /* 0x002fd800078e0202 */
[----:B----4-:R-:W-:Y:S05]  /*18790*/  @!P3 BRA `(.L_x_2896) ;  /* 0x000000000048b947 */ /* 0x010fea0003800000 */
        /* <DEDUP_REMOVED lines=11> */
.L_x_2898:
[----:B------:R-:W-:-:S13]  /*18850*/  ISETP.NE.AND P0, PT, R3, 0x1, PT ;  /* 0x000000010300780c */ /* 0x000fda0003f05270 */
[----:B------:R-:W0:Y:S02]  /*18860*/  @P0 LDC.64 R4, c[0x0][0x9e8] ;  /* 0x00027a00ff040b82 */ /* 0x000e240000000a00 */
[----:B0-----:R-:W-:-:S05]  /*18870*/  @P0 IMAD.HI.U32 R4, R2, R4, RZ ;  /* 0x0000000402040227 */ /* 0x001fca00078e00ff */
[----:B------:R-:W-:-:S07]  /*18880*/  @P0 SHF.R.U32.HI R2, RZ, R5, R4 ;  /* 0x00000005ff020219 */ /* 0x000fce0000011604 */
.L_x_2899:
[----:B------:R-:W-:Y:S05]  /*18890*/  BSYNC B0 ;  /* 0x0000000000007941 */ /* 0x000fea0003800000 */
.L_x_2897:
[----:B------:R-:W-:-:S05]  /*188a0*/  IMAD R2, R2, R3, R3 ;  /* 0x0000000302027224 */ /* 0x000fca00078e0203 */
[----:B------:R-:W-:-:S07]  /*188b0*/  VIMNMX R7, R7, R2, PT ;  /* 0x0000000207077248 */ /* 0x000fce0003fe0100 */
.L_x_2896:
[----:B------:R-:W0:Y:S01]  /*188c0*/  @P1 LDC R4, c[0x0][0x44c] ;  /* 0x00011300ff041b82 */ /* 0x000e220000000800 */
[----:B------:R-:W-:Y:S01]  /*188d0*/  IMAD.MOV.U32 R2, RZ, RZ, R12 ;  /* 0x000000ffff027224 */ /* 0x000fe200078e000c */
[----:B------:R-:W-:Y:S01]  /*188e0*/  ULDC UR4, c[0x0][0x9dc] ;  /* 0x0002770000047ab9 */ /* 0x000fe20000000800 */
[----:B------:R-:W-:-:S05]  /*188f0*/  IMAD.IADD R17, R6, 0x1, -R11 ;  /* 0x0000000106117824 */ /* 0x000fca00078e0a0b */
[----:B------:R-:W1:Y:S01]  /*18900*/  @P1 LDC R5, c[0x0][0x450] ;  /* 0x00011400ff051b82 */ /* 0x000e620000000800 */
[----:B0-----:R-:W-:-:S05]  /*18910*/  @P1 IMAD.HI.U32 R4, R12, R4, RZ ;  /* 0x000000040c041227 */ /* 0x001fca00078e00ff */
[----:B-1----:R-:W-:-:S05]  /*18920*/  @P1 SHF.R.U32.HI R2, RZ, R5, R4 ;  /* 0x00000005ff021219 */ /* 0x002fca0000011604 */
        /* <DEDUP_REMOVED lines=13> */
.L_x_2902:
[----:B------:R-:W-:-:S13]  /*18a00*/  ISETP.NE.AND P0, PT, R3, 0x1, PT ;  /* 0x000000010300780c */ /* 0x000fda0003f05270 */
[----:B------:R-:W0:Y:S02]  /*18a10*/  @P0 LDC.64 R4, c[0x0][0x9e8] ;  /* 0x00027a00ff040b82 */ /* 0x000e240000000a00 */
[----:B0-----:R-:W-:-:S05]  /*18a20*/  @P0 IMAD.HI.U32 R4, R6, R4, RZ ;  /* 0x0000000406040227 */ /* 0x001fca00078e00ff */
[----:B------:R-:W-:-:S07]  /*18a30*/  @P0 SHF.R.U32.HI R6, RZ, R5, R4 ;  /* 0x00000005ff060219 */ /* 0x000fce0000011604 */
.L_x_2903:
[----:B------:R-:W-:Y:S05]  /*18a40*/  BSYNC B0 ;  /* 0x0000000000007941 */ /* 0x000fea0003800000 */
.L_x_2901:
[----:B------:R-:W-:-:S05]  /*18a50*/  IMAD R3, R6, R3, RZ ;  /* 0x0000000306037224 */ /* 0x000fca00078e02ff */
[----:B------:R-:W-:-:S07]  /*18a60*/  VIMNMX R2, R2, R3, !PT ;  /* 0x0000000302027248 */ /* 0x000fce0007fe0100 */
.L_x_2900:
[----:B------:R-:W-:Y:S01]  /*18a70*/  VIADD R7, R7, 0x3f ;  /* 0x0000003f07077836 */ /* 0x000fe20000000000 */
[----:B------:R-:W-:Y:S04]  /*18a80*/  BSSY B0, `(.L_x_2904) ;  /* 0x00001c6000007945 */ /* 0x000fe80003800000 */
[----:B------:R-:W-:-:S04]  /*18a90*/  SHF.R.S32.HI R3, RZ, 0x1f, R7 ;  /* 0x0000001fff037819 */ /* 0x000fc80000011407 */
[----:B------:R-:W-:Y:S02]  /*18aa0*/  LEA.HI R4, R3, R7, RZ, 0x6 ;  /* 0x0000000703047211 */ /* 0x000fe400078f30ff */
[----:B------:R-:W-:Y:S02]  /*18ab0*/  SHF.R.S32.HI R3, RZ, 0x1f, R2 ;  /* 0x0000001fff037819 */ /* 0x000fe40000011402 */
[----:B------:R-:W-:Y:S02]  /*18ac0*/  SHF.R.S32.HI R4, RZ, 0x6, R4 ;  /* 0x00000006ff047819 */ /* 0x000fe40000011404 */
[----:B------:R-:W-:-:S04]  /*18ad0*/  LEA.HI R2, R3, R2, RZ, 0x6 ;  /* 0x0000000203027211 */ /* 0x000fc800078f30ff */
[----:B------:R-:W-:-:S04]  /*18ae0*/  SHF.R.S32.HI R2, RZ, 0x6, R2 ;  /* 0x00000006ff027819 */ /* 0x000fc80000011402 */
[----:B------:R-:W-:Y:S02]  /*18af0*/  VIMNMX R3, RZ, R2, !PT ;  /* 0x00000002ff037248 */ /* 0x000fe40007fe0100 */
[----:B------:R-:W-:-:S03]  /*18b00*/  VIMNMX R2, R21, R4, PT ;  /* 0x0000000415027248 */ /* 0x000fc60003fe0100 */
[--C-:B------:R-:W-:Y:S02]  /*18b10*/  IMAD R3, R3, 0x40, -R9.reuse ;  /* 0x0000004003037824 */ /* 0x100fe400078e0a09 */
[----:B------:R-:W-:-:S03]  /*18b20*/  IMAD R2, R2, 0x40, -R9 ;  /* 0x0000004002027824 */ /* 0x000fc600078e0a09 */
[----:B------:R-:W-:Y:S02]  /*18b30*/  VIMNMX R3, RZ, R3, !PT ;  /* 0x00000003ff037248 */ /* 0x000fe40007fe0100 */
[----:B------:R-:W-:-:S04]  /*18b40*/  VIMNMX R2, R2, R10, PT ;  /* 0x0000000a02027248 */ /* 0x000fc80003fe0100 */
[----:B------:R-:W-:Y:S02]  /*18b50*/  ISETP.GT.AND P0, PT, R2, R3, PT ;  /* 0x000000030200720c */ /* 0x000fe40003f04270 */
[----:B------:R-:W-:-:S11]  /*18b60*/  SHF.R.U32.HI R3, RZ, 0x6, R3 ;  /* 0x00000006ff037819 */ /* 0x000fd60000011603 */
[----:B------:R-:W-:-:S05]  /*18b70*/  @P0 VIADD R2, R2, 0x3f ;  /* 0x0000003f02020836 */ /* 0x000fca0000000000 */
[----:B------:R-:W-:-:S04]  /*18b80*/  @P0 SHF.R.S32.HI R4, RZ, 0x1f, R2 ;  /* 0x0000001fff040819 */ /* 0x000fc80000011402 */
[----:B------:R-:W-:Y:S01]  /*18b90*/  @P0 LEA.HI R2, R4, R2, RZ, 0x6 ;  /* 0x0000000204020211 */ /* 0x000fe200078f30ff */
[----:B------:R-:W-:-:S03]  /*18ba0*/  IMAD.MOV.U32 R4, RZ, RZ, R3 ;  /* 0x000000ffff047224 */ /* 0x000fc600078e0003 */
[----:B------:R-:W-:Y:S02]  /*18bb0*/  @P0 SHF.R.S32.HI R4, RZ, 0x6, R2 ;  /* 0x00000006ff040819 */ /* 0x000fe40000011402 */
[----:B------:R-:W-:Y:S02]  /*18bc0*/  PLOP3.LUT P0, PT, PT, PT, PT, 0x80, 0x0 ;  /* 0x000000000000781c */ /* 0x000fe40003f0f070 */
[----:B------:R-:W-:-:S13]  /*18bd0*/  ISETP.GT.AND P1, PT, R4, R3, PT ;  /* 0x000000030400720c */ /* 0x000fda0003f24270 */
[----:B------:R-:W-:Y:S05]  /*18be0*/  @!P1 BRA `(.L_x_2905) ;  /* 0x0000001800bc9947 */ /* 0x000fea0003800000 */
[----:B------:R-:W-:Y:S01]  /*18bf0*/  UMOV UR4, 0xffffffff ;  /* 0xffffffff00047882 */ /* 0x000fe20000000000 */
[----:B------:R-:W-:Y:S02]  /*18c00*/  SEL R2, R19, RZ, !P2 ;  /* 0x000000ff13027207 */ /* 0x000fe40005000000 */
[----:B------:R-:W-:Y:S05]  /*18c10*/  BRA.DIV UR4, `(.L_x_2906) ;  /* 0x0000008604f07947 */ /* 0x000fea000b800000 */
[----:B------:R-:W0:Y:S02]  /*18c20*/  S2R R5, SR_TID.X ;  /* 0x0000000000057919 */ /* 0x000e240000002100 */
[----:B0-----:R-:W-:-:S04]  /*18c30*/  SHF.R.U32.HI R5, RZ, 0x5, R5 ;  /* 0x00000005ff057819 */ /* 0x001fc80000011605 */
[----:B------:R-:W-:-:S05]  /*18c40*/  LOP3.LUT R5, R5, 0x3, RZ, 0xc0, !PT ;  /* 0x0000000305057812 */ /* 0x000fca00078ec0ff */
[----:B------:R0:W1:Y:S02]  /*18c50*/  SHFL.IDX PT, R14, R5, RZ, 0x1f ;  /* 0x00001fff050e7589 */ /* 0x00006400000e0000 */
.L_x_3116:
[----:B-1----:R-:W-:Y:S02]  /*18c60*/  ISETP.NE.AND P0, PT, R14, RZ, PT ;  /* 0x000000ff0e00720c */ /* 0x002fe40003f05270 */
[----:B------:R-:W-:-:S11]  /*18c70*/  PLOP3.LUT P6, PT, PT, PT, PT, 0x8, 0x0 ;  /* 0x000000000000781c */ /* 0x000fd60003fce170 */
[----:B------:R-:W-:Y:S05]  /*18c80*/  @P0 BRA `(.L_x_2907) ;  /* 0x00000000000c0947 */ /* 0x000fea0003800000 */
[----:B------:R-:W-:-:S03]  /*18c90*/  UMOV UR4, 0xffffffff ;  /* 0xffffffff00047882 */ /* 0x000fc60000000000 */
[----:B------:R-:W-:Y:S05]  /*18ca0*/  BRA.DIV UR4, `(.L_x_2908) ;  /* 0x0000008a04007947 */ /* 0x000fea000b800000 */
[----:B------:R-:W-:-:S13]  /*18cb0*/  ELECT P6, URZ, PT ;  /* 0x00000000003f782f */ /* 0x000fda00038c0000 */
.L_x_2907:
[----:B0-----:R-:W2:Y:S04]  /*18cc0*/  LDL R5, [R1+0x48] ;  /* 0x0000480001057983 */ /* 0x001ea80000100800 */
[----:B------:R-:W3:Y:S01]  /*18cd0*/  LDL R7, [R1] ;  /* 0x0000000001077983 */ /* 0x000ee20000100800 */
        /* <DEDUP_REMOVED lines=8> */
.L_x_3119:
[----:B------:R-:W-:Y:S05]  /*18d60*/  BSYNC B1 ;  /* 0x0000000000017941 */ /* 0x000fea0003800000 */
.L_x_2909:
[----:B------:R-:W-:Y:S04]  /*18d70*/  BSSY B1, `(.L_x_2911) ;  /* 0x00000be000017945 */ /* 0x000fe80003800000 */
[----:B------:R-:W-:Y:S05]  /*18d80*/  @!P6 BRA `(.L_x_2912) ;  /* 0x0000000800f0e947 */ /* 0x000fea0003800000 */
[----:B------:R-:W2:Y:S04]  /*18d90*/  LDL R9, [R1] ;  /* 0x0000000001097983 */ /* 0x000ea80000100800 */
[----:B0-----:R-:W2:Y:S04]  /*18da0*/  LDL R6, [R1+0x8] ;  /* 0x0000080001067983 */ /* 0x001ea80000100800 */
[----:B------:R-:W3:Y:S01]  /*18db0*/  LDL R8, [R1+0x14] ;  /* 0x0000140001087983 */ /* 0x000ee20000100800 */
[----:B------:R-:W-:Y:S01]  /*18dc0*/  BSSY B2, `(.L_x_2913) ;  /* 0x0000008000027945 */ /* 0x000fe20003800000 */
[----:B------:R-:W0:Y:S02]  /*18dd0*/  S2R R7, SR_TID.X ;  /* 0x0000000000077919 */ /* 0x000e240000002100 */
[----:B0-----:R-:W-:-:S04]  /*18de0*/  LOP3.LUT R7, R7, 0x7f, RZ, 0xc0, !PT ;  /* 0x0000007f07077812 */ /* 0x001fc800078ec0ff */
[----:B------:R-:W-:Y:S01]  /*18df0*/  ISETP.NE.AND P1, PT, R7, RZ, PT ;  /* 0x000000ff0700720c */ /* 0x000fe20003f25270 */
[----:B--2---:R-:W-:Y:S01]  /*18e00*/  IMAD R6, R6, 0x8, R9 ;  /* 0x0000000806067824 */ /* 0x004fe200078e0209 */
[----:B---3--:R-:W-:-:S04]  /*18e10*/  SHF.L.U32 R9, R8, 0x1f, RZ ;  /* 0x0000001f08097819 */ /* 0x008fc800000006ff */
[----:B------:R-:W0:Y:S02]  /*18e20*/  SYNCS.PHASECHK.TRANS64.TRYWAIT P0, [R6+URZ+0x28ca0], R9 ;  /* 0x028ca009060075a7 */ /* 0x000e24000800017f */
[----:B0-----:R-:W-:Y:S05]  /*18e30*/  @!P0 BRA `(.L_x_2914) ;  /* 0x0000008400d48947 */ /* 0x001fea0003800000 */
.L_x_3120:
[----:B------:R-:W-:Y:S05]  /*18e40*/  BSYNC B2 ;  /* 0x0000000000027941 */ /* 0x000fea0003800000 */
.L_x_2913:
        /* <DEDUP_REMOVED lines=9> */
.L_x_2916:
[----:B------:R-:W-:Y:S05]  /*18ee0*/  BSYNC B2 ;  /* 0x0000000000027941 */ /* 0x000fea0003800000 */
.L_x_2915:
[----:B------:R-:W2:Y:S04]  /*18ef0*/  LDL R8, [R1] ;  /* 0x0000000001087983 */ /* 0x000ea80000100800 */
        /* <DEDUP_REMOVED lines=13> */
.L_x_2917:
        /* <DEDUP_REMOVED lines=13> */
.L_x_3121:
[----:B------:R-:W-:Y:S05]  /*190a0*/  BSYNC B2 ;  /* 0x0000000000027941 */ /* 0x000fea0003800000 */
.L_x_2918:
[----:B------:R-:W-:Y:S01]  /*190b0*/  BSSY B2, `(.L_x_2920) ;  /* 0x000000b000027945 */ /* 0x000fe20003800000 */
[----:B------:R-:W-:Y:S02]  /*190c0*/  IMAD.MOV.U32 R10, RZ, RZ, 0x0 ;  /* 0x00000000ff0a7424 */ /* 0x000fe400078e00ff */
[----:B------:R-:W-:Y:S01]  /*190d0*/  IMAD.MOV.U32 R11, RZ, RZ, 0x12f00000 ;  /* 0x12f00000ff0b7424 */ /* 0x000fe200078e00ff */
[----:B------:R-:W-:Y:S06]  /*190e0*/  @P1 BRA `(.L_x_2921) ;  /* 0x00000000001c1947 */ /* 0x000fec0003800000 */
[----:B------:R-:W2:Y:S01]  /*190f0*/  S2R R8, SR_TID.X ;  /* 0x0000000000087919 */ /* 0x000ea20000002100 */
[----:B------:R-:W-:-:S04]  /*19100*/  IMAD.MOV.U32 R7, RZ, RZ, 0x10000 ;  /* 0x00010000ff077424 */ /* 0x000fc800078e00ff */
[----:B------:R3:W-:Y:S01]  /*19110*/  SYNCS.ARRIVE.TRANS64 RZ, [R6+URZ+0x28cb0], R7 ;  /* 0x028cb00706ff79a7 */ /* 0x0007e2000800003f */
[----:B--2---:R-:W-:-:S04]  /*19120*/  LOP3.LUT R8, R8, 0x1f, RZ, 0xc0, !PT ;  /* 0x0000001f08087812 */ /* 0x004fc800078ec0ff */
[----:B------:R-:W-:-:S13]  /*19130*/  ISETP.NE.AND P0, PT, R8, RZ, PT ;  /* 0x000000ff0800720c */ /* 0x000fda0003f05270 */
[----:B---3--:R-:W-:Y:S05]  /*19140*/  @!P0 BRA `(.L_x_2921) ;  /* 0x0000000000048947 */ /* 0x008fea0003800000 */
[----:B------:R-:W-:Y:S01]  /*19150*/  BPT.TRAP 0x1 ;  /* 0x000000040000795c */ /* 0x000fe20000300000 */
.L_x_2921:
[----:B------:R-:W-:Y:S05]  /*19160*/  BSYNC B2 ;  /* 0x0000000000027941 */ /* 0x000fea0003800000 */
.L_x_2920:
[----:B------:R-:W2:Y:S04]  /*19170*/  LDL R8, [R1] ;  /* 0x0000000001087983 */ /* 0x000ea80000100800 */
        /* <DEDUP_REMOVED lines=10> */
.L_x_2922:
        /* <DEDUP_REMOVED lines=15> */
.L_x_2923:
        /* <DEDUP_REMOVED lines=15> */
.L_x_2924:
        /* <DEDUP_REMOVED lines=15> */
.L_x_2925:
        /* <DEDUP_REMOVED lines=15> */
.L_x_2926:
        /* <DEDUP_REMOVED lines=15> */
.L_x_2927:
        /* <DEDUP_REMOVED lines=15> */
.L_x_2928:
        /* <DEDUP_REMOVED lines=15> */
.L_x_2929:
        /* <DEDUP_REMOVED lines=10> */
.L_x_2912:
[----:B------:R-:W-:Y:S05]  /*19950*/  BSYNC B1 ;  /* 0x0000000000017941 */ /* 0x000fea0003800000 */
.L_x_2911:
[----:B------:R-:W0:Y:S04]  /*19960*/  LDL.LU R9, [R1+0x8] ;  /* 0x0000080001097983 */ /* 0x000e280000300800 */
[----:B------:R-:W2:Y:S01]  /*19970*/  LDL.LU R8, [R1+0x14] ;  /* 0x0000140001087983 */ /* 0x000ea20000300800 */
[----:B------:R-:W-:Y:S01]  /*19980*/  VIADD R4, R4, 0xfffffffe ;  /* 0xfffffffe04047836 */ /* 0x000fe20000000000 */
[----:B------:R-:W-:-:S04]  /*19990*/  PLOP3.LUT P0, PT, PT, PT, PT, 0x8, 0x0 ;  /* 0x000000000000781c */ /* 0x000fc80003f0e170 */
[----:B------:R-:W-:Y:S01]  /*199a0*/  ISETP.GE.AND P2, PT, R4, R3, PT ;  /* 0x000000030400720c */ /* 0x000fe20003f46270 */
[----:B0-----:R-:W-:-:S05]  /*199b0*/  VIADD R5, R9, 0x1 ;  /* 0x0000000109057836 */ /* 0x001fca0000000000 */
[----:B------:R-:W-:-:S04]  /*199c0*/  ISETP.NE.AND P1, PT, R5, 0x2, PT ;  /* 0x000000020500780c */ /* 0x000fc80003f25270 */
[----:B------:R-:W-:Y:S02]  /*199d0*/  SEL R6, RZ, 0x1, P1 ;  /* 0x00000001ff067807 */ /* 0x000fe40000800000 */
[----:B------:R-:W-:Y:S02]  /*199e0*/  SEL R5, R5, RZ, P1 ;  /* 0x000000ff05057207 */ /* 0x000fe40000800000 */
[----:B--2---:R-:W-:-:S03]  /*199f0*/  LOP3.LUT R8, R8, R6, RZ, 0x3c, !PT ;  /* 0x0000000608087212 */ /* 0x004fc600078e3cff */
[----:B------:R0:W-:Y:S04]  /*19a00*/  STL [R1+0x8], R5 ;  /* 0x0000080501007387 */ /* 0x0001e80000100800 */
[----:B------:R0:W-:Y:S01]  /*19a10*/  STL [R1+0x14], R8 ;  /* 0x0000140801007387 */ /* 0x0001e20000100800 */
[----:B------:R-:W-:Y:S05]  /*19a20*/  @!P2 BRA `(.L_x_2905) ;  /* 0x0000000c002ca947 */ /* 0x000fea0003800000 */
.L_x_2949:
[----:B------:R-:W-:Y:S05]  /*19a30*/  YIELD ;  /* 0x0000000000007946 */ /* 0x000fea0003800000 */
[----:B------:R-:W-:Y:S04]  /*19a40*/  BSSY B1, `(.L_x_2930) ;  /* 0x00000bd000017945 */ /* 0x000fe80003800000 */
[----:B-1----:R-:W-:Y:S05]  /*19a50*/  @!P6 BRA `(.L_x_2931) ;  /* 0x0000000800ece947 */ /* 0x002fea0003800000 */
[----:B0-----:R-:W2:Y:S04]  /*19a60*/  LDL R8, [R1] ;  /* 0x0000000001087983 */ /* 0x001ea80000100800 */
[----:B------:R-:W2:Y:S04]  /*19a70*/  LDL R5, [R1+0x8] ;  /* 0x0000080001057983 */ /* 0x000ea80000100800 */
        /* <DEDUP_REMOVED lines=9> */
.L_x_3122:
[----:B------:R-:W-:Y:S05]  /*19b10*/  BSYNC B2 ;  /* 0x0000000000027941 */ /* 0x000fea0003800000 */
.L_x_2932:
        /* <DEDUP_REMOVED lines=9> */
.L_x_2935:
[----:B------:R-:W-:Y:S05]  /*19bb0*/  BSYNC B2 ;  /* 0x0000000000027941 */ /* 0x000fea0003800000 */
.L_x_2934:
[----:B------:R-:W2:Y:S04]  /*19bc0*/  LDL R8, [R1] ;  /* 0x0000000001087983 */ /* 0x000ea80000100800 */
        /* <DEDUP_REMOVED lines=12> */
.L_x_2936:
        /* <DEDUP_REMOVED lines=13> */
.L_x_3123:
[----:B------:R-:W-:Y:S05]  /*19d60*/  BSYNC B2 ;  /* 0x0000000000027941 */ /* 0x000fea0003800000 */
.L_x_2937:
        /* <DEDUP_REMOVED lines=11> */
.L_x_2940:
[----:B------:R-:W-:Y:S05]  /*19e20*/  BSYNC B2 ;  /* 0x0000000000027941 */ /* 0x000fea0003800000 */
.L_x_2939:
        /* <DEDUP_REMOVED lines=11> */
.L_x_2941:
        /* <DEDUP_REMOVED lines=15> */
.L_x_2942:
        /* <DEDUP_REMOVED lines=15> */
.L_x_2943:
        /* <DEDUP_REMOVED lines=15> */
.L_x_2944:
        /* <DEDUP_REMOVED lines=15> */
.L_x_2945:
        /* <DEDUP_REMOVED lines=15> */
.L_x_2946:
        /* <DEDUP_REMOVED lines=15> */
.L_x_2947:
        /* <DEDUP_REMOVED lines=15> */
.L_x_2948:
        /* <DEDUP_REMOVED lines=10> */
.L_x_2931:
[----:B------:R-:W-:Y:S05]  /*1a610*/  BSYNC B1 ;  /* 0x0000000000017941 */ /* 0x000fea0003800000 */
.L_x_2930:
[----:B------:R-:W0:Y:S04]  /*1a620*/  LDL.LU R9, [R1+0x8] ;  /* 0x0000080001097983 */ /* 0x000e280000300800 */
[----:B------:R-:W2:Y:S01]  /*1a630*/  LDL.LU R7, [R1+0x14] ;  /* 0x0000140001077983 */ /* 0x000ea20000300800 */
[C---:B------:R-:W-:Y:S01]  /*1a640*/  ISETP.GT.AND P2, PT, R4.reuse, R3, PT ;  /* 0x000000030400720c */ /* 0x040fe20003f44270 */
[----:B------:R-:W-:Y:S02]  /*1a650*/  VIADD R4, R4, 0xffffffff ;  /* 0xffffffff04047836 */ /* 0x000fe40000000000 */
[----:B0-----:R-:W-:-:S05]  /*1a660*/  VIADD R5, R9, 0x1 ;  /* 0x0000000109057836 */ /* 0x001fca0000000000 */
[----:B------:R-:W-:-:S04]  /*1a670*/  ISETP.NE.AND P1, PT, R5, 0x2, PT ;  /* 0x000000020500780c */ /* 0x000fc80003f25270 */
[----:B------:R-:W-:Y:S02]  /*1a680*/  SEL R6, RZ, 0x1, P1 ;  /* 0x00000001ff067807 */ /* 0x000fe40000800000 */
[----:B------:R-:W-:Y:S02]  /*1a690*/  SEL R5, R5, RZ, P1 ;  /* 0x000000ff05057207 */ /* 0x000fe40000800000 */
[----:B--2---:R-:W-:-:S05]  /*1a6a0*/  LOP3.LUT R7, R7, R6, RZ, 0x3c, !PT ;  /* 0x0000000607077212 */ /* 0x004fca00078e3cff */
[----:B------:R1:W-:Y:S04]  /*1a6b0*/  STL [R1+0x14], R7 ;  /* 0x0000140701007387 */ /* 0x0003e80000100800 */
[----:B------:R1:W-:Y:S01]  /*1a6c0*/  STL [R1+0x8], R5 ;  /* 0x0000080501007387 */ /* 0x0003e20000100800 */
[----:B------:R-:W-:Y:S05]  /*1a6d0*/  @P2 BRA `(.L_x_2949) ;  /* 0xfffffff000d42947 */ /* 0x000fea000383ffff */
.L_x_2905:
[----:B------:R-:W-:Y:S05]  /*1a6e0*/  BSYNC B0 ;  /* 0x0000000000007941 */ /* 0x000fea0003800000 */
.L_x_2904:
[----:B-1----:R-:W2:Y:S01]  /*1a6f0*/  LDL R7, [R1+0x28] ;  /* 0x0000280001077983 */ /* 0x002ea20000100800 */
[----:B------:R-:W1:Y:S01]  /*1a700*/  LDC R0, c[0x0][0x448] ;  /* 0x00011200ff007b82 */ /* 0x000e620000000800 */
[----:B------:R-:W-:Y:S07]  /*1a710*/  @!P0 WARPSYNC.ALL ;  /* 0x0000000000008948 */ /* 0x000fee0003800000 */
[----:B------:R-:W-:Y:S01]  /*1a720*/  @!P0 BAR.SYNC.DEFER_BLOCKING 0xc, 0x180 ;  /* 0x0306000000008b1d */ /* 0x000fe20000010000 */
[----:B-1----:R-:W-:-:S13]  /*1a730*/  ISETP.NE.AND P1, PT, R0, 0x1, PT ;  /* 0x000000010000780c */ /* 0x002fda0003f25270 */
[----:B------:R-:W1:Y:S08]  /*1a740*/  @P1 LDC R2, c[0x0][0x44c] ;  /* 0x00011300ff021b82 */ /* 0x000e700000000800 */
[----:B------:R-:W3:Y:S01]  /*1a750*/  @P1 LDC R3, c[0x0][0x450] ;  /* 0x00011400ff031b82 */ /* 0x000ee20000000800 */
[----:B--2---:R-:W-:-:S04]  /*1a760*/  VIADD R0, R7, 0x3f ;  /* 0x0000003f07007836 */ /* 0x004fc80000000000 */
[----:B-1----:R-:W-:-:S05]  /*1a770*/  @P1 IMAD.HI.U32 R2, R0, R2, RZ ;  /* 0x0000000200021227 */ /* 0x002fca00078e00ff */
[----:B---3--:R-:W-:Y:S02]  /*1a780*/  @P1 SHF.R.U32.HI R0, RZ, R3, R2 ;  /* 0x00000003ff001219 */ /* 0x008fe40000011602 */
[----:B------:R-:W1:Y:S03]  /*1a790*/  LDC.64 R2, c[0x0][0x9e0] ;  /* 0x00027800ff027b82 */ /* 0x000e660000000a00 */
[----:B------:R-:W-:Y:S01]  /*1a7a0*/  IMAD.IADD R0, R20, 0x1, R0 ;  /* 0x0000000114007824 */ /* 0x000fe200078e0200 */
[----:B-1----:R-:W-:-:S03]  /*1a7b0*/  ISETP.GE.AND P2, PT, R3, 0x1, PT ;  /* 0x000000010300780c */ /* 0x002fc60003f46270 */
[----:B------:R-:W-:-:S10]  /*1a7c0*/  IMAD.IADD R2, R0, 0x1, R2 ;  /* 0x0000000100027824 */ /* 0x000fd400078e0202 */
[----:B------:R-:W-:Y:S05]  /*1a7d0*/  @!P2 BRA `(.L_x_2950) ;  /* 0x000000000048a947 */ /* 0x000fea0003800000 */
[C---:B------:R-:W-:Y:S01]  /*1a7e0*/  ISETP.GT.AND P0, PT, R0.reuse, RZ, PT ;  /* 0x000000ff0000720c */ /* 0x040fe20003f04270 */
[----:B------:R-:W-:Y:S01]  /*1a7f0*/  BSSY B0, `(.L_x_2951) ;  /* 0x000000e000007945 */ /* 0x000fe20003800000 */
[----:B------:R-:W-:-:S11]  /*1a800*/  VIADD R6, R0, 0xffffffff ;  /* 0xffffffff00067836 */ /* 0x000fd60000000000 */
[----:B------:R-:W-:Y:S05]  /*1a810*/  @P0 BRA `(.L_x_2952) ;  /* 0x00000000001c0947 */ /* 0x000fea0003800000 */
[----:B------:R-:W-:Y:S01]  /*1a820*/  ISETP.NE.AND P0, PT, R3, 0x1, PT ;  /* 0x000000010300780c */ /* 0x000fe20003f05270 */
[----:B------:R-:W-:-:S12]  /*1a830*/  IMAD.MOV R0, RZ, RZ, -R0 ;  /* 0x000000ffff007224 */ /* 0x000fd800078e0a00 */
[----:B0-----:R-:W0:Y:S02]  /*1a840*/  @P0 LDC.64 R4, c[0x0][0x9e8] ;  /* 0x00027a00ff040b82 */ /* 0x001e240000000a00 */
[----:B0-----:R-:W-:-:S05]  /*1a850*/  @P0 IMAD.HI.U32 R4, R0, R4, RZ ;  /* 0x0000000400040227 */ /* 0x001fca00078e00ff */
[----:B------:R-:W-:-:S04]  /*1a860*/  @P0 SHF.R.U32.HI R0, RZ, R5, R4 ;  /* 0x00000005ff000219 */ /* 0x000fc80000011604 */
[----:B------:R-:W-:Y:S01]  /*1a870*/  LOP3.LUT R6, RZ, R0, RZ, 0x33, !PT ;  /* 0x00000000ff067212 */ /* 0x000fe200078e33ff */
[----:B------:R-:W-:Y:S06]  /*1a880*/  BRA `(.L_x_2953) ;  /* 0x0000000000107947 */ /* 0x000fec0003800000 */
.L_x_2952:
[----:B------:R-:W-:-:S13]  /*1a890*/  ISETP.NE.AND P0, PT, R3, 0x1, PT ;  /* 0x000000010300780c */ /* 0x000fda0003f05270 */
[----:B0-----:R-:W0:Y:S02]  /*1a8a0*/  @P0 LDC.64 R4, c[0x0][0x9e8] ;  /* 0x00027a00ff040b82 */ /* 0x001e240000000a00 */
[----:B0-----:R-:W-:-:S05]  /*1a8b0*/  @P0 IMAD.HI.U32 R4, R6, R4, RZ ;  /* 0x0000000406040227 */ /* 0x001fca00078e00ff */
[----:B------:R-:W-:-:S07]  /*1a8c0*/  @P0 SHF.R.U32.HI R6, RZ, R5, R4 ;  /* 0x00000005ff060219 */ /* 0x000fce0000011604 */
.L_x_2953:
[----:B------:R-:W-:Y:S05]  /*1a8d0*/  BSYNC B0 ;  /* 0x0000000000007941 */ /* 0x000fea0003800000 */
.L_x_2951:
[----:B------:R-:W-:-:S05]  /*1a8e0*/  IMAD R6, R6, R3, R3 ;  /* 0x0000000306067224 */ /* 0x000fca00078e0203 */
[----:B------:R-:W-:-:S07]  /*1a8f0*/  VIMNMX R2, R2, R6, PT ;  /* 0x0000000602027248 */ /* 0x000fce0003fe0100 */
.L_x_2950:
[----:B------:R-:W-:Y:S01]  /*1a900*/  VIADD R2, R2, 0x3f ;  /* 0x0000003f02027836 */ /* 0x000fe20000000000 */
[----:B------:R-:W1:Y:S01]  /*1a910*/  @P1 LDC R4, c[0x0][0x450] ;  /* 0x00011400ff041b82 */ /* 0x000e620000000800 */
[----:B------:R-:W-:-:S03]  /*1a920*/  ULDC UR4, c[0x0][0x9dc] ;  /* 0x0002770000047ab9 */ /* 0x000fc60000000800 */
[----:B------:R-:W-:-:S04]  /*1a930*/  SHF.R.S32.HI R0, RZ, 0x1f, R2 ;  /* 0x0000001fff007819 */ /* 0x000fc80000011402 */
[----:B------:R-:W-:Y:S01]  /*1a940*/  LEA.HI R0, R0, R2, RZ, 0x6 ;  /* 0x0000000200007211 */ /* 0x000fe200078f30ff */
[----:B------:R-:W-:-:S03]  /*1a950*/  IMAD.MOV.U32 R2, RZ, RZ, R7 ;  /* 0x000000ffff027224 */ /* 0x000fc600078e0007 */
[----:B------:R-:W-:-:S04]  /*1a960*/  SHF.R.S32.HI R0, RZ, 0x6, R0 ;  /* 0x00000006ff007819 */ /* 0x000fc80000011400 */
[----:B------:R-:W-:Y:S02]  /*1a970*/  VIMNMX R6, R21, R0, PT ;  /* 0x0000000015067248 */ /* 0x000fe40003fe0100 */
[----:B------:R-:W2:Y:S03]  /*1a980*/  @P1 LDC R0, c[0x0][0x44c] ;  /* 0x00011300ff001b82 */ /* 0x000ea60000000800 */
[----:B------:R3:W-:Y:S01]  /*1a990*/  STL [R1+0x2c], R6 ;  /* 0x00002c0601007387 */ /* 0x0007e20000100800 */
[----:B--2---:R-:W-:-:S05]  /*1a9a0*/  @P1 IMAD.HI.U32 R0, R7, R0, RZ ;  /* 0x0000000007001227 */ /* 0x004fca00078e00ff */
[----:B-1----:R-:W-:-:S05]  /*1a9b0*/  @P1 SHF.R.U32.HI R2, RZ, R4, R0 ;  /* 0x00000004ff021219 */ /* 0x002fca0000011600 */
[----:B------:R-:W-:-:S04]  /*1a9c0*/  IMAD.IADD R2, R17, 0x1, R2 ;  /* 0x0000000111027824 */ /* 0x000fc800078e0202 */
[----:B------:R-:W-:Y:S01]  /*1a9d0*/  VIADD R0, R2, -UR4 ;  /* 0x8000000402007c36 */ /* 0x000fe20008000000 */
[----:B---3--:R-:W-:Y:S06]  /*1a9e0*/  @!P2 BRA `(.L_x_2954) ;  /* 0x000000000044a947 */ /* 0x008fec0003800000 */
[----:B------:R-:W-:Y:S01]  /*1a9f0*/  ISETP.GT.AND P0, PT, R2, -0x1, PT ;  /* 0xffffffff0200780c */ /* 0x000fe20003f04270 */
[----:B------:R-:W-:-:S12]  /*1aa00*/  BSSY B0, `(.L_x_2955) ;  /* 0x000000d000007945 */ /* 0x000fd80003800000 */
[----:B------:R-:W-:Y:S05]  /*1aa10*/  @P0 BRA `(.L_x_2956) ;  /* 0x00000000001c0947 */ /* 0x000fea0003800000 */
[----:B------:R-:W-:Y:S02]  /*1aa20*/  ISETP.NE.AND P0, PT, R3, 0x1, PT ;  /* 0x000000010300780c */ /* 0x000fe40003f05270 */
[----:B------:R-:W-:-:S11]  /*1aa30*/  LOP3.LUT R2, RZ, R2, RZ, 0x33, !PT ;  /* 0x00000002ff027212 */ /* 0x000fd600078e33ff */
[----:B0-----:R-:W0:Y:S02]  /*1aa40*/  @P0 LDC.64 R4, c[0x0][0x9e8] ;  /* 0x00027a00ff040b82 */ /* 0x001e240000000a00 */
[----:B0-----:R-:W-:-:S05]  /*1aa50*/  @P0 IMAD.HI.U32 R4, R2, R4, RZ ;  /* 0x0000000402040227 */ /* 0x001fca00078e00ff */
[----:B------:R-:W-:-:S04]  /*1aa60*/  @P0 SHF.R.U32.HI R2, RZ, R5, R4 ;  /* 0x00000005ff020219 */ /* 0x000fc80000011604 */
[----:B------:R-:W-:Y:S01]  /*1aa70*/  LOP3.LUT R2, RZ, R2, RZ, 0x33, !PT ;  /* 0x00000002ff027212 */ /* 0x000fe200078e33ff */
[----:B------:R-:W-:Y:S06]  /*1aa80*/  BRA `(.L_x_2957) ;  /* 0x0000000000107947 */ /* 0x000fec0003800000 */
.L_x_2956:
[----:B------:R-:W-:-:S13]  /*1aa90*/  ISETP.NE.AND P0, PT, R3, 0x1, PT ;  /* 0x000000010300780c */ /* 0x000fda0003f05270 */
[----:B0-----:R-:W0:Y:S02]  /*1aaa0*/  @P0 LDC.64 R4, c[0x0][0x9e8] ;  /* 0x00027a00ff040b82 */ /* 0x001e240000000a00 */
[----:B0-----:R-:W-:-:S05]  /*1aab0*/  @P0 IMAD.HI.U32 R4, R2, R4, RZ ;  /* 0x0000000402040227 */ /* 0x001fca00078e00ff */
[----:B------:R-:W-:-:S07]  /*1aac0*/  @P0 SHF.R.U32.HI R2, RZ, R5, R4 ;  /* 0x00000005ff020219 */ /* 0x000fce0000011604 */
.L_x_2957:
[----:B------:R-:W-:Y:S05]  /*1aad0*/  BSYNC B0 ;  /* 0x0000000000007941 */ /* 0x000fea0003800000 */
.L_x_2955:
[----:B------:R-:W-:-:S05]  /*1aae0*/  IMAD R2, R2, R3, RZ ;  /* 0x0000000302027224 */ /* 0x000fca00078e02ff */
[----:B------:R-:W-:-:S07]  /*1aaf0*/  VIMNMX R0, R0, R2, !PT ;  /* 0x0000000200007248 */ /* 0x000fce0007fe0100 */
.L_x_2954:
[----:B------:R-:W-:Y:S01]  /*1ab00*/  SHF.R.S32.HI R2, RZ, 0x1f, R0 ;  /* 0x0000001fff027819 */ /* 0x000fe20000011400 */
[----:B------:R-:W-:Y:S03]  /*1ab10*/  BSSY B7, `(.L_x_2958) ;  /* 0x00004c6000077945 */ /* 0x000fe60003800000 */
[----:B------:R-:W-:-:S04]  /*1ab20*/  LEA.HI R2, R2, R0, RZ, 0x6 ;  /* 0x0000000002027211 */ /* 0x000fc800078f30ff */
[----:B------:R-:W-:-:S04]  /*1ab30*/  SHF.R.S32.HI R2, RZ, 0x6, R2 ;  /* 0x00000006ff027819 */ /* 0x000fc80000011402 */
[----:B------:R-:W-:-:S04]  /*1ab40*/  VIMNMX R3, RZ, R2, !PT ;  /* 0x00000002ff037248 */ /* 0x000fc80007fe0100 */
[----:B------:R-:W-:Y:S01]  /*1ab50*/  ISETP.GT.AND P0, PT, R6, R3, PT ;  /* 0x000000030600720c */ /* 0x000fe20003f04270 */
[----:B------:R1:W-:-:S12]  /*1ab60*/  STL [R1+0x24], R3 ;  /* 0x0000240301007387 */ /* 0x0003d80000100800 */
[----:B-1----:R-:W-:Y:S05]  /*1ab70*/  @P0 BRA `(.L_x_2959) ;  /* 0x0000000000440947 */ /* 0x002fea0003800000 */
[----:B------:R-:W1:Y:S02]  /*1ab80*/  S2R R3, SR_TID.X ;  /* 0x0000000000037919 */ /* 0x000e640000002100 */
[----:B-1----:R-:W-:-:S04]  /*1ab90*/  LOP3.LUT R3, R3, 0x7f, RZ, 0xc0, !PT ;  /* 0x0000007f03037812 */ /* 0x002fc800078ec0ff */
[----:B------:R-:W-:-:S13]  /*1aba0*/  ISETP.NE.AND P0, PT, R3, RZ, PT ;  /* 0x000000ff0300720c */ /* 0x000fda0003f05270 */
[----:B------:R-:W-:Y:S05]  /*1abb0*/  @P0 BRA `(.L_x_2960) ;  /* 0x0000004800ec0947 */ /* 0x000fea0003800000 */
[----:B0-----:R-:W0:Y:S01]  /*1abc0*/  S2R R5, SR_LANEID ;  /* 0x0000000000057919 */ /* 0x001e220000000000 */
        /* <DEDUP_REMOVED lines=10> */
[----:B0-----:R-:W-:Y:S01]  /*1ac70*/  IADD3 R16, R0, UR37, R7 ;  /* 0x0000002500107c10 */ /* 0x001fe2000fffe007 */
[----:B------:R-:W-:Y:S06]  /*1ac80*/  BRA `(.L_x_2960) ;  /* 0x0000004800b87947 */ /* 0x000fec0003800000 */
.L_x_2959:
[----:B------:R-:W2:Y:S01]  /*1ac90*/  LDL R17, [R1] ;  /* 0x0000000001117983 */ /* 0x000ea20000100800 */
        /* <DEDUP_REMOVED lines=20> */
.L_x_2962:
[----:B------:R-:W-:Y:S05]  /*1ade0*/  BSYNC B6 ;  /* 0x0000000000067941 */ /* 0x000fea0003800000 */
.L_x_2961:
        /* <DEDUP_REMOVED lines=10> */
[----:B0-----:R-:W-:Y:S02]  /*1ae90*/  IMAD.U32 R5, RZ, RZ, UR7 ;  /* 0x00000007ff057e24 */ /* 0x001fe4000f8e00ff */
        /* <DEDUP_REMOVED lines=9> */
.L_x_2965:
        /* <DEDUP_REMOVED lines=15> */
.L_x_2964:
[----:B------:R-:W-:Y:S05]  /*1b020*/  BSYNC B6 ;  /* 0x0000000000067941 */ /* 0x000fea0003800000 */
.L_x_2963:
[----:B------:R-:W-:Y:S01]  /*1b030*/  ULDC.64 UR4, c[0x0][0x9f8] ;  /* 0x00027e0000047ab9 */ /* 0x000fe20000000a00 */
[----:B------:R-:W2:Y:S01]  /*1b040*/  LDL R17, [R1+0x2c] ;  /* 0x00002c0001117983 */ /* 0x000ea20000100800 */
[----:B------:R-:W-:Y:S01]  /*1b050*/  ISETP.NE.U32.AND P0, PT, RZ, UR4, PT ;  /* 0x00000004ff007c0c */ /* 0x000fe2000bf05070 */
[----:B------:R-:W-:-:S03]  /*1b060*/  IMAD.MOV.U32 R7, RZ, RZ, R19 ;  /* 0x000000ffff077224 */ /* 0x000fc600078e0013 */
[----:B------:R-:W-:Y:S01]  /*1b070*/  ISETP.NE.AND.EX P0, PT, RZ, UR5, PT, P0 ;  /* 0x00000005ff007c0c */ /* 0x000fe2000bf05300 */
[----:B------:R-:W-:-:S12]  /*1b080*/  ULDC.64 UR4, c[0x0][0xa08] ;  /* 0x0002820000047ab9 */ /* 0x000fd80000000a00 */
[----:B------:R-:W1:Y:S02]  /*1b090*/  @P0 LDC.64 R2, c[0x0][0x9f8] ;  /* 0x00027e00ff020b82 */ /* 0x000e640000000a00 */
[----:B-1----:R-:W-:-:S05]  /*1b0a0*/  @P0 IMAD.WIDE R2, R19, 0x4, R2 ;  /* 0x0000000413020825 */ /* 0x002fca00078e0202 */
[----:B------:R1:W0:Y:S02]  /*1b0b0*/  @P0 LDG.E R7, desc[UR42][R2.64] ;  /* 0x0000002a02070981 */ /* 0x000224000c1e1900 */
[----:B-1----:R-:W1:Y:S02]  /*1b0c0*/  LDC.64 R2, c[0x0][0x418] ;  /* 0x00010600ff027b82 */ /* 0x002e640000000a00 */
[----:B-1----:R-:W-:Y:S01]  /*1b0d0*/  LOP3.LUT P0, RZ, R2, UR4, RZ, 0xfc, !PT ;  /* 0x0000000402ff7c12 */ /* 0x002fe2000f80fcff */
[----:B------:R-:W-:-:S03]  /*1b0e0*/  UMOV UR4, 0xffffffff ;  /* 0xffffffff00047882 */ /* 0x000fc60000000000 */
[----:B------:R-:W-:Y:S01]  /*1b0f0*/  LOP3.LUT P0, RZ, R3, UR5, RZ, 0xfc, P0 ;  /* 0x0000000503ff7c12 */ /* 0x000fe2000800fcff */
[----:B--2---:R-:W-:Y:S01]  /*1b100*/  VIADD R0, R17, 0xffffffff ;  /* 0xffffffff11007836 */ /* 0x004fe20000000000 */
[----:B0-----:R-:W-:Y:S01]  /*1b110*/  SHF.R.S32.HI R8, RZ, 0x1f, R7 ;  /* 0x0000001fff087819 */ /* 0x001fe20000011407 */
[----:B------:R0:W-:Y:S01]  /*1b120*/  STL [R1+0xc], R7 ;  /* 0x00000c0701007387 */ /* 0x0001e20000100800 */
[----:B------:R-:W-:-:S03]  /*1b130*/  SEL R17, R7, RZ, !P0 ;  /* 0x000000ff07117207 */ /* 0x000fc60004000000 */
[----:B------:R0:W-:Y:S01]  /*1b140*/  STL [R1+0x1c], R8 ;  /* 0x00001c0801007387 */ /* 0x0001e20000100800 */
[----:B------:R-:W-:Y:S05]  /*1b150*/  BRA.DIV UR4, `(.L_x_2966) ;  /* 0x00000066045c7947 */ /* 0x000fea000b800000 */
[----:B------:R-:W1:Y:S02]  /*1b160*/  S2R R4, SR_TID.X ;  /* 0x0000000000047919 */ /* 0x000e640000002100 */
[----:B-1----:R-:W-:-:S04]  /*1b170*/  SHF.R.U32.HI R4, RZ, 0x5, R4 ;  /* 0x00000005ff047819 */ /* 0x002fc80000011604 */
[----:B------:R-:W-:-:S05]  /*1b180*/  LOP3.LUT R4, R4, 0x3, RZ, 0xc0, !PT ;  /* 0x0000000304047812 */ /* 0x000fca00078ec0ff */
[----:B------:R1:W2:Y:S02]  /*1b190*/  SHFL.IDX PT, R14, R4, RZ, 0x1f ;  /* 0x00001fff040e7589 */ /* 0x0002a400000e0000 */
.L_x_3126:
[----:B-1----:R-:W3:Y:S01]  /*1b1a0*/  LDL.LU R4, [R1+0x18] ;  /* 0x0000180001047983 */ /* 0x002ee20000300800 */
[----:B------:R-:W-:Y:S02]  /*1b1b0*/  PLOP3.LUT P1, PT, PT, PT, PT, 0x8, 0x0 ;  /* 0x000000000000781c */ /* 0x000fe40003f2e170 */
[----:B--2---:R-:W-:Y:S01]  /*1b1c0*/  ISETP.NE.AND P0, PT, R14, RZ, PT ;  /* 0x000000ff0e00720c */ /* 0x004fe20003f05270 */
        /* <DEDUP_REMOVED lines=8> */
.L_x_3129:
[----:B------:R-:W-:Y:S05]  /*1b250*/  @!P6 BRA `(.L_x_2967) ;  /* 0x00000004000ce947 */ /* 0x000fea0003800000 */
[----:B------:R-:W-:-:S04]  /*1b260*/  ISETP.NE.U32.AND P0, PT, R2, RZ, PT ;  /* 0x000000ff0200720c */ /* 0x000fc80003f05070 */
[----:B------:R-:W-:-:S13]  /*1b270*/  ISETP.NE.AND.EX P0, PT, R3, RZ, PT, P0 ;  /* 0x000000ff0300720c */ /* 0x000fda0003f05300 */
[----:B------:R-:W-:Y:S05]  /*1b280*/  @!P0 BRA `(.L_x_2969) ;  /* 0x0000000000508947 */ /* 0x000fea0003800000 */
[----:B------:R-:W2:Y:S01]  /*1b290*/  LDC R6, c[0x0][0x43c] ;  /* 0x00010f00ff067b82 */ /* 0x000ea20000000800 */
[----:B------:R-:W-:Y:S01]  /*1b2a0*/  IMAD.MOV.U32 R9, RZ, RZ, R0 ;  /* 0x000000ffff097224 */ /* 0x000fe200078e0000 */
[----:B------:R-:W-:-:S03]  /*1b2b0*/  ULDC.64 UR4, c[0x0][0x428] ;  /* 0x00010a0000047ab9 */ /* 0x000fc60000000a00 */
[----:B-1----:R-:W-:Y:S01]  /*1b2c0*/  IMAD.MOV.U32 R0, RZ, RZ, R9 ;  /* 0x000000ffff007224 */ /* 0x002fe200078e0009 */
[----:B--2---:R-:W-:-:S13]  /*1b2d0*/  ISETP.NE.AND P0, PT, R6, 0x1, PT ;  /* 0x000000010600780c */ /* 0x004fda0003f05270 */
[----:B------:R-:W1:Y:S02]  /*1b2e0*/  @P0 LDC.64 R4, c[0x0][0x440] ;  /* 0x00011000ff040b82 */ /* 0x000e640000000a00 */
[----:B-1----:R-:W-:-:S05]  /*1b2f0*/  @P0 IMAD.HI.U32 R4, R9, R4, RZ ;  /* 0x0000000409040227 */ /* 0x002fca00078e00ff */
        /* <DEDUP_REMOVED lines=13> */
.L_x_2969:
[----:B0-----:R-:W3:Y:S04]  /*1b3d0*/  LDL R7, [R1] ;  /* 0x0000000001077983 */ /* 0x001ee80000100800 */
[----:B-1----:R-:W3:Y:S04]  /*1b3e0*/  LDL R0, [R1+0x4] ;  /* 0x0000040001007983 */ /* 0x002ee80000100800 */
[----:B--2---:R-:W2:Y:S01]  /*1b3f0*/  LDL R2, [R1+0x10] ;  /* 0x0000100001027983 */ /* 0x004ea20000100800 */
[----:B---3--:R-:W-:Y:S01]  /*1b400*/  IMAD R0, R0, 0x8, R7 ;  /* 0x0000000800007824 */ /* 0x008fe200078e0207 */
[----:B--2---:R-:W-:-:S04]  /*1b410*/  SHF.L.U32 R2, R2, 0x1f, RZ ;  /* 0x0000001f02027819 */ /* 0x004fc800000006ff */
[----:B------:R-:W0:Y:S02]  /*1b420*/  SYNCS.PHASECHK.TRANS64.TRYWAIT P0, [R0+URZ+0x28c40], R2 ;  /* 0x028c4002000075a7 */ /* 0x000e24000800017f */
[----:B0-----:R-:W-:Y:S05]  /*1b430*/  @!P0 BRA `(.L_x_2970) ;  /* 0x0000006000f88947 */ /* 0x001fea0003800000 */
.L_x_3130:
        /* <DEDUP_REMOVED lines=11> */
.L_x_2971:
[----:B------:R-:W2:Y:S04]  /*1b4f0*/  LDL R5, [R1] ;  /* 0x0000000001057983 */ /* 0x000ea80000100800 */
[----:B------:R-:W2:Y:S04]  /*1b500*/  LDL R4, [R1+0x4] ;  /* 0x0000040001047983 */ /* 0x000ea80000100800 */
[----:B------:R-:W3:Y:S04]  /*1b510*/  LDL R6, [R1+0x34] ;  /* 0x0000340001067983 */ /* 0x000ee80000100800 */
[----:B------:R-:W4:Y:S04]  /*1b520*/  LDL R3, [R1+0x20] ;  /* 0x0000200001037983 */ /* 0x000f280000100800 */
[----:B0-----:R-:W4:Y:S01]  /*1b530*/  LDL.LU R2, [R1+0x18] ;  /* 0x0000180001027983 */ /* 0x001f220000300800 */
        /* <DEDUP_REMOVED lines=13> */
[----:B------:R-:W-:-:S09]  /*1b610*/  LOP3.LUT R2, R2, 0xfffffffe, RZ, 0xc0, !PT ;  /* 0xfffffffe02027812 */ /* 0x000fd200078ec0ff */
[----:B------:R-:W-:Y:S02]  /*1b620*/  UIADD3 UR8, UR8, 0x22400, URZ ;  /* 0x0002240008087890 */ /* 0x000fe4000fffe03f */
[----:B------:R-:W-:Y:S01]  /*1b630*/  ULEA UR11, UR11, UR4, 0x6 ;  /* 0x000000040b0b7291 */ /* 0x000fe2000f8e303f */
[----:B------:R-:W-:Y:S02]  /*1b640*/  @P0 LOP3.LUT R2, R2, 0x1, RZ, 0xfc, !PT ;  /* 0x0000000102020812 */ /* 0x000fe400078efcff */
[----:B------:R-:W-:-:S03]  /*1b650*/  UMOV UR4, 0x0 ;  /* 0x0000000000047882 */ /* 0x000fc60000000000 */
[----:B------:R2:W-:Y:S03]  /*1b660*/  STL [R1+0x18], R2 ;  /* 0x0000180201007387 */ /* 0x0005e60000100800 */
[----:B------:R2:W-:Y:S01]  /*1b670*/  UTMALDG.4D [UR8], [UR6], desc[UR4] ;  /* 0x00000408060075b4 */ /* 0x0005e20008019000 */
[----:B------:R-:W-:Y:S02]  /*1b680*/  NOP ;  /* 0x0000000000007918 */ /* 0x000fe40000000000 */
.L_x_2967:
[----:B-1----:R-:W3:Y:S04]  /*1b690*/  LDL R4, [R1] ;  /* 0x0000000001047983 */ /* 0x002ee80000100800 */
[----:B------:R-:W4:Y:S01]  /*1b6a0*/  LDL.LU R3, [R1+0x3c] ;  /* 0x00003c0001037983 */ /* 0x000f220000300800 */
[----:B------:R-:W-:Y:S05]  /*1b6b0*/  WARPSYNC.ALL ;  /* 0x0000000000007948 */ /* 0x000fea0003800000 */
[----:B--2---:R-:W-:Y:S01]  /*1b6c0*/  ULDC.64 UR4, c[0x0][0x298] ;  /* 0x0000a60000047ab9 */ /* 0x004fe20000000a00 */
[----:B------:R-:W-:Y:S01]  /*1b6d0*/  BSSY B6, `(.L_x_2972) ;  /* 0x000001c000067945 */ /* 0x000fe20003800000 */
[----:B------:R-:W-:Y:S01]  /*1b6e0*/  BAR.SYNC.DEFER_BLOCKING 0x8, 0x100 ;  /* 0x0204000000007b1d */ /* 0x000fe20000010000 */
[----:B----4-:R-:W-:-:S05]  /*1b6f0*/  SHF.R.S32.HI R0, RZ, 0x1f, R3 ;  /* 0x0000001fff007819 */ /* 0x010fca0000011403 */
[----:B------:R-:W-:Y:S02]  /*1b700*/  IMAD R2, R0, UR4, RZ ;  /* 0x0000000400027c24 */ /* 0x000fe4000f8e02ff */
[----:B---3--:R-:W-:Y:S02]  /*1b710*/  VIADD R0, R4, 0x20400 ;  /* 0x0002040004007836 */ /* 0x008fe40000000000 */
[C---:B------:R-:W-:Y:S02]  /*1b720*/  IMAD R2, R3.reuse, UR5, R2 ;  /* 0x0000000503027c24 */ /* 0x040fe4000f8e0202 */
[----:B------:R-:W-:Y:S01]  /*1b730*/  IMAD.WIDE.U32 R4, R3, UR4, RZ ;  /* 0x0000000403047c25 */ /* 0x000fe2000f8e00ff */
[----:B------:R-:W-:-:S03]  /*1b740*/  LOP3.LUT P0, RZ, R0, 0x3ff, RZ, 0xc0, !PT ;  /* 0x000003ff00ff7812 */ /* 0x000fc6000780c0ff */
[----:B------:R-:W-:Y:S01]  /*1b750*/  IMAD.IADD R0, R5, 0x1, R2 ;  /* 0x0000000105007824 */ /* 0x000fe200078e0202 */
[----:B------:R1:W-:Y:S04]  /*1b760*/  STL.64 [R1+0x40], R4 ;  /* 0x0000400401007387 */ /* 0x0003e80000100a00 */
[----:B------:R1:W-:Y:S05]  /*1b770*/  STL [R1+0x3c], R0 ;  /* 0x00003c0001007387 */ /* 0x0003ea0000100800 */
        /* <DEDUP_REMOVED lines=17> */
.L_x_2973:
[----:B------:R-:W-:Y:S05]  /*1b890*/  BSYNC B6 ;  /* 0x0000000000067941 */ /* 0x000fea0003800000 */
.L_x_2972:
[----:B-1----:R-:W2:Y:S01]  /*1b8a0*/  LDL.LU R0, [R1+0x3c] ;  /* 0x00003c0001007983 */ /* 0x002ea20000300800 */
[----:B0-----:R-:W0:Y:S01]  /*1b8b0*/  LDC R7, c[0x0][0x448] ;  /* 0x00011200ff077b82 */ /* 0x001e220000000800 */
[----:B------:R-:W-:Y:S01]  /*1b8c0*/  ULDC.64 UR4, c[0x0][0x2d8] ;  /* 0x0000b60000047ab9 */ /* 0x000fe20000000a00 */
[----:B------:R-:W-:Y:S01]  /*1b8d0*/  ULDC UR6, c[0x0][0x2b8] ;  /* 0x0000ae0000067ab9 */ /* 0x000fe20000000800 */
[----:B------:R-:W2:Y:S04]  /*1b8e0*/  LDL.LU.64 R2, [R1+0x40] ;  /* 0x0000400001027983 */ /* 0x000ea80000300a00 */
[----:B------:R-:W3:Y:S04]  /*1b8f0*/  LDL R12, [R1+0x28] ;  /* 0x00002800010c7983 */ /* 0x000ee80000100800 */
[----:B------:R1:W5:Y:S01]  /*1b900*/  LDL R9, [R1+0x4c] ;  /* 0x00004c0001097983 */ /* 0x0003620000100800 */
[----:B------:R-:W4:Y:S01]  /*1b910*/  S2R R5, SR_TID.X ;  /* 0x0000000000057919 */ /* 0x000f220000002100 */
[----:B------:R-:W1:Y:S01]  /*1b920*/  S2R R8, SR_TID.X ;  /* 0x0000000000087919 */ /* 0x000e620000002100 */
[----:B----4-:R-:W-:-:S04]  /*1b930*/  LOP3.LUT R5, R5, 0x7f, RZ, 0xc0, !PT ;  /* 0x0000007f05057812 */ /* 0x010fc800078ec0ff */
[----:B------:R-:W-:Y:S01]  /*1b940*/  SHF.R.U32.HI R5, RZ, 0x3, R5 ;  /* 0x00000003ff057819 */ /* 0x000fe20000011605 */
[----:B-1----:R-:W-:-:S05]  /*1b950*/  IMAD.SHL.U32 R8, R8, 0x10, RZ ;  /* 0x0000001008087824 */ /* 0x002fca00078e00ff */
[----:B------:R-:W-:Y:S01]  /*1b960*/  LOP3.LUT R8, R5, 0x70, R8, 0xf8, !PT ;  /* 0x0000007005087812 */ /* 0x000fe200078ef808 */
[----:B------:R-:W1:Y:S02]  /*1b970*/  S2R R10, SR_TID.X ;  /* 0x00000000000a7919 */ /* 0x000e640000002100 */
[----:B-1----:R-:W-:-:S05]  /*1b980*/  IMAD.SHL.U32 R10, R10, 0x8, RZ ;  /* 0x000000080a0a7824 */ /* 0x002fca00078e00ff */
[----:B------:R-:W-:Y:S01]  /*1b990*/  LOP3.LUT R10, R10, 0x38, RZ, 0xc0, !PT ;  /* 0x000000380a0a7812 */ /* 0x000fe200078ec0ff */
[----:B--2---:R-:W-:Y:S01]  /*1b9a0*/  IMAD.MOV.U32 R3, RZ, RZ, R0 ;  /* 0x000000ffff037224 */ /* 0x004fe200078e0000 */
        /* <DEDUP_REMOVED lines=12> */
[----:B0-----:R-:W-:-:S13]  /*1ba70*/  ISETP.NE.AND P0, PT, R7, 0x1, PT ;  /* 0x000000010700780c */ /* 0x001fda0003f05270 */
[----:B------:R-:W0:Y:S08]  /*1ba80*/  @P0 LDC R5, c[0x0][0x44c] ;  /* 0x00011300ff050b82 */ /* 0x000e300000000800 */
[----:B------:R-:W1:Y:S01]  /*1ba90*/  @P0 LDC R6, c[0x0][0x450] ;  /* 0x00011400ff060b82 */ /* 0x000e620000000800 */
[----:B------:R-:W-:Y:S02]  /*1baa0*/  IMAD R4, R4, UR4, RZ ;  /* 0x0000000404047c24 */ /* 0x000fe4000f8e02ff */
[----:B------:R-:W-:-:S04]  /*1bab0*/  IMAD.WIDE.U32 R2, R0, UR4, R2 ;  /* 0x0000000400027c25 */ /* 0x000fc8000f8e0002 */
[----:B------:R-:W-:Y:S01]  /*1bac0*/  IMAD R0, R0, UR5, R4 ;  /* 0x0000000500007c24 */ /* 0x000fe2000f8e0204 */
[----:B------:R-:W-:Y:S01]  /*1bad0*/  ULDC.64 UR4, c[0x0][0x2d0] ;  /* 0x0000b40000047ab9 */ /* 0x000fe20000000a00 */
[----:B---3--:R-:W-:Y:S02]  /*1bae0*/  IMAD.IADD R4, R8, 0x1, R12 ;  /* 0x0000000108047824 */ /* 0x008fe400078e020c */
[----:B------:R-:W-:Y:S02]  /*1baf0*/  IMAD.IADD R3, R3, 0x1, R0 ;  /* 0x0000000103037824 */ /* 0x000fe400078e0200 */
        /* <DEDUP_REMOVED lines=51> */
[----:B0-----:R-:W0:Y:S07]  /*1be30*/  SHFL.IDX PT, R6, R3, 0x2, 0x181f ;  /* 0x00581f0003067f89 */ /* 0x001e2e00000e0000 */
[----:B-1----:R-:W-:-:S05]  /*1be40*/  @!P1 LEA R5, P2, R10, R5, 0x1 ;  /* 0x000000050a059211 */ /* 0x002fca00078408ff */
[----:B0-----:R-:W-:-:S04]  /*1be50*/  @!P1 IMAD.X R6, RZ, RZ, R6, P2 ;  /* 0x000000ffff069224 */ /* 0x001fc800010e0606 */
[----:B------:R-:W-:Y:S02]  /*1be60*/  @!P1 IMAD.MOV.U32 R7, RZ, RZ, R6 ;  /* 0x000000ffff079224 */ /* 0x000fe400078e0006 */
[----:B------:R-:W-:Y:S02]  /*1be70*/  @!P1 IMAD.MOV.U32 R6, RZ, RZ, R5 ;  /* 0x000000ffff069224 */ /* 0x000fe400078e0005 */
[----:B------:R0:W1:Y:S04]  /*1be80*/  SHFL.IDX PT, R5, R3, 0x3, 0x181f ;  /* 0x00781f0003057f89 */ /* 0x00006800000e0000 */
[----:B------:R0:W-:Y:S04]  /*1be90*/  @!P1 LDGSTS.E.BYPASS.LTC128B.128 [R9+0x21400], desc[UR42][R6.64], !P0 ;  /* 0x2140000006099fae */ /* 0x0001e8000c101d6a */
[----:B------:R0:W2:Y:S02]  /*1bea0*/  SHFL.IDX PT, R3, R4, 0x3, 0x181f ;  /* 0x00781f0004037f89 */ /* 0x0000a400000e0000 */
.L_x_3139:
[----:B------:R3:W5:Y:S01]  /*1beb0*/  LDL R8, [R1] ;  /* 0x0000000001087983 */ /* 0x0007620000100800 */
[----:B------:R-:W-:-:S05]  /*1bec0*/  VIADD R0, R0, 0x30 ;  /* 0x0000003000007836 */ /* 0x000fca0000000000 */
[----:B------:R-:W-:-:S13]  /*1bed0*/  ISETP.GE.AND P1, PT, R0, R2, PT ;  /* 0x000000020000720c */ /* 0x000fda0003f26270 */
[----:B--2---:R-:W-:-:S05]  /*1bee0*/  @!P1 LEA R2, P2, R10, R3, 0x1 ;  /* 0x000000030a029211 */ /* 0x004fca00078408ff */
[----:B01----:R-:W-:-:S05]  /*1bef0*/  @!P1 IMAD.X R3, RZ, RZ, R5, P2 ;  /* 0x000000ffff039224 */ /* 0x003fca00010e0605 */
[----:B------:R-:W-:Y:S01]  /*1bf00*/  @!PT LDS RZ, [RZ] ;  /* 0x00000000fffff984 */ /* 0x000fe20000000800 */
[----:B------:R-:W-:Y:S01]  /*1bf10*/  @!PT LDS RZ, [RZ] ;  /* 0x00000000fffff984 */ /* 0x000fe20000000800 */
[----:B------:R-:W-:Y:S01]  /*1bf20*/  @!PT LDS RZ, [RZ] ;  /* 0x00000000fffff984 */ /* 0x000fe20000000800 */
[----:B------:R3:W-:Y:S01]  /*1bf30*/  @!P1 LDGSTS.E.BYPASS.LTC128B.128 [R9+0x21c00], desc[UR42][R2.64], !P0 ;  /* 0x21c0000002099fae */ /* 0x0007e2000c101d6a */
[----:B------:R-:W-:Y:S01]  /*1bf40*/  PLOP3.LUT P0, PT, PT, PT, PT, 0x80, 0x0 ;  /* 0x000000000000781c */ /* 0x000fe20003f0f070 */
[----:B------:R-:W-:-:S12]  /*1bf50*/  NOP ;  /* 0x0000000000007918 */ /* 0x000fd80000000000 */
.L_x_2975:
[----:B---3--:R-:W2:Y:S01]  /*1bf60*/  LDL R2, [R1] ;  /* 0x0000000001027983 */ /* 0x008ea20000100800 */
        /* <DEDUP_REMOVED lines=18> */
.L_x_3140:
[----:B------:R-:W-:Y:S05]  /*1c090*/  BSYNC B0 ;  /* 0x0000000000007941 */ /* 0x000fea0003800000 */
.L_x_2976:
[----:B0-----:R-:W2:Y:S01]  /*1c0a0*/  LDL R2, [R1+0x18] ;  /* 0x0000180001027983 */ /* 0x001ea20000100800 */
[----:B------:R-:W-:Y:S01]  /*1c0b0*/  BSSY B0, `(.L_x_2978) ;  /* 0x000009a000007945 */ /* 0x000fe20003800000 */
[----:B--2---:R-:W-:-:S13]  /*1c0c0*/  LOP3.LUT P0, RZ, R2, 0x1, RZ, 0xc0, !PT ;  /* 0x0000000102ff7812 */ /* 0x004fda000780c0ff */
[----:B------:R-:W-:Y:S05]  /*1c0d0*/  @!P0 BRA `(.L_x_2979) ;  /* 0x00000008005c8947 */ /* 0x000fea0003800000 */
[----:B------:R-:W2:Y:S04]  /*1c0e0*/  LDL R5, [R1] ;  /* 0x0000000001057983 */ /* 0x000ea80000100800 */
        /* <DEDUP_REMOVED lines=10> */
.L_x_3141:
[----:B------:R-:W-:Y:S05]  /*1c190*/  BSYNC B1 ;  /* 0x0000000000017941 */ /* 0x000fea0003800000 */
.L_x_2980:
        /* <DEDUP_REMOVED lines=9> */
.L_x_2983:
[----:B------:R-:W-:Y:S05]  /*1c230*/  BSYNC B1 ;  /* 0x0000000000017941 */ /* 0x000fea0003800000 */
.L_x_2982:
[----:B------:R-:W2:Y:S04]  /*1c240*/  LDL R5, [R1+0x20] ;  /* 0x0000200001057983 */ /* 0x000ea80000100800 */
[----:B------:R-:W2:Y:S04]  /*1c250*/  LDL.LU R3, [R1+0x34] ;  /* 0x0000340001037983 */ /* 0x000ea80000300800 */
[----:B------:R-:W3:Y:S04]  /*1c260*/  LDL R4, [R1] ;  /* 0x0000000001047983 */ /* 0x000ee80000100800 */
[----:B0-----:R-:W3:Y:S01]  /*1c270*/  LDL R2, [R1+0x4] ;  /* 0x0000040001027983 */ /* 0x001ee20000100800 */
        /* <DEDUP_REMOVED lines=10> */
.L_x_2984:
        /* <DEDUP_REMOVED lines=15> */
.L_x_2985:
        /* <DEDUP_REMOVED lines=15> */
.L_x_2986:
        /* <DEDUP_REMOVED lines=15> */
.L_x_2987:
        /* <DEDUP_REMOVED lines=15> */
.L_x_2988:
        /* <DEDUP_REMOVED lines=15> */
.L_x_2989:
        /* <DEDUP_REMOVED lines=15> */
.L_x_2990:
        /* <DEDUP_REMOVED lines=15> */
.L_x_2991:
        /* <DEDUP_REMOVED lines=10> */
.L_x_2979:
[----:B------:R-:W-:Y:S05]  /*1ca50*/  BSYNC B0 ;  /* 0x0000000000007941 */ /* 0x000fea0003800000 */
.L_x_2978:
[----:B------:R-:W2:Y:S04]  /*1ca60*/  LDL R4, [R1+0x2c] ;  /* 0x00002c0001047983 */ /* 0x000ea80000100800 */
[----:B------:R-:W3:Y:S01]  /*1ca70*/  LDL R5, [R1+0x24] ;  /* 0x0000240001057983 */ /* 0x000ee20000100800 */
[----:B------:R-:W-:Y:S01]  /*1ca80*/  BSSY B0, `(.L_x_2992) ;  /* 0x00002b3000007945 */ /* 0x000fe20003800000 */
[----:B--2---:R-:W-:-:S05]  /*1ca90*/  VIADD R0, R4, 0xfffffffe ;  /* 0xfffffffe04007836 */ /* 0x004fca0000000000 */
[----:B---3--:R-:W-:-:S13]  /*1caa0*/  ISETP.GE.AND P0, PT, R0, R5, PT ;  /* 0x000000050000720c */ /* 0x008fda0003f06270 */
[----:B------:R-:W-:Y:S05]  /*1cab0*/  @!P0 BRA `(.L_x_2993) ;  /* 0x0000002800bc8947 */ /* 0x000fea0003800000 */
[----:B------:R-:W-:Y:S01]  /*1cac0*/  IMAD.MOV R2, RZ, RZ, -R4 ;  /* 0x000000ffff027224 */ /* 0x000fe200078e0a04 */
[----:B------:R-:W-:Y:S01]  /*1cad0*/  LOP3.LUT R6, RZ, R5, RZ, 0x33, !PT ;  /* 0x00000005ff067212 */ /* 0x000fe200078e33ff */
        /* <DEDUP_REMOVED lines=42> */
.L_x_2998:
        /* <DEDUP_REMOVED lines=9> */
.L_x_3142:
[----:B------:R-:W-:Y:S05]  /*1ce10*/  BSYNC B3 ;  /* 0x0000000000037941 */ /* 0x000fea0003800000 */
.L_x_2999:
        /* <DEDUP_REMOVED lines=9> */
.L_x_3002:
[----:B------:R-:W-:Y:S05]  /*1ceb0*/  BSYNC B3 ;  /* 0x0000000000037941 */ /* 0x000fea0003800000 */
.L_x_3001:
        /* <DEDUP_REMOVED lines=14> */
.L_x_3003:
        /* <DEDUP_REMOVED lines=13> */
.L_x_3143:
[----:B------:R-:W-:Y:S05]  /*1d070*/  BSYNC B3 ;  /* 0x0000000000037941 */ /* 0x000fea0003800000 */
.L_x_3004:
        /* <DEDUP_REMOVED lines=11> */
.L_x_3007:
[----:B------:R-:W-:Y:S05]  /*1d130*/  BSYNC B3 ;  /* 0x0000000000037941 */ /* 0x000fea0003800000 */
.L_x_3006:
        /* <DEDUP_REMOVED lines=11> */
.L_x_3008:
        /* <DEDUP_REMOVED lines=15> */
.L_x_3009:
        /* <DEDUP_REMOVED lines=15> */
.L_x_3010:
        /* <DEDUP_REMOVED lines=15> */
.L_x_3011:
        /* <DEDUP_REMOVED lines=15> */
.L_x_3012:
        /* <DEDUP_REMOVED lines=15> */
.L_x_3013:
        /* <DEDUP_REMOVED lines=15> */
.L_x_3014:
        /* <DEDUP_REMOVED lines=15> */
.L_x_3015:
        /* <DEDUP_REMOVED lines=10> */
.L_x_2997:
[----:B------:R-:W-:Y:S05]  /*1d920*/  BSYNC B1 ;  /* 0x0000000000017941 */ /* 0x000fea0003800000 */
.L_x_2996:
[----:B------:R-:W2:Y:S02]  /*1d930*/  LDL R4, [R1+0x2c] ;  /* 0x00002c0001047983 */ /* 0x000ea40000100800 */
[----:B--2---:R-:W-:-:S07]  /*1d940*/  VIADD R0, R4, 0xfffffffd ;  /* 0xfffffffd04007836 */ /* 0x004fce0000000000 */
.L_x_2995:
[----:B------:R-:W-:Y:S05]  /*1d950*/  BSYNC B2 ;  /* 0x0000000000027941 */ /* 0x000fea0003800000 */
.L_x_2994:
[----:B------:R-:W2:Y:S01]  /*1d960*/  LDL.LU R2, [R1+0x2c] ;  /* 0x00002c0001027983 */ /* 0x000ea20000300800 */
[----:B------:R-:W-:Y:S01]  /*1d970*/  VIADD R6, R6, 0xfffffffe ;  /* 0xfffffffe06067836 */ /* 0x000fe20000000000 */
[----:B--2---:R-:W-:-:S04]  /*1d980*/  LOP3.LUT R2, RZ, R2, RZ, 0x33, !PT ;  /* 0x00000002ff027212 */ /* 0x004fc800078e33ff */
[----:B------:R-:W-:-:S13]  /*1d990*/  ISETP.NE.AND P0, PT, R6, R2, PT ;  /* 0x000000020600720c */ /* 0x000fda0003f05270 */
[----:B------:R-:W-:Y:S05]  /*1d9a0*/  @!P0 BRA `(.L_x_2993) ;  /* 0x0000001c00008947 */ /* 0x000fea0003800000 */
.L_x_3056:
[----:B------:R-:W2:Y:S04]  /*1d9b0*/  LDL R4, [R1+0x18] ;  /* 0x0000180001047983 */ /* 0x000ea80000100800 */
[----:B------:R-:W0:Y:S04]  /*1d9c0*/  LDL.LU R3, [R1+0x4] ;  /* 0x0000040001037983 */ /* 0x000e280000300800 */
        /* <DEDUP_REMOVED lines=34> */
.L_x_3018:
[----:B------:R-:W2:Y:S01]  /*1dbf0*/  LDL R2, [R1] ;  /* 0x0000000001027983 */ /* 0x000ea20000100800 */
[----:B------:R-:W-:Y:S01]  /*1dc00*/  SHF.L.U32 R3, R6, 0x1f, RZ ;  /* 0x0000001f06037819 */ /* 0x000fe200000006ff */
[----:B------:R-:W-:Y:S01]  /*1dc10*/  BSSY B2, `(.L_x_3019) ;  /* 0x0000007000027945 */ /* 0x000fe20003800000 */
[----:B0-----:R-:W0:Y:S02]  /*1dc20*/  S2R R4, SR_TID.X ;  /* 0x0000000000047919 */ /* 0x001e240000002100 */
[----:B0-----:R-:W-:-:S04]  /*1dc30*/  LOP3.LUT R4, R4, 0x7f, RZ, 0xc0, !PT ;  /* 0x0000007f04047812 */ /* 0x001fc800078ec0ff */
[----:B------:R-:W-:Y:S01]  /*1dc40*/  ISETP.NE.AND P1, PT, R4, RZ, PT ;  /* 0x000000ff0400720c */ /* 0x000fe20003f25270 */
[----:B--2---:R-:W-:-:S04]  /*1dc50*/  IMAD R2, R7, 0x8, R2 ;  /* 0x0000000807027824 */ /* 0x004fc800078e0202 */
[----:B------:R-:W0:Y:S02]  /*1dc60*/  SYNCS.PHASECHK.TRANS64.TRYWAIT P0, [R2+URZ+0x28c40], R3 ;  /* 0x028c4003020075a7 */ /* 0x000e24000800017f */
[----:B0-----:R-:W-:Y:S06]  /*1dc70*/  @!P0 BRA `(.L_x_3020) ;  /* 0x0000004000948947 */ /* 0x001fec0003800000 */
.L_x_3144:
[----:B------:R-:W-:Y:S05]  /*1dc80*/  BSYNC B2 ;  /* 0x0000000000027941 */ /* 0x000fea0003800000 */
.L_x_3019:
        /* <DEDUP_REMOVED lines=9> */
.L_x_3022:
[----:B------:R-:W-:Y:S05]  /*1dd20*/  BSYNC B2 ;  /* 0x0000000000027941 */ /* 0x000fea0003800000 */
.L_x_3021:
        /* <DEDUP_REMOVED lines=13> */
.L_x_3023:
        /* <DEDUP_REMOVED lines=13> */
.L_x_3145:
[----:B------:R-:W-:Y:S05]  /*1ded0*/  BSYNC B2 ;  /* 0x0000000000027941 */ /* 0x000fea0003800000 */
.L_x_3024:
        /* <DEDUP_REMOVED lines=11> */
.L_x_3027:
[----:B------:R-:W-:Y:S05]  /*1df90*/  BSYNC B2 ;  /* 0x0000000000027941 */ /* 0x000fea0003800000 */
.L_x_3026:
[----:B01----:R-:W2:Y:S01]  /*1dfa0*/  LDL R3, [R1] ;  /* 0x0000000001037983 */ /* 0x003ea20000100800 */
        /* <DEDUP_REMOVED lines=9> */
.L_x_3028:
        /* <DEDUP_REMOVED lines=15> */
.L_x_3029:
        /* <DEDUP_REMOVED lines=15> */
.L_x_3030:
        /* <DEDUP_REMOVED lines=15> */
.L_x_3031:
        /* <DEDUP_REMOVED lines=15> */
.L_x_3032:
        /* <DEDUP_REMOVED lines=15> */
.L_x_3033:
        /* <DEDUP_REMOVED lines=15> */
.L_x_3034:
        /* <DEDUP_REMOVED lines=15> */
.L_x_3035:
        /* <DEDUP_REMOVED lines=10> */
.L_x_3017:
[----:B------:R-:W-:Y:S05]  /*1e770*/  BSYNC B1 ;  /* 0x0000000000017941 */ /* 0x000fea0003800000 */
.L_x_3016:
[----:B------:R-:W2:Y:S01]  /*1e780*/  LDL R5, [R1+0x18] ;  /* 0x0000180001057983 */ /* 0x000ea20000100800 */
[----:B------:R-:W-:Y:S01]  /*1e790*/  VIADD R7, R7, 0x1 ;  /* 0x0000000107077836 */ /* 0x000fe20000000000 */
[----:B------:R-:W-:Y:S04]  /*1e7a0*/  BSSY B1, `(.L_x_3036) ;  /* 0x00000dc000017945 */ /* 0x000fe80003800000 */
[----:B------:R-:W-:-:S04]  /*1e7b0*/  ISETP.NE.AND P0, PT, R7, 0x2, PT ;  /* 0x000000020700780c */ /* 0x000fc80003f05270 */
[----:B------:R-:W-:Y:S02]  /*1e7c0*/  SEL R2, RZ, 0x1, P0 ;  /* 0x00000001ff027807 */ /* 0x000fe40000000000 */
[----:B------:R-:W-:Y:S02]  /*1e7d0*/  SEL R9, R7, RZ, P0 ;  /* 0x000000ff07097207 */ /* 0x000fe40000000000 */
[----:B-----5:R-:W-:Y:S01]  /*1e7e0*/  LOP3.LUT R8, R6, R2, RZ, 0x3c, !PT ;  /* 0x0000000206087212 */ /* 0x020fe200078e3cff */
[----:B------:R-:W-:-:S04]  /*1e7f0*/  VIADD R6, R0, 0xffffffff ;  /* 0xffffffff00067836 */ /* 0x000fc80000000000 */
[----:B------:R0:W-:Y:S04]  /*1e800*/  STL [R1+0x10], R8 ;  /* 0x0000100801007387 */ /* 0x0001e80000100800 */
[----:B------:R0:W-:Y:S01]  /*1e810*/  STL [R1+0x4], R9 ;  /* 0x0000040901007387 */ /* 0x0001e20000100800 */
[----:B--2---:R-:W-:-:S13]  /*1e820*/  LOP3.LUT P2, RZ, R5, 0x1, RZ, 0xc0, !PT ;  /* 0x0000000105ff7812 */ /* 0x004fda000784c0ff */
[----:B0-----:R-:W-:Y:S05]  /*1e830*/  @!P2 BRA `(.L_x_3037) ;  /* 0x0000000c0048a947 */ /* 0x001fea0003800000 */
[----:B------:R-:W-:Y:S01]  /*1e840*/  ULDC.64 UR4, c[0x0][0x418] ;  /* 0x0001060000047ab9 */ /* 0x000fe20000000a00 */
[----:B------:R-:W-:Y:S01]  /*1e850*/  IMAD.MOV.U32 R7, RZ, RZ, R6 ;  /* 0x000000ffff077224 */ /* 0x000fe200078e0006 */
        /* <DEDUP_REMOVED lines=22> */
.L_x_3038:
[----:B------:R-:W2:Y:S01]  /*1e9c0*/  LDL R2, [R1] ;  /* 0x0000000001027983 */ /* 0x000ea20000100800 */
[----:B------:R-:W-:Y:S01]  /*1e9d0*/  BSSY B2, `(.L_x_3039) ;  /* 0x0000008000027945 */ /* 0x000fe20003800000 */
[----:B0-----:R-:W0:Y:S02]  /*1e9e0*/  S2R R4, SR_TID.X ;  /* 0x0000000000047919 */ /* 0x001e240000002100 */
[----:B0-----:R-:W-:-:S04]  /*1e9f0*/  LOP3.LUT R4, R4, 0x7f, RZ, 0xc0, !PT ;  /* 0x0000007f04047812 */ /* 0x001fc800078ec0ff */
[----:B------:R-:W-:Y:S01]  /*1ea00*/  ISETP.NE.AND P1, PT, R4, RZ, PT ;  /* 0x000000ff0400720c */ /* 0x000fe20003f25270 */
[----:B--2---:R-:W-:Y:S01]  /*1ea10*/  IMAD R3, R9, 0x8, R2 ;  /* 0x0000000809037824 */ /* 0x004fe200078e0202 */
[----:B------:R-:W-:-:S04]  /*1ea20*/  SHF.L.U32 R2, R8, 0x1f, RZ ;  /* 0x0000001f08027819 */ /* 0x000fc800000006ff */
[----:B------:R-:W0:Y:S02]  /*1ea30*/  SYNCS.PHASECHK.TRANS64.TRYWAIT P0, [R3+URZ+0x28c40], R2 ;  /* 0x028c4002030075a7 */ /* 0x000e24000800017f */
[----:B0-----:R-:W-:Y:S05]  /*1ea40*/  @!P0 BRA `(.L_x_3040) ;  /* 0x0000003400488947 */ /* 0x001fea0003800000 */
.L_x_3146:
[----:B------:R-:W-:Y:S05]  /*1ea50*/  BSYNC B2 ;  /* 0x0000000000027941 */ /* 0x000fea0003800000 */
.L_x_3039:
        /* <DEDUP_REMOVED lines=9> */
.L_x_3042:
[----:B------:R-:W-:Y:S05]  /*1eaf0*/  BSYNC B2 ;  /* 0x0000000000027941 */ /* 0x000fea0003800000 */
.L_x_3041:
[----:B------:R-:W2:Y:S04]  /*1eb00*/  LDL R8, [R1] ;  /* 0x0000000001087983 */ /* 0x000ea80000100800 */
        /* <DEDUP_REMOVED lines=13> */
.L_x_3043:
        /* <DEDUP_REMOVED lines=13> */
.L_x_3147:
[----:B------:R-:W-:Y:S05]  /*1ecb0*/  BSYNC B2 ;  /* 0x0000000000027941 */ /* 0x000fea0003800000 */
.L_x_3044:
        /* <DEDUP_REMOVED lines=11> */
.L_x_3047:
[----:B------:R-:W-:Y:S05]  /*1ed70*/  BSYNC B2 ;  /* 0x0000000000027941 */ /* 0x000fea0003800000 */
.L_x_3046:
        /* <DEDUP_REMOVED lines=11> */
.L_x_3048:
        /* <DEDUP_REMOVED lines=15> */
.L_x_3049:
        /* <DEDUP_REMOVED lines=15> */
.L_x_3050:
        /* <DEDUP_REMOVED lines=15> */
.L_x_3051:
        /* <DEDUP_REMOVED lines=15> */
.L_x_3052:
        /* <DEDUP_REMOVED lines=15> */
.L_x_3053:
        /* <DEDUP_REMOVED lines=15> */
.L_x_3054:
        /* <DEDUP_REMOVED lines=15> */
.L_x_3055:
        /* <DEDUP_REMOVED lines=10> */
.L_x_3037:
[----:B------:R-:W-:Y:S05]  /*1f560*/  BSYNC B1 ;  /* 0x0000000000017941 */ /* 0x000fea0003800000 */
.L_x_3036:
[----:B------:R-:W2:Y:S01]  /*1f570*/  LDL R5, [R1+0x24] ;  /* 0x0000240001057983 */ /* 0x000ea20000100800 */
[----:B------:R-:W-:Y:S01]  /*1f580*/  VIADD R0, R0, 0xfffffffe ;  /* 0xfffffffe00007836 */ /* 0x000fe20000000000 */
[----:B--2---:R-:W-:-:S13]  /*1f590*/  ISETP.GT.AND P0, PT, R6, R5, PT ;  /* 0x000000050600720c */ /* 0x004fda0003f04270 */
[----:B------:R-:W-:Y:S05]  /*1f5a0*/  @P0 BRA `(.L_x_3056) ;  /* 0xffffffe400000947 */ /* 0x000fea000383ffff */
.L_x_2993:
[----:B------:R-:W-:Y:S05]  /*1f5b0*/  BSYNC B0 ;  /* 0x0000000000007941 */ /* 0x000fea0003800000 */
.L_x_2992:
        /* <DEDUP_REMOVED lines=24> */
.L_x_3058:
[----:B------:R-:W-:Y:S05]  /*1f740*/  BSYNC B0 ;  /* 0x0000000000007941 */ /* 0x000fea0003800000 */
.L_x_3057:
[----:B------:R-:W-:-:S05]  /*1f750*/  SEL R0, R0, RZ, P0 ;  /* 0x000000ff00007207 */ /* 0x000fca0000000000 */
[----:B------:R2:W-:Y:S02]  /*1f760*/  STL [R1+0x4], R0 ;  /* 0x0000040001007387 */ /* 0x0005e40000100800 */
.L_x_2960:
[----:B------:R-:W-:Y:S05]  /*1f770*/  BSYNC B7 ;  /* 0x0000000000077941 */ /* 0x000fea0003800000 */
.L_x_2958:
        /* <DEDUP_REMOVED lines=10> */
[----:B------:R2:W-:Y:S01]  /*1f820*/  STL [R1], R0 ;  /* 0x0000000001007387 */ /* 0x0005e20000100800 */
[----:B------:R-:W-:Y:S06]  /*1f830*/  BAR.ARV 0x4, 0x180 ;  /* 0x0106000000007b1d */ /* 0x000fec0000002000 */
[----:B------:R-:W-:Y:S05]  /*1f840*/  BRA `(.L_x_3060) ;  /* 0x0000000800d47947 */ /* 0x000fea0003800000 */
.L_x_3059:
[----:B------:R-:W2:Y:S01]  /*1f850*/  S2R R6, SR_TID.X ;  /* 0x0000000000067919 */ /* 0x000ea20000002100 */
[----:B------:R-:W-:Y:S01]  /*1f860*/  UMOV UR4, 0xffffffff ;  /* 0xffffffff00047882 */ /* 0x000fe20000000000 */
[----:B--2---:R-:W-:-:S04]  /*1f870*/  LOP3.LUT R6, R6, 0x1f, RZ, 0xc0, !PT ;  /* 0x0000001f06067812 */ /* 0x004fc800078ec0ff */
[----:B------:R-:W-:Y:S01]  /*1f880*/  ISETP.NE.AND P0, PT, R6, 0x1f, PT ;  /* 0x0000001f0600780c */ /* 0x000fe20003f05270 */
[----:B------:R-:W-:-:S12]  /*1f890*/  BRA.DIV UR4, `(.L_x_3061) ;  /* 0x0000002604dc7947 */ /* 0x000fd8000b800000 */
[----:B0-----:R-:W-:Y:S01]  /*1f8a0*/  IMAD.IADD R5, R19, 0x1, R6 ;  /* 0x0000000113057824 */ /* 0x001fe200078e0206 */
[----:B------:R-:W-:-:S04]  /*1f8b0*/  ULDC UR4, c[0x0][0xc3c] ;  /* 0x00030f0000047ab9 */ /* 0x000fc80000000800 */
[----:B------:R-:W-:-:S13]  /*1f8c0*/  ISETP.GE.OR P1, PT, R5, UR4, !P0 ;  /* 0x0000000405007c0c */ /* 0x000fda000c726670 */
[----:B-1----:R-:W0:Y:S02]  /*1f8d0*/  @!P1 LDC.64 R2, c[0x0][0xc80] ;  /* 0x00032000ff029b82 */ /* 0x002e240000000a00 */
[----:B0-----:R-:W-:-:S06]  /*1f8e0*/  @!P1 IMAD.WIDE R2, R5, 0x4, R2 ;  /* 0x0000000405029825 */ /* 0x001fcc00078e0202 */
[----:B------:R0:W2:Y:S01]  /*1f8f0*/  @!P1 LDG.E R3, desc[UR42][R2.64] ;  /* 0x0000002a02039981 */ /* 0x0000a2000c1e1900 */
[C---:B------:R-:W-:Y:S02]  /*1f900*/  ISETP.GE.U32.AND P2, PT, R6.reuse, 0x2, PT ;  /* 0x000000020600780c */ /* 0x040fe40003f46070 */
[C---:B------:R-:W-:Y:S01]  /*1f910*/  ISETP.GE.U32.AND P3, PT, R6.reuse, 0x4, PT ;  /* 0x000000040600780c */ /* 0x040fe20003f66070 */
[----:B------:R-:W-:Y:S01]  /*1f920*/  SHFL.IDX PT, R0, R16, RZ, 0x1f ;  /* 0x00001fff10007589 */ /* 0x000fe200000e0000 */
[C---:B------:R-:W-:Y:S02]  /*1f930*/  ISETP.GE.U32.AND P4, PT, R6.reuse, 0x8, PT ;  /* 0x000000080600780c */ /* 0x040fe40003f86070 */
[C---:B------:R-:W-:Y:S01]  /*1f940*/  ISETP.GE.U32.AND P5, PT, R6.reuse, 0x10, PT ;  /* 0x000000100600780c */ /* 0x040fe20003fa6070 */
[----:B------:R-:W-:Y:S01]  /*1f950*/  SHFL.IDX PT, R4, R16, 0x1, 0x1f ;  /* 0x00201f0010047f89 */ /* 0x000fe200000e0000 */
        /* <DEDUP_REMOVED lines=19> */
.L_x_3157:
[----:B------:R-:W-:Y:S02]  /*1fa90*/  ULDC UR4, c[0x0][0xc38] ;  /* 0x00030e0000047ab9 */ /* 0x000fe40000000800 */
[----:B------:R-:W-:-:S04]  /*1faa0*/  IMAD.U32 R5, RZ, RZ, UR4 ;  /* 0x00000004ff057e24 */ /* 0x000fc8000f8e00ff */
[----:B-1----:R-:W-:-:S04]  /*1fab0*/  IMAD R16, R14, R5, RZ ;  /* 0x000000050e107224 */ /* 0x002fc800078e02ff */
[----:B------:R-:W-:-:S05]  /*1fac0*/  IMAD.IADD R4, R4, 0x1, R16 ;  /* 0x0000000104047824 */ /* 0x000fca00078e0210 */
[----:B------:R-:W-:-:S13]  /*1fad0*/  ISETP.GT.AND P6, PT, R4, R0, PT ;  /* 0x000000000400720c */ /* 0x000fda0003fc4270 */
[----:B------:R-:W-:Y:S05]  /*1fae0*/  @P6 BRA `(.L_x_3062) ;  /* 0x00000000009c6947 */ /* 0x000fea0003800000 */
.L_x_3067:
        /* <DEDUP_REMOVED lines=14> */
.L_x_3065:
[----:B------:R-:W-:Y:S05]  /*1fbd0*/  BSYNC B0 ;  /* 0x0000000000007941 */ /* 0x000fea0003800000 */
.L_x_3064:
        /* <DEDUP_REMOVED lines=18> */
.L_x_3165:
[----:B------:R-:W-:Y:S02]  /*1fd00*/  ULDC UR4, c[0x0][0xc38] ;  /* 0x00030e0000047ab9 */ /* 0x000fe40000000800 */
[----:B------:R-:W-:-:S04]  /*1fd10*/  IMAD.U32 R5, RZ, RZ, UR4 ;  /* 0x00000004ff057e24 */ /* 0x000fc8000f8e00ff */
[----:B-1----:R-:W-:-:S04]  /*1fd20*/  IMAD R16, R14, R5, RZ ;  /* 0x000000050e107224 */ /* 0x002fc800078e02ff */
[----:B------:R-:W-:-:S05]  /*1fd30*/  IMAD.IADD R4, R16, 0x1, R4 ;  /* 0x0000000110047824 */ /* 0x000fca00078e0204 */
[----:B------:R-:W-:-:S13]  /*1fd40*/  ISETP.GT.AND P6, PT, R4, R0, PT ;  /* 0x000000000400720c */ /* 0x000fda0003fc4270 */
[----:B------:R-:W-:Y:S05]  /*1fd50*/  @!P6 BRA `(.L_x_3067) ;  /* 0xfffffffc0064e947 */ /* 0x000fea000383ffff */
.L_x_3062:
        /* <DEDUP_REMOVED lines=8> */
.L_x_3169:
[----:B------:R-:W-:Y:S01]  /*1fde0*/  ISETP.NE.AND P0, PT, R4, RZ, PT ;  /* 0x000000ff0400720c */ /* 0x000fe20003f05270 */
[----:B------:R-:W-:-:S12]  /*1fdf0*/  IMAD.MOV.U32 R4, RZ, RZ, RZ ;  /* 0x000000ffff047224 */ /* 0x000fd800078e00ff */
[----:B------:R-:W-:Y:S05]  /*1fe00*/  @!P0 BRA `(.L_x_3069) ;  /* 0x0000000000108947 */ /* 0x000fea0003800000 */
[----:B------:R-:W-:Y:S01]  /*1fe10*/  UMOV UR4, 0xffffffff ;  /* 0xffffffff00047882 */ /* 0x000fe20000000000 */
[----:B------:R-:W-:Y:S02]  /*1fe20*/  VIADD R12, R6, 0xffffffff ;  /* 0xffffffff060c7836 */ /* 0x000fe40000000000 */
[----:B------:R-:W-:Y:S05]  /*1fe30*/  BRA.DIV UR4, `(.L_x_3070) ;  /* 0x0000002a04a07947 */ /* 0x000fea000b800000 */
[----:B------:R3:W4:Y:S02]  /*1fe40*/  SHFL.IDX PT, R4, R3, R12, 0x1f ;  /* 0x00001f0c03047589 */ /* 0x00072400000e0000 */
.L_x_3069:
        /* <DEDUP_REMOVED lines=35> */
[----:B------:R-:W-:-:S04]  /*20080*/  VIADDMNMX R5, R3, R5, R7, PT ;  /* 0x0000000503057246 */ /* 0x000fc80003800107 */
        /* <DEDUP_REMOVED lines=20> */
[----:B------:R-:W-:Y:S01]  /*201d0*/  ISETP.GE.AND P2, PT, R3, RZ, PT ;  /* 0x000000ff0300720c */ /* 0x000fe20003f46270 */
[----:B------:R-:W-:-:S06]  /*201e0*/  IMAD.IADD R3, R0, 0x1, R4 ;  /* 0x0000000100037824 */ /* 0x000fcc00078e0204 */
[----:B------:R-:W-:-:S06]  /*201f0*/  @P0 VIADD R2, R2, 0x1 ;  /* 0x0000000102020836 */ /* 0x000fcc0000000000 */
[----:B------:R-:W-:Y:S01]  /*20200*/  @!P2 IMAD.MOV R2, RZ, RZ, -R2 ;  /* 0x000000ffff02a224 */ /* 0x000fe200078e0a02 */
[----:B------:R-:W-:Y:S01]  /*20210*/  @!P1 LOP3.LUT R2, RZ, R5, RZ, 0x33, !PT ;  /* 0x00000005ff029212 */ /* 0x000fe200078e33ff */
[----:B------:R-:W-:-:S04]  /*20220*/  IMAD.MOV R5, RZ, RZ, -R5 ;  /* 0x000000ffff057224 */ /* 0x000fc800078e0a05 */
[----:B------:R-:W-:Y:S01]  /*20230*/  IMAD R18, R2, R5, R3 ;  /* 0x0000000502127224 */ /* 0x000fe200078e0203 */
[----:B------:R-:W-:-:S05]  /*20240*/  LOP3.LUT R2, RZ, R2, RZ, 0x33, !PT ;  /* 0x00000002ff027212 */ /* 0x000fca00078e33ff */
[----:B------:R-:W-:Y:S01]  /*20250*/  IMAD.IADD R17, R17, 0x1, R2 ;  /* 0x0000000111117824 */ /* 0x000fe200078e0202 */
[----:B------:R-:W-:Y:S06]  /*20260*/  BRA `(.L_x_3071) ;  /* 0x00000000001c7947 */ /* 0x000fec0003800000 */
.L_x_3063:
[----:B------:R-:W-:Y:S01]  /*20270*/  UMOV UR4, URZ ;  /* 0x0000003f00047c82 */ /* 0x000fe20008000000 */
[----:B------:R-:W-:Y:S01]  /*20280*/  UMOV UR5, URZ ;  /* 0x0000003f00057c82 */ /* 0x000fe20008000000 */
[----:B------:R-:W-:Y:S01]  /*20290*/  ULDC UR6, c[0x0][0xc3c] ;  /* 0x00030f0000067ab9 */ /* 0x000fe20000000800 */
[----:B------:R-:W-:Y:S02]  /*202a0*/  IMAD.MOV.U32 R16, RZ, RZ, R0 ;  /* 0x000000ffff107224 */ /* 0x000fe400078e0000 */
[----:B------:R-:W-:Y:S02]  /*202b0*/  IMAD.U32 R17, RZ, RZ, UR4 ;  /* 0x00000004ff117e24 */ /* 0x000fe4000f8e00ff */
[----:B------:R-:W-:Y:S02]  /*202c0*/  IMAD.U32 R18, RZ, RZ, UR5 ;  /* 0x00000005ff127e24 */ /* 0x000fe4000f8e00ff */
[----:B------:R-:W-:-:S07]  /*202d0*/  IMAD.U32 R19, RZ, RZ, UR6 ;  /* 0x00000006ff137e24 */ /* 0x000fce000f8e00ff */
.L_x_3071:
[----:B------:R1:W2:Y:S01]  /*202e0*/  LDL R2, [R1] ;  /* 0x0000000001027983 */ /* 0x0002a20000100800 */
[----:B------:R-:W3:Y:S01]  /*202f0*/  S2R R0, SR_TID.X ;  /* 0x0000000000007919 */ /* 0x000ee20000002100 */
[----:B------:R-:W-:Y:S05]  /*20300*/  WARPSYNC.ALL ;  /* 0x0000000000007948 */ /* 0x000fea0003800000 */
[----:B---3--:R-:W-:Y:S01]  /*20310*/  LOP3.LUT R0, R0, 0x1f, RZ, 0xc0, !PT ;  /* 0x0000001f00007812 */ /* 0x008fe200078ec0ff */
[----:B------:R-:W-:Y:S03]  /*20320*/  BAR.SYNC.DEFER_BLOCKING 0x4, 0x180 ;  /* 0x0106000000007b1d */ /* 0x000fe60000010000 */
[----:B------:R-:W-:-:S13]  /*20330*/  ISETP.NE.AND P0, PT, R0, RZ, PT ;  /* 0x000000ff0000720c */ /* 0x000fda0003f05270 */
[----:B0-----:R-:W2:Y:S01]  /*20340*/  @!P0 S2R R3, SR_CgaCtaId ;  /* 0x0000000000038919 */ /* 0x001ea20000008800 */
[----:B------:R-:W-:-:S04]  /*20350*/  @!P0 MOV R0, 0x400 ;  /* 0x0000040000008802 */ /* 0x000fc80000000f00 */
[----:B--2---:R-:W-:-:S05]  /*20360*/  @!P0 LEA R2, R3, R0, 0x18 ;  /* 0x0000000003028211 */ /* 0x004fca00078ec0ff */
[----:B------:R1:W-:Y:S04]  /*20370*/  @!P0 STS.128 [R2+0x28cd0], R16 ;  /* 0x028cd01002008388 */ /* 0x0003e80000000c00 */
[----:B------:R1:W-:Y:S01]  /*20380*/  @!P0 STL [R1], R2 ;  /* 0x0000000201008387 */ /* 0x0003e20000100800 */
[----:B------:R-:W-:Y:S06]  /*20390*/  BAR.ARV 0x5, 0x180 ;  /* 0x0146000000007b1d */ /* 0x000fec0000002000 */
.L_x_3060:
[----:B------:R-:W-:Y:S02]  /*203a0*/  ULDC UR4, c[0x0][0xc3c] ;  /* 0x00030f0000047ab9 */ /* 0x000fe40000000800 */
[----:B---3--:R-:W-:-:S13]  /*203b0*/  ISETP.GE.AND P0, PT, R19, UR4, PT ;  /* 0x0000000413007c0c */ /* 0x008fda000bf06270 */
[----:B------:R-:W-:Y:S05]  /*203c0*/  @!P0 BRA `(.L_x_3072) ;  /* 0xffffff7c00808947 */ /* 0x000fea000383ffff */
[----:B------:R-:W-:Y:S05]  /*203d0*/  BSYNC B8 ;  /* 0x0000000000087941 */ /* 0x000fea0003800000 */
.L_x_2892:
[----:B--2---:R-:W2:Y:S01]  /*203e0*/  LDL.LU R0, [R1+0x48] ;  /* 0x0000480001007983 */ /* 0x004ea20000300800 */
[----:B------:R-:W-:Y:S01]  /*203f0*/  BSSY B0, `(.L_x_3073) ;  /* 0x000000b000007945 */ /* 0x000fe20003800000 */
[----:B0-----:R-:W0:Y:S01]  /*20400*/  S2R R5, SR_CgaCtaId ;  /* 0x0000000000057919 */ /* 0x001e220000008800 */
[----:B--2---:R-:W-:-:S05]  /*20410*/  VIADD R0, R0, 0x1 ;  /* 0x0000000100007836 */ /* 0x004fca0000000000 */
[----:B-1----:R-:W-:-:S04]  /*20420*/  LEA.HI R2, R0, R0, RZ, 0x1 ;  /* 0x0000000000027211 */ /* 0x002fc800078f08ff */
[----:B------:R-:W-:-:S05]  /*20430*/  LOP3.LUT R3, R2, 0xfffffffe, RZ, 0xc0, !PT ;  /* 0xfffffffe02037812 */ /* 0x000fca00078ec0ff */
[----:B------:R-:W-:Y:S01]  /*20440*/  IMAD.IADD R3, R0, 0x1, -R3 ;  /* 0x0000000100037824 */ /* 0x000fe200078e0a03 */
[----:B------:R-:W-:-:S04]  /*20450*/  MOV R0, 0x400 ;  /* 0x0000040000007802 */ /* 0x000fc80000000f00 */
[----:B0-----:R-:W-:Y:S02]  /*20460*/  LEA R0, R5, R0, 0x18 ;  /* 0x0000000005007211 */ /* 0x001fe400078ec0ff */
[----:B------:R-:W-:-:S04]  /*20470*/  SHF.L.U32 R3, R3, 0x1f, RZ ;  /* 0x0000001f03037819 */ /* 0x000fc800000006ff */
[----:B------:R-:W0:Y:S02]  /*20480*/  SYNCS.PHASECHK.TRANS64.TRYWAIT P0, [R0+URZ+0x28c20], R3 ;  /* 0x028c2003000075a7 */ /* 0x000e24000800017f */
[----:B0-----:R-:W-:Y:S05]  /*20490*/  @!P0 BRA `(.L_x_3074) ;  /* 0x0000002400308947 */ /* 0x001fea0003800000 */
.L_x_3172:
[----:B------:R-:W-:Y:S05]  /*204a0*/  BSYNC B0 ;  /* 0x0000000000007941 */ /* 0x000fea0003800000 */
.L_x_3073:
[----:B------:R-:W-:-:S03]  /*204b0*/  UMOV UR4, 0xffffffff ;  /* 0xffffffff00047882 */ /* 0x000fc60000000000 */
[----:B------:R-:W-:Y:S05]  /*204c0*/  BRA.DIV UR4, `(.L_x_3075) ;  /* 0x0000002604387947 */ /* 0x000fea000b800000 */
[----:B------:R-:W1:Y:S02]  /*204d0*/  S2R R2, SR_TID.X ;  /* 0x0000000000027919 */ /* 0x000e640000002100 */
[----:B-1----:R-:W-:-:S04]  /*204e0*/  SHF.R.U32.HI R2, RZ, 0x5, R2 ;  /* 0x00000005ff027819 */ /* 0x002fc80000011602 */
[----:B------:R-:W-:-:S05]  /*204f0*/  LOP3.LUT R2, R2, 0x3, RZ, 0xc0, !PT ;  /* 0x0000000302027812 */ /* 0x000fca00078ec0ff */
[----:B------:R1:W2:Y:S02]  /*20500*/  SHFL.IDX PT, R14, R2, RZ, 0x1f ;  /* 0x00001fff020e7589 */ /* 0x0002a400000e0000 */
.L_x_3175:
[----:B--2---:R-:W-:-:S13]  /*20510*/  ISETP.NE.AND P0, PT, R14, RZ, PT ;  /* 0x000000ff0e00720c */ /* 0x004fda0003f05270 */
[----:B------:R-:W-:Y:S05]  /*20520*/  @P0 BRA `(.L_x_2673) ;  /* 0x0000000000940947 */ /* 0x000fea0003800000 */
[----:B------:R-:W-:-:S03]  /*20530*/  UMOV UR4, 0xffffffff ;  /* 0xffffffff00047882 */ /* 0x000fc60000000000 */
[----:B------:R-:W-:Y:S05]  /*20540*/  BRA.DIV UR4, `(.L_x_3076) ;  /* 0x00000026044c7947 */ /* 0x000fea000b800000 */
[----:B------:R-:W-:-:S13]  /*20550*/  ELECT P6, URZ, PT ;  /* 0x00000000003f782f */ /* 0x000fda00038c0000 */
.L_x_3178:
[----:B------:R-:W-:Y:S05]  /*20560*/  @!P6 BRA `(.L_x_2673) ;  /* 0x000000000084e947 */ /* 0x000fea0003800000 */
[----:B------:R-:W-:-:S06]  /*20570*/  ULOP3.LUT UR4, UR36, 0x2, URZ, 0xfc, !UPT ;  /* 0x0000000224047892 */ /* 0x000fcc000f8efc3f */
[----:B-1----:R-:W-:-:S05]  /*20580*/  IMAD.U32 R2, RZ, RZ, UR4 ;  /* 0x00000004ff027e24 */ /* 0x002fca000f8e00ff */
[----:B------:R-:W-:-:S13]  /*20590*/  ISETP.NE.AND P2, PT, R2, 0x3, PT ;  /* 0x000000030200780c */ /* 0x000fda0003f45270 */
[----:B------:R-:W-:Y:S05]  /*205a0*/  @!P2 BRA `(.L_x_3077) ;  /* 0x000000000004a947 */ /* 0x000fea0003800000 */
[----:B------:R-:W-:Y:S01]  /*205b0*/  BPT.TRAP 0x1 ;  /* 0x000000040000795c */ /* 0x000fe20000300000 */
.L_x_3077:
        /* <DEDUP_REMOVED lines=14> */
.L_x_3179:
[----:B------:R-:W1:Y:S02]  /*206a0*/  SYNCS.PHASECHK.TRANS64.TRYWAIT P0, [R7+URZ], R2 ;  /* 0x00000002070075a7 */ /* 0x000e64000800017f */
[----:B-1----:R-:W-:Y:S05]  /*206b0*/  @!P0 BRA `(.L_x_3079) ;  /* 0x0000002400248947 */ /* 0x002fea0003800000 */
.L_x_3180:
[----:B------:R-:W-:Y:S05]  /*206c0*/  @!P2 BRA `(.L_x_3080) ;  /* 0x000000000004a947 */ /* 0x000fea0003800000 */
[----:B------:R-:W-:Y:S01]  /*206d0*/  BPT.TRAP 0x1 ;  /* 0x000000040000795c */ /* 0x000fe20000300000 */
.L_x_3080:
[----:B------:R-:W2:Y:S01]  /*206e0*/  LDL.LU R4, [R1+0x4] ;  /* 0x0000040001047983 */ /* 0x000ea20000300800 */
[----:B------:R-:W-:-:S04]  /*206f0*/  VIADD R0, R0, 0x28c60 ;  /* 0x00028c6000007836 */ /* 0x000fc80000000000 */
[----:B--2---:R-:W-:-:S04]  /*20700*/  IMAD R4, R4, 0x8, R0 ;  /* 0x0000000804047824 */ /* 0x004fc800078e0200 */
[----:B------:R-:W2:Y:S02]  /*20710*/  SYNCS.PHASECHK.TRANS64.TRYWAIT P0, [R4+URZ], R5 ;  /* 0x00000005040075a7 */ /* 0x000ea4000800017f */
[----:B--2---:R-:W-:Y:S05]  /*20720*/  @!P0 BRA `(.L_x_3081) ;  /* 0x00000024001c8947 */ /* 0x004fea0003800000 */
.L_x_3181:
[----:B------:R-:W-:-:S07]  /*20730*/  IMAD R3, R3, 0x8, R0 ;  /* 0x0000000803037824 */ /* 0x000fce00078e0200 */
.L_x_3082:
[----:B---3--:R3:W4:Y:S02]  /*20740*/  SYNCS.PHASECHK.TRANS64.TRYWAIT P0, [R3+URZ], R2 ;  /* 0x00000002030075a7 */ /* 0x008724000800017f */
[----:B----4-:R-:W-:Y:S05]  /*20750*/  @!P0 NANOSLEEP.SYNCS 0x989680 ;  /* 0x009896800000895d */ /* 0x010fea0003900000 */
[----:B------:R-:W4:Y:S02]  /*20760*/  @!P0 SYNCS.PHASECHK.TRANS64 P0, [R3+URZ], R2 ;  /* 0x00000002030085a7 */ /* 0x000f24000800007f */
[----:B----4-:R-:W-:Y:S05]  /*20770*/  @!P0 BRA `(.L_x_3082) ;  /* 0xfffffffc00f08947 */ /* 0x010fea000383ffff */
.L_x_2673:
[----:B------:R-:W-:Y:S05]  /*20780*/  BSYNC B9 ;  /* 0x0000000000097941 */ /* 0x000fea0003800000 */
.L_x_2670:
[----:B------:R-:W-:Y:S05]  /*20790*/  EXIT ;  /* 0x000000000000794d */ /* 0x000fea0003800000 */
.L_x_2697:
[----:B0-----:R0:W1:Y:S02]  /*207a0*/  SYNCS.PHASECHK.TRANS64.TRYWAIT P5, [R64+URZ+0x28c90], R43 ;  /* 0x028c902b400075a7 */ /* 0x00106400080a017f */
[----:B-1----:R-:W-:Y:S05]  /*207b0*/  @!P5 NANOSLEEP.SYNCS 0x989680 ;  /* 0x009896800000d95d */ /* 0x002fea0003900000 */
[----:B------:R-:W1:Y:S02]  /*207c0*/  @!P5 SYNCS.PHASECHK.TRANS64 P5, [R64+URZ+0x28c90], R43 ;  /* 0x028c902b4000d5a7 */ /* 0x000e6400080a007f */
[----:B-1----:R-:W-:Y:S05]  /*207d0*/  @!P5 BRA `(.L_x_2697) ;  /* 0xfffffffc00f0d947 */ /* 0x002fea000383ffff */
[----:B------:R-:W-:Y:S05]  /*207e0*/  BRA `(.L_x_3083) ;  /* 0xfffffe2000947947 */ /* 0x000fea000383ffff */
.L_x_2707:
[----:B0-----:R0:W1:Y:S02]  /*207f0*/  SYNCS.PHASECHK.TRANS64.TRYWAIT P5, [R64+URZ+0x28c90], R43 ;  /* 0x028c902b400075a7 */ /* 0x00106400080a017f */
[----:B-1----:R-:W-:Y:S05]  /*20800*/  @!P5 NANOSLEEP.SYNCS 0x989680 ;  /* 0x009896800000d95d */ /* 0x002fea0003900000 */
[----:B------:R-:W1:Y:S02]  /*20810*/  @!P5 SYNCS.PHASECHK.TRANS64 P5, [R64+URZ+0x28c90], R43 ;  /* 0x028c902b4000d5a7 */ /* 0x000e6400080a007f */
[----:B-1----:R-:W-:Y:S05]  /*20820*/  @!P5 BRA `(.L_x_2707) ;  /* 0xfffffffc00f0d947 */ /* 0x002fea000383ffff */
[----:B------:R-:W-:Y:S05]  /*20830*/  BRA `(.L_x_3084) ;  /* 0xfffffe2c000c7947 */ /* 0x000fea000383ffff */
.L_x_2712:
[----:B0-----:R0:W1:Y:S02]  /*20840*/  SYNCS.PHASECHK.TRANS64.TRYWAIT P5, [R64+URZ+0x28c90], R43 ;  /* 0x028c902b400075a7 */ /* 0x00106400080a017f */
[----:B-1----:R-:W-:Y:S05]  /*20850*/  @!P5 NANOSLEEP.SYNCS 0x989680 ;  /* 0x009896800000d95d */ /* 0x002fea0003900000 */
[----:B------:R-:W1:Y:S02]  /*20860*/  @!P5 SYNCS.PHASECHK.TRANS64 P5, [R64+URZ+0x28c90], R43 ;  /* 0x028c902b4000d5a7 */ /* 0x000e6400080a007f */
[----:B-1----:R-:W-:Y:S05]  /*20870*/  @!P5 BRA `(.L_x_2712) ;  /* 0xfffffffc00f0d947 */ /* 0x002fea000383ffff */
[----:B------:R-:W-:Y:S05]  /*20880*/  BRA `(.L_x_3085) ;  /* 0xfffffe3400447947 */ /* 0x000fea000383ffff */
.L_x_2716:
[----:B--2---:R2:W0:Y:S02]  /*20890*/  SYNCS.PHASECHK.TRANS64.TRYWAIT P5, [R64+URZ+0x28cb0], R43 ;  /* 0x028cb02b400075a7 */ /* 0x00442400080a017f */
[----:B0-----:R-:W-:Y:S05]  /*208a0*/  @!P5 NANOSLEEP.SYNCS 0x989680 ;  /* 0x009896800000d95d */ /* 0x001fea0003900000 */
[----:B------:R-:W0:Y:S02]  /*208b0*/  @!P5 SYNCS.PHASECHK.TRANS64 P5, [R64+URZ+0x28cb0], R43 ;  /* 0x028cb02b4000d5a7 */ /* 0x000e2400080a007f */
[----:B0-----:R-:W-:Y:S05]  /*208c0*/  @!P5 BRA `(.L_x_2716) ;  /* 0xfffffffc00f0d947 */ /* 0x001fea000383ffff */
[----:B------:R-:W-:Y:S05]  /*208d0*/  BRA `(.L_x_3086) ;  /* 0xfffffe3400c07947 */ /* 0x000fea000383ffff */
.L_x_2735:
[----:B0-----:R0:W1:Y:S02]  /*208e0*/  SYNCS.PHASECHK.TRANS64.TRYWAIT P1, [R22+URZ+0x28c50], R3 ;  /* 0x028c5003160075a7 */ /* 0x001064000802017f */
[----:B-1----:R-:W-:Y:S05]  /*208f0*/  @!P1 NANOSLEEP.SYNCS 0x989680 ;  /* 0x009896800000995d */ /* 0x002fea0003900000 */
[----:B------:R-:W1:Y:S02]  /*20900*/  @!P1 SYNCS.PHASECHK.TRANS64 P1, [R22+URZ+0x28c50], R3 ;  /* 0x028c5003160095a7 */ /* 0x000e64000802007f */
[----:B-1----:R-:W-:Y:S05]  /*20910*/  @!P1 BRA `(.L_x_2735) ;  /* 0xfffffffc00f09947 */ /* 0x002fea000383ffff */
[----:B------:R-:W-:Y:S05]  /*20920*/  BRA `(.L_x_3087) ;  /* 0xfffffe4400e47947 */ /* 0x000fea000383ffff */
.L_x_2742:
[----:B-1----:R1:W2:Y:S02]  /*20930*/  SYNCS.PHASECHK.TRANS64.TRYWAIT P2, [R0+URZ+0x28c50], R5 ;  /* 0x028c5005000075a7 */ /* 0x0022a4000804017f */
[----:B--2---:R-:W-:Y:S05]  /*20940*/  @!P2 NANOSLEEP.SYNCS 0x989680 ;  /* 0x009896800000a95d */ /* 0x004fea0003900000 */
[----:B------:R-:W2:Y:S02]  /*20950*/  @!P2 SYNCS.PHASECHK.TRANS64 P2, [R0+URZ+0x28c50], R5 ;  /* 0x028c50050000a5a7 */ /* 0x000ea4000804007f */
[----:B--2---:R-:W-:Y:S05]  /*20960*/  @!P2 BRA `(.L_x_2742) ;  /* 0xfffffffc00f0a947 */ /* 0x004fea000383ffff */
[----:B------:R-:W-:Y:S05]  /*20970*/  BRA `(.L_x_2741) ;  /* 0xfffffe54000c7947 */ /* 0x000fea000383ffff */
.L_x_2763:
        /* <DEDUP_REMOVED lines=8> */
.L_x_3089:
[----:B------:R-:W-:Y:S05]  /*20a00*/  BSYNC B1 ;  /* 0x0000000000017941 */ /* 0x000fea0003800000 */
.L_x_3088:
        /* <DEDUP_REMOVED lines=8> */
.L_x_3090:
[----:B------:R-:W-:Y:S02]  /*20a90*/  IMAD.MOV.U32 R13, RZ, RZ, R8 ;  /* 0x000000ffff0d7224 */ /* 0x000fe400078e0008 */
[----:B------:R-:W-:-:S07]  /*20aa0*/  IMAD.MOV.U32 R0, RZ, RZ, R14 ;  /* 0x000000ffff007224 */ /* 0x000fce00078e000e */
[----:B------:R-:W-:Y:S05]  /*20ab0*/  WARPSYNC.COLLECTIVE R15, `(.L_x_3091) ;  /* 0x000000000f087348 */ /* 0x000fea0003c00000 */
[----:B------:R0:W1:Y:S02]  /*20ac0*/  SHFL.IDX P6, R14, R13, R12, R11 ;  /* 0x0000000c0d0e7389 */ /* 0x00006400000c000b */
[----:B01----:R-:W-:Y:S01]  /*20ad0*/  ENDCOLLECTIVE ;  /* 0x000000000000791b */ /* 0x003fe20003800000 */
.L_x_3091:
[----:B------:R-:W-:Y:S02]  /*20ae0*/  IMAD.MOV.U32 R13, RZ, RZ, R7 ;  /* 0x000000ffff0d7224 */ /* 0x000fe400078e0007 */
[----:B------:R-:W-:-:S07]  /*20af0*/  IMAD.MOV.U32 R5, RZ, RZ, R14 ;  /* 0x000000ffff057224 */ /* 0x000fce00078e000e */
[----:B------:R-:W-:Y:S05]  /*20b00*/  WARPSYNC.COLLECTIVE R15, `(.L_x_3092) ;  /* 0x000000000f087348 */ /* 0x000fea0003c00000 */
[----:B------:R0:W1:Y:S02]  /*20b10*/  SHFL.IDX P6, R14, R13, R12, R11 ;  /* 0x0000000c0d0e7389 */ /* 0x00006400000c000b */
[----:B01----:R-:W-:Y:S01]  /*20b20*/  ENDCOLLECTIVE ;  /* 0x000000000000791b */ /* 0x003fe20003800000 */
.L_x_3092:
[----:B------:R-:W-:Y:S05]  /*20b30*/  BRA `(.L_x_3093) ;  /* 0xfffffe6c008c7947 */ /* 0x000fea000383ffff */
.L_x_2766:
[----:B------:R-:W-:Y:S01]  /*20b40*/  BSSY B1, `(.L_x_3094) ;  /* 0x0000008000017945 */ /* 0x000fe20003800000 */
[----:B------:R-:W-:Y:S02]  /*20b50*/  IMAD.MOV.U32 R13, RZ, RZ, R6 ;  /* 0x000000ffff0d7224 */ /* 0x000fe400078e0006 */
[----:B------:R-:W-:Y:S02]  /*20b60*/  IMAD.MOV.U32 R12, RZ, RZ, 0x1 ;  /* 0x00000001ff0c7424 */ /* 0x000fe400078e00ff */
[----:B------:R-:W-:Y:S02]  /*20b70*/  IMAD.MOV.U32 R11, RZ, RZ, 0x1c1f ;  /* 0x00001c1fff0b7424 */ /* 0x000fe400078e00ff */
[----:B------:R-:W-:-:S07]  /*20b80*/  IMAD.MOV.U32 R15, RZ, RZ, -0x1 ;  /* 0xffffffffff0f7424 */ /* 0x000fce00078e00ff */
[----:B0---4-:R-:W-:Y:S05]  /*20b90*/  WARPSYNC.COLLECTIVE R15, `(.L_x_3095) ;  /* 0x000000000f087348 */ /* 0x011fea0003c00000 */
[----:B----4-:R1:W2:Y:S02]  /*20ba0*/  SHFL.IDX P6, R14, R13, R12, R11 ;  /* 0x0000000c0d0e7389 */ /* 0x0102a400000c000b */
[----:B012---:R-:W-:Y:S01]  /*20bb0*/  ENDCOLLECTIVE ;  /* 0x000000000000791b */ /* 0x007fe20003800000 */
.L_x_3095:
[----:B------:R-:W-:Y:S05]  /*20bc0*/  BSYNC B1 ;  /* 0x0000000000017941 */ /* 0x000fea0003800000 */
.L_x_3094:
[----:B------:R-:W-:Y:S02]  /*20bd0*/  IMAD.MOV.U32 R13, RZ, RZ, R4 ;  /* 0x000000ffff0d7224 */ /* 0x000fe400078e0004 */
[----:B------:R-:W-:Y:S02]  /*20be0*/  IMAD.MOV.U32 R12, RZ, RZ, 0x1 ;  /* 0x00000001ff0c7424 */ /* 0x000fe400078e00ff */
[----:B------:R-:W-:Y:S02]  /*20bf0*/  IMAD.MOV.U32 R11, RZ, RZ, 0x1c1f ;  /* 0x00001c1fff0b7424 */ /* 0x000fe400078e00ff */
[----:B------:R-:W-:Y:S02]  /*20c00*/  IMAD.MOV.U32 R15, RZ, RZ, -0x1 ;  /* 0xffffffffff0f7424 */ /* 0x000fe400078e00ff */
[----:B------:R-:W-:-:S07]  /*20c10*/  IMAD.MOV.U32 R3, RZ, RZ, R14 ;  /* 0x000000ffff037224 */ /* 0x000fce00078e000e */
[----:B------:R-:W-:Y:S05]  /*20c20*/  WARPSYNC.COLLECTIVE R15, `(.L_x_3096) ;  /* 0x000000000f087348 */ /* 0x000fea0003c00000 */
[----:B------:R0:W1:Y:S02]  /*20c30*/  SHFL.IDX P6, R14, R13, R12, R11 ;  /* 0x0000000c0d0e7389 */ /* 0x00006400000c000b */
[----:B01----:R-:W-:Y:S01]  /*20c40*/  ENDCOLLECTIVE ;  /* 0x000000000000791b */ /* 0x003fe20003800000 */
.L_x_3096:
[----:B------:R-:W-:Y:S02]  /*20c50*/  IMAD.MOV.U32 R13, RZ, RZ, R8 ;  /* 0x000000ffff0d7224 */ /* 0x000fe400078e0008 */
[----:B------:R-:W-:-:S07]  /*20c60*/  IMAD.MOV.U32 R0, RZ, RZ, R14 ;  /* 0x000000ffff007224 */ /* 0x000fce00078e000e */
[----:B------:R-:W-:Y:S05]  /*20c70*/  WARPSYNC.COLLECTIVE R15, `(.L_x_3097) ;  /* 0x000000000f087348 */ /* 0x000fea0003c00000 */
[----:B------:R0:W1:Y:S02]  /*20c80*/  SHFL.IDX P6, R14, R13, R12, R11 ;  /* 0x0000000c0d0e7389 */ /* 0x00006400000c000b */
[----:B01----:R-:W-:Y:S01]  /*20c90*/  ENDCOLLECTIVE ;  /* 0x000000000000791b */ /* 0x003fe20003800000 */
.L_x_3097:
[----:B------:R-:W-:Y:S02]  /*20ca0*/  IMAD.MOV.U32 R13, RZ, RZ, R7 ;  /* 0x000000ffff0d7224 */ /* 0x000fe400078e0007 */
[----:B------:R-:W-:-:S07]  /*20cb0*/  IMAD.MOV.U32 R5, RZ, RZ, R14 ;  /* 0x000000ffff057224 */ /* 0x000fce00078e000e */
[----:B------:R-:W-:Y:S05]  /*20cc0*/  WARPSYNC.COLLECTIVE R15, `(.L_x_3098) ;  /* 0x000000000f087348 */ /* 0x000fea0003c00000 */
[----:B------:R0:W1:Y:S02]  /*20cd0*/  SHFL.IDX P6, R14, R13, R12, R11 ;  /* 0x0000000c0d0e7389 */ /* 0x00006400000c000b */
[----:B01----:R-:W-:Y:S01]  /*20ce0*/  ENDCOLLECTIVE ;  /* 0x000000000000791b */ /* 0x003fe20003800000 */
.L_x_3098:
[----:B------:R-:W-:Y:S05]  /*20cf0*/  BRA `(.L_x_3099) ;  /* 0xfffffe6c00e87947 */ /* 0x000fea000383ffff */
.L_x_2770:
[----:B0-----:R0:W1:Y:S02]  /*20d00*/  SYNCS.PHASECHK.TRANS64.TRYWAIT P0, [R2+URZ+0x28c00], R35 ;  /* 0x028c0023020075a7 */ /* 0x001064000800017f */
[----:B-1----:R-:W-:Y:S05]  /*20d10*/  @!P0 NANOSLEEP.SYNCS 0x989680 ;  /* 0x009896800000895d */ /* 0x002fea0003900000 */
[----:B------:R-:W1:Y:S02]  /*20d20*/  @!P0 SYNCS.PHASECHK.TRANS64 P0, [R2+URZ+0x28c00], R35 ;  /* 0x028c0023020085a7 */ /* 0x000e64000800007f */
[----:B-1----:R-:W-:Y:S05]  /*20d30*/  @!P0 BRA `(.L_x_2770) ;  /* 0xfffffffc00f08947 */ /* 0x002fea000383ffff */
[----:B------:R-:W-:Y:S05]  /*20d40*/  BRA `(.L_x_3100) ;  /* 0xfffffe7000d07947 */ /* 0x000fea000383ffff */
.L_x_2778:
        /* <DEDUP_REMOVED lines=8> */
.L_x_3102:
[----:B------:R-:W-:Y:S05]  /*20dd0*/  BSYNC B1 ;  /* 0x0000000000017941 */ /* 0x000fea0003800000 */
.L_x_3101:
        /* <DEDUP_REMOVED lines=8> */
.L_x_3103:
[----:B------:R-:W-:Y:S02]  /*20e60*/  IMAD.MOV.U32 R13, RZ, RZ, R7 ;  /* 0x000000ffff0d7224 */ /* 0x000fe400078e0007 */
[----:B------:R-:W-:-:S07]  /*20e70*/  IMAD.MOV.U32 R0, RZ, RZ, R14 ;  /* 0x000000ffff007224 */ /* 0x000fce00078e000e */
[----:B------:R-:W-:Y:S05]  /*20e80*/  WARPSYNC.COLLECTIVE R15, `(.L_x_3104) ;  /* 0x000000000f087348 */ /* 0x000fea0003c00000 */
[----:B------:R0:W1:Y:S02]  /*20e90*/  SHFL.IDX P6, R14, R13, R12, R11 ;  /* 0x0000000c0d0e7389 */ /* 0x00006400000c000b */
[----:B01----:R-:W-:Y:S01]  /*20ea0*/  ENDCOLLECTIVE ;  /* 0x000000000000791b */ /* 0x003fe20003800000 */
.L_x_3104:
[----:B------:R-:W-:Y:S02]  /*20eb0*/  IMAD.MOV.U32 R10, RZ, RZ, R0 ;  /* 0x000000ffff0a7224 */ /* 0x000fe400078e0000 */
[----:B------:R-:W-:Y:S02]  /*20ec0*/  IMAD.MOV.U32 R13, RZ, RZ, R9 ;  /* 0x000000ffff0d7224 */ /* 0x000fe400078e0009 */
[----:B------:R-:W-:-:S07]  /*20ed0*/  IMAD.MOV.U32 R5, RZ, RZ, R14 ;  /* 0x000000ffff057224 */ /* 0x000fce00078e000e */
[----:B------:R-:W-:Y:S05]  /*20ee0*/  WARPSYNC.COLLECTIVE R15, `(.L_x_3105) ;  /* 0x000000000f087348 */ /* 0x000fea0003c00000 */
[----:B------:R0:W1:Y:S02]  /*20ef0*/  SHFL.IDX P6, R14, R13, R12, R11 ;  /* 0x0000000c0d0e7389 */ /* 0x00006400000c000b */
[----:B01----:R-:W-:Y:S01]  /*20f00*/  ENDCOLLECTIVE ;  /* 0x000000000000791b */ /* 0x003fe20003800000 */
.L_x_3105:
[----:B------:R-:W-:Y:S01]  /*20f10*/  IMAD.MOV.U32 R11, RZ, RZ, R3 ;  /* 0x000000ffff0b7224 */ /* 0x000fe200078e0003 */
[----:B------:R-:W-:Y:S06]  /*20f20*/  BRA `(.L_x_3106) ;  /* 0xfffffe8000247947 */ /* 0x000fec000383ffff */
.L_x_2781:
[----:B------:R-:W-:Y:S01]  /*20f30*/  BSSY B1, `(.L_x_3107) ;  /* 0x0000008000017945 */ /* 0x000fe20003800000 */
[----:B------:R-:W-:Y:S02]  /*20f40*/  IMAD.MOV.U32 R13, RZ, RZ, R8 ;  /* 0x000000ffff0d7224 */ /* 0x000fe400078e0008 */
[----:B------:R-:W-:Y:S02]  /*20f50*/  IMAD.MOV.U32 R12, RZ, RZ, 0x1 ;  /* 0x00000001ff0c7424 */ /* 0x000fe400078e00ff */
[----:B0-----:R-:W-:Y:S02]  /*20f60*/  IMAD.MOV.U32 R11, RZ, RZ, 0x1c1f ;  /* 0x00001c1fff0b7424 */ /* 0x001fe400078e00ff */
[----:B------:R-:W-:-:S07]  /*20f70*/  IMAD.MOV.U32 R15, RZ, RZ, -0x1 ;  /* 0xffffffffff0f7424 */ /* 0x000fce00078e00ff */
[----:B----4-:R-:W-:Y:S05]  /*20f80*/  WARPSYNC.COLLECTIVE R15, `(.L_x_3108) ;  /* 0x000000000f087348 */ /* 0x010fea0003c00000 */
[----:B----4-:R0:W1:Y:S02]  /*20f90*/  SHFL.IDX P6, R14, R13, R12, R11 ;  /* 0x0000000c0d0e7389 */ /* 0x01006400000c000b */
[----:B01----:R-:W-:Y:S01]  /*20fa0*/  ENDCOLLECTIVE ;  /* 0x000000000000791b */ /* 0x003fe20003800000 */
.L_x_3108:
[----:B------:R-:W-:Y:S05]  /*20fb0*/  BSYNC B1 ;  /* 0x0000000000017941 */ /* 0x000fea0003800000 */
.L_x_3107:
        /* <DEDUP_REMOVED lines=8> */
.L_x_3109:
[----:B------:R-:W-:Y:S02]  /*21040*/  IMAD.MOV.U32 R13, RZ, RZ, R7 ;  /* 0x000000ffff0d7224 */ /* 0x000fe400078e0007 */
[----:B------:R-:W-:-:S07]  /*21050*/  IMAD.MOV.U32 R0, RZ, RZ, R14 ;  /* 0x000000ffff007224 */ /* 0x000fce00078e000e */
[----:B------:R-:W-:Y:S05]  /*21060*/  WARPSYNC.COLLECTIVE R15, `(.L_x_3110) ;  /* 0x000000000f087348 */ /* 0x000fea0003c00000 */
[----:B------:R0:W1:Y:S02]  /*21070*/  SHFL.IDX P6, R14, R13, R12, R11 ;  /* 0x0000000c0d0e7389 */ /* 0x00006400000c000b */
[----:B01----:R-:W-:Y:S01]  /*21080*/  ENDCOLLECTIVE ;  /* 0x000000000000791b */ /* 0x003fe20003800000 */
.L_x_3110:
[----:B------:R-:W-:Y:S02]  /*21090*/  IMAD.MOV.U32 R13, RZ, RZ, R9 ;  /* 0x000000ffff0d7224 */ /* 0x000fe400078e0009 */
[----:B------:R-:W-:-:S07]  /*210a0*/  IMAD.MOV.U32 R7, RZ, RZ, R14 ;  /* 0x000000ffff077224 */ /* 0x000fce00078e000e */
[----:B------:R-:W-:Y:S05]  /*210b0*/  WARPSYNC.COLLECTIVE R15, `(.L_x_3111) ;  /* 0x000000000f087348 */ /* 0x000fea0003c00000 */
[----:B------:R0:W1:Y:S02]  /*210c0*/  SHFL.IDX P6, R14, R13, R12, R11 ;  /* 0x0000000c0d0e7389 */ /* 0x00006400000c000b */
[----:B01----:R-:W-:Y:S01]  /*210d0*/  ENDCOLLECTIVE ;  /* 0x000000000000791b */ /* 0x003fe20003800000 */
.L_x_3111:
[----:B------:R-:W-:Y:S02]  /*210e0*/  IMAD.MOV.U32 R12, RZ, RZ, R0 ;  /* 0x000000ffff0c7224 */ /* 0x000fe400078e0000 */
[----:B------:R-:W-:Y:S01]  /*210f0*/  IMAD.MOV.U32 R13, RZ, RZ, R3 ;  /* 0x000000ffff0d7224 */ /* 0x000fe200078e0003 */
[----:B------:R-:W-:Y:S06]  /*21100*/  BRA `(.L_x_3112) ;  /* 0xfffffe8000487947 */ /* 0x000fec000383ffff */
.L_x_2785:
[----:B0-----:R0:W1:Y:S02]  /*21110*/  SYNCS.PHASECHK.TRANS64.TRYWAIT P1, [R2+URZ+0x28c00], R3 ;  /* 0x028c0003020075a7 */ /* 0x001064000802017f */
[----:B-1----:R-:W-:Y:S05]  /*21120*/  @!P1 NANOSLEEP.SYNCS 0x989680 ;  /* 0x009896800000995d */ /* 0x002fea0003900000 */
[----:B------:R-:W1:Y:S02]  /*21130*/  @!P1 SYNCS.PHASECHK.TRANS64 P1, [R2+URZ+0x28c00], R3 ;  /* 0x028c0003020095a7 */ /* 0x000e64000802007f */
[----:B-1----:R-:W-:Y:S05]  /*21140*/  @!P1 BRA `(.L_x_2785) ;  /* 0xfffffffc00f09947 */ /* 0x002fea000383ffff */
[----:B------:R-:W-:Y:S05]  /*21150*/  BRA `(.L_x_3113) ;  /* 0xfffffe8000e87947 */ /* 0x000fea000383ffff */
.L_x_2791:
[----:B--2---:R2:W3:Y:S02]  /*21160*/  SYNCS.PHASECHK.TRANS64.TRYWAIT P2, [R12+URZ+0x28c30], R21 ;  /* 0x028c30150c0075a7 */ /* 0x0044e4000804017f */
[----:B---3--:R-:W-:Y:S05]  /*21170*/  @!P2 NANOSLEEP.SYNCS 0x989680 ;  /* 0x009896800000a95d */ /* 0x008fea0003900000 */
[----:B------:R-:W3:Y:S02]  /*21180*/  @!P2 SYNCS.PHASECHK.TRANS64 P2, [R12+URZ+0x28c30], R21 ;  /* 0x028c30150c00a5a7 */ /* 0x000ee4000804007f */
[----:B---3--:R-:W-:Y:S05]  /*21190*/  @!P2 BRA `(.L_x_2791) ;  /* 0xfffffffc00f0a947 */ /* 0x008fea000383ffff */
[----:B------:R-:W-:Y:S05]  /*211a0*/  BRA `(.L_x_2790) ;  /* 0xfffffe9000807947 */ /* 0x000fea000383ffff */
.L_x_2804:
[----:B---3--:R3:W4:Y:S02]  /*211b0*/  SYNCS.PHASECHK.TRANS64.TRYWAIT P3, [R12+URZ+0x28c50], R21 ;  /* 0x028c50150c0075a7 */ /* 0x008724000806017f */
[----:B----4-:R-:W-:Y:S05]  /*211c0*/  @!P3 NANOSLEEP.SYNCS 0x989680 ;  /* 0x009896800000b95d */ /* 0x010fea0003900000 */
[----:B------:R-:W4:Y:S02]  /*211d0*/  @!P3 SYNCS.PHASECHK.TRANS64 P3, [R12+URZ+0x28c50], R21 ;  /* 0x028c50150c00b5a7 */ /* 0x000f24000806007f */
[----:B----4-:R-:W-:Y:S05]  /*211e0*/  @!P3 BRA `(.L_x_2804) ;  /* 0xfffffffc00f0b947 */ /* 0x010fea000383ffff */
[----:B------:R-:W-:Y:S05]  /*211f0*/  BRA `(.L_x_2803) ;  /* 0xfffffeb000687947 */ /* 0x000fea000383ffff */
.L_x_2816:
[----:B-1----:R1:W2:Y:S02]  /*21200*/  SYNCS.PHASECHK.TRANS64.TRYWAIT P3, [R215+URZ+0x28c30], R216 ;  /* 0x028c30d8d70075a7 */ /* 0x0022a4000806017f */
[----:B--2---:R-:W-:Y:S05]  /*21210*/  @!P3 NANOSLEEP.SYNCS 0x989680 ;  /* 0x009896800000b95d */ /* 0x004fea0003900000 */
[----:B------:R-:W2:Y:S02]  /*21220*/  @!P3 SYNCS.PHASECHK.TRANS64 P3, [R215+URZ+0x28c30], R216 ;  /* 0x028c30d8d700b5a7 */ /* 0x000ea4000806007f */
[----:B--2---:R-:W-:Y:S05]  /*21230*/  @!P3 BRA `(.L_x_2816) ;  /* 0xfffffffc00f0b947 */ /* 0x004fea000383ffff */
[----:B------:R-:W-:Y:S05]  /*21240*/  BRA `(.L_x_2815) ;  /* 0xfffffeb400e07947 */ /* 0x000fea000383ffff */
.L_x_2829:
[----:B--2---:R2:W3:Y:S02]  /*21250*/  SYNCS.PHASECHK.TRANS64.TRYWAIT P3, [R215+URZ+0x28c50], R216 ;  /* 0x028c50d8d70075a7 */ /* 0x0044e4000806017f */
[----:B---3--:R-:W-:Y:S05]  /*21260*/  @!P3 NANOSLEEP.SYNCS 0x989680 ;  /* 0x009896800000b95d */ /* 0x008fea0003900000 */
[----:B------:R-:W3:Y:S02]  /*21270*/  @!P3 SYNCS.PHASECHK.TRANS64 P3, [R215+URZ+0x28c50], R216 ;  /* 0x028c50d8d700b5a7 */ /* 0x000ee4000806007f */
[----:B---3--:R-:W-:Y:S05]  /*21280*/  @!P3 BRA `(.L_x_2829) ;  /* 0xfffffffc00f0b947 */ /* 0x008fea000383ffff */
[----:B------:R-:W-:Y:S05]  /*21290*/  BRA `(.L_x_2828) ;  /* 0xfffffed800dc7947 */ /* 0x000fea000383ffff */
.L_x_2842:
[----:B-1----:R1:W2:Y:S02]  /*212a0*/  SYNCS.PHASECHK.TRANS64.TRYWAIT P3, [R12+URZ+0x28c30], R207 ;  /* 0x028c30cf0c0075a7 */ /* 0x0022a4000806017f */
[----:B--2---:R-:W-:Y:S05]  /*212b0*/  @!P3 NANOSLEEP.SYNCS 0x989680 ;  /* 0x009896800000b95d */ /* 0x004fea0003900000 */
[----:B------:R-:W2:Y:S02]  /*212c0*/  @!P3 SYNCS.PHASECHK.TRANS64 P3, [R12+URZ+0x28c30], R207 ;  /* 0x028c30cf0c00b5a7 */ /* 0x000ea4000806007f */
[----:B--2---:R-:W-:Y:S05]  /*212d0*/  @!P3 BRA `(.L_x_2842) ;  /* 0xfffffffc00f0b947 */ /* 0x004fea000383ffff */
[----:B------:R-:W-:Y:S05]  /*212e0*/  BRA `(.L_x_2841) ;  /* 0xfffffee000a07947 */ /* 0x000fea000383ffff */
.L_x_2847:
[----:B---3--:R3:W4:Y:S02]  /*212f0*/  SYNCS.PHASECHK.TRANS64.TRYWAIT P3, [R12+URZ+0x28c50], R207 ;  /* 0x028c50cf0c0075a7 */ /* 0x008724000806017f */
[----:B----4-:R-:W-:Y:S05]  /*21300*/  @!P3 NANOSLEEP.SYNCS 0x989680 ;  /* 0x009896800000b95d */ /* 0x010fea0003900000 */
[----:B------:R-:W4:Y:S02]  /*21310*/  @!P3 SYNCS.PHASECHK.TRANS64 P3, [R12+URZ+0x28c50], R207 ;  /* 0x028c50cf0c00b5a7 */ /* 0x000f24000806007f */
[----:B----4-:R-:W-:Y:S05]  /*21320*/  @!P3 BRA `(.L_x_2847) ;  /* 0xfffffffc00f0b947 */ /* 0x010fea000383ffff */
[----:B------:R-:W-:Y:S05]  /*21330*/  BRA `(.L_x_2846) ;  /* 0xfffffefc00007947 */ /* 0x000fea000383ffff */
.L_x_2855:
[----:B-1----:R1:W2:Y:S02]  /*21340*/  SYNCS.PHASECHK.TRANS64.TRYWAIT P2, [R206+URZ+0x28c30], R207 ;  /* 0x028c30cfce0075a7 */ /* 0x0022a4000804017f */
[----:B--2---:R-:W-:Y:S05]  /*21350*/  @!P2 NANOSLEEP.SYNCS 0x989680 ;  /* 0x009896800000a95d */ /* 0x004fea0003900000 */
[----:B------:R-:W2:Y:S02]  /*21360*/  @!P2 SYNCS.PHASECHK.TRANS64 P2, [R206+URZ+0x28c30], R207 ;  /* 0x028c30cfce00a5a7 */ /* 0x000ea4000804007f */
[----:B--2---:R-:W-:Y:S05]  /*21370*/  @!P2 BRA `(.L_x_2855) ;  /* 0xfffffffc00f0a947 */ /* 0x004fea000383ffff */
[----:B------:R-:W-:Y:S05]  /*21380*/  BRA `(.L_x_2854) ;  /* 0xffffff0000107947 */ /* 0x000fea000383ffff */
.L_x_2868:
[----:B---3--:R3:W4:Y:S02]  /*21390*/  SYNCS.PHASECHK.TRANS64.TRYWAIT P2, [R206+URZ+0x28c50], R207 ;  /* 0x028c50cfce0075a7 */ /* 0x008724000804017f */
[----:B----4-:R-:W-:Y:S05]  /*213a0*/  @!P2 NANOSLEEP.SYNCS 0x989680 ;  /* 0x009896800000a95d */ /* 0x010fea0003900000 */
[----:B------:R-:W4:Y:S02]  /*213b0*/  @!P2 SYNCS.PHASECHK.TRANS64 P2, [R206+URZ+0x28c50], R207 ;  /* 0x028c50cfce00a5a7 */ /* 0x000f24000804007f */
[----:B----4-:R-:W-:Y:S05]  /*213c0*/  @!P2 BRA `(.L_x_2868) ;  /* 0xfffffffc00f0a947 */ /* 0x010fea000383ffff */
[----:B------:R-:W-:Y:S05]  /*213d0*/  BRA `(.L_x_2867) ;  /* 0xffffff2400187947 */ /* 0x000fea000383ffff */
.L_x_2906:
        /* <DEDUP_REMOVED lines=11> */
.L_x_3115:
[----:B------:R-:W-:Y:S05]  /*21490*/  BSYNC B1 ;  /* 0x0000000000017941 */ /* 0x000fea0003800000 */
.L_x_3114:
[----:B------:R-:W-:Y:S05]  /*214a0*/  BRA `(.L_x_3116) ;  /* 0xffffff7400ec7947 */ /* 0x000fea000383ffff */
.L_x_2908:
[----:B------:R-:W-:Y:S01]  /*214b0*/  BSSY B1, `(.L_x_3117) ;  /* 0x0000006000017945 */ /* 0x000fe20003800000 */
[----:B------:R-:W-:-:S07]  /*214c0*/  IMAD.MOV.U32 R15, RZ, RZ, -0x1 ;  /* 0xffffffffff0f7424 */ /* 0x000fce00078e00ff */
[----:B0-----:R-:W-:Y:S05]  /*214d0*/  WARPSYNC.COLLECTIVE R15, `(.L_x_3118) ;  /* 0x000000000f0c7348 */ /* 0x001fea0003c00000 */
[----:B------:R-:W-:Y:S02]  /*214e0*/  ELECT P6, UR62, PT ;  /* 0x00000000003e782f */ /* 0x000fe400038c0000 */
[----:B------:R-:W-:Y:S01]  /*214f0*/  MOV R14, UR62 ;  /* 0x0000003e000e7c02 */ /* 0x000fe20008000f00 */
[----:B0-----:R-:W-:Y:S10]  /*21500*/  ENDCOLLECTIVE ;  /* 0x000000000000791b */ /* 0x001ff40003800000 */
.L_x_3118:
[----:B------:R-:W-:Y:S05]  /*21510*/  BSYNC B1 ;  /* 0x0000000000017941 */ /* 0x000fea0003800000 */
.L_x_3117:
[----:B------:R-:W-:Y:S05]  /*21520*/  BRA `(.L_x_2907) ;  /* 0xffffff7400e47947 */ /* 0x000fea000383ffff */
.L_x_2910:
[----:B0-----:R-:W2:Y:S02]  /*21530*/  LDL R6, [R1] ;  /* 0x0000000001067983 */ /* 0x001ea40000100800 */
[----:B--2---:R0:W1:Y:S02]  /*21540*/  SYNCS.PHASECHK.TRANS64.TRYWAIT P0, [R6+URZ+0x28c20], R5 ;  /* 0x028c2005060075a7 */ /* 0x004064000800017f */
[----:B-1----:R-:W-:Y:S05]  /*21550*/  @!P0 NANOSLEEP.SYNCS 0x989680 ;  /* 0x009896800000895d */ /* 0x002fea0003900000 */
[----:B------:R-:W1:Y:S02]  /*21560*/  @!P0 SYNCS.PHASECHK.TRANS64 P0, [R6+URZ+0x28c20], R5 ;  /* 0x028c2005060085a7 */ /* 0x000e64000800007f */
[----:B-1----:R-:W-:Y:S05]  /*21570*/  @!P0 BRA `(.L_x_2910) ;  /* 0xfffffffc00ec8947 */ /* 0x002fea000383ffff */
[----:B------:R-:W-:Y:S05]  /*21580*/  BRA `(.L_x_3119) ;  /* 0xffffff7400f47947 */ /* 0x000fea000383ffff */
.L_x_2914:
[----:B0-----:R0:W1:Y:S02]  /*21590*/  SYNCS.PHASECHK.TRANS64.TRYWAIT P0, [R6+URZ+0x28ca0], R9 ;  /* 0x028ca009060075a7 */ /* 0x001064000800017f */
[----:B-1----:R-:W-:Y:S05]  /*215a0*/  @!P0 NANOSLEEP.SYNCS 0x989680 ;  /* 0x009896800000895d */ /* 0x002fea0003900000 */
[----:B------:R-:W1:Y:S02]  /*215b0*/  @!P0 SYNCS.PHASECHK.TRANS64 P0, [R6+URZ+0x28ca0], R9 ;  /* 0x028ca009060085a7 */ /* 0x000e64000800007f */
[----:B-1----:R-:W-:Y:S05]  /*215c0*/  @!P0 BRA `(.L_x_2914) ;  /* 0xfffffffc00f08947 */ /* 0x002fea000383ffff */
[----:B------:R-:W-:Y:S05]  /*215d0*/  BRA `(.L_x_3120) ;  /* 0xffffff7800187947 */ /* 0x000fea000383ffff */
.L_x_2919:
[----:B-1----:R1:W2:Y:S02]  /*215e0*/  SYNCS.PHASECHK.TRANS64.TRYWAIT P0, [R6+URZ+0x28cc0], R9 ;  /* 0x028cc009060075a7 */ /* 0x0022a4000800017f */
[----:B--2---:R-:W-:Y:S05]  /*215f0*/  @!P0 NANOSLEEP.SYNCS 0x989680 ;  /* 0x009896800000895d */ /* 0x004fea0003900000 */
[----:B------:R-:W2:Y:S02]  /*21600*/  @!P0 SYNCS.PHASECHK.TRANS64 P0, [R6+URZ+0x28cc0], R9 ;  /* 0x028cc009060085a7 */ /* 0x000ea4000800007f */
[----:B--2---:R-:W-:Y:S05]  /*21610*/  @!P0 BRA `(.L_x_2919) ;  /* 0xfffffffc00f08947 */ /* 0x004fea000383ffff */
[----:B------:R-:W-:Y:S05]  /*21620*/  BRA `(.L_x_3121) ;  /* 0xffffff78009c7947 */ /* 0x000fea000383ffff */
.L_x_2933:
[----:B0-----:R0:W1:Y:S02]  /*21630*/  SYNCS.PHASECHK.TRANS64.TRYWAIT P1, [R5+URZ+0x28ca0], R6 ;  /* 0x028ca006050075a7 */ /* 0x001064000802017f */
[----:B-1----:R-:W-:Y:S05]  /*21640*/  @!P1 NANOSLEEP.SYNCS 0x989680 ;  /* 0x009896800000995d */ /* 0x002fea0003900000 */
[----:B------:R-:W1:Y:S02]  /*21650*/  @!P1 SYNCS.PHASECHK.TRANS64 P1, [R5+URZ+0x28ca0], R6 ;  /* 0x028ca006050095a7 */ /* 0x000e64000802007f */
[----:B-1----:R-:W-:Y:S05]  /*21660*/  @!P1 BRA `(.L_x_2933) ;  /* 0xfffffffc00f09947 */ /* 0x002fea000383ffff */
[----:B------:R-:W-:Y:S05]  /*21670*/  BRA `(.L_x_3122) ;  /* 0xffffff8400247947 */ /* 0x000fea000383ffff */
.L_x_2938:
[----:B-1----:R1:W2:Y:S02]  /*21680*/  SYNCS.PHASECHK.TRANS64.TRYWAIT P1, [R5+URZ+0x28cc0], R6 ;  /* 0x028cc006050075a7 */ /* 0x0022a4000802017f */
[----:B--2---:R-:W-:Y:S05]  /*21690*/  @!P1 NANOSLEEP.SYNCS 0x989680 ;  /* 0x009896800000995d */ /* 0x004fea0003900000 */
[----:B------:R-:W2:Y:S02]  /*216a0*/  @!P1 SYNCS.PHASECHK.TRANS64 P1, [R5+URZ+0x28cc0], R6 ;  /* 0x028cc006050095a7 */ /* 0x000ea4000802007f */
[----:B--2---:R-:W-:Y:S05]  /*216b0*/  @!P1 BRA `(.L_x_2938) ;  /* 0xfffffffc00f09947 */ /* 0x004fea000383ffff */
[----:B------:R-:W-:Y:S05]  /*216c0*/  BRA `(.L_x_3123) ;  /* 0xffffff8400a47947 */ /* 0x000fea000383ffff */
.L_x_2966:
        /* <DEDUP_REMOVED lines=11> */
.L_x_3125:
[----:B------:R-:W-:Y:S05]  /*21780*/  BSYNC B0 ;  /* 0x0000000000007941 */ /* 0x000fea0003800000 */
.L_x_3124:
[----:B------:R-:W-:Y:S05]  /*21790*/  BRA `(.L_x_3126) ;  /* 0xffffff9800807947 */ /* 0x000fea000383ffff */
.L_x_2968:
[----:B------:R-:W-:Y:S01]  /*217a0*/  BSSY B0, `(.L_x_3127) ;  /* 0x0000006000007945 */ /* 0x000fe20003800000 */
[----:B------:R-:W-:-:S07]  /*217b0*/  IMAD.MOV.U32 R15, RZ, RZ, -0x1 ;  /* 0xffffffffff0f7424 */ /* 0x000fce00078e00ff */
[----:B01----:R-:W-:Y:S05]  /*217c0*/  WARPSYNC.COLLECTIVE R15, `(.L_x_3128) ;  /* 0x000000000f0c7348 */ /* 0x003fea0003c00000 */
[----:B------:R-:W-:Y:S02]  /*217d0*/  ELECT P6, UR62, PT ;  /* 0x00000000003e782f */ /* 0x000fe400038c0000 */
[----:B------:R-:W-:Y:S01]  /*217e0*/  MOV R14, UR62 ;  /* 0x0000003e000e7c02 */ /* 0x000fe20008000f00 */
[----:B01----:R-:W-:Y:S10]  /*217f0*/  ENDCOLLECTIVE ;  /* 0x000000000000791b */ /* 0x003ff40003800000 */
.L_x_3128:
[----:B------:R-:W-:Y:S05]  /*21800*/  BSYNC B0 ;  /* 0x0000000000007941 */ /* 0x000fea0003800000 */
.L_x_3127:
[----:B------:R-:W-:Y:S05]  /*21810*/  BRA `(.L_x_3129) ;  /* 0xffffff98008c7947 */ /* 0x000fea000383ffff */
.L_x_2970:
[----:B0-----:R0:W1:Y:S02]  /*21820*/  SYNCS.PHASECHK.TRANS64.TRYWAIT P0, [R0+URZ+0x28c40], R2 ;  /* 0x028c4002000075a7 */ /* 0x001064000800017f */
[----:B-1----:R-:W-:Y:S05]  /*21830*/  @!P0 NANOSLEEP.SYNCS 0x989680 ;  /* 0x009896800000895d */ /* 0x002fea0003900000 */
[----:B------:R-:W1:Y:S02]  /*21840*/  @!P0 SYNCS.PHASECHK.TRANS64 P0, [R0+URZ+0x28c40], R2 ;  /* 0x028c4002000085a7 */ /* 0x000e64000800007f */
[----:B-1----:R-:W-:Y:S05]  /*21850*/  @!P0 BRA `(.L_x_2970) ;  /* 0xfffffffc00f08947 */ /* 0x002fea000383ffff */
[----:B------:R-:W-:Y:S05]  /*21860*/  BRA `(.L_x_3130) ;  /* 0xffffff9800f47947 */ /* 0x000fea000383ffff */
.L_x_2974:
        /* <DEDUP_REMOVED lines=13> */
.L_x_3131:
[----:B------:R-:W-:Y:S02]  /*21940*/  IMAD.MOV.U32 R13, RZ, RZ, R4 ;  /* 0x000000ffff0d7224 */ /* 0x000fe400078e0004 */
[----:B------:R-:W-:-:S07]  /*21950*/  IMAD.MOV.U32 R6, RZ, RZ, R14 ;  /* 0x000000ffff067224 */ /* 0x000fce00078e000e */
[----:B------:R-:W-:Y:S05]  /*21960*/  WARPSYNC.COLLECTIVE R15, `(.L_x_3132) ;  /* 0x000000000f087348 */ /* 0x000fea0003c00000 */
[----:B------:R0:W1:Y:S02]  /*21970*/  SHFL.IDX P6, R14, R13, R12, R11 ;  /* 0x0000000c0d0e7389 */ /* 0x00006400000c000b */
[----:B01----:R-:W-:Y:S01]  /*21980*/  ENDCOLLECTIVE ;  /* 0x000000000000791b */ /* 0x003fe20003800000 */
.L_x_3132:
[----:B------:R-:W-:Y:S02]  /*21990*/  IMAD.MOV.U32 R13, RZ, RZ, R3 ;  /* 0x000000ffff0d7224 */ /* 0x000fe400078e0003 */
[----:B------:R-:W-:Y:S02]  /*219a0*/  IMAD.MOV.U32 R12, RZ, RZ, 0x1 ;  /* 0x00000001ff0c7424 */ /* 0x000fe400078e00ff */
[----:B------:R-:W-:-:S07]  /*219b0*/  IMAD.MOV.U32 R7, RZ, RZ, R14 ;  /* 0x000000ffff077224 */ /* 0x000fce00078e000e */
[----:B------:R-:W-:Y:S05]  /*219c0*/  WARPSYNC.COLLECTIVE R15, `(.L_x_3133) ;  /* 0x000000000f087348 */ /* 0x000fea0003c00000 */
[----:B------:R0:W1:Y:S02]  /*219d0*/  SHFL.IDX P6, R14, R13, R12, R11 ;  /* 0x0000000c0d0e7389 */ /* 0x00006400000c000b */
[----:B01----:R-:W-:Y:S01]  /*219e0*/  ENDCOLLECTIVE ;  /* 0x000000000000791b */ /* 0x003fe20003800000 */
.L_x_3133:
        /* <DEDUP_REMOVED lines=15> */
.L_x_3134:
[----:B------:R-:W-:Y:S02]  /*21ae0*/  IMAD.MOV.U32 R13, RZ, RZ, R3 ;  /* 0x000000ffff0d7224 */ /* 0x000fe400078e0003 */
[----:B------:R-:W-:Y:S02]  /*21af0*/  IMAD.MOV.U32 R12, RZ, RZ, 0x2 ;  /* 0x00000002ff0c7424 */ /* 0x000fe400078e00ff */
[----:B------:R-:W-:-:S07]  /*21b00*/  IMAD.MOV.U32 R5, RZ, RZ, R14 ;  /* 0x000000ffff057224 */ /* 0x000fce00078e000e */
[----:B------:R-:W-:Y:S05]  /*21b10*/  WARPSYNC.COLLECTIVE R15, `(.L_x_3135) ;  /* 0x000000000f087348 */ /* 0x000fea0003c00000 */
[----:B------:R0:W1:Y:S02]  /*21b20*/  SHFL.IDX P6, R14, R13, R12, R11 ;  /* 0x0000000c0d0e7389 */ /* 0x00006400000c000b */
[----:B01----:R-:W-:Y:S01]  /*21b30*/  ENDCOLLECTIVE ;  /* 0x000000000000791b */ /* 0x003fe20003800000 */
.L_x_3135:
        /* <DEDUP_REMOVED lines=15> */
.L_x_3136:
[----:B------:R-:W-:Y:S02]  /*21c30*/  IMAD.MOV.U32 R13, RZ, RZ, R3 ;  /* 0x000000ffff0d7224 */ /* 0x000fe400078e0003 */
[----:B------:R-:W-:Y:S02]  /*21c40*/  IMAD.MOV.U32 R12, RZ, RZ, 0x3 ;  /* 0x00000003ff0c7424 */ /* 0x000fe400078e00ff */
[----:B------:R-:W-:-:S07]  /*21c50*/  IMAD.MOV.U32 R5, RZ, RZ, R14 ;  /* 0x000000ffff057224 */ /* 0x000fce00078e000e */
[----:B------:R-:W-:Y:S05]  /*21c60*/  WARPSYNC.COLLECTIVE R15, `(.L_x_3137) ;  /* 0x000000000f087348 */ /* 0x000fea0003c00000 */
[----:B------:R0:W1:Y:S02]  /*21c70*/  SHFL.IDX P6, R14, R13, R12, R11 ;  /* 0x0000000c0d0e7389 */ /* 0x00006400000c000b */
[----:B01----:R-:W-:Y:S01]  /*21c80*/  ENDCOLLECTIVE ;  /* 0x000000000000791b */ /* 0x003fe20003800000 */
.L_x_3137:
        /* <DEDUP_REMOVED lines=13> */
.L_x_3138:
[----:B------:R-:W-:Y:S01]  /*21d60*/  IMAD.MOV.U32 R3, RZ, RZ, R14 ;  /* 0x000000ffff037224 */ /* 0x000fe200078e000e */
[----:B------:R-:W-:Y:S06]  /*21d70*/  BRA `(.L_x_3139) ;  /* 0xffffffa0004c7947 */ /* 0x000fec000383ffff */
.L_x_2977:
[----:B0-----:R-:W2:Y:S02]  /*21d80*/  LDL R2, [R1] ;  /* 0x0000000001027983 */ /* 0x001ea40000100800 */
[----:B--2---:R0:W1:Y:S02]  /*21d90*/  SYNCS.PHASECHK.TRANS64.TRYWAIT P0, [R2+URZ+0x28c20], R0 ;  /* 0x028c2000020075a7 */ /* 0x004064000800017f */
[----:B-1----:R-:W-:Y:S05]  /*21da0*/  @!P0 NANOSLEEP.SYNCS 0x989680 ;  /* 0x009896800000895d */ /* 0x002fea0003900000 */
[----:B------:R-:W1:Y:S02]  /*21db0*/  @!P0 SYNCS.PHASECHK.TRANS64 P0, [R2+URZ+0x28c20], R0 ;  /* 0x028c2000020085a7 */ /* 0x000e64000800007f */
[----:B-1----:R-:W-:Y:S05]  /*21dc0*/  @!P0 BRA `(.L_x_2977) ;  /* 0xfffffffc00ec8947 */ /* 0x002fea000383ffff */
[----:B------:R-:W-:Y:S05]  /*21dd0*/  BRA `(.L_x_3140) ;  /* 0xffffffa000ac7947 */ /* 0x000fea000383ffff */
.L_x_2981:
[----:B0-----:R0:W1:Y:S02]  /*21de0*/  SYNCS.PHASECHK.TRANS64.TRYWAIT P0, [R0+URZ+0x28c60], R2 ;  /* 0x028c6002000075a7 */ /* 0x001064000800017f */
[----:B-1----:R-:W-:Y:S05]  /*21df0*/  @!P0 NANOSLEEP.SYNCS 0x989680 ;  /* 0x009896800000895d */ /* 0x002fea0003900000 */
[----:B------:R-:W1:Y:S02]  /*21e00*/  @!P0 SYNCS.PHASECHK.TRANS64 P0, [R0+URZ+0x28c60], R2 ;  /* 0x028c6002000085a7 */ /* 0x000e64000800007f */
[----:B-1----:R-:W-:Y:S05]  /*21e10*/  @!P0 BRA `(.L_x_2981) ;  /* 0xfffffffc00f08947 */ /* 0x002fea000383ffff */
[----:B------:R-:W-:Y:S05]  /*21e20*/  BRA `(.L_x_3141) ;  /* 0xffffffa000d87947 */ /* 0x000fea000383ffff */
.L_x_3000:
[----:B-1----:R1:W2:Y:S02]  /*21e30*/  SYNCS.PHASECHK.TRANS64.TRYWAIT P0, [R3+URZ+0x28c40], R2 ;  /* 0x028c4002030075a7 */ /* 0x0022a4000800017f */
[----:B--2---:R-:W-:Y:S05]  /*21e40*/  @!P0 NANOSLEEP.SYNCS 0x989680 ;  /* 0x009896800000895d */ /* 0x004fea0003900000 */
[----:B------:R-:W2:Y:S02]  /*21e50*/  @!P0 SYNCS.PHASECHK.TRANS64 P0, [R3+URZ+0x28c40], R2 ;  /* 0x028c4002030085a7 */ /* 0x000ea4000800007f */
[----:B--2---:R-:W-:Y:S05]  /*21e60*/  @!P0 BRA `(.L_x_3000) ;  /* 0xfffffffc00f08947 */ /* 0x004fea000383ffff */
[----:B------:R-:W-:Y:S05]  /*21e70*/  BRA `(.L_x_3142) ;  /* 0xffffffac00e47947 */ /* 0x000fea000383ffff */
.L_x_3005:
[----:B0-----:R0:W2:Y:S02]  /*21e80*/  SYNCS.PHASECHK.TRANS64.TRYWAIT P0, [R3+URZ+0x28c60], R2 ;  /* 0x028c6002030075a7 */ /* 0x0010a4000800017f */
[----:B--2---:R-:W-:Y:S05]  /*21e90*/  @!P0 NANOSLEEP.SYNCS 0x989680 ;  /* 0x009896800000895d */ /* 0x004fea0003900000 */
[----:B------:R-:W2:Y:S02]  /*21ea0*/  @!P0 SYNCS.PHASECHK.TRANS64 P0, [R3+URZ+0x28c60], R2 ;  /* 0x028c6002030085a7 */ /* 0x000ea4000800007f */
[----:B--2---:R-:W-:Y:S05]  /*21eb0*/  @!P0 BRA `(.L_x_3005) ;  /* 0xfffffffc00f08947 */ /* 0x004fea000383ffff */
[----:B------:R-:W-:Y:S05]  /*21ec0*/  BRA `(.L_x_3143) ;  /* 0xffffffb000687947 */ /* 0x000fea000383ffff */
.L_x_3020:
[----:B0-----:R0:W1:Y:S02]  /*21ed0*/  SYNCS.PHASECHK.TRANS64.TRYWAIT P0, [R2+URZ+0x28c40], R3 ;  /* 0x028c4003020075a7 */ /* 0x001064000800017f */
[----:B-1----:R-:W-:Y:S05]  /*21ee0*/  @!P0 NANOSLEEP.SYNCS 0x989680 ;  /* 0x009896800000895d */ /* 0x002fea0003900000 */
[----:B------:R-:W1:Y:S02]  /*21ef0*/  @!P0 SYNCS.PHASECHK.TRANS64 P0, [R2+URZ+0x28c40], R3 ;  /* 0x028c4003020085a7 */ /* 0x000e64000800007f */
[----:B-1----:R-:W-:Y:S05]  /*21f00*/  @!P0 BRA `(.L_x_3020) ;  /* 0xfffffffc00f08947 */ /* 0x002fea000383ffff */
[----:B------:R-:W-:Y:S05]  /*21f10*/  BRA `(.L_x_3144) ;  /* 0xffffffbc00587947 */ /* 0x000fea000383ffff */
.L_x_3025:
[----:B-1----:R1:W2:Y:S02]  /*21f20*/  SYNCS.PHASECHK.TRANS64.TRYWAIT P0, [R2+URZ+0x28c60], R3 ;  /* 0x028c6003020075a7 */ /* 0x0022a4000800017f */
[----:B--2---:R-:W-:Y:S05]  /*21f30*/  @!P0 NANOSLEEP.SYNCS 0x989680 ;  /* 0x009896800000895d */ /* 0x004fea0003900000 */
[----:B------:R-:W2:Y:S02]  /*21f40*/  @!P0 SYNCS.PHASECHK.TRANS64 P0, [R2+URZ+0x28c60], R3 ;  /* 0x028c6003020085a7 */ /* 0x000ea4000800007f */
[----:B--2---:R-:W-:Y:S05]  /*21f50*/  @!P0 BRA `(.L_x_3025) ;  /* 0xfffffffc00f08947 */ /* 0x004fea000383ffff */
[----:B------:R-:W-:Y:S05]  /*21f60*/  BRA `(.L_x_3145) ;  /* 0xffffffbc00d87947 */ /* 0x000fea000383ffff */
.L_x_3040:
[----:B0-----:R0:W1:Y:S02]  /*21f70*/  SYNCS.PHASECHK.TRANS64.TRYWAIT P0, [R3+URZ+0x28c40], R2 ;  /* 0x028c4002030075a7 */ /* 0x001064000800017f */
[----:B-1----:R-:W-:Y:S05]  /*21f80*/  @!P0 NANOSLEEP.SYNCS 0x989680 ;  /* 0x009896800000895d */ /* 0x002fea0003900000 */
[----:B------:R-:W1:Y:S02]  /*21f90*/  @!P0 SYNCS.PHASECHK.TRANS64 P0, [R3+URZ+0x28c40], R2 ;  /* 0x028c4002030085a7 */ /* 0x000e64000800007f */
[----:B-1----:R-:W-:Y:S05]  /*21fa0*/  @!P0 BRA `(.L_x_3040) ;  /* 0xfffffffc00f08947 */ /* 0x002fea000383ffff */
[----:B------:R-:W-:Y:S05]  /*21fb0*/  BRA `(.L_x_3146) ;  /* 0xffffffc800a47947 */ /* 0x000fea000383ffff */
.L_x_3045:
[----:B-1----:R1:W2:Y:S02]  /*21fc0*/  SYNCS.PHASECHK.TRANS64.TRYWAIT P0, [R3+URZ+0x28c60], R2 ;  /* 0x028c6002030075a7 */ /* 0x0022a4000800017f */
[----:B--2---:R-:W-:Y:S05]  /*21fd0*/  @!P0 NANOSLEEP.SYNCS 0x989680 ;  /* 0x009896800000895d */ /* 0x004fea0003900000 */
[----:B------:R-:W2:Y:S02]  /*21fe0*/  @!P0 SYNCS.PHASECHK.TRANS64 P0, [R3+URZ+0x28c60], R2 ;  /* 0x028c6002030085a7 */ /* 0x000ea4000800007f */
[----:B--2---:R-:W-:Y:S05]  /*21ff0*/  @!P0 BRA `(.L_x_3045) ;  /* 0xfffffffc00f08947 */ /* 0x004fea000383ffff */
[----:B------:R-:W-:Y:S05]  /*22000*/  BRA `(.L_x_3147) ;  /* 0xffffffcc00287947 */ /* 0x000fea000383ffff */
.L_x_3061:
        /* <DEDUP_REMOVED lines=8> */
.L_x_3149:
[----:B------:R-:W-:Y:S05]  /*22090*/  BSYNC B0 ;  /* 0x0000000000007941 */ /* 0x000fea0003800000 */
.L_x_3148:
        /* <DEDUP_REMOVED lines=9> */
.L_x_3150:
        /* <DEDUP_REMOVED lines=18> */
.L_x_3151:
[----:B------:R-:W-:Y:S01]  /*22250*/  IMAD.MOV.U32 R12, RZ, RZ, 0x2 ;  /* 0x00000002ff0c7424 */ /* 0x000fe200078e00ff */
[----:B------:R-:W-:-:S05]  /*22260*/  SEL R5, R14, RZ, P1 ;  /* 0x000000ff0e057207 */ /* 0x000fca0000800000 */
[----:B------:R-:W-:-:S04]  /*22270*/  IMAD.IADD R3, R2, 0x1, R5 ;  /* 0x0000000102037824 */ /* 0x000fc800078e0205 */
[----:B------:R-:W-:-:S07]  /*22280*/  IMAD.MOV.U32 R13, RZ, RZ, R3 ;  /* 0x000000ffff0d7224 */ /* 0x000fce00078e0003 */
[----:B------:R-:W-:Y:S05]  /*22290*/  WARPSYNC.COLLECTIVE R15, `(.L_x_3152) ;  /* 0x000000000f087348 */ /* 0x000fea0003c00000 */
[----:B------:R0:W1:Y:S02]  /*222a0*/  SHFL.UP P6, R14, R13, R12, R11 ;  /* 0x0400000c0d0e7389 */ /* 0x00006400000c000b */
[----:B01----:R-:W-:Y:S01]  /*222b0*/  ENDCOLLECTIVE ;  /* 0x000000000000791b */ /* 0x003fe20003800000 */
.L_x_3152:
[----:B------:R-:W-:Y:S01]  /*222c0*/  IMAD.MOV.U32 R12, RZ, RZ, 0x4 ;  /* 0x00000004ff0c7424 */ /* 0x000fe200078e00ff */
[----:B------:R-:W-:-:S05]  /*222d0*/  SEL R14, R14, RZ, P2 ;  /* 0x000000ff0e0e7207 */ /* 0x000fca0001000000 */
[----:B------:R-:W-:-:S04]  /*222e0*/  IMAD.IADD R3, R3, 0x1, R14 ;  /* 0x0000000103037824 */ /* 0x000fc800078e020e */
[----:B------:R-:W-:-:S07]  /*222f0*/  IMAD.MOV.U32 R13, RZ, RZ, R3 ;  /* 0x000000ffff0d7224 */ /* 0x000fce00078e0003 */
[----:B------:R-:W-:Y:S05]  /*22300*/  WARPSYNC.COLLECTIVE R15, `(.L_x_3153) ;  /* 0x000000000f087348 */ /* 0x000fea0003c00000 */
[----:B------:R0:W1:Y:S02]  /*22310*/  SHFL.UP P6, R14, R13, R12, R11 ;  /* 0x0400000c0d0e7389 */ /* 0x00006400000c000b */
[----:B01----:R-:W-:Y:S01]  /*22320*/  ENDCOLLECTIVE ;  /* 0x000000000000791b */ /* 0x003fe20003800000 */
.L_x_3153:
[----:B------:R-:W-:Y:S01]  /*22330*/  IMAD.MOV.U32 R12, RZ, RZ, 0x8 ;  /* 0x00000008ff0c7424 */ /* 0x000fe200078e00ff */
[----:B------:R-:W-:-:S05]  /*22340*/  SEL R14, R14, RZ, P3 ;  /* 0x000000ff0e0e7207 */ /* 0x000fca0001800000 */
[----:B------:R-:W-:-:S04]  /*22350*/  IMAD.IADD R3, R3, 0x1, R14 ;  /* 0x0000000103037824 */ /* 0x000fc800078e020e */
[----:B------:R-:W-:-:S07]  /*22360*/  IMAD.MOV.U32 R13, RZ, RZ, R3 ;  /* 0x000000ffff0d7224 */ /* 0x000fce00078e0003 */
[----:B------:R-:W-:Y:S05]  /*22370*/  WARPSYNC.COLLECTIVE R15, `(.L_x_3154) ;  /* 0x000000000f087348 */ /* 0x000fea0003c00000 */
[----:B------:R0:W1:Y:S02]  /*22380*/  SHFL.UP P6, R14, R13, R12, R11 ;  /* 0x0400000c0d0e7389 */ /* 0x00006400000c000b */
[----:B01----:R-:W-:Y:S01]  /*22390*/  ENDCOLLECTIVE ;  /* 0x000000000000791b */ /* 0x003fe20003800000 */
.L_x_3154:
[----:B------:R-:W-:Y:S01]  /*223a0*/  IMAD.MOV.U32 R12, RZ, RZ, 0x10 ;  /* 0x00000010ff0c7424 */ /* 0x000fe200078e00ff */
[----:B------:R-:W-:-:S05]  /*223b0*/  SEL R14, R14, RZ, P4 ;  /* 0x000000ff0e0e7207 */ /* 0x000fca0002000000 */
[----:B------:R-:W-:-:S04]  /*223c0*/  IMAD.IADD R3, R3, 0x1, R14 ;  /* 0x0000000103037824 */ /* 0x000fc800078e020e */
[----:B------:R-:W-:-:S07]  /*223d0*/  IMAD.MOV.U32 R13, RZ, RZ, R3 ;  /* 0x000000ffff0d7224 */ /* 0x000fce00078e0003 */
[----:B------:R-:W-:Y:S05]  /*223e0*/  WARPSYNC.COLLECTIVE R15, `(.L_x_3155) ;  /* 0x000000000f087348 */ /* 0x000fea0003c00000 */
[----:B------:R0:W1:Y:S02]  /*223f0*/  SHFL.UP P6, R14, R13, R12, R11 ;  /* 0x0400000c0d0e7389 */ /* 0x00006400000c000b */
[----:B01----:R-:W-:Y:S01]  /*22400*/  ENDCOLLECTIVE ;  /* 0x000000000000791b */ /* 0x003fe20003800000 */
.L_x_3155:
        /* <DEDUP_REMOVED lines=8> */
.L_x_3156:
[----:B------:R-:W-:Y:S05]  /*22490*/  BRA `(.L_x_3157) ;  /* 0xffffffd4007c7947 */ /* 0x000fea000383ffff */
.L_x_3066:
        /* <DEDUP_REMOVED lines=8> */
.L_x_3159:
[----:B------:R-:W-:Y:S05]  /*22520*/  BSYNC B0 ;  /* 0x0000000000007941 */ /* 0x000fea0003800000 */
.L_x_3158:
        /* <DEDUP_REMOVED lines=9> */
.L_x_3160:
[----:B------:R-:W-:Y:S01]  /*225c0*/  IMAD.MOV.U32 R12, RZ, RZ, 0x4 ;  /* 0x00000004ff0c7424 */ /* 0x000fe200078e00ff */
[----:B------:R-:W-:-:S05]  /*225d0*/  SEL R14, R14, RZ, P2 ;  /* 0x000000ff0e0e7207 */ /* 0x000fca0001000000 */
[----:B------:R-:W-:-:S04]  /*225e0*/  IMAD.IADD R3, R3, 0x1, R14 ;  /* 0x0000000103037824 */ /* 0x000fc800078e020e */
[----:B------:R-:W-:-:S07]  /*225f0*/  IMAD.MOV.U32 R13, RZ, RZ, R3 ;  /* 0x000000ffff0d7224 */ /* 0x000fce00078e0003 */
[----:B------:R-:W-:Y:S05]  /*22600*/  WARPSYNC.COLLECTIVE R15, `(.L_x_3161) ;  /* 0x000000000f087348 */ /* 0x000fea0003c00000 */
[----:B------:R0:W1:Y:S02]  /*22610*/  SHFL.UP P6, R14, R13, R12, R11 ;  /* 0x0400000c0d0e7389 */ /* 0x00006400000c000b */
[----:B01----:R-:W-:Y:S01]  /*22620*/  ENDCOLLECTIVE ;  /* 0x000000000000791b */ /* 0x003fe20003800000 */
.L_x_3161:
[----:B------:R-:W-:Y:S01]  /*22630*/  IMAD.MOV.U32 R12, RZ, RZ, 0x8 ;  /* 0x00000008ff0c7424 */ /* 0x000fe200078e00ff */
[----:B------:R-:W-:-:S05]  /*22640*/  SEL R14, R14, RZ, P3 ;  /* 0x000000ff0e0e7207 */ /* 0x000fca0001800000 */
[----:B------:R-:W-:-:S04]  /*22650*/  IMAD.IADD R3, R3, 0x1, R14 ;  /* 0x0000000103037824 */ /* 0x000fc800078e020e */
[----:B------:R-:W-:-:S07]  /*22660*/  IMAD.MOV.U32 R13, RZ, RZ, R3 ;  /* 0x000000ffff0d7224 */ /* 0x000fce00078e0003 */
[----:B------:R-:W-:Y:S05]  /*22670*/  WARPSYNC.COLLECTIVE R15, `(.L_x_3162) ;  /* 0x000000000f087348 */ /* 0x000fea0003c00000 */
[----:B------:R0:W1:Y:S02]  /*22680*/  SHFL.UP P6, R14, R13, R12, R11 ;  /* 0x0400000c0d0e7389 */ /* 0x00006400000c000b */
[----:B01----:R-:W-:Y:S01]  /*22690*/  ENDCOLLECTIVE ;  /* 0x000000000000791b */ /* 0x003fe20003800000 */
.L_x_3162:
[----:B------:R-:W-:Y:S01]  /*226a0*/  IMAD.MOV.U32 R12, RZ, RZ, 0x10 ;  /* 0x00000010ff0c7424 */ /* 0x000fe200078e00ff */
[----:B------:R-:W-:-:S05]  /*226b0*/  SEL R14, R14, RZ, P4 ;  /* 0x000000ff0e0e7207 */ /* 0x000fca0002000000 */
[----:B------:R-:W-:-:S04]  /*226c0*/  IMAD.IADD R3, R3, 0x1, R14 ;  /* 0x0000000103037824 */ /* 0x000fc800078e020e */
[----:B------:R-:W-:-:S07]  /*226d0*/  IMAD.MOV.U32 R13, RZ, RZ, R3 ;  /* 0x000000ffff0d7224 */ /* 0x000fce00078e0003 */
[----:B------:R-:W-:Y:S05]  /*226e0*/  WARPSYNC.COLLECTIVE R15, `(.L_x_3163) ;  /* 0x000000000f087348 */ /* 0x000fea0003c00000 */
[----:B------:R0:W1:Y:S02]  /*226f0*/  SHFL.UP P6, R14, R13, R12, R11 ;  /* 0x0400000c0d0e7389 */ /* 0x00006400000c000b */
[----:B01----:R-:W-:Y:S01]  /*22700*/  ENDCOLLECTIVE ;  /* 0x000000000000791b */ /* 0x003fe20003800000 */
.L_x_3163:
        /* <DEDUP_REMOVED lines=8> */
.L_x_3164:
[----:B------:R-:W-:Y:S05]  /*22790*/  BRA `(.L_x_3165) ;  /* 0xffffffd400587947 */ /* 0x000fea000383ffff */
.L_x_3068:
[----:B------:R-:W-:Y:S01]  /*227a0*/  BSSY B0, `(.L_x_3166) ;  /* 0x0000006000007945 */ /* 0x000fe20003800000 */
[----:B------:R-:W-:Y:S01]  /*227b0*/  PLOP3.LUT P6, PT, P6, PT, PT, 0x8, 0x0 ;  /* 0x000000000000781c */ /* 0x000fe200037ce170 */
[----:B------:R-:W-:-:S12]  /*227c0*/  IMAD.MOV.U32 R15, RZ, RZ, -0x1 ;  /* 0xffffffffff0f7424 */ /* 0x000fd800078e00ff */
[----:B0----5:R-:W-:Y:S05]  /*227d0*/  WARPSYNC.COLLECTIVE R15, `(.L_x_3167) ;  /* 0x000000000f087348 */ /* 0x021fea0003c00000 */
[----:B------:R-:W-:Y:S01]  /*227e0*/  VOTE.ANY R14, PT, P6 ;  /* 0x00000000000e7806 */ /* 0x000fe200030e0100 */
[----:B0----5:R-:W-:Y:S06]  /*227f0*/  ENDCOLLECTIVE ;  /* 0x000000000000791b */ /* 0x021fec0003800000 */
.L_x_3167:
[----:B------:R-:W-:Y:S05]  /*22800*/  BSYNC B0 ;  /* 0x0000000000007941 */ /* 0x000fea0003800000 */
.L_x_3166:
        /* <DEDUP_REMOVED lines=9> */
.L_x_3168:
[----:B------:R-:W-:Y:S01]  /*228a0*/  IMAD.MOV.U32 R17, RZ, RZ, R14 ;  /* 0x000000ffff117224 */ /* 0x000fe200078e000e */
[----:B------:R-:W-:Y:S06]  /*228b0*/  BRA `(.L_x_3169) ;  /* 0xffffffd400487947 */ /* 0x000fec000383ffff */
.L_x_3070:
[----:B------:R-:W-:Y:S01]  /*228c0*/  BSSY B0, `(.L_x_3170) ;  /* 0x0000007000007945 */ /* 0x000fe20003800000 */
[----:B------:R-:W-:Y:S02]  /*228d0*/  IMAD.MOV.U32 R13, RZ, RZ, R3 ;  /* 0x000000ffff0d7224 */ /* 0x000fe400078e0003 */
[----:B------:R-:W-:Y:S02]  /*228e0*/  IMAD.MOV.U32 R11, RZ, RZ, 0x1f ;  /* 0x0000001fff0b7424 */ /* 0x000fe400078e00ff */
[----:B------:R-:W-:-:S07]  /*228f0*/  IMAD.MOV.U32 R15, RZ, RZ, -0x1 ;  /* 0xffffffffff0f7424 */ /* 0x000fce00078e00ff */
[----:B012--5:R-:W-:Y:S05]  /*22900*/  WARPSYNC.COLLECTIVE R15, `(.L_x_3171) ;  /* 0x000000000f087348 */ /* 0x027fea0003c00000 */
[----:B------:R3:W4:Y:S02]  /*22910*/  SHFL.IDX P6, R14, R13, R12, R11 ;  /* 0x0000000c0d0e7389 */ /* 0x00072400000c000b */
[----:B012345:R-:W-:Y:S01]  /*22920*/  ENDCOLLECTIVE ;  /* 0x000000000000791b */ /* 0x03ffe20003800000 */
.L_x_3171:
[----:B------:R-:W-:Y:S05]  /*22930*/  BSYNC B0 ;  /* 0x0000000000007941 */ /* 0x000fea0003800000 */
.L_x_3170:
[----:B------:R-:W-:Y:S01]  /*22940*/  IMAD.MOV.U32 R4, RZ, RZ, R14 ;  /* 0x000000ffff047224 */ /* 0x000fe200078e000e */
[----:B------:R-:W-:Y:S06]  /*22950*/  BRA `(.L_x_3069) ;  /* 0xffffffd4003c7947 */ /* 0x000fec000383ffff */
.L_x_3074:
[----:B0-----:R0:W1:Y:S02]  /*22960*/  SYNCS.PHASECHK.TRANS64.TRYWAIT P0, [R0+URZ+0x28c20], R3 ;  /* 0x028c2003000075a7 */ /* 0x001064000800017f */
[----:B-1----:R-:W-:Y:S05]  /*22970*/  @!P0 NANOSLEEP.SYNCS 0x989680 ;  /* 0x009896800000895d */ /* 0x002fea0003900000 */
[----:B------:R-:W1:Y:S02]  /*22980*/  @!P0 SYNCS.PHASECHK.TRANS64 P0, [R0+URZ+0x28c20], R3 ;  /* 0x028c2003000085a7 */ /* 0x000e64000800007f */
[----:B-1----:R-:W-:Y:S05]  /*22990*/  @!P0 BRA `(.L_x_3074) ;  /* 0xfffffffc00f08947 */ /* 0x002fea000383ffff */
[----:B------:R-:W-:Y:S05]  /*229a0*/  BRA `(.L_x_3172) ;  /* 0xffffffd800bc7947 */ /* 0x000fea000383ffff */
.L_x_3075:
        /* <DEDUP_REMOVED lines=11> */
.L_x_3174:
[----:B------:R-:W-:Y:S05]  /*22a60*/  BSYNC B0 ;  /* 0x0000000000007941 */ /* 0x000fea0003800000 */
.L_x_3173:
[----:B------:R-:W-:Y:S05]  /*22a70*/  BRA `(.L_x_3175) ;  /* 0xffffffd800a47947 */ /* 0x000fea000383ffff */
.L_x_3076:
[----:B------:R-:W-:Y:S01]  /*22a80*/  BSSY B0, `(.L_x_3176) ;  /* 0x0000006000007945 */ /* 0x000fe20003800000 */
[----:B------:R-:W-:-:S07]  /*22a90*/  IMAD.MOV.U32 R15, RZ, RZ, -0x1 ;  /* 0xffffffffff0f7424 */ /* 0x000fce00078e00ff */
[----:B01---5:R-:W-:Y:S05]  /*22aa0*/  WARPSYNC.COLLECTIVE R15, `(.L_x_3177) ;  /* 0x000000000f0c7348 */ /* 0x023fea0003c00000 */
[----:B------:R-:W-:Y:S02]  /*22ab0*/  ELECT P6, UR62, PT ;  /* 0x00000000003e782f */ /* 0x000fe400038c0000 */
[----:B------:R-:W-:Y:S01]  /*22ac0*/  MOV R14, UR62 ;  /* 0x0000003e000e7c02 */ /* 0x000fe20008000f00 */
[----:B01---5:R-:W-:Y:S10]  /*22ad0*/  ENDCOLLECTIVE ;  /* 0x000000000000791b */ /* 0x023ff40003800000 */
.L_x_3177:
[----:B------:R-:W-:Y:S05]  /*22ae0*/  BSYNC B0 ;  /* 0x0000000000007941 */ /* 0x000fea0003800000 */
.L_x_3176:
[----:B------:R-:W-:Y:S05]  /*22af0*/  BRA `(.L_x_3178) ;  /* 0xffffffd800987947 */ /* 0x000fea000383ffff */
.L_x_3078:
[----:B0-----:R0:W1:Y:S02]  /*22b00*/  SYNCS.PHASECHK.TRANS64.TRYWAIT P0, [R6+URZ], R5 ;  /* 0x00000005060075a7 */ /* 0x001064000800017f */
[----:B-1----:R-:W-:Y:S05]  /*22b10*/  @!P0 NANOSLEEP.SYNCS 0x989680 ;  /* 0x009896800000895d */ /* 0x002fea0003900000 */
[----:B------:R-:W1:Y:S02]  /*22b20*/  @!P0 SYNCS.PHASECHK.TRANS64 P0, [R6+URZ], R5 ;  /* 0x00000005060085a7 */ /* 0x000e64000800007f */
[----:B-1----:R-:W-:Y:S05]  /*22b30*/  @!P0 BRA `(.L_x_3078) ;  /* 0xfffffffc00f08947 */ /* 0x002fea000383ffff */
[----:B------:R-:W-:Y:S05]  /*22b40*/  BRA `(.L_x_3179) ;  /* 0xffffffd800d47947 */ /* 0x000fea000383ffff */
.L_x_3079:
[----:B-1----:R1:W2:Y:S02]  /*22b50*/  SYNCS.PHASECHK.TRANS64.TRYWAIT P0, [R7+URZ], R2 ;  /* 0x00000002070075a7 */ /* 0x0022a4000800017f */
[----:B--2---:R-:W-:Y:S05]  /*22b60*/  @!P0 NANOSLEEP.SYNCS 0x989680 ;  /* 0x009896800000895d */ /* 0x004fea0003900000 */
[----:B------:R-:W2:Y:S02]  /*22b70*/  @!P0 SYNCS.PHASECHK.TRANS64 P0, [R7+URZ], R2 ;  /* 0x00000002070085a7 */ /* 0x000ea4000800007f */
[----:B--2---:R-:W-:Y:S05]  /*22b80*/  @!P0 BRA `(.L_x_3079) ;  /* 0xfffffffc00f08947 */ /* 0x004fea000383ffff */
[----:B------:R-:W-:Y:S05]  /*22b90*/  BRA `(.L_x_3180) ;  /* 0xffffffd800c87947 */ /* 0x000fea000383ffff */
.L_x_3081:
[----:B--2---:R2:W3:Y:S02]  /*22ba0*/  SYNCS.PHASECHK.TRANS64.TRYWAIT P0, [R4+URZ], R5 ;  /* 0x00000005040075a7 */ /* 0x0044e4000800017f */
[----:B---3--:R-:W-:Y:S05]  /*22bb0*/  @!P0 NANOSLEEP.SYNCS 0x989680 ;  /* 0x009896800000895d */ /* 0x008fea0003900000 */
[----:B------:R-:W3:Y:S02]  /*22bc0*/  @!P0 SYNCS.PHASECHK.TRANS64 P0, [R4+URZ], R5 ;  /* 0x00000005040085a7 */ /* 0x000ee4000800007f */
[----:B---3--:R-:W-:Y:S05]  /*22bd0*/  @!P0 BRA `(.L_x_3081) ;  /* 0xfffffffc00f08947 */ /* 0x008fea000383ffff */
[----:B------:R-:W-:Y:S05]  /*22be0*/  BRA `(.L_x_3181) ;  /* 0xffffffd800d07947 */ /* 0x000fea000383ffff */
.L_x_3182:
        /* <DEDUP_REMOVED lines=9> */
.L_x_6029:


//--------------------- .text._ZN7cutlass13device_kernelIN5flash11enable_sm90INS1_16FlashAttnFwdSm90INS1_25CollectiveMainloopFwdSm90ILi2EN4cute5tupleIJNS5_1CILi1EEES8_S8_EEENS6_IJNS7_ILi64EEESA_SA_EEELi512ENS_10bfloat16_tEfNS_4arch4Sm90ELb0ELb1ELb1ELb1ELb0ELb0ELb1ELb0ELb0ELb1ELb0ELb0EEENS1_21CollectiveEpilogueFwdINS6_IJSA_NS7_ILi512EEESA_EEES9_SC_SE_Li256ELb1ELb1ELb0ELb0EEENS1_36VarlenDynamicPersistentTileSchedulerILi64ELi64ELi256ELi128ELb0ELb1ELb1ELb1ELb0ELb1EEEEEEEEEvNT_6ParamsE --------------------------
	.section	.text._ZN7cutlass13device_kernelIN5flash11enable_sm90INS1_16FlashAttnFwdSm90INS1_25CollectiveMainloopFwdSm90ILi2EN4cute5tupleIJNS5_1CILi1EEES8_S8_EEENS6_IJNS7_ILi64EEESA_SA_EEELi512ENS_10bfloat16_tEfNS_4arch4Sm90ELb0ELb1ELb1ELb1ELb0ELb0ELb1ELb0ELb0ELb1ELb0ELb0EEENS1_21CollectiveEpilogueFwdINS6_IJSA_NS7_ILi512EEESA_EEES9_SC_SE_Li256ELb1ELb1ELb0ELb0EEENS1_36VarlenDynamicPersistentTileSchedulerILi64ELi64ELi256ELi128ELb0ELb1ELb1ELb1ELb0ELb1EEEEEEEEEvNT_6ParamsE,"ax",@progbits
	.align	128
.text._ZN7cutlass13device_kernelIN5flash11enable_sm90INS1_16FlashAttnFwdSm90INS1_25CollectiveMainloopFwdSm90ILi2EN4cute5tupleIJNS5_1CILi1EEES8_S8_EEENS6_IJNS7_ILi64EEESA_SA_EEELi512ENS_10bfloat16_tEfNS_4arch4Sm90ELb0ELb1ELb1ELb1ELb0ELb0ELb1ELb0ELb0ELb1ELb0ELb0EEENS1_21CollectiveEpilogueFwdINS6_IJSA_NS7_ILi512EEESA_EEES9_SC_SE_Li256ELb1ELb1ELb0ELb0EEENS1_36VarlenDynamicPersistentTileSchedulerILi64ELi64ELi256ELi128ELb0ELb1ELb1ELb1ELb0ELb1EEEEEEEEEvNT_6ParamsE:
        .type           _ZN7cutlass13device_kernelIN5flash11enable_sm90INS1_16FlashAttnFwdSm90INS1_25CollectiveMainloopFwdSm90ILi2EN4cute5tupleIJNS5_1CILi1EEES8_S8_EEENS6_IJNS7_ILi64EEESA_SA_EEELi512ENS_10bfloat16_tEfNS_4arch4Sm90ELb0ELb1ELb1ELb1ELb0ELb0ELb1ELb0ELb0ELb1ELb0ELb0EEENS1_21CollectiveEpilogueFwdINS6_IJSA_NS7_ILi512EEESA_EEES9_SC_SE_Li256ELb1ELb1ELb0ELb0EEENS1_36VarlenDynamicPersistentTileSchedulerILi64ELi64ELi256ELi128ELb0ELb1ELb1ELb1ELb0ELb1EEEEEEEEEvNT_6ParamsE,@function
        .size           _ZN7cutlass13device_kernelIN5flash11enable_sm90INS1_16FlashAttnFwdSm90INS1_25CollectiveMainloopFwdSm90ILi2EN4cute5tupleIJNS5_1CILi1EEES8_S8_EEENS6_IJNS7_ILi64EEESA_SA_EEELi512ENS_10bfloat16_tEfNS_4arch4Sm90ELb0ELb1ELb1ELb1ELb0ELb0ELb1ELb0ELb0ELb1ELb0ELb0EEENS1_21CollectiveEpilogueFwdINS6_IJSA_NS7_ILi512EEESA_EEES9_SC_SE_Li256ELb1ELb1ELb0ELb0EEENS1_36VarlenDynamicPersistentTileSchedulerILi64ELi64ELi256ELi128ELb0ELb1ELb1ELb1ELb0ELb1EEEEEEEEEvNT_6ParamsE,(.L_x_6030 - _ZN7cutlass13device_kernelIN5flash11enable_sm90INS1_16FlashAttnFwdSm90INS1_25CollectiveMainloopFwdSm90ILi2EN4cute5tupleIJNS5_1CILi1EEES8_S8_EEENS6_IJNS7_ILi64EEESA_SA_EEELi512ENS_10bfloat16_tEfNS_4arch4Sm90ELb0ELb1ELb1ELb1ELb0ELb0ELb1ELb0ELb0ELb1ELb0ELb0EEENS1_21CollectiveEpilogueFwdINS6_IJSA_NS7_ILi512EEESA_EEES9_SC_SE_Li256ELb1ELb1ELb0ELb0EEENS1_36VarlenDynamicPersistentTileSchedulerILi64ELi64ELi256ELi128ELb0ELb1ELb1ELb1ELb0ELb1EEEEEEEEEvNT_6ParamsE)
        .other          _ZN7cutlass13device_kernelIN5flash11enable_sm90INS1_16FlashAttnFwdSm90INS1_25CollectiveMainloopFwdSm90ILi2EN4cute5tupleIJNS5_1CILi1EEES8_S8_EEENS6_IJNS7_ILi64EEESA_SA_EEELi512ENS_10bfloat16_tEfNS_4arch4Sm90ELb0ELb1ELb1ELb1ELb0ELb0ELb1ELb0ELb0ELb1ELb0ELb0EEENS1_21CollectiveEpilogueFwdINS6_IJSA_NS7_ILi512EEESA_EEES9_SC_SE_Li256ELb1ELb1ELb0ELb0EEENS1_36VarlenDynamicPersistentTileSchedulerILi64ELi64ELi256ELi128ELb0ELb1ELb1ELb1ELb0ELb1EEEEEEEEEvNT_6ParamsE,@"STO_CUDA_ENTRY STV_DEFAULT"
_ZN7cutlass13device_kernelIN5flash11enable_sm90INS1_16FlashAttnFwdSm90INS1_25CollectiveMainloopFwdSm90ILi2EN4cute5tupleIJNS5_1CILi1EEES8_S8_EEENS6_IJNS7_ILi64EEESA_SA_EEELi512ENS_10bfloat16_tEfNS_4arch4Sm90ELb0ELb1ELb1ELb1ELb0ELb0ELb1ELb0ELb0ELb1ELb0ELb0EEENS1_21CollectiveEpilogueFwdINS6_IJSA_NS7_ILi512EEESA_EEES9_SC_SE_Li256ELb1ELb1ELb0ELb0EEENS1_36VarlenDynamicPersistentTileSchedulerILi64ELi64ELi256ELi128ELb0ELb1ELb1ELb1ELb0ELb1EEEEEEEEEvNT_6ParamsE:
        /* <DEDUP_REMOVED lines=21> */
.L_x_3184:
[----:B------:R-:W-:Y:S05]  /*0150*/  BSYNC B0 ;  /* 0x0000000000007941 */ /* 0x000fea0003800000 */
.L_x_3183:
        /* <DEDUP_REMOVED lines=38> */
.L_x_3185:
        /* <DEDUP_REMOVED lines=22> */
.L_x_3186:
        /* <DEDUP_REMOVED lines=18> */
.L_x_3187:
        /* <DEDUP_REMOVED lines=22> */
.L_x_3188:
        /* <DEDUP_REMOVED lines=23> */
.L_x_3189:
[C---:B------:R-:W-:Y:S01]  /*0910*/  IADD3 R3, P0, R2.reuse, 0x70, RZ ;  /* 0x0000007002037810 */ /* 0x040fe20007f1e0ff */
[----:B------:R-:W-:Y:S01]  /*0920*/  UISETP.NE.AND UP0, UPT, UR38, URZ, UPT ;  /* 0x0000003f2600728c */ /* 0x000fe2000bf05270 */
[----:B------:R-:W-:Y:S01]  /*0930*/  IADD3 R17, P1, R2, 0x200, RZ ;  /* 0x0000020002117810 */ /* 0x000fe20007f3e0ff */
[----:B------:R-:W-:Y:S01]  /*0940*/  NOP ;  /* 0x0000000000007918 */ /* 0x000fe20000000000 */
[----:B------:R-:W-:Y:S01]  /*0950*/  ULDC.64 UR36, c[0x0][0x208] ;  /* 0x0000820000247ab9 */ /* 0x000fe20000000a00 */
[----:B------:R2:W-:Y:S01]  /*0960*/  STL [R1+0x448], R3 ;  /* 0x0004480301007387 */ /* 0x0005e20000100800 */
[----:B0-----:R-:W-:Y:S01]  /*0970*/  UP2UR UR4, UPR, URZ, 0x1 ;  /* 0x000000013f047883 */ /* 0x001fe20008000000 */
[----:B-1-34-:R-:W-:Y:S01]  /*0980*/  BAR.SYNC.DEFER_BLOCKING 0x0 ;  /* 0x0000000000007b1d */ /* 0x01afe20000010000 */
[----:B------:R-:W-:Y:S01]  /*0990*/  PLOP3.LUT P2, PT, PT, PT, UP0, 0x40, 0x0 ;  /* 0x000000000000781c */ /* 0x000fe20003f4e808 */
[----:B------:R-:W-:Y:S02]  /*09a0*/  IMAD.X R19, RZ, RZ, R16, P1 ;  /* 0x000000ffff137224 */ /* 0x000fe400008e0610 */
[----:B------:R-:W-:-:S02]  /*09b0*/  IMAD.MOV.U32 R152, RZ, RZ, R2 ;  /* 0x000000ffff987224 */ /* 0x000fc400078e0002 */
[--C-:B--2---:R-:W-:Y:S02]  /*09c0*/  IMAD.X R3, RZ, RZ, R16.reuse, P0 ;  /* 0x000000ffff037224 */ /* 0x104fe400000e0610 */
[----:B------:R-:W-:-:S03]  /*09d0*/  IMAD.MOV.U32 R153, RZ, RZ, R16 ;  /* 0x000000ffff997224 */ /* 0x000fc600078e0010 */
[----:B------:R0:W-:Y:S03]  /*09e0*/  STL [R1+0x444], R3 ;  /* 0x0004440301007387 */ /* 0x0001e60000100800 */
[----:B------:R-:W-:Y:S05]  /*09f0*/  @P2 BRA `(.L_x_3190) ;  /* 0x000002dc00302947 */ /* 0x000fea0003800000 */
.L_x_3191:
[----:B------:R-:W-:-:S08]  /*0a00*/  NOP ;  /* 0x0000000000007918 */ /* 0x000fd00000000000 */
[----:B------:R-:W1:Y:S02]  /*0a10*/  USETMAXREG.TRY_ALLOC.CTAPOOL UP0, 0xf0 ;  /* 0x000000f0000079c8 */ /* 0x000e640008000600 */
[----:B-1----:R-:W-:-:S13]  /*0a20*/  PLOP3.LUT P0, PT, PT, PT, UP0, 0x80, 0x0 ;  /* 0x000000000000781c */ /* 0x002fda0003f0f008 */
[----:B------:R-:W-:Y:S05]  /*0a30*/  @!P0 BRA `(.L_x_3191) ;  /* 0xfffffffc00f08947 */ /* 0x000fea000383ffff */
[----:B0-----:R-:W0:Y:S01]  /*0a40*/  S2R R3, SR_TID.X ;  /* 0x0000000000037919 */ /* 0x001e220000002100 */
[----:B------:R-:W1:Y:S01]  /*0a50*/  S2UR UR4, SR_CgaCtaId ;  /* 0x00000000000479c3 */ /* 0x000e620000008800 */
[----:B------:R-:W-:Y:S01]  /*0a60*/  UMOV UR39, 0x400 ;  /* 0x0000040000277882 */ /* 0x000fe20000000000 */
[C---:B------:R-:W-:Y:S01]  /*0a70*/  IADD3 R216, P1, R2.reuse, 0x1e8, RZ ;  /* 0x000001e802d87810 */ /* 0x040fe20007f3e0ff */
[----:B------:R-:W-:Y:S01]  /*0a80*/  STL.64 [R1+0x1e8], RZ ;  /* 0x0001e8ff01007387 */ /* 0x000fe20000100a00 */
[----:B------:R-:W-:-:S03]  /*0a90*/  IADD3 R218, P2, R2, 0x1f4, RZ ;  /* 0x000001f402da7810 */ /* 0x000fc60007f5e0ff */
[----:B------:R-:W-:Y:S01]  /*0aa0*/  STL [R1+0x1f0], RZ ;  /* 0x0001f0ff01007387 */ /* 0x000fe20000100800 */
[--C-:B------:R-:W-:Y:S02]  /*0ab0*/  IMAD.X R217, RZ, RZ, R16.reuse, P1 ;  /* 0x000000ffffd97224 */ /* 0x100fe400008e0610 */
[----:B------:R-:W-:Y:S01]  /*0ac0*/  IMAD.X R195, RZ, RZ, R16, P2 ;  /* 0x000000ffffc37224 */ /* 0x000fe200010e0610 */
[----:B------:R-:W-:Y:S01]  /*0ad0*/  STL [R1+0x1f4], RZ ;  /* 0x0001f4ff01007387 */ /* 0x000fe20000100800 */
        /* <DEDUP_REMOVED lines=13> */
[----:B------:R-:W0:Y:S01]  /*0bb0*/  S2UR UR4, SR_SWINHI ;  /* 0x00000000000479c3 */ /* 0x000e220000002f00 */
[----:B------:R-:W-:Y:S02]  /*0bc0*/  R2UR UR7, R10 ;  /* 0x000000000a0772ca */ /* 0x000fe400000e0000 */
[----:B------:R-:W-:Y:S02]  /*0bd0*/  R2UR UR5, R9 ;  /* 0x00000000090572ca */ /* 0x000fe400000e0000 */
[----:B------:R-:W-:Y:S02]  /*0be0*/  SHF.R.S32.HI R0, RZ, 0x1f, R3 ;  /* 0x0000001fff007819 */ /* 0x000fe40000011403 */
[----:B------:R-:W-:Y:S02]  /*0bf0*/  R2UR UR6, R11 ;  /* 0x000000000b0672ca */ /* 0x000fe400000e0000 */
[----:B------:R-:W-:-:S02]  /*0c00*/  LEA.HI R4, R0, R3, RZ, 0x4 ;  /* 0x0000000300047211 */ /* 0x000fc400078f20ff */
[----:B------:R-:W-:Y:S02]  /*0c10*/  LEA.HI R7, R0, R3, RZ, 0x3 ;  /* 0x0000000300077211 */ /* 0x000fe400078f18ff */
[----:B------:R-:W-:Y:S02]  /*0c20*/  SHF.R.S32.HI R5, RZ, 0x4, R4 ;  /* 0x00000004ff057819 */ /* 0x000fe40000011404 */
[----:B------:R-:W-:Y:S02]  /*0c30*/  LOP3.LUT R194, R7, 0xfffffff8, RZ, 0xc0, !PT ;  /* 0xfffffff807c27812 */ /* 0x000fe400078ec0ff */
[----:B------:R-:W-:Y:S02]  /*0c40*/  LEA.HI R6, R4, R5, RZ, 0x1 ;  /* 0x0000000504067211 */ /* 0x000fe400078f08ff */
[----:B------:R-:W-:Y:S01]  /*0c50*/  LEA.HI R8, R0, R3, RZ, 0x7 ;  /* 0x0000000300087211 */ /* 0x000fe200078f38ff */
[----:B------:R-:W-:Y:S01]  /*0c60*/  IMAD.IADD R194, R3, 0x1, -R194 ;  /* 0x0000000103c27824 */ /* 0x000fe200078e0ac2 */
[----:B------:R-:W-:-:S02]  /*0c70*/  LOP3.LUT R6, R6, 0x1ffffffe, RZ, 0xc0, !PT ;  /* 0x1ffffffe06067812 */ /* 0x000fc400078ec0ff */
[----:B------:R-:W-:Y:S01]  /*0c80*/  SHF.R.S32.HI R184, RZ, 0x3, R7 ;  /* 0x00000003ffb87819 */ /* 0x000fe20000011407 */
[----:B------:R-:W-:Y:S01]  /*0c90*/  IMAD.SHL.U32 R160, R194, 0x8, RZ ;  /* 0x00000008c2a07824 */ /* 0x000fe200078e00ff */
[----:B------:R-:W-:Y:S01]  /*0ca0*/  UMOV UR50, UR39 ;  /* 0x0000002700327c82 */ /* 0x000fe20008000000 */
[----:B0-----:R-:W-:Y:S01]  /*0cb0*/  UMOV UR51, UR4 ;  /* 0x0000000400337c82 */ /* 0x001fe20008000000 */
[----:B------:R-:W-:Y:S01]  /*0cc0*/  IMAD.IADD R6, R5, 0x1, -R6 ;  /* 0x0000000105067824 */ /* 0x000fe200078e0a06 */
[CC--:B------:R-:W-:Y:S01]  /*0cd0*/  LEA.HI R5, R0.reuse, R3.reuse, RZ, 0x5 ;  /* 0x0000000300057211 */ /* 0x0c0fe200078f28ff */
[----:B------:R-:W-:Y:S01]  /*0ce0*/  IMAD.U32 R22, RZ, RZ, UR50 ;  /* 0x00000032ff167e24 */ /* 0x000fe2000f8e00ff */
[----:B------:R-:W-:Y:S01]  /*0cf0*/  LEA.HI R0, R0, R3, RZ, 0x2 ;  /* 0x0000000300007211 */ /* 0x000fe200078f10ff */
[----:B------:R-:W-:Y:S01]  /*0d00*/  IMAD.U32 R23, RZ, RZ, UR51 ;  /* 0x00000033ff177e24 */ /* 0x000fe2000f8e00ff */
[----:B------:R-:W-:Y:S01]  /*0d10*/  LOP3.LUT R4, R4, 0xfffffff0, RZ, 0xc0, !PT ;  /* 0xfffffff004047812 */ /* 0x000fe200078ec0ff */
[----:B------:R-:W-:Y:S01]  /*0d20*/  IMAD R159, R184, 0x40, R160 ;  /* 0x00000040b89f7824 */ /* 0x000fe200078e02a0 */
[----:B------:R-:W-:Y:S01]  /*0d30*/  LOP3.LUT R10, R0, 0xfffffffc, RZ, 0xc0, !PT ;  /* 0xfffffffc000a7812 */ /* 0x000fe200078ec0ff */
[----:B------:R-:W-:Y:S01]  /*0d40*/  IMAD.SHL.U32 R223, R6, 0x8, RZ ;  /* 0x0000000806df7824 */ /* 0x000fe200078e00ff */
[----:B------:R-:W-:Y:S01]  /*0d50*/  LOP3.LUT R0, R8, 0xffffff80, RZ, 0xc0, !PT ;  /* 0xffffff8008007812 */ /* 0x000fe200078ec0ff */
[C---:B------:R-:W-:Y:S01]  /*0d60*/  IMAD.IADD R221, R3.reuse, 0x1, -R4 ;  /* 0x0000000103dd7824 */ /* 0x040fe200078e0a04 */
[--C-:B------:R-:W-:Y:S01]  /*0d70*/  SHF.R.S32.HI R220, RZ, 0x5, R5.reuse ;  /* 0x00000005ffdc7819 */ /* 0x100fe20000011405 */
[C---:B------:R-:W-:Y:S01]  /*0d80*/  IMAD.IADD R10, R3.reuse, 0x1, -R10 ;  /* 0x00000001030a7824 */ /* 0x040fe200078e0a0a */
[----:B------:R-:W-:Y:S01]  /*0d90*/  SHF.R.S32.HI R5, RZ, 0x1f, R5 ;  /* 0x0000001fff057819 */ /* 0x000fe20000011405 */
[----:B------:R-:W-:Y:S01]  /*0da0*/  IMAD.IADD R0, R3, 0x1, -R0 ;  /* 0x0000000103007824 */ /* 0x000fe200078e0a00 */
[----:B------:R-:W-:Y:S01]  /*0db0*/  SHF.R.S32.HI R193, RZ, 0x7, R8 ;  /* 0x00000007ffc17819 */ /* 0x000fe20000011408 */
[----:B------:R-:W-:Y:S01]  /*0dc0*/  IMAD.WIDE R158, R159, 0x2, R22 ;  /* 0x000000029f9e7825 */ /* 0x000fe200078e0216 */
[----:B------:R-:W-:-:S02]  /*0dd0*/  LEA.HI R4, R10, R10, RZ, 0x1 ;  /* 0x0000000a0a047211 */ /* 0x000fc400078f08ff */
[----:B------:R-:W-:Y:S01]  /*0de0*/  SHF.R.S32.HI R7, RZ, 0x1f, R0 ;  /* 0x0000001fff077819 */ /* 0x000fe20000011400 */
[----:B------:R-:W-:Y:S01]  /*0df0*/  IMAD R12, R193, 0x100, R221 ;  /* 0x00000100c10c7824 */ /* 0x000fe200078e02dd */
[----:B------:R-:W-:Y:S01]  /*0e00*/  LOP3.LUT R9, R4, 0x1ffffffe, RZ, 0xc0, !PT ;  /* 0x1ffffffe04097812 */ /* 0x000fe200078ec0ff */
[----:B------:R-:W-:Y:S01]  /*0e10*/  VIADD R165, R160, 0x40 ;  /* 0x00000040a0a57836 */ /* 0x000fe20000000000 */
[----:B------:R-:W-:Y:S01]  /*0e20*/  IADD3 R215, P1, R158, 0x6000, RZ ;  /* 0x000060009ed77810 */ /* 0x000fe20007f3e0ff */
[----:B------:R-:W-:Y:S01]  /*0e30*/  VIADD R164, R160, 0x80 ;  /* 0x00000080a0a47836 */ /* 0x000fe20000000000 */
[----:B------:R-:W-:Y:S01]  /*0e40*/  IADD3 R213, P6, R158, 0x7000, RZ ;  /* 0x000070009ed57810 */ /* 0x000fe20007fde0ff */
[----:B------:R-:W-:Y:S01]  /*0e50*/  IMAD.IADD R13, R10, 0x1, -R9 ;  /* 0x000000010a0d7824 */ /* 0x000fe200078e0a09 */
[----:B------:R-:W-:Y:S01]  /*0e60*/  IADD3 R211, P5, R158, 0x8000, RZ ;  /* 0x000080009ed37810 */ /* 0x000fe20007fbe0ff */
[C---:B------:R-:W-:Y:S01]  /*0e70*/  VIADD R163, R160.reuse, 0xc0 ;  /* 0x000000c0a0a37836 */ /* 0x040fe20000000000 */
[-C--:B------:R-:W-:Y:S01]  /*0e80*/  LEA.HI R4, R7, R0.reuse, RZ, 0x2 ;  /* 0x0000000007047211 */ /* 0x080fe200078f10ff */
[C---:B------:R-:W-:Y:S01]  /*0e90*/  VIADD R162, R160.reuse, 0x100 ;  /* 0x00000100a0a27836 */ /* 0x040fe20000000000 */
[----:B------:R-:W-:Y:S01]  /*0ea0*/  LOP3.LUT R214, R215, 0x380, RZ, 0xc0, !PT ;  /* 0x00000380d7d67812 */ /* 0x000fe200078ec0ff */
[C---:B------:R-:W-:Y:S01]  /*0eb0*/  VIADD R161, R160.reuse, 0x140 ;  /* 0x00000140a0a17836 */ /* 0x040fe20000000000 */
[----:B------:R-:W-:Y:S01]  /*0ec0*/  LOP3.LUT R212, R213, 0x380, RZ, 0xc0, !PT ;  /* 0x00000380d5d47812 */ /* 0x000fe200078ec0ff */
[C---:B------:R-:W-:Y:S01]  /*0ed0*/  VIADD R167, R160.reuse, 0x180 ;  /* 0x00000180a0a77836 */ /* 0x040fe20000000000 */
[----:B------:R-:W-:Y:S01]  /*0ee0*/  LOP3.LUT R210, R211, 0x380, RZ, 0xc0, !PT ;  /* 0x00000380d3d27812 */ /* 0x000fe200078ec0ff */
[----:B------:R-:W-:Y:S01]  /*0ef0*/  VIADD R166, R160, 0x1c0 ;  /* 0x000001c0a0a67836 */ /* 0x000fe20000000000 */
[----:B------:R-:W-:-:S02]  /*0f00*/  LEA.HI R9, R7, R0, RZ, 0x5 ;  /* 0x0000000007097211 */ /* 0x000fc400078f28ff */
[----:B------:R-:W-:Y:S02]  /*0f10*/  LEA.HI R5, R5, R220, RZ, 0x2 ;  /* 0x000000dc05057211 */ /* 0x000fe400078f10ff */
[--C-:B------:R-:W-:Y:S02]  /*0f20*/  SHF.R.S32.HI R7, RZ, 0x2, R4.reuse ;  /* 0x00000002ff077819 */ /* 0x100fe40000011404 */
[----:B------:R-:W-:Y:S02]  /*0f30*/  SHF.R.S32.HI R10, RZ, 0x1f, R4 ;  /* 0x0000001fff0a7819 */ /* 0x000fe40000011404 */
[----:B------:R-:W-:Y:S02]  /*0f40*/  SHF.R.U64 R214, R214, 0x3, RZ ;  /* 0x00000003d6d67819 */ /* 0x000fe400000012ff */
[----:B------:R-:W-:Y:S02]  /*0f50*/  SHF.R.U64 R212, R212, 0x3, RZ ;  /* 0x00000003d4d47819 */ /* 0x000fe400000012ff */
[----:B------:R-:W-:-:S02]  /*0f60*/  SHF.R.U64 R210, R210, 0x3, RZ ;  /* 0x00000003d2d27819 */ /* 0x000fc400000012ff */
[----:B------:R-:W-:Y:S02]  /*0f70*/  LOP3.LUT R5, R5, 0x3ffffc, RZ, 0xc0, !PT ;  /* 0x003ffffc05057812 */ /* 0x000fe400078ec0ff */
[----:B------:R-:W-:Y:S02]  /*0f80*/  LEA.HI R10, R10, R7, RZ, 0x3 ;  /* 0x000000070a0a7211 */ /* 0x000fe400078f18ff */
[----:B------:R-:W-:Y:S01]  /*0f90*/  LEA.HI R8, R8, R193, RZ, 0x1 ;  /* 0x000000c108087211 */ /* 0x000fe200078f08ff */
[----:B------:R-:W-:Y:S01]  /*0fa0*/  IMAD.IADD R5, R220, 0x1, -R5 ;  /* 0x00000001dc057824 */ /* 0x000fe200078e0a05 */
[----:B------:R-:W-:Y:S01]  /*0fb0*/  LOP3.LUT R214, R214, R215, RZ, 0x3c, !PT ;  /* 0x000000d7d6d67212 */ /* 0x000fe200078e3cff */
[--C-:B------:R-:W-:Y:S01]  /*0fc0*/  IMAD.X R215, RZ, RZ, R159.reuse, P1 ;  /* 0x000000ffffd77224 */ /* 0x100fe200008e069f */
[----:B------:R-:W-:Y:S01]  /*0fd0*/  LOP3.LUT R212, R212, R213, RZ, 0x3c, !PT ;  /* 0x000000d5d4d47212 */ /* 0x000fe200078e3cff */
[--C-:B------:R-:W-:Y:S01]  /*0fe0*/  IMAD.X R213, RZ, RZ, R159.reuse, P6 ;  /* 0x000000ffffd57224 */ /* 0x100fe200030e069f */
[----:B------:R-:W-:Y:S01]  /*0ff0*/  LOP3.LUT R210, R210, R211, RZ, 0x3c, !PT ;  /* 0x000000d3d2d27212 */ /* 0x000fe200078e3cff */
[----:B------:R-:W-:Y:S01]  /*1000*/  IMAD.X R211, RZ, RZ, R159, P5 ;  /* 0x000000ffffd37224 */ /* 0x000fe200028e069f */
[----:B------:R-:W-:Y:S01]  /*1010*/  LOP3.LUT R11, R4, 0x7ffffffc, RZ, 0xc0, !PT ;  /* 0x7ffffffc040b7812 */ /* 0x000fe200078ec0ff */
[----:B------:R-:W-:Y:S01]  /*1020*/  IMAD R12, R5, 0x10, R12 ;  /* 0x00000010050c7824 */ /* 0x000fe200078e020c */
[----:B------:R-:W-:-:S02]  /*1030*/  LOP3.LUT R10, R10, 0xfffffff8, RZ, 0xc0, !PT ;  /* 0xfffffff80a0a7812 */ /* 0x000fc400078ec0ff */
[----:B------:R-:W-:Y:S01]  /*1040*/  IADD3 R209, P0, R158, 0x9000, RZ ;  /* 0x000090009ed17810 */ /* 0x000fe20007f1e0ff */
[----:B------:R-:W-:Y:S01]  /*1050*/  IMAD.IADD R11, R0, 0x1, -R11 ;  /* 0x00000001000b7824 */ /* 0x000fe200078e0a0b */
[C---:B------:R-:W-:Y:S01]  /*1060*/  IADD3 R207, P4, R158.reuse, 0xa000, RZ ;  /* 0x0000a0009ecf7810 */ /* 0x040fe20007f9e0ff */
[----:B------:R-:W-:Y:S01]  /*1070*/  IMAD.IADD R10, R7, 0x1, -R10 ;  /* 0x00000001070a7824 */ /* 0x000fe200078e0a0a */
[----:B------:R-:W-:Y:S01]  /*1080*/  IADD3 R205, P3, R158, 0xb000, RZ ;  /* 0x0000b0009ecd7810 */ /* 0x000fe20007f7e0ff */
[----:B------:R-:W-:Y:S01]  /*1090*/  IMAD.U32 R5, R12, 0x40, R223 ;  /* 0x000000400c057824 */ /* 0x000fe200078e00df */
[C---:B------:R-:W-:Y:S01]  /*10a0*/  IADD3 R203, P2, R158.reuse, 0xc000, RZ ;  /* 0x0000c0009ecb7810 */ /* 0x040fe20007f5e0ff */
[----:B------:R-:W-:Y:S01]  /*10b0*/  IMAD.SHL.U32 R222, R11, 0x2, RZ ;  /* 0x000000020bde7824 */ /* 0x000fe200078e00ff */
[C---:B------:R-:W-:Y:S01]  /*10c0*/  IADD3 R201, P1, R158.reuse, 0xd000, RZ ;  /* 0x0000d0009ec97810 */ /* 0x040fe20007f3e0ff */
[----:B------:R-:W-:Y:S01]  /*10d0*/  IMAD.WIDE R22, R5, 0x2, R22 ;  /* 0x0000000205167825 */ /* 0x000fe200078e0216 */
[----:B------:R-:W-:-:S02]  /*10e0*/  IADD3 R199, P6, R158, 0xe000, RZ ;  /* 0x0000e0009ec77810 */ /* 0x000fc40007fde0ff */
[----:B------:R-:W-:Y:S02]  /*10f0*/  IADD3 R197, P5, R158, 0xf000, RZ ;  /* 0x0000f0009ec57810 */ /* 0x000fe40007fbe0ff */
[----:B------:R-:W-:Y:S02]  /*1100*/  LOP3.LUT R8, R8, 0xfffffe, RZ, 0xc0, !PT ;  /* 0x00fffffe08087812 */ /* 0x000fe400078ec0ff */
[----:B------:R-:W-:Y:S02]  /*1110*/  LOP3.LUT R208, R209, 0x380, RZ, 0xc0, !PT ;  /* 0x00000380d1d07812 */ /* 0x000fe400078ec0ff */
[----:B------:R-:W-:Y:S01]  /*1120*/  LOP3.LUT R206, R207, 0x380, RZ, 0xc0, !PT ;  /* 0x00000380cfce7812 */ /* 0x000fe200078ec0ff */
[----:B------:R-:W-:Y:S01]  /*1130*/  IMAD.IADD R8, R193, 0x1, -R8 ;  /* 0x00000001c1087824 */ /* 0x000fe200078e0a08 */
[----:B------:R-:W-:Y:S02]  /*1140*/  LOP3.LUT R204, R205, 0x380, RZ, 0xc0, !PT ;  /* 0x00000380cdcc7812 */ /* 0x000fe400078ec0ff */
[----:B------:R-:W-:Y:S01]  /*1150*/  LOP3.LUT R202, R203, 0x380, RZ, 0xc0, !PT ;  /* 0x00000380cbca7812 */ /* 0x000fe200078ec0ff */
[----:B------:R-:W-:Y:S01]  /*1160*/  IMAD.SHL.U32 R219, R8, 0x100, RZ ;  /* 0x0000010008db7824 */ /* 0x000fe200078e00ff */
[----:B------:R-:W-:-:S02]  /*1170*/  LOP3.LUT R200, R201, 0x380, RZ, 0xc0, !PT ;  /* 0x00000380c9c87812 */ /* 0x000fc400078ec0ff */
[----:B------:R-:W-:Y:S01]  /*1180*/  LOP3.LUT R198, R199, 0x380, RZ, 0xc0, !PT ;  /* 0x00000380c7c67812 */ /* 0x000fe200078ec0ff */
[----:B------:R-:W-:Y:S01]  /*1190*/  IMAD.IADD R157, R222, 0x1, R219 ;  /* 0x00000001de9d7824 */ /* 0x000fe200078e02db */
        /* <DEDUP_REMOVED lines=31> */
[----:B------:R-:W-:-:S02]  /*1390*/  SHF.R.S32.HI R186, RZ, 0x1f, R167 ;  /* 0x0000001fffba7819 */ /* 0x000fc400000114a7 */
[----:B------:R-:W-:-:S07]  /*13a0*/  SHF.R.S32.HI R185, RZ, 0x1f, R166 ;  /* 0x0000001fffb97819 */ /* 0x000fce00000114a6 */
.L_x_3322:
        /* <DEDUP_REMOVED lines=12> */
[----:B0--34-:R-:W-:Y:S02]  /*1470*/  IMAD.U32 R4, RZ, RZ, UR8 ;  /* 0x00000008ff047e24 */ /* 0x019fe4000f8e00ff */
[----:B------:R-:W-:Y:S01]  /*1480*/  IMAD.U32 R5, RZ, RZ, UR9 ;  /* 0x00000009ff057e24 */ /* 0x000fe2000f8e00ff */
[----:B------:R-:W-:-:S04]  /*1490*/  @UP1 UIMAD.WIDE UR8, UR6, 0x4, UR10 ;  /* 0x00000004060818a5 */ /* 0x000fc8000f8e020a */
[----:B--2---:R-:W2:Y:S02]  /*14a0*/  @P0 LDG.E R4, desc[UR36][R4.64] ;  /* 0x0000002404040981 */ /* 0x004ea4000c1e1900 */
[----:B------:R-:W-:Y:S02]  /*14b0*/  IMAD.U32 R6, RZ, RZ, UR8 ;  /* 0x00000008ff067e24 */ /* 0x000fe4000f8e00ff */
[----:B------:R-:W-:Y:S01]  /*14c0*/  IMAD.U32 R7, RZ, RZ, UR9 ;  /* 0x00000009ff077e24 */ /* 0x000fe2000f8e00ff */
        /* <DEDUP_REMOVED lines=15> */
[----:B-1----:R-:W-:-:S14]  /*15c0*/  @P2 BRA `(.L_x_3192) ;  /* 0x0000000000342947 */ /* 0x002fdc0003800000 */
        /* <DEDUP_REMOVED lines=13> */
.L_x_3192:
[----:B------:R-:W-:Y:S01]  /*16a0*/  UMOV UR42, UR5 ;  /* 0x00000005002a7c82 */ /* 0x000fe20008000000 */
        /* <DEDUP_REMOVED lines=9> */
.L_x_3193:
        /* <DEDUP_REMOVED lines=13> */
.L_x_3194:
[----:B------:R-:W0:Y:S01]  /*1810*/  LDC R0, c[0x0][0xa80] ;  /* 0x0002a000ff007b82 */ /* 0x000e220000000800 */
[----:B------:R-:W-:Y:S01]  /*1820*/  UISETP.NE.AND UP0, UPT, UR38, 0x1, UPT ;  /* 0x000000012600788c */ /* 0x000fe2000bf05270 */
[----:B------:R1:W-:Y:S01]  /*1830*/  STL.128 [R1+0x410], RZ ;  /* 0x000410ff01007387 */ /* 0x0003e20000100c00 */
[----:B------:R-:W-:Y:S01]  /*1840*/  IADD3 R32, P0, R2, 0x410, RZ ;  /* 0x0000041002207810 */ /* 0x000fe20007f1e0ff */
[----:B------:R-:W-:Y:S02]  /*1850*/  UIADD3 UR44, -UR44, UR4, URZ ;  /* 0x000000042c2c7290 */ /* 0x000fe4000fffe13f */
[----:B------:R1:W-:Y:S01]  /*1860*/  STL.128 [R1+0x420], RZ ;  /* 0x000420ff01007387 */ /* 0x0003e20000100c00 */
[----:B------:R-:W-:Y:S01]  /*1870*/  PLOP3.LUT P1, PT, PT, PT, UP0, 0x80, 0x0 ;  /* 0x000000000000781c */ /* 0x000fe20003f2f008 */
[----:B------:R-:W-:Y:S02]  /*1880*/  IMAD.X R33, RZ, RZ, R16, P0 ;  /* 0x000000ffff217224 */ /* 0x000fe400000e0610 */
[----:B------:R1:W-:Y:S04]  /*1890*/  STL.128 [R1+0x200], RZ ;  /* 0x000200ff01007387 */ /* 0x0003e80000100c00 */
[----:B------:R1:W-:Y:S04]  /*18a0*/  STL.128 [R1+0x210], RZ ;  /* 0x000210ff01007387 */ /* 0x0003e80000100c00 */
[----:B------:R1:W-:Y:S04]  /*18b0*/  STL.128 [R1+0x220], RZ ;  /* 0x000220ff01007387 */ /* 0x0003e80000100c00 */
[----:B------:R1:W-:Y:S04]  /*18c0*/  STL.128 [R1+0x230], RZ ;  /* 0x000230ff01007387 */ /* 0x0003e80000100c00 */
[----:B0-----:R1:W-:Y:S04]  /*18d0*/  STL [R1+0x430], R0 ;  /* 0x0004300001007387 */ /* 0x0013e80000100800 */
        /* <DEDUP_REMOVED lines=31> */
[----:B------:R-:W-:Y:S02]  /*1ad0*/  UISETP.NE.AND UP0, UPT, UR4, 0x1, UPT ;  /* 0x000000010400788c */ /* 0x000fe4000bf05270 */
[----:B------:R-:W-:Y:S01]  /*1ae0*/  UIADD3 UR9, UR8, 0x3f, URZ ;  /* 0x0000003f08097890 */ /* 0x000fe2000fffe03f */
[----:B------:R-:W-:Y:S01]  /*1af0*/  ULDC.64 UR4, c[0x0][0xad8] ;  /* 0x0002b60000047ab9 */ /* 0x000fe20000000a00 */
[----:B------:R-:W-:Y:S02]  /*1b00*/  UIADD3 UR10, UR44, 0x1, -UR40 ;  /* 0x000000012c0a7890 */ /* 0x000fe4000fffe828 */
[----:B------:R-:W-:-:S05]  /*1b10*/  UISETP.GE.AND UP1, UPT, UR5, 0x1, UPT ;  /* 0x000000010500788c */ /* 0x000fca000bf26270 */
[----:B------:R-:W-:Y:S01]  /*1b20*/  @UP0 UIADD3 UR6, UR8, 0x3f, URZ ;  /* 0x0000003f08060890 */ /* 0x000fe2000fffe03f */
[----:B------:R-:W-:Y:S01]  /*1b30*/  @UP0 ULDC UR7, c[0x0][0x44c] ;  /* 0x0001130000070ab9 */ /* 0x000fe20000000800 */
[----:B------:R-:W-:Y:S02]  /*1b40*/  PLOP3.LUT P1, PT, PT, PT, UP1, 0x80, 0x0 ;  /* 0x000000000000781c */ /* 0x000fe40003f2f018 */
        /* <DEDUP_REMOVED lines=16> */
.L_x_3197:
[----:B------:R-:W-:-:S11]  /*1c50*/  UISETP.NE.AND UP1, UPT, UR5, 0x1, UPT ;  /* 0x000000010500788c */ /* 0x000fd6000bf25270 */
[----:B------:R-:W-:Y:S02]  /*1c60*/  @UP1 ULDC.64 UR10, c[0x0][0xae0] ;  /* 0x0002b800000a1ab9 */ /* 0x000fe40000000a00 */
[----:B------:R-:W-:-:S04]  /*1c70*/  UIMAD.WIDE.U32 UR6, UR9, UR10, URZ ;  /* 0x0000000a090672a5 */ /* 0x000fc8000f8e003f */
[----:B------:R-:W-:-:S12]  /*1c80*/  @UP1 USHF.R.U32.HI UR9, URZ, UR11, UR7 ;  /* 0x0000000b3f091299 */ /* 0x000fd80008011607 */
.L_x_3198:
[----:B------:R-:W-:-:S04]  /*1c90*/  UIMAD UR9, UR9, UR5, UR5 ;  /* 0x00000005090972a4 */ /* 0x000fc8000f8e0205 */
[----:B------:R-:W-:-:S04]  /*1ca0*/  UISETP.LT.AND UP1, UPT, UR4, UR9, UPT ;  /* 0x000000090400728c */ /* 0x000fc8000bf21270 */
[----:B------:R-:W-:-:S12]  /*1cb0*/  USEL UR4, UR4, UR9, UP1 ;  /* 0x0000000904047287 */ /* 0x000fd80008800000 */
.L_x_3196:
        /* <DEDUP_REMOVED lines=13> */
[----:B------:R-:W-:Y:S01]  /*1d90*/  UIADD3 UR8, UR8, UR44, -UR40 ;  /* 0x0000002c08087290 */ /* 0x000fe2000fffe828 */
        /* <DEDUP_REMOVED lines=14> */
.L_x_3200:
[----:B------:R-:W-:-:S11]  /*1e80*/  UISETP.NE.AND UP0, UPT, UR5, 0x1, UPT ;  /* 0x000000010500788c */ /* 0x000fd6000bf05270 */
[----:B------:R-:W-:Y:S02]  /*1e90*/  @UP0 ULDC.64 UR10, c[0x0][0xae0] ;  /* 0x0002b800000a0ab9 */ /* 0x000fe40000000a00 */
[----:B------:R-:W-:-:S04]  /*1ea0*/  UIMAD.WIDE.U32 UR6, UR8, UR10, URZ ;  /* 0x0000000a080672a5 */ /* 0x000fc8000f8e003f */
[----:B------:R-:W-:-:S12]  /*1eb0*/  @UP0 USHF.R.U32.HI UR8, URZ, UR11, UR7 ;  /* 0x0000000b3f080299 */ /* 0x000fd80008011607 */
.L_x_3201:
[----:B------:R-:W-:-:S04]  /*1ec0*/  UIMAD UR5, UR8, UR5, URZ ;  /* 0x00000005080572a4 */ /* 0x000fc8000f8e023f */
[----:B------:R-:W-:-:S04]  /*1ed0*/  UISETP.LT.AND UP0, UPT, UR4, UR5, UPT ;  /* 0x000000050400728c */ /* 0x000fc8000bf01270 */
[----:B------:R-:W-:-:S12]  /*1ee0*/  USEL UR4, UR4, UR5, !UP0 ;  /* 0x0000000504047287 */ /* 0x000fd8000c000000 */
.L_x_3199:
        /* <DEDUP_REMOVED lines=711> */
.L_x_3204:
[----:B------:R-:W-:Y:S05]  /*4b60*/  BSYNC B0 ;  /* 0x0000000000007941 */ /* 0x000fea0003800000 */
.L_x_3203:
[----:B------:R-:W-:-:S04]  /*4b70*/  UIADD3 UR21, UR21, -0x2, URZ ;  /* 0xfffffffe15157890 */ /* 0x000fc8000fffe03f */
[----:B------:R-:W-:-:S06]  /*4b80*/  UISETP.GE.AND UP0, UPT, UR21, UR20, UPT ;  /* 0x000000141500728c */ /* 0x000fcc000bf06270 */
[----:B------:R-:W-:-:S13]  /*4b90*/  PLOP3.LUT P0, PT, PT, PT, UP0, 0x80, 0x0 ;  /* 0x000000000000781c */ /* 0x000fda0003f0f008 */
[----:B------:R-:W-:Y:S05]  /*4ba0*/  @!P0 BRA `(.L_x_3205) ;  /* 0x0000003c00648947 */ /* 0x000fea0003800000 */
.L_x_3208:
[----:B0-----:R-:W0:Y:S04]  /*4bb0*/  LDL R155, [R1+0x1e8] ;  /* 0x0001e800019b7983 */ /* 0x001e280000100800 */
[----:B-1----:R-:W2:Y:S04]  /*4bc0*/  LDL.64 R4, [R1+0x240] ;  /* 0x0002400001047983 */ /* 0x002ea80000100a00 */
        /* <DEDUP_REMOVED lines=69> */
[----:B------:R-:W-:Y:S04]  /*5020*/  STL.64 [R1+0x240], R4 ;  /* 0x0002400401007387 */ /* 0x000fe80000100a00 */
[----:B------:R-:W0:Y:S01]  /*5030*/  LDS R4, [R138+0x38420] ;  /* 0x038420008a047984 */ /* 0x000e220000000800 */
[C---:B---3--:R-:W-:Y:S01]  /*5040*/  FMUL.FTZ R133, R0.reuse, R133 ;  /* 0x0000008500857220 */ /* 0x048fe20000410000 */
[C---:B------:R-:W-:Y:S01]  /*5050*/  FMUL.FTZ R132, R0.reuse, R132 ;  /* 0x0000008400847220 */ /* 0x040fe20000410000 */
        /* <DEDUP_REMOVED lines=187> */
[----:B0-----:R-:W5:Y:S04]  /*5c10*/  LDL R72, [R1+0x204] ;  /* 0x0002040001487983 */ /* 0x001f680000100800 */
[----:B-1----:R-:W5:Y:S04]  /*5c20*/  LDL R74, [R1+0x208] ;  /* 0x00020800014a7983 */ /* 0x002f680000100800 */
[----:B--2---:R-:W2:Y:S04]  /*5c30*/  LDL R76, [R1+0x20c] ;  /* 0x00020c00014c7983 */ /* 0x004ea80000100800 */
[----:B------:R-:W2:Y:S04]  /*5c40*/  LDL R0, [R1+0x210] ;  /* 0x0002100001007983 */ /* 0x000ea80000100800 */
[----:B---3--:R-:W3:Y:S04]  /*5c50*/  LDL R78, [R1+0x214] ;  /* 0x00021400014e7983 */ /* 0x008ee80000100800 */
[----:B----4-:R-:W4:Y:S04]  /*5c60*/  LDL R80, [R1+0x218] ;  /* 0x0002180001507983 */ /* 0x010f280000100800 */
        /* <DEDUP_REMOVED lines=121> */
[----:B------:R-:W-:Y:S04]  /*6400*/  STL [R1+0x200], R64 ;  /* 0x0002004001007387 */ /* 0x000fe80000100800 */
[----:B------:R-:W-:Y:S04]  /*6410*/  STL [R1+0x204], R72 ;  /* 0x0002044801007387 */ /* 0x000fe80000100800 */
[----:B------:R-:W-:Y:S04]  /*6420*/  STL [R1+0x208], R74 ;  /* 0x0002084a01007387 */ /* 0x000fe80000100800 */
[----:B--2---:R-:W-:Y:S04]  /*6430*/  STL [R1+0x20c], R76 ;  /* 0x00020c4c01007387 */ /* 0x004fe80000100800 */
        /* <DEDUP_REMOVED lines=590> */
.L_x_3207:
[----:B------:R-:W-:Y:S05]  /*8920*/  BSYNC B0 ;  /* 0x0000000000007941 */ /* 0x000fea0003800000 */
.L_x_3206:
[----:B------:R-:W-:Y:S05]  /*8930*/  @P0 BRA `(.L_x_3208) ;  /* 0xffffffc0009c0947 */ /* 0x000fea000383ffff */
.L_x_3205:
[----:B------:R-:W2:Y:S04]  /*8940*/  LDL R139, [R1+0x1e8] ;  /* 0x0001e800018b7983 */ /* 0x000ea80000100800 */
[----:B-1----:R-:W3:Y:S04]  /*8950*/  LDL.64 R4, [R1+0x240] ;  /* 0x0002400001047983 */ /* 0x002ee80000100a00 */
        /* <DEDUP_REMOVED lines=71> */
[----:B------:R-:W-:Y:S04]  /*8dd0*/  STL.64 [R1+0x240], R4 ;  /* 0x0002400401007387 */ /* 0x000fe80000100a00 */
[----:B------:R-:W4:Y:S01]  /*8de0*/  LDS R4, [R140+0x38420] ;  /* 0x038420008c047984 */ /* 0x000f220000000800 */
[----:B------:R-:W-:Y:S01]  /*8df0*/  BSSY B0, `(.L_x_3209) ;  /* 0x00000ca000007945 */ /* 0x000fe20003800000 */
        /* <DEDUP_REMOVED lines=127> */
[----:B------:R-:W-:Y:S01]  /*95f0*/  VIADD R4, R0, 0x1 ;  /* 0x0000000100047836 */ /* 0x000fe20000000000 */
        /* <DEDUP_REMOVED lines=67> */
[----:B------:R-:W-:-:S12]  /*9a30*/  IMAD.MOV.U32 R0, RZ, RZ, 0x1 ;  /* 0x00000001ff007424 */ /* 0x000fd800078e00ff */
[----:B0-----:R-:W-:Y:S05]  /*9a40*/  @P0 BRA `(.L_x_3210) ;  /* 0x0000000000100947 */ /* 0x001fea0003800000 */
[----:B------:R-:W2:Y:S04]  /*9a50*/  LDL R4, [R1+0x1ec] ;  /* 0x0001ec0001047983 */ /* 0x000ea80000100800 */
[----:B------:R0:W-:Y:S01]  /*9a60*/  STL [R1+0x1e8], RZ ;  /* 0x0001e8ff01007387 */ /* 0x0001e20000100800 */
[----:B--2---:R-:W-:-:S05]  /*9a70*/  LOP3.LUT R4, R4, 0x1, RZ, 0x3c, !PT ;  /* 0x0000000104047812 */ /* 0x004fca00078e3cff */
[----:B------:R0:W-:Y:S02]  /*9a80*/  STL [R1+0x1ec], R4 ;  /* 0x0001ec0401007387 */ /* 0x0001e40000100800 */
.L_x_3210:
[----:B------:R-:W-:Y:S05]  /*9a90*/  BSYNC B0 ;  /* 0x0000000000007941 */ /* 0x000fea0003800000 */
.L_x_3209:
[----:B------:R-:W-:Y:S05]  /*9aa0*/  BRA `(.L_x_3202) ;  /* 0x0000021c00447947 */ /* 0x000fea0003800000 */
.L_x_3195:
        /* <DEDUP_REMOVED lines=11> */
[----:B------:R-:W-:Y:S01]  /*9b60*/  IMAD.MOV.U32 R10, RZ, RZ, 0x1 ;  /* 0x00000001ff0a7424 */ /* 0x000fe200078e00ff */
[----:B------:R-:W-:Y:S01]  /*9b70*/  UIADD3 UR9, UP0, UR50, 0x38840, URZ ;  /* 0x0003884032097890 */ /* 0x000fe2000ff1e03f */
[----:B------:R-:W-:Y:S01]  /*9b80*/  IMAD.U32 R13, RZ, RZ, UR4 ;  /* 0x00000004ff0d7e24 */ /* 0x000fe2000f8e00ff */
[----:B------:R-:W-:Y:S01]  /*9b90*/  UIADD3 UR4, UP2, UR50, 0x38850, URZ ;  /* 0x0003885032047890 */ /* 0x000fe2000ff5e03f */
[----:B------:R-:W-:Y:S01]  /*9ba0*/  IMAD.MOV.U32 R11, RZ, RZ, RZ ;  /* 0x000000ffff0b7224 */ /* 0x000fe200078e00ff */
[----:B------:R1:W-:Y:S01]  /*9bb0*/  STL.64 [R1+0x60], R4 ;  /* 0x0000600401007387 */ /* 0x0003e20000100a00 */
[----:B------:R-:W-:Y:S01]  /*9bc0*/  ULDC UR11, c[0x0][0x448] ;  /* 0x00011200000b7ab9 */ /* 0x000fe20000000800 */
[----:B------:R-:W-:Y:S01]  /*9bd0*/  UIADD3.X UR6, URZ, UR51, URZ, UP2, !UPT ;  /* 0x000000333f067290 */ /* 0x000fe200097fe43f */
[----:B------:R-:W-:Y:S01]  /*9be0*/  IMAD.MOV.U32 R7, RZ, RZ, 0x100 ;  /* 0x00000100ff077424 */ /* 0x000fe200078e00ff */
[----:B------:R2:W-:Y:S01]  /*9bf0*/  STL [R1+0x70], R0 ;  /* 0x0000700001007387 */ /* 0x0005e20000100800 */
[----:B------:R-:W-:Y:S01]  /*9c00*/  IMAD.MOV.U32 R12, RZ, RZ, 0x2000 ;  /* 0x00002000ff0c7424 */ /* 0x000fe200078e00ff */
[----:B------:R-:W-:-:S02]  /*9c10*/  UIADD3 UR45, UR44, 0x1, -UR40 ;  /* 0x000000012c2d7890 */ /* 0x000fc4000fffe828 */
[----:B------:R-:W-:Y:S01]  /*9c20*/  STL.64 [R1], RZ ;  /* 0x000000ff01007387 */ /* 0x000fe20000100a00 */
[----:B-1----:R-:W-:-:S03]  /*9c30*/  IMAD.MOV.U32 R4, RZ, RZ, 0x10000 ;  /* 0x00010000ff047424 */ /* 0x002fc600078e00ff */
[----:B------:R-:W-:Y:S01]  /*9c40*/  STL.64 [R1+0x18], R12 ;  /* 0x0000180c01007387 */ /* 0x000fe20000100a00 */
[----:B--2---:R-:W-:Y:S01]  /*9c50*/  IMAD.U32 R0, RZ, RZ, UR4 ;  /* 0x00000004ff007e24 */ /* 0x004fe2000f8e00ff */
[----:B------:R-:W-:Y:S01]  /*9c60*/  UIADD3.X UR4, URZ, UR51, URZ, UP1, !UPT ;  /* 0x000000333f047290 */ /* 0x000fe20008ffe43f */
[----:B0-----:R-:W-:Y:S01]  /*9c70*/  LOP3.LUT R6, R6, 0x7f, RZ, 0xc0, !PT ;  /* 0x0000007f06067812 */ /* 0x001fe200078ec0ff */
[----:B------:R-:W-:Y:S01]  /*9c80*/  IMAD.MOV.U32 R5, RZ, RZ, R13 ;  /* 0x000000ffff057224 */ /* 0x000fe200078e000d */
[----:B------:R-:W-:Y:S01]  /*9c90*/  UISETP.NE.AND UP1, UPT, UR11, 0x1, UPT ;  /* 0x000000010b00788c */ /* 0x000fe2000bf25270 */
[----:B------:R-:W-:Y:S01]  /*9ca0*/  STL.64 [R1+0x38], RZ ;  /* 0x000038ff01007387 */ /* 0x000fe20000100a00 */
[----:B------:R-:W-:-:S04]  /*9cb0*/  ISETP.NE.AND P0, PT, R6, RZ, PT ;  /* 0x000000ff0600720c */ /* 0x000fc80003f05270 */
[----:B------:R-:W-:Y:S02]  /*9cc0*/  SEL R8, RZ, 0x1, P0 ;  /* 0x00000001ff087807 */ /* 0x000fe40000000000 */
[----:B------:R-:W-:-:S03]  /*9cd0*/  IADD3 R41, P0, R2, 0x38, RZ ;  /* 0x0000003802297810 */ /* 0x000fc60007f1e0ff */
[----:B------:R0:W-:Y:S01]  /*9ce0*/  STL.128 [R1+0x20], R8 ;  /* 0x0000200801007387 */ /* 0x0001e20000100c00 */
[----:B------:R-:W-:Y:S02]  /*9cf0*/  IMAD.MOV.U32 R6, RZ, RZ, R8 ;  /* 0x000000ffff067224 */ /* 0x000fe400078e0008 */
[----:B------:R-:W-:-:S03]  /*9d00*/  IMAD.X R52, RZ, RZ, R16, P0 ;  /* 0x000000ffff347224 */ /* 0x000fc600000e0610 */
[----:B------:R1:W-:Y:S01]  /*9d10*/  STL.128 [R1+0x50], R4 ;  /* 0x0000500401007387 */ /* 0x0003e20000100c00 */
[----:B0-----:R-:W-:Y:S01]  /*9d20*/  IMAD.U32 R9, RZ, RZ, UR6 ;  /* 0x00000006ff097e24 */ /* 0x001fe2000f8e00ff */
[----:B------:R-:W-:Y:S01]  /*9d30*/  UIADD3.X UR6, URZ, UR51, URZ, UP0, !UPT ;  /* 0x000000333f067290 */ /* 0x000fe200087fe43f */
[----:B------:R-:W-:Y:S01]  /*9d40*/  IMAD.U32 R8, RZ, RZ, UR8 ;  /* 0x00000008ff087e24 */ /* 0x000fe2000f8e00ff */
[----:B------:R-:W-:Y:S01]  /*9d50*/  USHF.L.U32 UR8, UR5, 0x6, URZ ;  /* 0x0000000605087899 */ /* 0x000fe2000800063f */
[----:B------:R-:W-:Y:S01]  /*9d60*/  IMAD.U32 R11, RZ, RZ, UR10 ;  /* 0x0000000aff0b7e24 */ /* 0x000fe2000f8e00ff */
[----:B------:R-:W-:Y:S01]  /*9d70*/  @UP1 ULDC UR10, c[0x0][0x450] ;  /* 0x00011400000a1ab9 */ /* 0x000fe20000000800 */
[----:B-1----:R-:W-:Y:S02]  /*9d80*/  IMAD.MOV.U32 R5, RZ, RZ, R9 ;  /* 0x000000ffff057224 */ /* 0x002fe400078e0009 */
[----:B------:R-:W-:Y:S02]  /*9d90*/  IMAD.MOV.U32 R6, RZ, RZ, R8 ;  /* 0x000000ffff067224 */ /* 0x000fe400078e0008 */
[----:B------:R-:W-:-:S02]  /*9da0*/  IMAD.MOV.U32 R7, RZ, RZ, R11 ;  /* 0x000000ffff077224 */ /* 0x000fc400078e000b */
[----:B------:R-:W-:Y:S02]  /*9db0*/  IMAD.MOV.U32 R4, RZ, RZ, R0 ;  /* 0x000000ffff047224 */ /* 0x000fe400078e0000 */
[----:B------:R-:W-:Y:S01]  /*9dc0*/  IMAD.U32 R10, RZ, RZ, UR7 ;  /* 0x00000007ff0a7e24 */ /* 0x000fe2000f8e00ff */
[----:B------:R0:W-:Y:S01]  /*9dd0*/  STL.64 [R1+0x68], R6 ;  /* 0x0000680601007387 */ /* 0x0001e20000100a00 */
[----:B------:R-:W-:Y:S01]  /*9de0*/  IMAD.U32 R11, RZ, RZ, UR4 ;  /* 0x00000004ff0b7e24 */ /* 0x000fe2000f8e00ff */
[----:B------:R-:W-:Y:S01]  /*9df0*/  ULDC.64 UR4, c[0x0][0xad8] ;  /* 0x0002b60000047ab9 */ /* 0x000fe20000000a00 */
[----:B------:R-:W-:Y:S01]  /*9e00*/  IMAD.U32 R8, RZ, RZ, UR9 ;  /* 0x00000009ff087e24 */ /* 0x000fe2000f8e00ff */
[----:B------:R-:W-:Y:S01]  /*9e10*/  UISETP.GE.AND UP0, UPT, UR5, 0x1, UPT ;  /* 0x000000010500788c */ /* 0x000fe2000bf06270 */
[----:B------:R-:W-:Y:S01]  /*9e20*/  IMAD.U32 R9, RZ, RZ, UR6 ;  /* 0x00000006ff097e24 */ /* 0x000fe2000f8e00ff */
[----:B------:R0:W-:Y:S01]  /*9e30*/  STL.128 [R1+0x40], R4 ;  /* 0x0000400401007387 */ /* 0x0001e20000100c00 */
[----:B------:R-:W-:Y:S01]  /*9e40*/  @UP1 UIADD3 UR6, UR8, 0x3f, URZ ;  /* 0x0000003f08061890 */ /* 0x000fe2000fffe03f */
[----:B------:R-:W-:-:S02]  /*9e50*/  @UP1 ULDC UR7, c[0x0][0x44c] ;  /* 0x0001130000071ab9 */ /* 0x000fc40000000800 */
[----:B------:R0:W-:Y:S01]  /*9e60*/  STL.64 [R1+0x8], R10 ;  /* 0x0000080a01007387 */ /* 0x0001e20000100a00 */
[----:B------:R-:W-:Y:S01]  /*9e70*/  UIMAD.WIDE.U32 UR6, UR6, UR7, URZ ;  /* 0x00000007060672a5 */ /* 0x000fe2000f8e003f */
[----:B------:R-:W-:Y:S01]  /*9e80*/  PLOP3.LUT P1, PT, PT, PT, UP0, 0x80, 0x0 ;  /* 0x000000000000781c */ /* 0x000fe20003f2f008 */
[----:B------:R-:W-:Y:S01]  /*9e90*/  UIADD3 UR9, UR8, 0x3f, URZ ;  /* 0x0000003f08097890 */ /* 0x000fe2000fffe03f */
[----:B------:R0:W-:Y:S01]  /*9ea0*/  STL.64 [R1+0x10], R8 ;  /* 0x0000100801007387 */ /* 0x0001e20000100a00 */
[----:B------:R-:W-:-:S03]  /*9eb0*/  @UP1 USHF.R.U32.HI UR9, URZ, UR10, UR7 ;  /* 0x0000000a3f091299 */ /* 0x000fc60008011607 */
[----:B------:R0:W-:Y:S01]  /*9ec0*/  STL.64 [R1+0x30], R8 ;  /* 0x0000300801007387 */ /* 0x0001e20000100a00 */
        /* <DEDUP_REMOVED lines=13> */
.L_x_3212:
[----:B------:R-:W-:-:S11]  /*9fa0*/  UISETP.NE.AND UP0, UPT, UR5, 0x1, UPT ;  /* 0x000000010500788c */ /* 0x000fd6000bf05270 */
[----:B------:R-:W-:Y:S02]  /*9fb0*/  @UP0 ULDC.64 UR10, c[0x0][0xae0] ;  /* 0x0002b800000a0ab9 */ /* 0x000fe40000000a00 */
[----:B------:R-:W-:-:S04]  /*9fc0*/  UIMAD.WIDE.U32 UR6, UR9, UR10, URZ ;  /* 0x0000000a090672a5 */ /* 0x000fc8000f8e003f */
[----:B------:R-:W-:-:S12]  /*9fd0*/  @UP0 USHF.R.U32.HI UR9, URZ, UR11, UR7 ;  /* 0x0000000b3f090299 */ /* 0x000fd80008011607 */
.L_x_3213:
[----:B------:R-:W-:-:S04]  /*9fe0*/  UIMAD UR9, UR9, UR5, UR5 ;  /* 0x00000005090972a4 */ /* 0x000fc8000f8e0205 */
[----:B------:R-:W-:-:S04]  /*9ff0*/  UISETP.LT.AND UP0, UPT, UR4, UR9, UPT ;  /* 0x000000090400728c */ /* 0x000fc8000bf01270 */
[----:B------:R-:W-:-:S12]  /*a000*/  USEL UR4, UR4, UR9, UP0 ;  /* 0x0000000904047287 */ /* 0x000fd80008000000 */
.L_x_3211:
        /* <DEDUP_REMOVED lines=29> */
.L_x_3215:
[----:B------:R-:W-:-:S11]  /*a1e0*/  UISETP.NE.AND UP0, UPT, UR5, 0x1, UPT ;  /* 0x000000010500788c */ /* 0x000fd6000bf05270 */
[----:B------:R-:W-:Y:S02]  /*a1f0*/  @UP0 ULDC.64 UR10, c[0x0][0xae0] ;  /* 0x0002b800000a0ab9 */ /* 0x000fe40000000a00 */
[----:B------:R-:W-:-:S04]  /*a200*/  UIMAD.WIDE.U32 UR6, UR8, UR10, URZ ;  /* 0x0000000a080672a5 */ /* 0x000fc8000f8e003f */
[----:B------:R-:W-:-:S12]  /*a210*/  @UP0 USHF.R.U32.HI UR8, URZ, UR11, UR7 ;  /* 0x0000000b3f080299 */ /* 0x000fd80008011607 */
.L_x_3216:
[----:B------:R-:W-:-:S04]  /*a220*/  UIMAD UR5, UR8, UR5, URZ ;  /* 0x00000005080572a4 */ /* 0x000fc8000f8e023f */
[----:B------:R-:W-:-:S04]  /*a230*/  UISETP.LT.AND UP0, UPT, UR4, UR5, UPT ;  /* 0x000000050400728c */ /* 0x000fc8000bf01270 */
[----:B------:R-:W-:-:S12]  /*a240*/  USEL UR4, UR4, UR5, !UP0 ;  /* 0x0000000504047287 */ /* 0x000fd8000c000000 */
.L_x_3214:
        /* <DEDUP_REMOVED lines=9> */
[----:B------:R-:W1:Y:S01]  /*a2e0*/  SHFL.IDX PT, R0, R193, RZ, 0x1f ;  /* 0x00001fffc1007589 */ /* 0x000e6200000e0000 */
[----:B------:R-:W-:Y:S01]  /*a2f0*/  UIADD3 UR8, UR39, 0x400, URZ ;  /* 0x0000040027087890 */ /* 0x000fe2000fffe03f */
[----:B0-----:R-:W-:Y:S01]  /*a300*/  IMAD.MOV.U32 R4, RZ, RZ, 0x1 ;  /* 0x00000001ff047424 */ /* 0x001fe200078e00ff */
[----:B------:R-:W-:Y:S01]  /*a310*/  UIADD3 UR5, UR39, 0x22400, URZ ;  /* 0x0002240027057890 */ /* 0x000fe2000fffe03f */
[----:B------:R-:W0:Y:S01]  /*a320*/  S2R R53, SR_TID.X ;  /* 0x0000000000357919 */ /* 0x000e220000002100 */
        /* <DEDUP_REMOVED lines=13> */
[C---:B------:R-:W-:Y:S01]  /*a400*/  IADD3 R38, P5, R2.reuse, 0xa8, RZ ;  /* 0x000000a802267810 */ /* 0x040fe20007fbe0ff */
[----:B------:R-:W-:Y:S01]  /*a410*/  ULOP3.LUT UR4, UR4, 0x3fff, URZ, 0xc0, !UPT ;  /* 0x00003fff04047892 */ /* 0x000fe2000f8ec03f */
[C---:B------:R-:W-:Y:S01]  /*a420*/  IADD3 R39, P1, R2.reuse, 0xb8, RZ ;  /* 0x000000b802277810 */ /* 0x040fe20007f3e0ff */
[----:B------:R-:W-:Y:S01]  /*a430*/  UIADD3 UR9, UP0, UR50, 0x38400, URZ ;  /* 0x0003840032097890 */ /* 0x000fe2000ff1e03f */
[----:B------:R-:W-:Y:S01]  /*a440*/  IADD3 R37, P6, R2, 0xb0, RZ ;  /* 0x000000b002257810 */ /* 0x000fe20007fde0ff */
[----:B------:R-:W-:Y:S01]  /*a450*/  ULOP3.LUT UR6, UR6, 0x3fff, URZ, 0xc0, !UPT ;  /* 0x00003fff06067892 */ /* 0x000fe2000f8ec03f */
[C---:B-1----:R-:W-:Y:S01]  /*a460*/  LEA.HI R3, R0.reuse, R0, RZ, 0x1 ;  /* 0x0000000000037211 */ /* 0x042fe200078f08ff */
[----:B------:R-:W-:Y:S01]  /*a470*/  ULOP3.LUT UR7, UR7, 0x3fff, URZ, 0xc0, !UPT ;  /* 0x00003fff07077892 */ /* 0x000fe2000f8ec03f */
[----:B------:R-:W-:Y:S01]  /*a480*/  IMAD.X R51, RZ, RZ, R16, P5 ;  /* 0x000000ffff337224 */ /* 0x000fe200028e0610 */
[----:B------:R-:W-:Y:S01]  /*a490*/  ULOP3.LUT UR5, UR5, 0x10000, URZ, 0xfc, !UPT ;  /* 0x0001000005057892 */ /* 0x000fe2000f8efc3f */
[----:B------:R-:W-:Y:S01]  /*a4a0*/  LOP3.LUT R3, R3, 0x6, RZ, 0xc0, !PT ;  /* 0x0000000603037812 */ /* 0x000fe200078ec0ff */
[----:B------:R-:W-:Y:S01]  /*a4b0*/  ULOP3.LUT UR4, UR4, 0x10000, URZ, 0xfc, !UPT ;  /* 0x0001000004047892 */ /* 0x000fe2000f8efc3f */
[----:B------:R-:W-:Y:S01]  /*a4c0*/  IMAD.U32 R8, RZ, RZ, UR9 ;  /* 0x00000009ff087e24 */ /* 0x000fe2000f8e00ff */
[----:B------:R-:W-:Y:S01]  /*a4d0*/  UIADD3.X UR10, URZ, UR51, URZ, UP0, !UPT ;  /* 0x000000333f0a7290 */ /* 0x000fe200087fe43f */
[----:B--2---:R-:W-:Y:S01]  /*a4e0*/  IMAD.MOV.U32 R5, RZ, RZ, 0x40000040 ;  /* 0x40000040ff057424 */ /* 0x004fe200078e00ff */
[----:B------:R-:W-:Y:S01]  /*a4f0*/  ULOP3.LUT UR6, UR6, 0x10000, URZ, 0xfc, !UPT ;  /* 0x0001000006067892 */ /* 0x000fe2000f8efc3f */
[----:B------:R-:W-:Y:S01]  /*a500*/  IMAD.IADD R0, R0, 0x1, -R3 ;  /* 0x0000000100007824 */ /* 0x000fe200078e0a03 */
[----:B------:R-:W-:Y:S01]  /*a510*/  ULOP3.LUT UR7, UR7, 0x10000, URZ, 0xfc, !UPT ;  /* 0x0001000007077892 */ /* 0x000fe2000f8efc3f */
[----:B0-----:R-:W-:Y:S01]  /*a520*/  VIADD R12, R53, 0xffffff80 ;  /* 0xffffff80350c7836 */ /* 0x001fe20000000000 */
[----:B------:R-:W-:Y:S01]  /*a530*/  IADD3 R36, P0, R2, 0xa0, RZ ;  /* 0x000000a002247810 */ /* 0x000fe20007f1e0ff */
        /* <DEDUP_REMOVED lines=8> */
[----:B------:R-:W-:Y:S01]  /*a5c0*/  IMAD.U32 R6, RZ, RZ, UR7 ;  /* 0x00000007ff067e24 */ /* 0x000fe2000f8e00ff */
[----:B------:R-:W-:Y:S01]  /*a5d0*/  LOP3.LUT R0, R0, 0x3fff, RZ, 0xc0, !PT ;  /* 0x00003fff00007812 */ /* 0x000fe200078ec0ff */
[----:B------:R-:W-:Y:S01]  /*a5e0*/  IMAD.MOV.U32 R7, RZ, RZ, 0x40000040 ;  /* 0x40000040ff077424 */ /* 0x000fe200078e00ff */
[----:B------:R-:W-:Y:S01]  /*a5f0*/  ULOP3.LUT UP0, URZ, UR4, 0x3ff, URZ, 0xc0, !UPT ;  /* 0x000003ff043f7892 */ /* 0x000fe2000f80c03f */
[----:B------:R-:W-:Y:S01]  /*a600*/  STL.64 [R1+0x78], R8 ;  /* 0x0000780801007387 */ /* 0x000fe20000100a00 */
[----:B------:R-:W-:Y:S01]  /*a610*/  LOP3.LUT R0, R0, 0x2000000, RZ, 0xfc, !PT ;  /* 0x0200000000007812 */ /* 0x000fe200078efcff */
[----:B0-----:R-:W-:Y:S01]  /*a620*/  IMAD.MOV.U32 R12, RZ, RZ, R3 ;  /* 0x000000ffff0c7224 */ /* 0x001fe200078e0003 */
[C---:B------:R-:W-:Y:S01]  /*a630*/  IADD3 R154, P4, R2.reuse, 0x98, RZ ;  /* 0x00000098029a7810 */ /* 0x040fe20007f9e0ff */
[----:B------:R-:W-:Y:S01]  /*a640*/  STL.128 [R1+0xb0], R4 ;  /* 0x0000b00401007387 */ /* 0x000fe20000100c00 */
[----:B------:R-:W-:Y:S01]  /*a650*/  PLOP3.LUT P5, PT, PT, PT, UP0, 0x80, 0x0 ;  /* 0x000000000000781c */ /* 0x000fe20003faf008 */
[----:B------:R-:W-:Y:S01]  /*a660*/  IMAD.MOV.U32 R14, RZ, RZ, R0 ;  /* 0x000000ffff0e7224 */ /* 0x000fe200078e0000 */
[C---:B------:R-:W-:Y:S01]  /*a670*/  IADD3 R24, P3, R2.reuse, 0x94, RZ ;  /* 0x0000009402187810 */ /* 0x040fe20007f7e0ff */
[----:B------:R-:W-:Y:S01]  /*a680*/  IMAD.MOV.U32 R11, RZ, RZ, 0x40000040 ;  /* 0x40000040ff0b7424 */ /* 0x000fe200078e00ff */
[C---:B------:R-:W-:Y:S01]  /*a690*/  IADD3 R35, P2, R2.reuse, 0x88, RZ ;  /* 0x0000008802237810 */ /* 0x040fe20007f5e0ff */
[--C-:B------:R-:W-:Y:S01]  /*a6a0*/  IMAD.X R40, RZ, RZ, R16.reuse, P1 ;  /* 0x000000ffff287224 */ /* 0x100fe200008e0610 */
[----:B------:R-:W-:Y:S01]  /*a6b0*/  STL.128 [R1+0xa0], R12 ;  /* 0x0000a00c01007387 */ /* 0x000fe20000100c00 */
[----:B------:R-:W-:Y:S01]  /*a6c0*/  IMAD.X R50, RZ, RZ, R16, P6 ;  /* 0x000000ffff327224 */ /* 0x000fe200030e0610 */
[C---:B------:R-:W-:Y:S01]  /*a6d0*/  IADD3 R34, P1, R2.reuse, 0x80, RZ ;  /* 0x0000008002227810 */ /* 0x040fe20007f3e0ff */
[----:B------:R-:W-:Y:S01]  /*a6e0*/  IMAD.MOV.U32 R0, RZ, RZ, R220 ;  /* 0x000000ffff007224 */ /* 0x000fe200078e00dc */
[----:B------:R-:W-:Y:S01]  /*a6f0*/  IADD3 R26, P6, R2, 0x78, RZ ;  /* 0x00000078021a7810 */ /* 0x000fe20007fde0ff */
[----:B------:R0:W-:Y:S01]  /*a700*/  STL.64 [R1+0x98], R10 ;  /* 0x0000980a01007387 */ /* 0x0001e20000100a00 */
[----:B------:R-:W-:-:S02]  /*a710*/  IMAD.MOV.U32 R3, RZ, RZ, R221 ;  /* 0x000000ffff037224 */ /* 0x000fc400078e00dd */
[--C-:B------:R-:W-:Y:S02]  /*a720*/  IMAD.X R49, RZ, RZ, R16.reuse, P0 ;  /* 0x000000ffff317224 */ /* 0x100fe400000e0610 */
        /* <DEDUP_REMOVED lines=23> */
.L_x_3218:
        /* <DEDUP_REMOVED lines=8> */
[----:B------:R-:W-:-:S03]  /*a920*/  LOP3.LUT R5, R5, 0x1ffffffe, RZ, 0xc0, !PT ;  /* 0x1ffffffe05057812 */ /* 0x000fc600078ec0ff */
[----:B------:R-:W-:Y:S02]  /*a930*/  IMAD.IADD R3, R7, 0x1, -R3 ;  /* 0x0000000107037824 */ /* 0x000fe400078e0a03 */
[----:B------:R-:W-:-:S04]  /*a940*/  IMAD.IADD R5, R4, 0x1, -R5 ;  /* 0x0000000104057824 */ /* 0x000fc800078e0a05 */
[----:B------:R-:W-:-:S07]  /*a950*/  IMAD.SHL.U32 R10, R5, 0x8, RZ ;  /* 0x00000008050a7824 */ /* 0x000fce00078e00ff */
.L_x_3217:
[----:B------:R-:W2:Y:S01]  /*a960*/  LDL R46, [R1+0x1f4] ;  /* 0x0001f400012e7983 */ /* 0x000ea20000100800 */
[----:B------:R-:W-:Y:S01]  /*a970*/  SHF.R.S32.HI R4, RZ, 0x1f, R3 ;  /* 0x0000001fff047819 */ /* 0x000fe20000011403 */
[----:B------:R-:W0:Y:S01]  /*a980*/  LDC.64 R42, c[0x0][0xad0] ;  /* 0x0002b400ff2a7b82 */ /* 0x000e220000000a00 */
[----:B------:R-:W-:Y:S01]  /*a990*/  IADD3 R7, P0, R2, 0x11c, RZ ;  /* 0x0000011c02077810 */ /* 0x000fe20007f1e0ff */
[----:B------:R0:W-:Y:S01]  /*a9a0*/  STL.64 [R1+0xe0], R26 ;  /* 0x0000e01a01007387 */ /* 0x0001e20000100a00 */
[----:B------:R-:W-:Y:S01]  /*a9b0*/  LEA.HI R4, R4, R3, RZ, 0x3 ;  /* 0x0000000304047211 */ /* 0x000fe200078f18ff */
[----:B------:R-:W-:Y:S01]  /*a9c0*/  IMAD.MOV.U32 R12, RZ, RZ, R24 ;  /* 0x000000ffff0c7224 */ /* 0x000fe200078e0018 */
[----:B------:R-:W-:Y:S01]  /*a9d0*/  IADD3 R30, P2, R2, 0xd0, RZ ;  /* 0x000000d0021e7810 */ /* 0x000fe20007f5e0ff */
[--C-:B------:R-:W-:Y:S01]  /*a9e0*/  IMAD.X R8, RZ, RZ, R16.reuse, P0 ;  /* 0x000000ffff087224 */ /* 0x100fe200000e0610 */
[C---:B------:R-:W-:Y:S01]  /*a9f0*/  LOP3.LUT R6, R4.reuse, 0xfffffff8, RZ, 0xc0, !PT ;  /* 0xfffffff804067812 */ /* 0x040fe200078ec0ff */
[----:B------:R-:W-:Y:S01]  /*aa00*/  IMAD.SHL.U32 R4, R4, 0x40, RZ ;  /* 0x0000004004047824 */ /* 0x000fe200078e00ff */
[----:B------:R-:W1:Y:S01]  /*aa10*/  LDC.64 R44, c[0x0][0xad8] ;  /* 0x0002b600ff2c7b82 */ /* 0x000e620000000a00 */
[----:B------:R-:W-:Y:S01]  /*aa20*/  IMAD.X R31, RZ, RZ, R16, P2 ;  /* 0x000000ffff1f7224 */ /* 0x000fe200010e0610 */
[C---:B------:R-:W-:Y:S01]  /*aa30*/  IADD3 R14, P3, R2.reuse, 0xc0, RZ ;  /* 0x000000c0020e7810 */ /* 0x040fe20007f7e0ff */
[----:B------:R-:W-:Y:S01]  /*aa40*/  IMAD.IADD R3, R3, 0x1, -R6 ;  /* 0x0000000103037824 */ /* 0x000fe200078e0a06 */
[----:B------:R-:W-:Y:S01]  /*aa50*/  IADD3 R6, P1, R2, 0x90, RZ ;  /* 0x0000009002067810 */ /* 0x000fe20007f3e0ff */
[----:B------:R-:W-:Y:S01]  /*aa60*/  IMAD.U32 R24, RZ, RZ, UR40 ;  /* 0x00000028ff187e24 */ /* 0x000fe2000f8e00ff */
[----:B------:R-:W-:Y:S01]  /*aa70*/  LOP3.LUT R11, R4, 0xfffffe00, RZ, 0xc0, !PT ;  /* 0xfffffe00040b7812 */ /* 0x000fe200078ec0ff */
[C---:B------:R-:W-:Y:S01]  /*aa80*/  IMAD.SHL.U32 R5, R3.reuse, 0x40, RZ ;  /* 0x0000004003057824 */ /* 0x040fe200078e00ff */
[----:B------:R-:W3:Y:S01]  /*aa90*/  LDC.64 R54, c[0x0][0xae0] ;  /* 0x0002b800ff367b82 */ /* 0x000ee20000000a00 */
[----:B------:R-:W-:Y:S01]  /*aaa0*/  IMAD.X R13, RZ, RZ, R16, P1 ;  /* 0x000000ffff0d7224 */ /* 0x000fe200008e0610 */
[----:B------:R-:W-:Y:S01]  /*aab0*/  LOP3.LUT P0, RZ, R3, 0x2, RZ, 0xc0, !PT ;  /* 0x0000000203ff7812 */ /* 0x000fe2000780c0ff */
[----:B------:R-:W-:Y:S01]  /*aac0*/  IMAD R0, R0, 0x400, R11 ;  /* 0x0000040000007824 */ /* 0x000fe200078e020b */
[----:B------:R-:W-:Y:S01]  /*aad0*/  LOP3.LUT R5, R5, 0x1c0, RZ, 0xc0, !PT ;  /* 0x000001c005057812 */ /* 0x000fe200078ec0ff */
[----:B------:R-:W-:Y:S01]  /*aae0*/  IMAD.MOV.U32 R11, RZ, RZ, 0x10 ;  /* 0x00000010ff0b7424 */ /* 0x000fe200078e00ff */
[----:B------:R-:W-:Y:S01]  /*aaf0*/  LOP3.LUT P1, RZ, R3, 0x4, RZ, 0xc0, !PT ;  /* 0x0000000403ff7812 */ /* 0x000fe2000782c0ff */
[----:B------:R3:W-:Y:S01]  /*ab00*/  STL.64 [R1+0xd8], R30 ;  /* 0x0000d81e01007387 */ /* 0x0007e20000100a00 */
[----:B------:R-:W-:Y:S01]  /*ab10*/  LOP3.LUT R9, R5, 0x8, R10, 0xf8, !PT ;  /* 0x0000000805097812 */ /* 0x000fe200078ef80a */
[----:B------:R-:W-:Y:S01]  /*ab20*/  IMAD.X R15, RZ, RZ, R16, P3 ;  /* 0x000000ffff0f7224 */ /* 0x000fe200018e0610 */
[----:B------:R-:W-:Y:S01]  /*ab30*/  SHF.R.U32.HI R4, RZ, 0x3, R5 ;  /* 0x00000003ff047819 */ /* 0x000fe20000011605 */
[----:B------:R-:W-:Y:S01]  /*ab40*/  IMAD.MOV.U32 R5, RZ, RZ, R8 ;  /* 0x000000ffff057224 */ /* 0x000fe200078e0008 */
[----:B------:R-:W4:Y:S01]  /*ab50*/  LDC R10, c[0x0][0x450] ;  /* 0x00011400ff0a7b82 */ /* 0x000f220000000800 */
[----:B------:R-:W-:Y:S01]  /*ab60*/  IMAD.MOV.U32 R28, RZ, RZ, RZ ;  /* 0x000000ffff1c7224 */ /* 0x000fe200078e00ff */
[----:B------:R-:W-:Y:S01]  /*ab70*/  LOP3.LUT R9, R9, R4, RZ, 0x3c, !PT ;  /* 0x0000000409097212 */ /* 0x000fe200078e3cff */
[----:B------:R-:W-:Y:S01]  /*ab80*/  IMAD.MOV.U32 R4, RZ, RZ, R7 ;  /* 0x000000ffff047224 */ /* 0x000fe200078e0007 */
[----:B------:R-:W-:Y:S01]  /*ab90*/  STL.64 [R1+0xd0], R156 ;  /* 0x0000d09c01007387 */ /* 0x000fe20000100a00 */
[----:B------:R-:W-:Y:S01]  /*aba0*/  IMAD.MOV.U32 R7, RZ, RZ, R13 ;  /* 0x000000ffff077224 */ /* 0x000fe200078e000d */
[----:B------:R-:W-:Y:S01]  /*abb0*/  BSSY B0, `(.L_x_3219) ;  /* 0x0000028000007945 */ /* 0x000fe20003800000 */
[----:B------:R-:W-:Y:S01]  /*abc0*/  IMAD.IADD R3, R0, 0x1, R9 ;  /* 0x0000000100037824 */ /* 0x000fe200078e0209 */
[----:B------:R-:W-:Y:S01]  /*abd0*/  STL.U8 [R1+0xe8], RZ ;  /* 0x0000e8ff01007387 */ /* 0x000fe20000100000 */
[----:B------:R-:W4:Y:S01]  /*abe0*/  LDC.64 R8, c[0x0][0x448] ;  /* 0x00011200ff087b82 */ /* 0x000f220000000a00 */
[----:B------:R-:W-:-:S02]  /*abf0*/  IMAD.MOV.U32 R0, RZ, RZ, 0x20 ;  /* 0x00000020ff007424 */ /* 0x000fc400078e00ff */
[----:B------:R5:W-:Y:S01]  /*ac00*/  STL.128 [R1+0x120], R4 ;  /* 0x0001200401007387 */ /* 0x000be20000100c00 */
[----:B------:R-:W-:Y:S02]  /*ac10*/  IMAD.MOV.U32 R13, RZ, RZ, R25 ;  /* 0x000000ffff0d7224 */ /* 0x000fe400078e0019 */
[----:B------:R-:W-:Y:S01]  /*ac20*/  IMAD.U32 R25, RZ, RZ, UR44 ;  /* 0x0000002cff197e24 */ /* 0x000fe2000f8e00ff */
[----:B------:R-:W-:Y:S01]  /*ac30*/  STL.U8 [R1+0x140], RZ ;  /* 0x000140ff01007387 */ /* 0x000fe20000100000 */
[----:B0-----:R-:W-:Y:S02]  /*ac40*/  IMAD.MOV.U32 R26, RZ, RZ, R43 ;  /* 0x000000ffff1a7224 */ /* 0x001fe400078e002b */
[----:B-1----:R-:W-:Y:S01]  /*ac50*/  IMAD.MOV.U32 R27, RZ, RZ, R44 ;  /* 0x000000ffff1b7224 */ /* 0x002fe200078e002c */
[----:B------:R0:W-:Y:S01]  /*ac60*/  STL.128 [R1+0x130], R12 ;  /* 0x0001300c01007387 */ /* 0x0001e20000100c00 */
[----:B------:R-:W-:Y:S02]  /*ac70*/  IMAD.MOV.U32 R29, RZ, RZ, R45 ;  /* 0x000000ffff1d7224 */ /* 0x000fe400078e002d */
[----:B---3--:R-:W-:Y:S01]  /*ac80*/  IMAD.MOV.U32 R30, RZ, RZ, R54 ;  /* 0x000000ffff1e7224 */ /* 0x008fe200078e0036 */
[----:B------:R-:W-:Y:S01]  /*ac90*/  STL.128 [R1+0xf0], R24 ;  /* 0x0000f01801007387 */ /* 0x000fe20000100c00 */
[----:B------:R-:W-:-:S02]  /*aca0*/  IMAD.MOV.U32 R31, RZ, RZ, R55 ;  /* 0x000000ffff1f7224 */ /* 0x000fc400078e0037 */
[----:B-----5:R-:W-:Y:S01]  /*acb0*/  IMAD.U32 R6, RZ, RZ, UR50 ;  /* 0x00000032ff067e24 */ /* 0x020fe2000f8e00ff */
[----:B------:R-:W-:Y:S01]  /*acc0*/  SEL R5, R0, 0xffffffe0, !P1 ;  /* 0xffffffe000057807 */ /* 0x000fe20004800000 */
[----:B------:R-:W-:Y:S01]  /*acd0*/  IMAD.U32 R7, RZ, RZ, UR51 ;  /* 0x00000033ff077e24 */ /* 0x000fe2000f8e00ff */
[----:B------:R-:W-:Y:S01]  /*ace0*/  SEL R4, R11, 0xfffffff0, !P0 ;  /* 0xfffffff00b047807 */ /* 0x000fe20004000000 */
[----:B------:R-:W-:Y:S01]  /*acf0*/  IMAD.MOV.U32 R11, RZ, RZ, R42 ;  /* 0x000000ffff0b7224 */ /* 0x000fe200078e002a */
[----:B------:R-:W-:Y:S01]  /*ad00*/  STL.128 [R1+0x100], R28 ;  /* 0x0001001c01007387 */ /* 0x000fe20000100c00 */
[----:B------:R-:W-:Y:S01]  /*ad10*/  IMAD.WIDE.U32 R20, R3, 0x2, R6 ;  /* 0x0000000203147825 */ /* 0x000fe200078e0006 */
[----:B0-----:R-:W-:Y:S02]  /*ad20*/  IADD3 R12, P1, R2, 0xe8, RZ ;  /* 0x000000e8020c7810 */ /* 0x001fe40007f3e0ff */
[----:B------:R-:W-:Y:S01]  /*ad30*/  STL.64 [R1+0xc0], R4 ;  /* 0x0000c00401007387 */ /* 0x000fe20000100a00 */
[----:B------:R-:W-:-:S03]  /*ad40*/  IADD3 R20, P0, R20, 0x36400, RZ ;  /* 0x0003640014147810 */ /* 0x000fc60007f1e0ff */
[----:B----4-:R0:W-:Y:S01]  /*ad50*/  STL.128 [R1+0x110], R8 ;  /* 0x0001100801007387 */ /* 0x0101e20000100c00 */
[----:B------:R-:W-:Y:S02]  /*ad60*/  IMAD.X R13, RZ, RZ, R16, P1 ;  /* 0x000000ffff0d7224 */ /* 0x000fe400008e0610 */
[----:B------:R-:W-:-:S05]  /*ad70*/  IMAD.X R21, RZ, RZ, R21, P0 ;  /* 0x000000ffff157224 */ /* 0x000fca00000e0615 */
[----:B------:R1:W-:Y:S01]  /*ad80*/  STL.64 [R1+0xc8], R20 ;  /* 0x0000c81401007387 */ /* 0x0003e20000100a00 */
[----:B0-----:R-:W-:Y:S02]  /*ad90*/  IMAD.MOV.U32 R8, RZ, RZ, R34 ;  /* 0x000000ffff087224 */ /* 0x001fe400078e0022 */
[----:B------:R-:W-:Y:S01]  /*ada0*/  IMAD.MOV.U32 R9, RZ, RZ, R47 ;  /* 0x000000ffff097224 */ /* 0x000fe200078e002f */
[----:B--2---:R-:W-:-:S04]  /*adb0*/  LEA.HI R0, R46, R46, RZ, 0x1 ;  /* 0x0000002e2e007211 */ /* 0x004fc800078f08ff */
[----:B------:R-:W-:-:S05]  /*adc0*/  LOP3.LUT R3, R0, 0xfffffffe, RZ, 0xc0, !PT ;  /* 0xfffffffe00037812 */ /* 0x000fca00078ec0ff */
[----:B------:R-:W-:Y:S02]  /*add0*/  IMAD.IADD R0, R46, 0x1, -R3 ;  /* 0x000000012e007824 */ /* 0x000fe400078e0a03 */
[----:B------:R-:W-:-:S03]  /*ade0*/  VIADD R3, R53, 0xffffff80 ;  /* 0xffffff8035037836 */ /* 0x000fc60000000000 */
[----:B------:R-:W-:Y:S02]  /*adf0*/  SHF.L.U32 R0, R0, 0x1f, RZ ;  /* 0x0000001f00007819 */ /* 0x000fe400000006ff */
[----:B------:R1:W-:Y:S02]  /*ae00*/  STL [R1+0xec], R3 ;  /* 0x0000ec0301007387 */ /* 0x0003e40000100800 */
[----:B------:R-:W0:Y:S02]  /*ae10*/  SYNCS.PHASECHK.TRANS64.TRYWAIT P0, [UR39+0x38800], R0 ;  /* 0x03880000ff0075a7 */ /* 0x000e240008000167 */
[----:B01----:R-:W-:Y:S05]  /*ae20*/  @!P0 BRA `(.L_x_3220) ;  /* 0x000002b800ec8947 */ /* 0x003fea0003800000 */
.L_x_3475:
[----:B------:R-:W-:Y:S05]  /*ae30*/  BSYNC B0 ;  /* 0x0000000000007941 */ /* 0x000fea0003800000 */
.L_x_3219:
[----:B------:R-:W-:Y:S01]  /*ae40*/  IMAD.MOV.U32 R4, RZ, RZ, R36 ;  /* 0x000000ffff047224 */ /* 0x000fe200078e0024 */
[C---:B0-----:R-:W-:Y:S01]  /*ae50*/  IADD3 R0, P0, R2.reuse, 0x400, RZ ;  /* 0x0000040002007810 */ /* 0x041fe20007f1e0ff */
[----:B------:R-:W-:Y:S01]  /*ae60*/  IMAD.MOV.U32 R5, RZ, RZ, R49 ;  /* 0x000000ffff057224 */ /* 0x000fe200078e0031 */
[C---:B------:R-:W-:Y:S01]  /*ae70*/  IADD3 R20, P1, R2.reuse, 0x120, RZ ;  /* 0x0000012002147810 */ /* 0x040fe20007f3e0ff */
[----:B------:R-:W-:Y:S01]  /*ae80*/  IMAD.MOV.U32 R10, RZ, RZ, R12 ;  /* 0x000000ffff0a7224 */ /* 0x000fe200078e000c */
[----:B------:R-:W-:Y:S01]  /*ae90*/  STL.128 [R1+0x160], R152 ;  /* 0x0001609801007387 */ /* 0x000fe20000100c00 */
[--C-:B------:R-:W-:Y:S01]  /*aea0*/  IMAD.X R21, RZ, RZ, R16.reuse, P0 ;  /* 0x000000ffff157224 */ /* 0x100fe200000e0610 */
[----:B------:R-:W-:Y:S01]  /*aeb0*/  IADD3 R24, P0, R2, 0x128, RZ ;  /* 0x0000012802187810 */ /* 0x000fe20007f1e0ff */
[----:B------:R-:W-:Y:S01]  /*aec0*/  IMAD.MOV.U32 R11, RZ, RZ, R13 ;  /* 0x000000ffff0b7224 */ /* 0x000fe200078e000d */
[----:B------:R0:W-:Y:S01]  /*aed0*/  STL.128 [R1+0x170], R4 ;  /* 0x0001700401007387 */ /* 0x0001e20000100c00 */
[----:B------:R-:W-:Y:S01]  /*aee0*/  IMAD.MOV.U32 R36, RZ, RZ, R17 ;  /* 0x000000ffff247224 */ /* 0x000fe200078e0011 */
[----:B------:R-:W-:Y:S01]  /*aef0*/  BSSY B0, `(.L_x_3221) ;  /* 0x000002d000007945 */ /* 0x000fe20003800000 */
[----:B------:R-:W-:Y:S01]  /*af00*/  IMAD.X R25, RZ, RZ, R16, P0 ;  /* 0x000000ffff197224 */ /* 0x000fe200000e0610 */
[----:B------:R1:W-:Y:S01]  /*af10*/  STL.128 [R1+0x150], R8 ;  /* 0x0001500801007387 */ /* 0x0003e20000100c00 */
[----:B------:R-:W-:-:S02]  /*af20*/  IMAD.MOV.U32 R14, RZ, RZ, R41 ;  /* 0x000000ffff0e7224 */ /* 0x000fc400078e0029 */
[----:B------:R-:W-:Y:S01]  /*af30*/  IMAD.MOV.U32 R15, RZ, RZ, R52 ;  /* 0x000000ffff0f7224 */ /* 0x000fe200078e0034 */
[----:B------:R-:W-:Y:S01]  /*af40*/  STL.64 [R1+0x148], R216 ;  /* 0x000148d801007387 */ /* 0x000fe20000100a00 */
[----:B------:R-:W-:Y:S02]  /*af50*/  IMAD.MOV.U32 R12, RZ, RZ, R218 ;  /* 0x000000ffff0c7224 */ /* 0x000fe400078e00da */
[----:B------:R-:W-:Y:S02]  /*af60*/  IMAD.MOV.U32 R13, RZ, RZ, R195 ;  /* 0x000000ffff0d7224 */ /* 0x000fe400078e00c3 */
[----:B0-----:R-:W-:-:S03]  /*af70*/  IMAD.MOV.U32 R4, RZ, RZ, R35 ;  /* 0x000000ffff047224 */ /* 0x001fc600078e0023 */
[----:B------:R0:W-:Y:S01]  /*af80*/  STL.128 [R1+0x180], R12 ;  /* 0x0001800c01007387 */ /* 0x0001e20000100c00 */
[----:B------:R-:W-:Y:S02]  /*af90*/  IMAD.MOV.U32 R5, RZ, RZ, R48 ;  /* 0x000000ffff057224 */ /* 0x000fe400078e0030 */
[----:B------:R-:W-:Y:S01]  /*afa0*/  IMAD.MOV.U32 R6, RZ, RZ, R37 ;  /* 0x000000ffff067224 */ /* 0x000fe200078e0025 */
[C---:B-1----:R-:W-:Y:S01]  /*afb0*/  IADD3 R10, P0, R2.reuse, 0x140, RZ ;  /* 0x00000140020a7810 */ /* 0x042fe20007f1e0ff */
[----:B------:R-:W-:Y:S01]  /*afc0*/  IMAD.MOV.U32 R7, RZ, RZ, R50 ;  /* 0x000000ffff077224 */ /* 0x000fe200078e0032 */
[----:B------:R-:W-:Y:S01]  /*afd0*/  IADD3 R8, P2, R2, 0xd8, RZ ;  /* 0x000000d802087810 */ /* 0x000fe20007f5e0ff */
[--C-:B------:R-:W-:Y:S02]  /*afe0*/  IMAD.X R11, RZ, RZ, R16.reuse, P1 ;  /* 0x000000ffff0b7224 */ /* 0x100fe400008e0610 */
[----:B------:R-:W-:Y:S01]  /*aff0*/  IMAD.MOV.U32 R37, RZ, RZ, R19 ;  /* 0x000000ffff257224 */ /* 0x000fe200078e0013 */
[----:B------:R1:W-:Y:S01]  /*b000*/  STL.128 [R1+0x190], R4 ;  /* 0x0001900401007387 */ /* 0x0003e20000100c00 */
[----:B------:R-:W-:Y:S01]  /*b010*/  IMAD.X R9, RZ, RZ, R16, P2 ;  /* 0x000000ffff097224 */ /* 0x000fe200010e0610 */
[----:B0-----:R-:W-:Y:S01]  /*b020*/  MOV R12, 0xb1c0 ;  /* 0x0000b1c0000c7802 */ /* 0x001fe20000000f00 */
[----:B-1----:R-:W-:-:S02]  /*b030*/  IMAD.MOV.U32 R4, RZ, RZ, R39 ;  /* 0x000000ffff047224 */ /* 0x002fc400078e0027 */
[----:B------:R-:W-:Y:S02]  /*b040*/  IMAD.MOV.U32 R5, RZ, RZ, R40 ;  /* 0x000000ffff057224 */ /* 0x000fe400078e0028 */
[----:B------:R-:W-:Y:S02]  /*b050*/  IMAD.MOV.U32 R6, RZ, RZ, R0 ;  /* 0x000000ffff067224 */ /* 0x000fe400078e0000 */
[----:B------:R-:W-:Y:S02]  /*b060*/  IMAD.MOV.U32 R7, RZ, RZ, R21 ;  /* 0x000000ffff077224 */ /* 0x000fe400078e0015 */
[----:B------:R-:W-:Y:S02]  /*b070*/  IMAD.MOV.U32 R39, RZ, RZ, R51 ;  /* 0x000000ffff277224 */ /* 0x000fe400078e0033 */
[----:B------:R-:W-:Y:S01]  /*b080*/  VIADD R0, R2, 0x148 ;  /* 0x0000014802007836 */ /* 0x000fe20000000000 */
[----:B------:R0:W-:Y:S04]  /*b090*/  STL.128 [R1+0x1a0], R4 ;  /* 0x0001a00401007387 */ /* 0x0001e80000100c00 */
[----:B------:R-:W-:Y:S01]  /*b0a0*/  STL.128 [R1+0x1d0], R36 ;  /* 0x0001d02401007387 */ /* 0x000fe20000100c00 */
[----:B0-----:R-:W-:-:S02]  /*b0b0*/  IMAD.MOV.U32 R5, RZ, RZ, R11 ;  /* 0x000000ffff057224 */ /* 0x001fc400078e000b */
[----:B------:R-:W-:Y:S02]  /*b0c0*/  IMAD.X R11, RZ, RZ, R16, P0 ;  /* 0x000000ffff0b7224 */ /* 0x000fe400000e0610 */
[----:B------:R-:W-:Y:S02]  /*b0d0*/  IMAD.MOV.U32 R6, RZ, RZ, R32 ;  /* 0x000000ffff067224 */ /* 0x000fe400078e0020 */
[----:B------:R-:W-:Y:S01]  /*b0e0*/  IMAD.MOV.U32 R7, RZ, RZ, R33 ;  /* 0x000000ffff077224 */ /* 0x000fe200078e0021 */
[----:B------:R-:W-:Y:S01]  /*b0f0*/  STL.64 [R1+0x1e0], R10 ;  /* 0x0001e00a01007387 */ /* 0x000fe20000100a00 */
[----:B------:R-:W-:-:S05]  /*b100*/  IMAD.MOV.U32 R4, RZ, RZ, R20 ;  /* 0x000000ffff047224 */ /* 0x000fca00078e0014 */
[----:B------:R0:W-:Y:S02]  /*b110*/  STL.128 [R1+0x1b0], R4 ;  /* 0x0001b00401007387 */ /* 0x0001e40000100c00 */
[----:B0-----:R-:W-:Y:S01]  /*b120*/  IMAD.MOV.U32 R4, RZ, RZ, R8 ;  /* 0x000000ffff047224 */ /* 0x001fe200078e0008 */
[----:B------:R-:W-:Y:S01]  /*b130*/  IADD3 R8, P0, R2, 0xec, RZ ;  /* 0x000000ec02087810 */ /* 0x000fe20007f1e0ff */
[----:B------:R-:W-:Y:S02]  /*b140*/  IMAD.MOV.U32 R5, RZ, RZ, R9 ;  /* 0x000000ffff057224 */ /* 0x000fe400078e0009 */
[----:B------:R-:W-:Y:S02]  /*b150*/  IMAD.MOV.U32 R6, RZ, RZ, R24 ;  /* 0x000000ffff067224 */ /* 0x000fe400078e0018 */
[----:B------:R-:W-:Y:S02]  /*b160*/  IMAD.MOV.U32 R7, RZ, RZ, R25 ;  /* 0x000000ffff077224 */ /* 0x000fe400078e0019 */
[----:B------:R-:W-:-:S03]  /*b170*/  IMAD.U32 R9, RZ, RZ, UR47 ;  /* 0x0000002fff097e24 */ /* 0x000fc6000f8e00ff */
[----:B------:R0:W-:Y:S02]  /*b180*/  STL.128 [R1+0x1c0], R4 ;  /* 0x0001c00401007387 */ /* 0x0001e40000100c00 */
[----:B0-----:R-:W-:Y:S02]  /*b190*/  VIADD R6, R9, 0xffffffff ;  /* 0xffffffff09067836 */ /* 0x001fe40000000000 */
[----:B------:R-:W-:-:S07]  /*b1a0*/  IMAD.X R9, RZ, RZ, R16, P0 ;  /* 0x000000ffff097224 */ /* 0x000fce00000e0610 */
[----:B------:R-:W-:Y:S05]  /*b1b0*/  CALL.REL.NOINC `($_ZN7cutlass13device_kernelIN5flash11enable_sm90INS1_16FlashAttnFwdSm90INS1_25CollectiveMainloopFwdSm90ILi2EN4cute5tupleIJNS5_1CILi1EEES8_S8_EEENS6_IJNS7_ILi64EEESA_SA_EEELi512ENS_10bfloat16_tEfNS_4arch4Sm90ELb0ELb1ELb1ELb1ELb0ELb0ELb1ELb0ELb0ELb1ELb0ELb0EEENS1_21CollectiveEpilogueFwdINS6_IJSA_NS7_ILi512EEESA_EEES9_SC_SE_Li256ELb1ELb1ELb0ELb0EEENS1_36VarlenDynamicPersistentTileSchedulerILi64ELi64ELi256ELi128ELb0ELb1ELb1ELb1ELb0ELb1EEEEEEEEEvNT_6ParamsE$_ZZN5flash25CollectiveMainloopFwdSm90ILi2EN4cute5tupleIJNS1_1CILi1EEES4_S4_EEENS2_IJNS3_ILi64EEES6_S6_EEELi512EN7cutlass10bfloat16_tEfNS8_4arch4Sm90ELb0ELb1ELb1ELb1ELb0ELb0ELb1ELb0ELb0ELb1ELb0ELb0EE3mmaINS_16FlashAttnFwdSm90ISC_NS_21CollectiveEpilogueFwdINS2_IJS6_NS3_ILi512EEES6_EEES5_S9_SB_Li256ELb1ELb1ELb0ELb0EEENS_36VarlenDynamicPersistentTileSchedulerILi64ELi64ELi256ELi128ELb0ELb1ELb1ELb1ELb0ELb1EEEE13SharedStorageENS1_6TensorINS1_11ArrayEngineIfLm128EEENS1_6LayoutINS2_IJNS2_IJNS3_ILi2EEESR_NS3_ILi32EEEEEES4_S4_EEENS2_IJNS2_IJS4_SR_NS3_ILi4EEEEEENS3_ILi0EEESX_EEEEEEENS_7SoftmaxILi2ELi0EEEEEbRKNSC_6ParamsENS8_25PipelineTmaAsyncNoClusterILi2ENS8_16PipelineTmaAsyncILi2EEEEES19_RNS8_13PipelineStateILj2EEERT0_RT1_iRiRKNS_16SeqlenInfoQKNewKILb1ELb0EEENS2_IJiiiiEEERT_ENKUliT_T0_T1_E_clIZSD_ISM_S10_S12_EbS15_S19_S19_S1C_S1E_S1G_iS1H_S1L_S1M_S1O_EUlRS1P_iE0_NS3_ILb1EEES1W_EEDaiS1P_S1Q_S1R_) ;  /* 0x000002dc00087944 */ /* 0x000fea0003c00000 */
[----:B------:R-:W-:Y:S05]  /*b1c0*/  BSYNC B0 ;  /* 0x0000000000007941 */ /* 0x000fea0003800000 */
.L_x_3221:
        /* <DEDUP_REMOVED lines=27> */
.L_x_3224:
[----:B------:R-:W-:-:S13]  /*b380*/  ISETP.NE.AND P0, PT, R9, 0x1, PT ;  /* 0x000000010900780c */ /* 0x000fda0003f05270 */
[----:B------:R-:W0:Y:S02]  /*b390*/  @P0 LDC.64 R6, c[0x0][0xae0] ;  /* 0x0002b800ff060b82 */ /* 0x000e240000000a00 */
[----:B0-----:R-:W-:-:S05]  /*b3a0*/  @P0 IMAD.HI.U32 R6, R4, R6, RZ ;  /* 0x0000000604060227 */ /* 0x001fca00078e00ff */
[----:B------:R-:W-:-:S07]  /*b3b0*/  @P0 SHF.R.U32.HI R4, RZ, R7, R6 ;  /* 0x00000007ff040219 */ /* 0x000fce0000011606 */
.L_x_3225:
[----:B------:R-:W-:Y:S05]  /*b3c0*/  BSYNC B0 ;  /* 0x0000000000007941 */ /* 0x000fea0003800000 */
.L_x_3223:
[----:B------:R-:W-:-:S05]  /*b3d0*/  IMAD R9, R4, R9, R9 ;  /* 0x0000000904097224 */ /* 0x000fca00078e0209 */
[----:B------:R-:W-:-:S07]  /*b3e0*/  VIMNMX R8, R8, R9, PT ;  /* 0x0000000908087248 */ /* 0x000fce0003fe0100 */
.L_x_3222:
[----:B------:R-:W-:-:S04]  /*b3f0*/  SHF.R.S32.HI R7, RZ, 0x1f, R8 ;  /* 0x0000001fff077819 */ /* 0x000fc80000011408 */
[----:B------:R-:W-:-:S04]  /*b400*/  LEA.HI R7, R7, R8, RZ, 0x6 ;  /* 0x0000000807077211 */ /* 0x000fc800078f30ff */
[----:B------:R-:W-:-:S04]  /*b410*/  SHF.R.S32.HI R4, RZ, 0x6, R7 ;  /* 0x00000006ff047819 */ /* 0x000fc80000011407 */
[----:B------:R-:W-:-:S04]  /*b420*/  VIMNMX R4, R4, UR49, !PT ;  /* 0x0000003104047c48 */ /* 0x000fc8000ffe0100 */
[----:B------:R-:W-:-:S13]  /*b430*/  ISETP.GE.AND P0, PT, R0, R4, PT ;  /* 0x000000040000720c */ /* 0x000fda0003f06270 */
[----:B------:R-:W-:Y:S05]  /*b440*/  @!P0 BRA `(.L_x_3226) ;  /* 0x000000a800388947 */ /* 0x000fea0003800000 */
.L_x_3255:
        /* <DEDUP_REMOVED lines=20> */
.L_x_3228:
[----:B------:R-:W-:Y:S05]  /*b590*/  BSYNC B0 ;  /* 0x0000000000007941 */ /* 0x000fea0003800000 */
.L_x_3227:
        /* <DEDUP_REMOVED lines=13> */
.L_x_3230:
[----:B------:R-:W-:Y:S05]  /*b670*/  BSYNC B0 ;  /* 0x0000000000007941 */ /* 0x000fea0003800000 */
.L_x_3229:
        /* <DEDUP_REMOVED lines=8> */
.L_x_3232:
[----:B------:R-:W-:Y:S05]  /*b700*/  BSYNC B0 ;  /* 0x0000000000007941 */ /* 0x000fea0003800000 */
.L_x_3231:
        /* <DEDUP_REMOVED lines=60> */
.L_x_3235:
[----:B------:R-:W-:Y:S05]  /*bad0*/  BSYNC B0 ;  /* 0x0000000000007941 */ /* 0x000fea0003800000 */
.L_x_3234:
        /* <DEDUP_REMOVED lines=13> */
.L_x_3237:
[----:B------:R-:W-:Y:S05]  /*bbb0*/  BSYNC B0 ;  /* 0x0000000000007941 */ /* 0x000fea0003800000 */
.L_x_3236:
        /* <DEDUP_REMOVED lines=8> */
.L_x_3239:
[----:B------:R-:W-:Y:S05]  /*bc40*/  BSYNC B0 ;  /* 0x0000000000007941 */ /* 0x000fea0003800000 */
.L_x_3238:
        /* <DEDUP_REMOVED lines=479> */
[----:B0-----:R-:W-:-:S03]  /*da40*/  FMUL.FTZ R5, R26, R62 ;  /* 0x0000003e1a057220 */ /* 0x001fc60000410000 */
[----:B------:R-:W-:-:S04]  /*da50*/  LEA.HI R26, R24, R63, RZ, 0x7 ;  /* 0x0000003f181a7211 */ /* 0x000fc800078f38ff */
[----:B------:R-:W-:Y:S01]  /*da60*/  LOP3.LUT R26, R26, 0xffffff80, RZ, 0xc0, !PT ;  /* 0xffffff801a1a7812 */ /* 0x000fe200078ec0ff */
[-C--:B------:R-:W-:Y:S01]  /*da70*/  FMUL.FTZ R29, R29, R62.reuse ;  /* 0x0000003e1d1d7220 */ /* 0x080fe20000410000 */
[----:B------:R-:W-:-:S03]  /*da80*/  FMUL.FTZ R32, R32, R62 ;  /* 0x0000003e20207220 */ /* 0x000fc60000410000 */
[----:B------:R-:W-:Y:S01]  /*da90*/  IMAD.IADD R26, R63, 0x1, -R26 ;  /* 0x000000013f1a7824 */ /* 0x000fe200078e0a1a */
[----:B------:R0:W2:Y:S01]  /*daa0*/  MUFU.TANH R64, R29 ;  /* 0x0000001d00407308 */ /* 0x0000a20000002400 */
[-C--:B-1----:R-:W-:Y:S01]  /*dab0*/  FMUL.FTZ R20, R27, R62.reuse ;  /* 0x0000003e1b147220 */ /* 0x082fe20000410000 */
[----:B------:R-:W-:-:S06]  /*dac0*/  FMUL.FTZ R27, R30, R62 ;  /* 0x0000003e1e1b7220 */ /* 0x000fcc0000410000 */
[----:B------:R1:W3:Y:S01]  /*dad0*/  MUFU.TANH R65, R32 ;  /* 0x0000002000417308 */ /* 0x0002e20000002400 */
[----:B0-----:R-:W-:Y:S01]  /*dae0*/  SHF.R.S32.HI R29, RZ, 0x1f, R26 ;  /* 0x0000001fff1d7819 */ /* 0x001fe2000001141a */
[----:B------:R-:W-:-:S03]  /*daf0*/  FMUL.FTZ R59, R31, R62 ;  /* 0x0000003e1f3b7220 */ /* 0x000fc60000410000 */
[----:B------:R-:W-:Y:S02]  /*db00*/  LEA.HI R30, R29, R26, RZ, 0x2 ;  /* 0x0000001a1d1e7211 */ /* 0x000fe400078f10ff */
[----:B-1----:R-:W-:Y:S02]  /*db10*/  LEA.HI R32, R24, R63, RZ, 0x2 ;  /* 0x0000003f18207211 */ /* 0x002fe400078f10ff */
[--C-:B------:R-:W-:Y:S02]  /*db20*/  SHF.R.S32.HI R24, RZ, 0x2, R30.reuse ;  /* 0x00000002ff187819 */ /* 0x100fe4000001141e */
[----:B------:R-:W-:Y:S02]  /*db30*/  LOP3.LUT R32, R32, 0xfffffffc, RZ, 0xc0, !PT ;  /* 0xfffffffc20207812 */ /* 0x000fe400078ec0ff */
        /* <DEDUP_REMOVED lines=8> */
[----:B0-----:R-:W-:-:S03]  /*dbc0*/  LEA.HI R33, R32, R32, RZ, 0x1 ;  /* 0x0000002020217211 */ /* 0x001fc600078f08ff */
[----:B------:R-:W-:Y:S02]  /*dbd0*/  IMAD.IADD R31, R24, 0x1, -R31 ;  /* 0x00000001181f7824 */ /* 0x000fe400078e0a1f */
[----:B------:R-:W-:Y:S01]  /*dbe0*/  IMAD R56, R56, 0x4, R29 ;  /* 0x0000000438387824 */ /* 0x000fe200078e021d */
[----:B------:R-:W-:-:S03]  /*dbf0*/  LOP3.LUT R33, R33, 0x1ffffffe, RZ, 0xc0, !PT ;  /* 0x1ffffffe21217812 */ /* 0x000fc600078ec0ff */
[----:B------:R-:W-:Y:S02]  /*dc00*/  IMAD.U32 R6, R56, 0x10, R31 ;  /* 0x0000001038067824 */ /* 0x000fe400078e001f */
[----:B------:R-:W-:-:S04]  /*dc10*/  IMAD.IADD R33, R32, 0x1, -R33 ;  /* 0x0000000120217824 */ /* 0x000fc800078e0a21 */
[----:B------:R-:W-:-:S04]  /*dc20*/  IMAD R6, R33, 0x8, R6 ;  /* 0x0000000821067824 */ /* 0x000fc800078e0206 */
[----:B------:R-:W-:-:S04]  /*dc30*/  @P1 IMAD.HI.U32 R24, R6, R7, RZ ;  /* 0x0000000706181227 */ /* 0x000fc800078e00ff */
[----:B------:R-:W-:Y:S01]  /*dc40*/  FMUL.FTZ R43, R43, R62 ;  /* 0x0000003e2b2b7220 */ /* 0x000fe20000410000 */
[----:B------:R-:W-:-:S03]  /*dc50*/  @P1 SHF.R.U32.HI R6, RZ, R57, R24 ;  /* 0x00000039ff061219 */ /* 0x000fc60000011618 */
[----:B------:R0:W4:Y:S01]  /*dc60*/  MUFU.TANH R72, R43 ;  /* 0x0000002b00487308 */ /* 0x0001220000002400 */
[-C--:B------:R-:W-:Y:S01]  /*dc70*/  FMUL.FTZ R41, R41, R62.reuse ;  /* 0x0000003e29297220 */ /* 0x080fe20000410000 */
[----:B------:R-:W-:Y:S01]  /*dc80*/  LOP3.LUT R7, R30, 0x7ffffffc, RZ, 0xc0, !PT ;  /* 0x7ffffffc1e077812 */ /* 0x000fe200078ec0ff */
[----:B------:R-:W2:Y:S01]  /*dc90*/  SHFL.IDX PT, R31, R6, RZ, 0x1c1f ;  /* 0x001c1fff061f7589 */ /* 0x000ea200000e0000 */
[----:B0-----:R-:W-:Y:S01]  /*dca0*/  FMUL.FTZ R43, R47, R62 ;  /* 0x0000003e2f2b7220 */ /* 0x001fe20000410000 */
[----:B------:R-:W-:-:S03]  /*dcb0*/  IMAD.SHL.U32 R47, R0, 0x40, RZ ;  /* 0x00000040002f7824 */ /* 0x000fc600078e00ff */
[----:B------:R0:W1:Y:S01]  /*dcc0*/  MUFU.TANH R70, R41 ;  /* 0x0000002900467308 */ /* 0x0000620000002400 */
[-C--:B------:R-:W-:Y:S01]  /*dcd0*/  FMUL.FTZ R25, R25, R62.reuse ;  /* 0x0000003e19197220 */ /* 0x080fe20000410000 */
[-C--:B------:R-:W-:Y:S01]  /*dce0*/  FMUL.FTZ R28, R28, R62.reuse ;  /* 0x0000003e1c1c7220 */ /* 0x080fe20000410000 */
[-C--:B------:R-:W-:Y:S01]  /*dcf0*/  FMUL.FTZ R60, R34, R62.reuse ;  /* 0x0000003e223c7220 */ /* 0x080fe20000410000 */
[----:B------:R-:W-:Y:S01]  /*dd00*/  IADD3 R24, -R47, 0x1, RZ ;  /* 0x000000012f187810 */ /* 0x000fe20007ffe1ff */
[-C--:B------:R-:W-:Y:S01]  /*dd10*/  FMUL.FTZ R61, R35, R62.reuse ;  /* 0x0000003e233d7220 */ /* 0x080fe20000410000 */
        /* <DEDUP_REMOVED lines=8> */
[----:B------:R-:W-:Y:S01]  /*dda0*/  FMUL.FTZ R53, R53, R62 ;  /* 0x0000003e35357220 */ /* 0x000fe20000410000 */
[----:B------:R-:W-:-:S02]  /*ddb0*/  IMAD.IADD R7, R26, 0x1, -R7 ;  /* 0x000000011a077824 */ /* 0x000fc400078e0a07 */
        /* <DEDUP_REMOVED lines=8> */
[----:B------:R-:W0:Y:S01]  /*de40*/  MUFU.TANH R21, R21 ;  /* 0x0000001500157308 */ /* 0x000e220000002400 */
[----:B------:R-:W-:-:S03]  /*de50*/  LOP3.LUT R29, RZ, R10, RZ, 0x33, !PT ;  /* 0x0000000aff1d7212 */ /* 0x000fc600078e33ff */
[----:B------:R-:W-:-:S04]  /*de60*/  IADD3 R24, -R8, R24, R9 ;  /* 0x0000001808187210 */ /* 0x000fc80007ffe109 */
[----:B------:R-:W0:Y:S01]  /*de70*/  MUFU.TANH R25, R25 ;  /* 0x0000001900197308 */ /* 0x000e220000002400 */
        /* <DEDUP_REMOVED lines=26> */
[----:B------:R-:W-:-:S05]  /*e020*/  IMAD.IADD R46, R24, 0x1, R29 ;  /* 0x00000001182e7824 */ /* 0x000fca00078e021d */
[----:B------:R3:W0:Y:S01]  /*e030*/  MUFU.TANH R68, R38 ;  /* 0x0000002600447308 */ /* 0x0006220000002400 */
[----:B--2---:R-:W-:Y:S02]  /*e040*/  IMAD.IADD R11, R46, 0x1, R31 ;  /* 0x000000012e0b7824 */ /* 0x004fe400078e021f */
[----:B---3--:R-:W-:Y:S02]  /*e050*/  IMAD.IADD R38, R12, 0x1, -R47 ;  /* 0x000000010c267824 */ /* 0x008fe400078e0a2f */
[----:B------:R-:W-:Y:S01]  /*e060*/  IMAD.IADD R12, R32, 0x1, R31 ;  /* 0x00000001200c7824 */ /* 0x000fe200078e021f */
[----:B-1--4-:R-:W-:Y:S06]  /*e070*/  @!P2 BRA `(.L_x_3242) ;  /* 0x000000000048a947 */ /* 0x012fec0003800000 */
        /* <DEDUP_REMOVED lines=10> */
.L_x_3244:
[----:B------:R-:W-:-:S13]  /*e120*/  ISETP.NE.AND P1, PT, R13, 0x1, PT ;  /* 0x000000010d00780c */ /* 0x000fda0003f25270 */
[----:B------:R-:W-:-:S05]  /*e130*/  @P1 IMAD.HI.U32 R24, R10, R14, RZ ;  /* 0x0000000e0a181227 */ /* 0x000fca00078e00ff */
[----:B------:R-:W-:-:S07]  /*e140*/  @P1 SHF.R.U32.HI R10, RZ, R15, R24 ;  /* 0x0000000fff0a1219 */ /* 0x000fce0000011618 */
.L_x_3245:
[----:B------:R-:W-:Y:S05]  /*e150*/  BSYNC B1 ;  /* 0x0000000000017941 */ /* 0x000fea0003800000 */
.L_x_3243:
[----:B------:R-:W-:-:S04]  /*e160*/  IMAD R10, R10, R13, -R47 ;  /* 0x0000000d0a0a7224 */ /* 0x000fc800078e0a2f */
[----:B------:R-:W-:-:S05]  /*e170*/  IMAD R10, R7, -0x2, R10 ;  /* 0xfffffffe070a7824 */ /* 0x000fca00078e020a */
[----:B------:R-:W-:Y:S02]  /*e180*/  VIMNMX R11, R11, R10, !PT ;  /* 0x0000000a0b0b7248 */ /* 0x000fe40007fe0100 */
[----:B------:R-:W-:-:S07]  /*e190*/  VIADDMNMX R12, R10, R13, R12, PT ;  /* 0x0000000d0a0c7246 */ /* 0x000fce000380010c */
.L_x_3242:
[----:B------:R-:W-:Y:S05]  /*e1a0*/  BSYNC B0 ;  /* 0x0000000000007941 */ /* 0x000fea0003800000 */
.L_x_3241:
[C---:B------:R-:W-:Y:S01]  /*e1b0*/  ISETP.GE.AND P1, PT, R38.reuse, 0x2, PT ;  /* 0x000000022600780c */ /* 0x040fe20003f26270 */
[----:B------:R-:W-:Y:S01]  /*e1c0*/  BSSY B0, `(.L_x_3246) ;  /* 0x0000062000007945 */ /* 0x000fe20003800000 */
[C---:B------:R-:W-:Y:S02]  /*e1d0*/  ISETP.GE.AND P3, PT, R38.reuse, 0xa, PT ;  /* 0x0000000a2600780c */ /* 0x040fe40003f66270 */
[----:B------:R-:W-:Y:S02]  /*e1e0*/  P2R R51, PR, RZ, 0x2 ;  /* 0x00000002ff337803 */ /* 0x000fe40000000000 */
[----:B------:R-:W-:Y:S02]  /*e1f0*/  ISETP.GT.AND P1, PT, R11, 0x1, !P1 ;  /* 0x000000010b00780c */ /* 0x000fe40004f24270 */
[----:B------:R-:W-:Y:S02]  /*e200*/  ISETP.GE.AND P2, PT, R38, 0x9, PT ;  /* 0x000000092600780c */ /* 0x000fe40003f46270 */
[----:B------:R-:W-:-:S02]  /*e210*/  ISETP.LT.OR P1, PT, R12, 0x2, P1 ;  /* 0x000000020c00780c */ /* 0x000fc40000f21670 */
[----:B------:R-:W-:Y:S02]  /*e220*/  P2R R57, PR, RZ, 0x4 ;  /* 0x00000004ff397803 */ /* 0x000fe40000000000 */
[----:B0-----:R-:W-:Y:S02]  /*e230*/  FSEL R42, R25, -INF , !P1 ;  /* 0xff800000192a7808 */ /* 0x001fe40004800000 */
        /* <DEDUP_REMOVED lines=62> */
[----:B------:R-:W-:Y:S01]  /*e620*/  ISETP.GE.AND P6, PT, R38, 0x3a, PT ;  /* 0x0000003a2600780c */ /* 0x000fe20003fc6270 */
[----:B------:R-:W0:Y:S03]  /*e630*/  SHFL.IDX PT, R21, R6, 0x1, 0x1c1f ;  /* 0x003c1f0006157f89 */ /* 0x000e2600000e0000 */
[----:B------:R-:W-:Y:S02]  /*e640*/  P2R R48, PR, RZ, 0x40 ;  /* 0x00000040ff307803 */ /* 0x000fe40000000000 */
[----:B------:R-:W-:-:S04]  /*e650*/  ISETP.GT.AND P6, PT, R11, 0x39, !P6 ;  /* 0x000000390b00780c */ /* 0x000fc800077c4270 */
[----:B------:R-:W-:-:S04]  /*e660*/  ISETP.LT.OR P6, PT, R12, 0x3a, P6 ;  /* 0x0000003a0c00780c */ /* 0x000fc800037c1670 */
[----:B------:R-:W-:Y:S02]  /*e670*/  FSEL R11, R53, -INF , !P6 ;  /* 0xff800000350b7808 */ /* 0x000fe40007000000 */
[----:B------:R-:W-:Y:S01]  /*e680*/  ISETP.GE.AND P6, PT, R13, 0x1, PT ;  /* 0x000000010d00780c */ /* 0x000fe20003fc6270 */
[--C-:B0-----:R-:W-:Y:S02]  /*e690*/  IMAD.IADD R44, R32, 0x1, R21.reuse ;  /* 0x00000001202c7824 */ /* 0x101fe400078e0215 */
[----:B------:R-:W-:-:S10]  /*e6a0*/  IMAD.IADD R46, R46, 0x1, R21 ;  /* 0x000000012e2e7824 */ /* 0x000fd400078e0215 */
        /* <DEDUP_REMOVED lines=11> */
.L_x_3249:
[----:B------:R-:W-:-:S13]  /*e760*/  ISETP.NE.AND P6, PT, R13, 0x1, PT ;  /* 0x000000010d00780c */ /* 0x000fda0003fc5270 */
[----:B------:R-:W-:-:S05]  /*e770*/  @P6 IMAD.HI.U32 R14, R8, R14, RZ ;  /* 0x0000000e080e6227 */ /* 0x000fca00078e00ff */
[----:B------:R-:W-:-:S07]  /*e780*/  @P6 SHF.R.U32.HI R8, RZ, R15, R14 ;  /* 0x0000000fff086219 */ /* 0x000fce000001160e */
.L_x_3250:
[----:B------:R-:W-:Y:S05]  /*e790*/  BSYNC B1 ;  /* 0x0000000000017941 */ /* 0x000fea0003800000 */
.L_x_3248:
[----:B------:R-:W-:-:S04]  /*e7a0*/  IMAD R8, R8, R13, -R47 ;  /* 0x0000000d08087224 */ /* 0x000fc800078e0a2f */
[----:B------:R-:W-:-:S05]  /*e7b0*/  IMAD R7, R7, -0x2, R8 ;  /* 0xfffffffe07077824 */ /* 0x000fca00078e0208 */
[----:B------:R-:W-:Y:S02]  /*e7c0*/  VIADDMNMX R44, R7, R13, R44, PT ;  /* 0x0000000d072c7246 */ /* 0x000fe4000380012c */
[----:B------:R-:W-:-:S07]  /*e7d0*/  VIMNMX R46, R46, R7, !PT ;  /* 0x000000072e2e7248 */ /* 0x000fce0007fe0100 */
.L_x_3247:
[----:B------:R-:W-:Y:S05]  /*e7e0*/  BSYNC B0 ;  /* 0x0000000000007941 */ /* 0x000fea0003800000 */
.L_x_3246:
        /* <DEDUP_REMOVED lines=43> */
[----:B------:R-:W-:Y:S02]  /*eaa0*/  ISETP.GT.AND P1, PT, R46, 0x29, !P1 ;  /* 0x000000292e00780c */ /* 0x000fe40004f24270 */
[----:B------:R-:W-:Y:S02]  /*eab0*/  ISETP.LT.OR P5, PT, R44, 0x29, P5 ;  /* 0x000000292c00780c */ /* 0x000fe40002fa1670 */
[----:B------:R-:W-:Y:S02]  /*eac0*/  ISETP.GT.AND P2, PT, R46, 0x30, !P2 ;  /* 0x000000302e00780c */ /* 0x000fe40005744270 */
[----:B------:R-:W-:Y:S02]  /*ead0*/  ISETP.LT.OR P1, PT, R44, 0x2a, P1 ;  /* 0x0000002a2c00780c */ /* 0x000fe40000f21670 */
[----:B------:R-:W-:-:S02]  /*eae0*/  FSEL R60, R41, -INF , !P5 ;  /* 0xff800000293c7808 */ /* 0x000fc40006800000 */
[----:B------:R-:W-:Y:S02]  /*eaf0*/  ISETP.GT.AND P3, PT, R46, 0x31, !P3 ;  /* 0x000000312e00780c */ /* 0x000fe40005f64270 */
[----:B------:R-:W-:Y:S02]  /*eb00*/  ISETP.LT.OR P2, PT, R44, 0x31, P2 ;  /* 0x000000312c00780c */ /* 0x000fe40001741670 */
[----:B------:R-:W-:Y:S02]  /*eb10*/  FSEL R62, R43, -INF , !P1 ;  /* 0xff8000002b3e7808 */ /* 0x000fe40004800000 */
[----:B------:R-:W-:Y:S02]  /*eb20*/  ISETP.GT.AND P4, PT, R46, 0x38, !P4 ;  /* 0x000000382e00780c */ /* 0x000fe40006784270 */
[----:B------:R-:W-:Y:S02]  /*eb30*/  ISETP.LT.OR P3, PT, R44, 0x32, P3 ;  /* 0x000000322c00780c */ /* 0x000fe40001f61670 */
[----:B------:R-:W-:-:S02]  /*eb40*/  FSEL R64, R50, -INF , !P2 ;  /* 0xff80000032407808 */ /* 0x000fc40005000000 */
[----:B------:R-:W-:Y:S02]  /*eb50*/  ISETP.GT.AND P1, PT, R46, 0x39, !P6 ;  /* 0x000000392e00780c */ /* 0x000fe40007724270 */
[----:B------:R-:W-:Y:S02]  /*eb60*/  ISETP.LT.OR P4, PT, R44, 0x39, P4 ;  /* 0x000000392c00780c */ /* 0x000fe40002781670 */
[----:B------:R-:W-:Y:S02]  /*eb70*/  FSEL R43, R56, -INF , !P3 ;  /* 0xff800000382b7808 */ /* 0x000fe40005800000 */
[----:B------:R-:W-:Y:S02]  /*eb80*/  ISETP.LT.OR P1, PT, R44, 0x3a, P1 ;  /* 0x0000003a2c00780c */ /* 0x000fe40000f21670 */
[----:B------:R-:W-:Y:S02]  /*eb90*/  FSEL R41, R54, -INF , !P4 ;  /* 0xff80000036297808 */ /* 0x000fe40006000000 */
        /* <DEDUP_REMOVED lines=34> */
[----:B------:R-:W-:Y:S02]  /*edc0*/  FSEL R15, R55, -INF , !P1 ;  /* 0xff800000370f7808 */ /* 0x000fe40004800000 */
[----:B------:R-:W-:Y:S02]  /*edd0*/  FMNMX.FTZ R14, R41, R8, !PT ;  /* 0x00000008290e7209 */ /* 0x000fe40007810000 */
[----:B------:R-:W-:Y:S01]  /*ede0*/  LOP3.LUT R8, R9, 0x4, RZ, 0xfc, !PT ;  /* 0x0000000409087812 */ /* 0x000fe200078efcff */
[----:B------:R-:W-:Y:S01]  /*edf0*/  IMAD.X R9, RZ, RZ, R16, P2 ;  /* 0x000000ffff097224 */ /* 0x000fe200010e0610 */
[----:B------:R-:W-:-:S02]  /*ee00*/  FMNMX.FTZ R49, R15, R14, !PT ;  /* 0x0000000e0f317209 */ /* 0x000fc40007810000 */
        /* <DEDUP_REMOVED lines=42> */
.L_x_3252:
[----:B------:R-:W-:Y:S05]  /*f0b0*/  BSYNC B0 ;  /* 0x0000000000007941 */ /* 0x000fea0003800000 */
.L_x_3251:
[----:B------:R-:W2:Y:S04]  /*f0c0*/  @!P1 LD.E.64 R48, desc[UR36][R152.64+0xe0] ;  /* 0x0000e02498309980 */ /* 0x000ea8000c101b00 */
[----:B------:R-:W3:Y:S04]  /*f0d0*/  @!P1 LD.E R47, desc[UR36][R46.64] ;  /* 0x000000242e2f9980 */ /* 0x000ee8000c101900 */
[----:B--2---:R-:W2:Y:S01]  /*f0e0*/  @!P1 LD.E.64 R48, desc[UR36][R48.64] ;  /* 0x0000002430309980 */ /* 0x004ea2000c101b00 */
[----:B---3--:R-:W-:-:S04]  /*f0f0*/  @!P1 IMAD R58, R58, 0x40, R47 ;  /* 0x000000403a3a9824 */ /* 0x008fc800078e022f */
[----:B------:R-:W-:-:S04]  /*f100*/  @!P1 VIADD R51, R58, 0x8 ;  /* 0x000000083a339836 */ /* 0x000fc80000000000 */
[----:B--2---:R-:W-:-:S05]  /*f110*/  @!P1 IMAD.WIDE R50, R51, 0x4, R48 ;  /* 0x0000000433329825 */ /* 0x004fca00078e0230 */
[----:B------:R-:W-:Y:S04]  /*f120*/  @!P1 ST.E desc[UR36][R50.64], R14 ;  /* 0x0000000e32009985 */ /* 0x000fe8000c101924 */
        /* <DEDUP_REMOVED lines=34> */
[-C--:B------:R-:W-:Y:S01]  /*f350*/  FFMA.FTZ R7, R11, R18.reuse, -R7 ;  /* 0x000000120b077223 */ /* 0x080fe20000010807 */
[-CC-:B------:R-:W-:Y:S01]  /*f360*/  FFMA.FTZ R21, R21, R18.reuse, -R9.reuse ;  /* 0x0000001215157223 */ /* 0x180fe20000010809 */
[----:B-----5:R-:W-:Y:S01]  /*f370*/  FADD.FTZ R11, R45, R52 ;  /* 0x000000342d0b7221 */ /* 0x020fe20000010000 */
[-CC-:B------:R-:W-:Y:S01]  /*f380*/  FFMA.FTZ R20, R20, R18.reuse, -R9.reuse ;  /* 0x0000001214147223 */ /* 0x180fe20000010809 */
[-CC-:B------:R-:W-:Y:S01]  /*f390*/  FFMA.FTZ R13, R13, R18.reuse, -R9.reuse ;  /* 0x000000120d0d7223 */ /* 0x180fe20000010809 */
[-CC-:B------:R-:W-:Y:S01]  /*f3a0*/  FFMA.FTZ R5, R5, R18.reuse, -R9.reuse ;  /* 0x0000001205057223 */ /* 0x180fe20000010809 */
[-CC-:B------:R-:W-:Y:S01]  /*f3b0*/  FFMA.FTZ R12, R12, R18.reuse, -R9.reuse ;  /* 0x000000120c0c7223 */ /* 0x180fe20000010809 */
[----:B------:R-:W1:Y:S01]  /*f3c0*/  MUFU.EX2 R169, R38 ;  /* 0x0000002600a97308 */ /* 0x000e620000000800 */
[-CC-:B------:R-:W-:Y:S01]  /*f3d0*/  FFMA.FTZ R8, R60, R18.reuse, -R9.reuse ;  /* 0x000000123c087223 */ /* 0x180fe20000010809 */
[-CC-:B------:R-:W-:Y:S01]  /*f3e0*/  FFMA.FTZ R43, R43, R18.reuse, -R9.reuse ;  /* 0x000000122b2b7223 */ /* 0x180fe20000010809 */
[----:B------:R-:W-:-:S05]  /*f3f0*/  FFMA.FTZ R41, R41, R18, -R9 ;  /* 0x0000001229297223 */ /* 0x000fca0000010809 */
[----:B------:R-:W-:Y:S08]  /*f400*/  MUFU.EX2 R39, R39 ;  /* 0x0000002700277308 */ /* 0x000ff00000000800 */
[----:B------:R-:W2:Y:S08]  /*f410*/  MUFU.EX2 R34, R34 ;  /* 0x0000002200227308 */ /* 0x000eb00000000800 */
[----:B------:R-:W-:Y:S08]  /*f420*/  MUFU.EX2 R170, R37 ;  /* 0x0000002500aa7308 */ /* 0x000ff00000000800 */
[----:B------:R0:W3:Y:S08]  /*f430*/  MUFU.EX2 R171, R32 ;  /* 0x0000002000ab7308 */ /* 0x0000f00000000800 */
[----:B------:R-:W4:Y:S01]  /*f440*/  MUFU.EX2 R36, R36 ;  /* 0x0000002400247308 */ /* 0x000f220000000800 */
[----:B0-----:R-:W-:-:S07]  /*f450*/  FADD.FTZ R32, R42, R11 ;  /* 0x0000000b2a207221 */ /* 0x001fce0000010000 */
[----:B------:R0:W-:Y:S08]  /*f460*/  MUFU.EX2 R182, R10 ;  /* 0x0000000a00b67308 */ /* 0x0001f00000000800 */
[----:B------:R-:W5:Y:S01]  /*f470*/  MUFU.EX2 R27, R27 ;  /* 0x0000001b001b7308 */ /* 0x000f620000000800 */
[----:B0-----:R-:W-:-:S04]  /*f480*/  FADD.FTZ R10, R40, R53 ;  /* 0x00000035280a7221 */ /* 0x001fc80000010000 */
[----:B-1----:R-:W-:Y:S01]  /*f490*/  FADD.FTZ R11, R169, R10 ;  /* 0x0000000aa90b7221 */ /* 0x002fe20000010000 */
[-C--:B------:R-:W-:Y:S02]  /*f4a0*/  FFMA.FTZ R10, R62, R18.reuse, -R9 ;  /* 0x000000123e0a7223 */ /* 0x080fe40000010809 */
[----:B------:R-:W0:Y:S01]  /*f4b0*/  MUFU.EX2 R35, R35 ;  /* 0x0000002300237308 */ /* 0x000e220000000800 */
[----:B--2---:R-:W-:Y:S01]  /*f4c0*/  FADD.FTZ R38, R34, R11 ;  /* 0x0000000b22267221 */ /* 0x004fe20000010000 */
[-CC-:B------:R-:W-:Y:S01]  /*f4d0*/  FFMA.FTZ R11, R64, R18.reuse, -R9.reuse ;  /* 0x00000012400b7223 */ /* 0x180fe20000010809 */
[----:B------:R-:W-:Y:S02]  /*f4e0*/  FFMA.FTZ R9, R15, R18, -R9 ;  /* 0x000000120f097223 */ /* 0x000fe40000010809 */
[----:B---3--:R-:W-:-:S03]  /*f4f0*/  FADD.FTZ R38, R171, R38 ;  /* 0x00000026ab267221 */ /* 0x008fc60000010000 */
[----:B------:R-:W-:Y:S08]  /*f500*/  MUFU.EX2 R37, R26 ;  /* 0x0000001a00257308 */ /* 0x000ff00000000800 */
[----:B------:R1:W2:Y:S08]  /*f510*/  MUFU.EX2 R26, R21 ;  /* 0x00000015001a7308 */ /* 0x0002b00000000800 */
[----:B------:R-:W3:Y:S01]  /*f520*/  MUFU.EX2 R33, R33 ;  /* 0x0000002100217308 */ /* 0x000ee20000000800 */
[----:B-1----:R-:W-:-:S04]  /*f530*/  FADD.FTZ R21, R39, R32 ;  /* 0x0000002027157221 */ /* 0x002fc80000010000 */
[----:B------:R-:W-:-:S03]  /*f540*/  FADD.FTZ R21, R170, R21 ;  /* 0x00000015aa157221 */ /* 0x000fc60000010000 */
[----:B------:R-:W-:Y:S01]  /*f550*/  MUFU.EX2 R20, R20 ;  /* 0x0000001400147308 */ /* 0x000fe20000000800 */
[----:B----4-:R-:W-:Y:S01]  /*f560*/  FADD.FTZ R44, R36, R21 ;  /* 0x00000015242c7221 */ /* 0x010fe20000010000 */
[----:B-----5:R-:W-:-:S03]  /*f570*/  FADD.FTZ R21, R27, R38 ;  /* 0x000000261b157221 */ /* 0x020fc60000010000 */
[----:B0-----:R-:W-:Y:S01]  /*f580*/  FADD.FTZ R44, R35, R44 ;  /* 0x0000002c232c7221 */ /* 0x001fe20000010000 */
[----:B--2---:R-:W-:Y:S02]  /*f590*/  FADD.FTZ R21, R26, R21 ;  /* 0x000000151a157221 */ /* 0x004fe40000010000 */
[----:B------:R3:W0:Y:S08]  /*f5a0*/  MUFU.EX2 R174, R31 ;  /* 0x0000001f00ae7308 */ /* 0x0006300000000800 */
[----:B------:R-:W1:Y:S01]  /*f5b0*/  MUFU.EX2 R13, R13 ;  /* 0x0000000d000d7308 */ /* 0x000e620000000800 */
[----:B---3--:R-:W-:-:S07]  /*f5c0*/  FADD.FTZ R31, R33, R44 ;  /* 0x0000002c211f7221 */ /* 0x008fce0000010000 */
[----:B------:R-:W2:Y:S01]  /*f5d0*/  MUFU.EX2 R30, R30 ;  /* 0x0000001e001e7308 */ /* 0x000ea20000000800 */
[----:B0-----:R-:W-:-:S07]  /*f5e0*/  FADD.FTZ R31, R174, R31 ;  /* 0x0000001fae1f7221 */ /* 0x001fce0000010000 */
[----:B------:R-:W-:Y:S08]  /*f5f0*/  MUFU.EX2 R5, R5 ;  /* 0x0000000500057308 */ /* 0x000ff00000000800 */
[----:B------:R-:W0:Y:S08]  /*f600*/  MUFU.EX2 R29, R29 ;  /* 0x0000001d001d7308 */ /* 0x000e300000000800 */
[----:B------:R-:W-:Y:S08]  /*f610*/  MUFU.EX2 R12, R12 ;  /* 0x0000000c000c7308 */ /* 0x000ff00000000800 */
[----:B------:R-:W3:Y:S08]  /*f620*/  MUFU.EX2 R28, R28 ;  /* 0x0000001c001c7308 */ /* 0x000ef00000000800 */
[----:B------:R4:W5:Y:S08]  /*f630*/  MUFU.EX2 R179, R8 ;  /* 0x0000000800b37308 */ /* 0x0009700000000800 */
[----:B------:R2:W5:Y:S01]  /*f640*/  MUFU.EX2 R32, R10 ;  /* 0x0000000a00207308 */ /* 0x0005620000000800 */
[----:B----4-:R-:W-:-:S04]  /*f650*/  FADD.FTZ R8, R20, R21 ;  /* 0x0000001514087221 */ /* 0x010fc80000010000 */
[----:B-1----:R-:W-:-:S03]  /*f660*/  FADD.FTZ R8, R13, R8 ;  /* 0x000000080d087221 */ /* 0x002fc60000010000 */
[----:B------:R-:W1:Y:S01]  /*f670*/  MUFU.EX2 R25, R25 ;  /* 0x0000001900197308 */ /* 0x000e620000000800 */
[----:B--2---:R-:W-:-:S04]  /*f680*/  FADD.FTZ R10, R30, R31 ;  /* 0x0000001f1e0a7221 */ /* 0x004fc80000010000 */
[----:B0-----:R-:W-:-:S03]  /*f690*/  FADD.FTZ R21, R29, R10 ;  /* 0x0000000a1d157221 */ /* 0x001fc60000010000 */
[----:B------:R0:W2:Y:S01]  /*f6a0*/  MUFU.EX2 R181, R11 ;  /* 0x0000000b00b57308 */ /* 0x0000a20000000800 */
[----:B---3--:R-:W-:-:S04]  /*f6b0*/  FADD.FTZ R10, R28, R21 ;  /* 0x000000151c0a7221 */ /* 0x008fc80000010000 */
[----:B------:R-:W-:-:S03]  /*f6c0*/  FADD.FTZ R10, R37, R10 ;  /* 0x0000000a250a7221 */ /* 0x000fc60000010000 */
[----:B------:R-:W3:Y:S01]  /*f6d0*/  MUFU.EX2 R24, R24 ;  /* 0x0000001800187308 */ /* 0x000ee20000000800 */
[----:B0-----:R-:W-:-:S04]  /*f6e0*/  FADD.FTZ R11, R5, R8 ;  /* 0x00000008050b7221 */ /* 0x001fc80000010000 */
[----:B------:R-:W-:-:S03]  /*f6f0*/  FADD.FTZ R8, R12, R11 ;  /* 0x0000000b0c087221 */ /* 0x000fc60000010000 */
[----:B------:R-:W0:Y:S01]  /*f700*/  MUFU.EX2 R38, R43 ;  /* 0x0000002b00267308 */ /* 0x000e220000000800 */
[----:B-----5:R-:W-:-:S04]  /*f710*/  FADD.FTZ R11, R179, R8 ;  /* 0x00000008b30b7221 */ /* 0x020fc80000010000 */
[----:B------:R-:W-:Y:S01]  /*f720*/  FADD.FTZ R8, R32, R11 ;  /* 0x0000000b20087221 */ /* 0x000fe20000010000 */
[----:B-1----:R-:W-:Y:S02]  /*f730*/  FADD.FTZ R11, R25, R10 ;  /* 0x0000000a190b7221 */ /* 0x002fe40000010000 */
[----:B------:R-:W1:Y:S01]  /*f740*/  MUFU.EX2 R41, R41 ;  /* 0x0000002900297308 */ /* 0x000e620000000800 */
[----:B--2---:R-:W-:Y:S01]  /*f750*/  FADD.FTZ R15, R181, R8 ;  /* 0x00000008b50f7221 */ /* 0x004fe20000010000 */
[----:B---3--:R-:W-:-:S04]  /*f760*/  FADD.FTZ R11, R24, R11 ;  /* 0x0000000b180b7221 */ /* 0x008fc80000010000 */
[----:B------:R-:W-:Y:S02]  /*f770*/  FADD.FTZ R10, R182, R11 ;  /* 0x0000000bb60a7221 */ /* 0x000fe40000010000 */
[----:B------:R-:W2:Y:S01]  /*f780*/  MUFU.EX2 R7, R7 ;  /* 0x0000000700077308 */ /* 0x000ea20000000800 */
[----:B0-----:R-:W-:-:S07]  /*f790*/  FADD.FTZ R8, R38, R15 ;  /* 0x0000000f26087221 */ /* 0x001fce0000010000 */
[----:B------:R-:W0:Y:S01]  /*f7a0*/  MUFU.EX2 R18, R9 ;  /* 0x0000000900127308 */ /* 0x000e220000000800 */
[----:B-1----:R-:W-:Y:S01]  /*f7b0*/  FADD.FTZ R11, R41, R8 ;  /* 0x00000008290b7221 */ /* 0x002fe20000010000 */
[----:B--2---:R-:W-:-:S05]  /*f7c0*/  FADD.FTZ R15, R7, R10 ;  /* 0x0000000a070f7221 */ /* 0x004fca0000010000 */
[----:B------:R-:W-:Y:S01]  /*f7d0*/  ST.E desc[UR36][R152.64+0x420], R15 ;  /* 0x0004200f98007985 */ /* 0x000fe2000c101924 */
[----:B0-----:R-:W-:-:S05]  /*f7e0*/  FADD.FTZ R21, R18, R11 ;  /* 0x0000000b12157221 */ /* 0x001fca0000010000 */
        /* <DEDUP_REMOVED lines=224> */
[----:B0-----:R-:W3:Y:S01]  /*105f0*/  LD.E R5, desc[UR36][R6.64] ;  /* 0x0000002406057980 */ /* 0x001ee2000c101900 */
[----:B------:R-:W-:Y:S01]  /*10600*/  LOP3.LUT R8, R17, 0xc, RZ, 0xfc, !PT ;  /* 0x0000000c11087812 */ /* 0x000fe200078efcff */
[----:B------:R-:W-:-:S02]  /*10610*/  IMAD.MOV.U32 R9, RZ, RZ, R19 ;  /* 0x000000ffff097224 */ /* 0x000fc400078e0013 */
[----:B---3--:R-:W-:-:S05]  /*10620*/  FMUL.FTZ R5, R14, R5 ;  /* 0x000000050e057220 */ /* 0x008fca0000410000 */
[----:B------:R0:W-:Y:S04]  /*10630*/  ST.E desc[UR36][R6.64], R5 ;  /* 0x0000000506007985 */ /* 0x0001e8000c101924 */
[----:B------:R-:W3:Y:S02]  /*10640*/  LD.E R11, desc[UR36][R8.64] ;  /* 0x00000024080b7980 */ /* 0x000ee4000c101900 */
[----:B---3--:R-:W-:-:S05]  /*10650*/  FMUL.FTZ R11, R14, R11 ;  /* 0x0000000b0e0b7220 */ /* 0x008fca0000410000 */
[----:B------:R3:W-:Y:S04]  /*10660*/  ST.E desc[UR36][R8.64], R11 ;  /* 0x0000000b08007985 */ /* 0x0007e8000c101924 */
[----:B------:R-:W4:Y:S04]  /*10670*/  LD.E R137, desc[UR36][R152.64+0x3fc] ;  /* 0x0003fc2498897980 */ /* 0x000f28000c101900 */
[----:B------:R-:W5:Y:S04]  /*10680*/  LD.E R13, desc[UR36][R152.64+0x218] ;  /* 0x00021824980d7980 */ /* 0x000f68000c101900 */
[----:B------:R-:W5:Y:S04]  /*10690*/  LD.E R15, desc[UR36][R152.64+0x21c] ;  /* 0x00021c24980f7980 */ /* 0x000f68000c101900 */
[----:B------:R-:W5:Y:S04]  /*106a0*/  LD.E R21, desc[UR36][R152.64+0x228] ;  /* 0x0002282498157980 */ /* 0x000f68000c101900 */
[----:B------:R-:W5:Y:S04]  /*106b0*/  LD.E R25, desc[UR36][R152.64+0x22c] ;  /* 0x00022c2498197980 */ /* 0x000f68000c101900 */
[----:B-1----:R-:W5:Y:S04]  /*106c0*/  LD.E R27, desc[UR36][R152.64+0x238] ;  /* 0x00023824981b7980 */ /* 0x002f68000c101900 */
[----:B--2---:R-:W2:Y:S04]  /*106d0*/  LD.E R29, desc[UR36][R152.64+0x23c] ;  /* 0x00023c24981d7980 */ /* 0x004ea8000c101900 */
[----:B0-----:R-:W2:Y:S04]  /*106e0*/  LD.E R5, desc[UR36][R152.64+0x248] ;  /* 0x0002482498057980 */ /* 0x001ea8000c101900 */
[----:B------:R-:W2:Y:S04]  /*106f0*/  LD.E R31, desc[UR36][R152.64+0x24c] ;  /* 0x00024c24981f7980 */ /* 0x000ea8000c101900 */
        /* <DEDUP_REMOVED lines=53> */
[----:B------:R-:W3:Y:S01]  /*10a50*/  LD.E R139, desc[UR36][R152.64+0x200] ;  /* 0x00020024988b7980 */ /* 0x000ee2000c101900 */
[C---:B----4-:R-:W-:Y:S01]  /*10a60*/  FMUL.FTZ R137, R14.reuse, R137 ;  /* 0x000000890e897220 */ /* 0x050fe20000410000 */
[C---:B-----5:R-:W-:Y:S01]  /*10a70*/  FMUL.FTZ R13, R14.reuse, R13 ;  /* 0x0000000d0e0d7220 */ /* 0x060fe20000410000 */
        /* <DEDUP_REMOVED lines=8> */
[C---:B---3--:R-:W-:Y:S01]  /*10b00*/  FMUL.FTZ R11, R14.reuse, R11 ;  /* 0x0000000b0e0b7220 */ /* 0x048fe20000410000 */
        /* <DEDUP_REMOVED lines=114> */
[----:B0-----:R-:W4:Y:S04]  /*11230*/  LD.E R13, desc[UR36][R18.64] ;  /* 0x00000024120d7980 */ /* 0x001f28000c101900 */
[----:B-1----:R-:W5:Y:S04]  /*11240*/  LD.E R5, desc[UR36][R152.64+0x1e8] ;  /* 0x0001e82498057980 */ /* 0x002f68000c101900 */
[----:B--2---:R-:W5:Y:S04]  /*11250*/  LD.E.64 R10, desc[UR36][R152.64+0xa8] ;  /* 0x0000a824980a7980 */ /* 0x004f68000c101b00 */
[----:B----4-:R0:W-:Y:S04]  /*11260*/  ST.E desc[UR36][R18.64], R13 ;  /* 0x0000000d12007985 */ /* 0x0101e8000c101924 */
[----:B------:R-:W2:Y:S04]  /*11270*/  LD.E R15, desc[UR36][R6.64] ;  /* 0x00000024060f7980 */ /* 0x000ea8000c101900 */
[----:B--2---:R1:W-:Y:S04]  /*11280*/  ST.E desc[UR36][R6.64], R15 ;  /* 0x0000000f06007985 */ /* 0x0043e8000c101924 */
[----:B------:R-:W2:Y:S04]  /*11290*/  LD.E R21, desc[UR36][R8.64] ;  /* 0x0000002408157980 */ /* 0x000ea8000c101900 */
[----:B--2---:R2:W-:Y:S04]  /*112a0*/  ST.E desc[UR36][R8.64], R21 ;  /* 0x0000001508007985 */ /* 0x0045e8000c101924 */
[----:B------:R-:W4:Y:S04]  /*112b0*/  LD.E R25, desc[UR36][R152.64+0x210] ;  /* 0x0002102498197980 */ /* 0x000f28000c101900 */
[----:B------:R-:W5:Y:S04]  /*112c0*/  LD.E R27, desc[UR36][R152.64+0x214] ;  /* 0x00021424981b7980 */ /* 0x000f68000c101900 */
[----:B------:R-:W5:Y:S04]  /*112d0*/  LD.E R29, desc[UR36][R152.64+0x218] ;  /* 0x00021824981d7980 */ /* 0x000f68000c101900 */
[----:B------:R-:W5:Y:S04]  /*112e0*/  LD.E R31, desc[UR36][R152.64+0x21c] ;  /* 0x00021c24981f7980 */ /* 0x000f68000c101900 */
[----:B------:R-:W5:Y:S04]  /*112f0*/  LD.E R33, desc[UR36][R152.64+0x220] ;  /* 0x0002202498217980 */ /* 0x000f68000c101900 */
[----:B---3--:R-:W3:Y:S04]  /*11300*/  LD.E R35, desc[UR36][R152.64+0x224] ;  /* 0x0002242498237980 */ /* 0x008ee8000c101900 */
[----:B0-----:R-:W3:Y:S04]  /*11310*/  LD.E R13, desc[UR36][R152.64+0x228] ;  /* 0x00022824980d7980 */ /* 0x001ee8000c101900 */
[----:B------:R-:W3:Y:S04]  /*11320*/  LD.E R37, desc[UR36][R152.64+0x22c] ;  /* 0x00022c2498257980 */ /* 0x000ee8000c101900 */
[----:B-1----:R-:W3:Y:S04]  /*11330*/  LD.E R15, desc[UR36][R152.64+0x230] ;  /* 0x00023024980f7980 */ /* 0x002ee8000c101900 */
[----:B------:R-:W3:Y:S04]  /*11340*/  LD.E R39, desc[UR36][R152.64+0x234] ;  /* 0x0002342498277980 */ /* 0x000ee8000c101900 */
        /* <DEDUP_REMOVED lines=114> */
[----:B----4-:R-:W-:Y:S04]  /*11a70*/  ST.E desc[UR36][R152.64+0x210], R25 ;  /* 0x0002101998007985 */ /* 0x010fe8000c101924 */
[----:B-----5:R-:W-:Y:S04]  /*11a80*/  ST.E desc[UR36][R152.64+0x214], R27 ;  /* 0x0002141b98007985 */ /* 0x020fe8000c101924 */
        /* <DEDUP_REMOVED lines=1060> */
.L_x_3254:
[----:B------:R-:W-:Y:S05]  /*15cd0*/  BSYNC B0 ;  /* 0x0000000000007941 */ /* 0x000fea0003800000 */
.L_x_3253:
[C---:B------:R-:W-:Y:S01]  /*15ce0*/  ISETP.GT.AND P0, PT, R0.reuse, R4, PT ;  /* 0x000000040000720c */ /* 0x040fe20003f04270 */
[----:B------:R-:W-:-:S12]  /*15cf0*/  VIADD R0, R0, 0xffffffff ;  /* 0xffffffff00007836 */ /* 0x000fd80000000000 */
[----:B------:R-:W-:Y:S05]  /*15d00*/  @P0 BRA `(.L_x_3255) ;  /* 0xffffff5400d00947 */ /* 0x000fea000383ffff */
[----:B01----:R-:W2:Y:S02]  /*15d10*/  LDL R5, [R1+0x70] ;  /* 0x0000700001057983 */ /* 0x003ea40000100800 */
[----:B--2---:R-:W-:-:S07]  /*15d20*/  IMAD.SHL.U32 R5, R5, 0x40, RZ ;  /* 0x0000004005057824 */ /* 0x004fce00078e00ff */
.L_x_3226:
        /* <DEDUP_REMOVED lines=23> */
.L_x_3258:
[----:B------:R-:W-:-:S13]  /*15ea0*/  ISETP.NE.AND P0, PT, R8, 0x1, PT ;  /* 0x000000010800780c */ /* 0x000fda0003f05270 */
[----:B------:R-:W0:Y:S02]  /*15eb0*/  @P0 LDC.64 R6, c[0x0][0xae0] ;  /* 0x0002b800ff060b82 */ /* 0x000e240000000a00 */
[----:B0-----:R-:W-:-:S05]  /*15ec0*/  @P0 IMAD.HI.U32 R6, R5, R6, RZ ;  /* 0x0000000605060227 */ /* 0x001fca00078e00ff */
[----:B------:R-:W-:-:S07]  /*15ed0*/  @P0 SHF.R.U32.HI R5, RZ, R7, R6 ;  /* 0x00000007ff050219 */ /* 0x000fce0000011606 */
.L_x_3259:
[----:B------:R-:W-:Y:S05]  /*15ee0*/  BSYNC B0 ;  /* 0x0000000000007941 */ /* 0x000fea0003800000 */
.L_x_3257:
[----:B------:R-:W-:-:S05]  /*15ef0*/  IMAD R5, R5, R8, RZ ;  /* 0x0000000805057224 */ /* 0x000fca00078e02ff */
[----:B------:R-:W-:-:S07]  /*15f00*/  VIMNMX R4, R4, R5, !PT ;  /* 0x0000000504047248 */ /* 0x000fce0007fe0100 */
.L_x_3256:
[----:B------:R-:W-:-:S05]  /*15f10*/  VIADD R4, R4, 0x3f ;  /* 0x0000003f04047836 */ /* 0x000fca0000000000 */
[----:B------:R-:W-:-:S04]  /*15f20*/  SHF.R.S32.HI R5, RZ, 0x1f, R4 ;  /* 0x0000001fff057819 */ /* 0x000fc80000011404 */
[----:B------:R-:W-:-:S04]  /*15f30*/  LEA.HI R5, R5, R4, RZ, 0x6 ;  /* 0x0000000405057211 */ /* 0x000fc800078f30ff */
[----:B------:R-:W-:-:S04]  /*15f40*/  SHF.R.S32.HI R4, RZ, 0x6, R5 ;  /* 0x00000006ff047819 */ /* 0x000fc80000011405 */
[----:B------:R-:W-:-:S04]  /*15f50*/  VIMNMX3 R4, RZ, UR48, R4, !PT ;  /* 0x00000030ff047c0f */ /* 0x000fc8000f800104 */
[----:B------:R-:W-:-:S13]  /*15f60*/  ISETP.GE.AND P0, PT, R0, R4, PT ;  /* 0x000000040000720c */ /* 0x000fda0003f06270 */
[----:B------:R-:W-:Y:S05]  /*15f70*/  @!P0 BRA `(.L_x_3260) ;  /* 0x00000098009c8947 */ /* 0x000fea0003800000 */
.L_x_3279:
        /* <DEDUP_REMOVED lines=23> */
.L_x_3262:
[----:B------:R-:W-:Y:S05]  /*160f0*/  BSYNC B0 ;  /* 0x0000000000007941 */ /* 0x000fea0003800000 */
.L_x_3261:
        /* <DEDUP_REMOVED lines=13> */
.L_x_3264:
[----:B------:R-:W-:Y:S05]  /*161d0*/  BSYNC B0 ;  /* 0x0000000000007941 */ /* 0x000fea0003800000 */
.L_x_3263:
        /* <DEDUP_REMOVED lines=8> */
.L_x_3266:
[----:B------:R-:W-:Y:S05]  /*16260*/  BSYNC B0 ;  /* 0x0000000000007941 */ /* 0x000fea0003800000 */
.L_x_3265:
        /* <DEDUP_REMOVED lines=62> */
.L_x_3269:
[----:B------:R-:W-:Y:S05]  /*16650*/  BSYNC B0 ;  /* 0x0000000000007941 */ /* 0x000fea0003800000 */
.L_x_3268:
        /* <DEDUP_REMOVED lines=13> */
.L_x_3271:
[----:B------:R-:W-:Y:S05]  /*16730*/  BSYNC B0 ;  /* 0x0000000000007941 */ /* 0x000fea0003800000 */
.L_x_3270:
        /* <DEDUP_REMOVED lines=8> */
.L_x_3273:
[----:B------:R-:W-:Y:S05]  /*167c0*/  BSYNC B0 ;  /* 0x0000000000007941 */ /* 0x000fea0003800000 */
.L_x_3272:
        /* <DEDUP_REMOVED lines=467> */
[----:B------:R-:W0:Y:S04]  /*18500*/  LD.E.64 R6, desc[UR36][R152.64+0x410] ;  /* 0x0004102498067980 */ /* 0x000e28000c101b00 */
[----:B--2---:R-:W2:Y:S02]  /*18510*/  LD.E R8, desc[UR36][R14.64] ;  /* 0x000000240e087980 */ /* 0x004ea4000c101900 */
[-C--:B--2---:R-:W-:Y:S01]  /*18520*/  FMUL.FTZ R11, R24, R8.reuse ;  /* 0x00000008180b7220 */ /* 0x084fe20000410000 */
[-C--:B------:R-:W-:Y:S01]  /*18530*/  FMUL.FTZ R10, R25, R8.reuse ;  /* 0x00000008190a7220 */ /* 0x080fe20000410000 */
[-C--:B------:R-:W-:Y:S01]  /*18540*/  FMUL.FTZ R13, R27, R8.reuse ;  /* 0x000000081b0d7220 */ /* 0x080fe20000410000 */
[----:B------:R-:W-:-:S03]  /*18550*/  FMUL.FTZ R27, R28, R8 ;  /* 0x000000081c1b7220 */ /* 0x000fc60000410000 */
[----:B------:R-:W0:Y:S01]  /*18560*/  MUFU.TANH R11, R11 ;  /* 0x0000000b000b7308 */ /* 0x000e220000002400 */
[-C--:B------:R-:W-:Y:S01]  /*18570*/  FMUL.FTZ R28, R29, R8.reuse ;  /* 0x000000081d1c7220 */ /* 0x080fe20000410000 */
[----:B------:R-:W-:-:S06]  /*18580*/  FMUL.FTZ R56, R32, R8 ;  /* 0x0000000820387220 */ /* 0x000fcc0000410000 */
[----:B------:R-:W2:Y:S01]  /*18590*/  MUFU.TANH R10, R10 ;  /* 0x0000000a000a7308 */ /* 0x000ea20000002400 */
[----:B------:R-:W-:-:S07]  /*185a0*/  FMUL.FTZ R33, R33, R8 ;  /* 0x0000000821217220 */ /* 0x000fce0000410000 */
[----:B------:R-:W3:Y:S01]  /*185b0*/  MUFU.TANH R27, R27 ;  /* 0x0000001b001b7308 */ /* 0x000ee20000002400 */
[----:B0-----:R-:W-:Y:S01]  /*185c0*/  FMNMX.FTZ R9, R11, R6, !PT ;  /* 0x000000060b097209 */ /* 0x001fe20007810000 */
[----:B------:R-:W-:-:S06]  /*185d0*/  FMUL.FTZ R57, R36, R8 ;  /* 0x0000000824397220 */ /* 0x000fcc0000410000 */
        /* <DEDUP_REMOVED lines=25> */
[-C--:B------:R-:W-:Y:S01]  /*18770*/  FMUL.FTZ R52, R52, R8.reuse ;  /* 0x0000000834347220 */ /* 0x080fe20000410000 */
[----:B------:R-:W-:Y:S01]  /*18780*/  FMUL.FTZ R12, R26, R8 ;  /* 0x000000081a0c7220 */ /* 0x000fe20000410000 */
[----:B0-----:R-:W-:-:S05]  /*18790*/  FMNMX.FTZ R30, R60, R30, !PT ;  /* 0x0000001e3c1e7209 */ /* 0x001fca0007810000 */
[----:B------:R-:W0:Y:S01]  /*187a0*/  MUFU.TANH R48, R48 ;  /* 0x0000003000307308 */ /* 0x000e220000002400 */
[----:B------:R-:W-:Y:S01]  /*187b0*/  FMUL.FTZ R53, R53, R8 ;  /* 0x0000000835357220 */ /* 0x000fe20000410000 */
[----:B--2---:R-:W-:-:S06]  /*187c0*/  FMNMX.FTZ R30, R62, R30, !PT ;  /* 0x0000001e3e1e7209 */ /* 0x004fcc0007810000 */
[----:B------:R-:W2:Y:S01]  /*187d0*/  MUFU.TANH R66, R49 ;  /* 0x0000003100427308 */ /* 0x000ea20000002400 */
[----:B---3--:R-:W-:-:S07]  /*187e0*/  FMNMX.FTZ R30, R64, R30, !PT ;  /* 0x0000001e401e7209 */ /* 0x008fce0007810000 */
[----:B------:R-:W3:Y:S01]  /*187f0*/  MUFU.TANH R52, R52 ;  /* 0x0000003400347308 */ /* 0x000ee20000002400 */
[----:B------:R-:W-:-:S07]  /*18800*/  FMUL.FTZ R15, R31, R8 ;  /* 0x000000081f0f7220 */ /* 0x000fce0000410000 */
[----:B------:R-:W4:Y:S01]  /*18810*/  MUFU.TANH R12, R12 ;  /* 0x0000000c000c7308 */ /* 0x000f220000002400 */
[----:B0-----:R-:W-:-:S07]  /*18820*/  FMNMX.FTZ R30, R48, R30, !PT ;  /* 0x0000001e301e7209 */ /* 0x001fce0007810000 */
[----:B------:R-:W0:Y:S01]  /*18830*/  MUFU.TANH R68, R53 ;  /* 0x0000003500447308 */ /* 0x000e220000002400 */
[----:B-1----:R-:W-:-:S07]  /*18840*/  FMUL.FTZ R20, R34, R8 ;  /* 0x0000000822147220 */ /* 0x002fce0000410000 */
[----:B------:R-:W1:Y:S01]  /*18850*/  MUFU.TANH R13, R13 ;  /* 0x0000000d000d7308 */ /* 0x000e620000002400 */
[----:B--2---:R-:W-:Y:S01]  /*18860*/  FMNMX.FTZ R9, R66, R30, !PT ;  /* 0x0000001e42097209 */ /* 0x004fe20007810000 */
[----:B------:R-:W-:-:S06]  /*18870*/  FMUL.FTZ R21, R35, R8 ;  /* 0x0000000823157220 */ /* 0x000fcc0000410000 */
[----:B------:R-:W2:Y:S01]  /*18880*/  MUFU.TANH R14, R14 ;  /* 0x0000000e000e7308 */ /* 0x000ea20000002400 */
[----:B---3--:R-:W-:Y:S01]  /*18890*/  FMNMX.FTZ R29, R52, R9, !PT ;  /* 0x00000009341d7209 */ /* 0x008fe20007810000 */
[----:B------:R-:W-:Y:S01]  /*188a0*/  FMUL.FTZ R24, R38, R8 ;  /* 0x0000000826187220 */ /* 0x000fe20000410000 */
[----:B----4-:R-:W-:-:S05]  /*188b0*/  FMNMX.FTZ R30, R12, R7, !PT ;  /* 0x000000070c1e7209 */ /* 0x010fca0007810000 */
[----:B------:R-:W3:Y:S01]  /*188c0*/  MUFU.TANH R15, R15 ;  /* 0x0000000f000f7308 */ /* 0x000ee20000002400 */
[----:B0-----:R-:W-:Y:S01]  /*188d0*/  FMNMX.FTZ R29, R68, R29, !PT ;  /* 0x0000001d441d7209 */ /* 0x001fe20007810000 */
[----:B------:R-:W-:Y:S01]  /*188e0*/  FMUL.FTZ R25, R39, R8 ;  /* 0x0000000827197220 */ /* 0x000fe20000410000 */
[----:B-1----:R-:W-:-:S05]  /*188f0*/  FMNMX.FTZ R9, R13, R30, !PT ;  /* 0x0000001e0d097209 */ /* 0x002fca0007810000 */
[----:B------:R-:W0:Y:S01]  /*18900*/  MUFU.TANH R20, R20 ;  /* 0x0000001400147308 */ /* 0x000e220000002400 */
[----:B--2---:R-:W-:Y:S01]  /*18910*/  FMNMX.FTZ R30, R14, R9, !PT ;  /* 0x000000090e1e7209 */ /* 0x004fe20007810000 */
[----:B------:R-:W1:Y:S06]  /*18920*/  SHFL.BFLY PT, R40, R29, 0x2, 0x1f ;  /* 0x0c401f001d287f89 */ /* 0x000e6c00000e0000 */
        /* <DEDUP_REMOVED lines=19> */
[----:B-1----:R-:W-:Y:S01]  /*18a60*/  FMNMX.FTZ R40, R29, R40, !PT ;  /* 0x000000281d287209 */ /* 0x002fe20007810000 */
[----:B------:R-:W-:Y:S01]  /*18a70*/  FMUL.FTZ R32, R54, R8 ;  /* 0x0000000836207220 */ /* 0x000fe20000410000 */
[----:B---3--:R-:W-:-:S05]  /*18a80*/  FMNMX.FTZ R30, R36, R9, !PT ;  /* 0x00000009241e7209 */ /* 0x008fca0007810000 */
[----:B------:R-:W1:Y:S01]  /*18a90*/  MUFU.TANH R35, R35 ;  /* 0x0000002300237308 */ /* 0x000e620000002400 */
[----:B------:R-:W3:Y:S01]  /*18aa0*/  SHFL.BFLY PT, R43, R40, 0x1, 0x1f ;  /* 0x0c201f00282b7f89 */ /* 0x000ee200000e0000 */
[----:B------:R-:W-:Y:S01]  /*18ab0*/  FMUL.FTZ R31, R55, R8 ;  /* 0x00000008371f7220 */ /* 0x000fe20000410000 */
[----:B0-----:R-:W-:-:S05]  /*18ac0*/  FMNMX.FTZ R9, R39, R30, !PT ;  /* 0x0000001e27097209 */ /* 0x001fca0007810000 */
[----:B------:R-:W0:Y:S01]  /*18ad0*/  MUFU.TANH R34, R34 ;  /* 0x0000002200227308 */ /* 0x000e220000002400 */
[----:B--2---:R-:W-:-:S07]  /*18ae0*/  FMNMX.FTZ R8, R38, R9, !PT ;  /* 0x0000000926087209 */ /* 0x004fce0007810000 */
[----:B------:R-:W2:Y:S01]  /*18af0*/  MUFU.TANH R32, R32 ;  /* 0x0000002000207308 */ /* 0x000ea20000002400 */
[----:B-1----:R-:W-:-:S07]  /*18b00*/  FMNMX.FTZ R9, R35, R8, !PT ;  /* 0x0000000823097209 */ /* 0x002fce0007810000 */
[----:B------:R-:W1:Y:S01]  /*18b10*/  MUFU.TANH R31, R31 ;  /* 0x0000001f001f7308 */ /* 0x000e620000002400 */
[----:B0-----:R-:W-:Y:S02]  /*18b20*/  FMNMX.FTZ R9, R34, R9, !PT ;  /* 0x0000000922097209 */ /* 0x001fe40007810000 */
[----:B------:R-:W-:Y:S02]  /*18b30*/  IADD3 R8, P1, R2, 0x410, RZ ;  /* 0x0000041002087810 */ /* 0x000fe40007f3e0ff */
[----:B--2---:R-:W-:-:S03]  /*18b40*/  FMNMX.FTZ R30, R32, R9, !PT ;  /* 0x00000009201e7209 */ /* 0x004fc60007810000 */
[----:B------:R-:W-:Y:S01]  /*18b50*/  IMAD.X R9, RZ, RZ, R16, P1 ;  /* 0x000000ffff097224 */ /* 0x000fe200008e0610 */
[----:B------:R-:W-:Y:S02]  /*18b60*/  LOP3.LUT R8, R8, 0x4, RZ, 0xfc, !PT ;  /* 0x0000000408087812 */ /* 0x000fe400078efcff */
[----:B---3--:R-:W-:Y:S02]  /*18b70*/  FMNMX.FTZ R43, R40, R43, !PT ;  /* 0x0000002b282b7209 */ /* 0x008fe40007810000 */
[----:B-1----:R-:W-:Y:S01]  /*18b80*/  FMNMX.FTZ R41, R31, R30, !PT ;  /* 0x0000001e1f297209 */ /* 0x002fe20007810000 */
        /* <DEDUP_REMOVED lines=37> */
.L_x_3276:
[----:B------:R-:W-:Y:S05]  /*18de0*/  BSYNC B0 ;  /* 0x0000000000007941 */ /* 0x000fea0003800000 */
.L_x_3275:
        /* <DEDUP_REMOVED lines=18> */
[-CC-:B------:R-:W-:Y:S01]  /*18f10*/  FFMA.FTZ R13, R13, R44.reuse, -R45.reuse ;  /* 0x0000002c0d0d7223 */ /* 0x180fe2000001082d */
[-C--:B------:R-:W-:Y:S01]  /*18f20*/  FFMA.FTZ R14, R14, R44.reuse, -R45 ;  /* 0x0000002c0e0e7223 */ /* 0x080fe2000001082d */
[----:B------:R-:W4:Y:S01]  /*18f30*/  MUFU.EX2 R11, R11 ;  /* 0x0000000b000b7308 */ /* 0x000f220000000800 */
[-C--:B------:R-:W-:Y:S01]  /*18f40*/  FFMA.FTZ R28, R28, R44.reuse, -R5 ;  /* 0x0000002c1c1c7223 */ /* 0x080fe20000010805 */
[-C--:B------:R-:W-:Y:S01]  /*18f50*/  FFMA.FTZ R15, R15, R44.reuse, -R45 ;  /* 0x0000002c0f0f7223 */ /* 0x080fe2000001082d */
[-CC-:B------:R-:W-:Y:S01]  /*18f60*/  FFMA.FTZ R6, R58, R44.reuse, -R5.reuse ;  /* 0x0000002c3a067223 */ /* 0x180fe20000010805 */
[-C--:B------:R-:W-:Y:S01]  /*18f70*/  FFMA.FTZ R56, R56, R44.reuse, -R5 ;  /* 0x0000002c38387223 */ /* 0x080fe20000010805 */
[-C--:B------:R-:W-:Y:S01]  /*18f80*/  FFMA.FTZ R20, R20, R44.reuse, -R45 ;  /* 0x0000002c14147223 */ /* 0x080fe2000001082d */
[-CC-:B------:R-:W-:Y:S01]  /*18f90*/  FFMA.FTZ R7, R60, R44.reuse, -R5.reuse ;  /* 0x0000002c3c077223 */ /* 0x180fe20000010805 */
[-C--:B------:R-:W-:Y:S01]  /*18fa0*/  FFMA.FTZ R33, R33, R44.reuse, -R5 ;  /* 0x0000002c21217223 */ /* 0x080fe20000010805 */
[----:B------:R-:W5:Y:S01]  /*18fb0*/  MUFU.EX2 R12, R12 ;  /* 0x0000000c000c7308 */ /* 0x000f620000000800 */
[-C--:B------:R-:W-:Y:S01]  /*18fc0*/  FFMA.FTZ R21, R21, R44.reuse, -R45 ;  /* 0x0000002c15157223 */ /* 0x080fe2000001082d */
[-CC-:B------:R-:W-:Y:S01]  /*18fd0*/  FFMA.FTZ R8, R62, R44.reuse, -R5.reuse ;  /* 0x0000002c3e087223 */ /* 0x180fe20000010805 */
[-C--:B------:R-:W-:Y:S01]  /*18fe0*/  FFMA.FTZ R57, R57, R44.reuse, -R5 ;  /* 0x0000002c39397223 */ /* 0x080fe20000010805 */
[-C--:B------:R-:W-:Y:S01]  /*18ff0*/  FFMA.FTZ R24, R24, R44.reuse, -R45 ;  /* 0x0000002c18187223 */ /* 0x080fe2000001082d */
[-C--:B------:R-:W-:Y:S01]  /*19000*/  FFMA.FTZ R9, R64, R44.reuse, -R5 ;  /* 0x0000002c40097223 */ /* 0x080fe20000010805 */
[-C--:B------:R-:W-:Y:S01]  /*19010*/  FFMA.FTZ R25, R25, R44.reuse, -R45 ;  /* 0x0000002c19197223 */ /* 0x080fe2000001082d */
[-C--:B------:R-:W-:Y:S01]  /*19020*/  FFMA.FTZ R37, R37, R44.reuse, -R5 ;  /* 0x0000002c25257223 */ /* 0x080fe20000010805 */
[----:B------:R-:W1:Y:S01]  /*19030*/  MUFU.EX2 R10, R10 ;  /* 0x0000000a000a7308 */ /* 0x000e620000000800 */
[-CC-:B------:R-:W-:Y:S01]  /*19040*/  FFMA.FTZ R26, R26, R44.reuse, -R45.reuse ;  /* 0x0000002c1a1a7223 */ /* 0x180fe2000001082d */
[-CC-:B------:R-:W-:Y:S01]  /*19050*/  FFMA.FTZ R36, R36, R44.reuse, -R45.reuse ;  /* 0x0000002c24247223 */ /* 0x180fe2000001082d */
[-CC-:B------:R-:W-:Y:S01]  /*19060*/  FFMA.FTZ R39, R39, R44.reuse, -R45.reuse ;  /* 0x0000002c27277223 */ /* 0x180fe2000001082d */
[-C--:B------:R-:W-:Y:S01]  /*19070*/  FFMA.FTZ R38, R38, R44.reuse, -R45 ;  /* 0x0000002c26267223 */ /* 0x080fe2000001082d */
[-C--:B------:R-:W-:Y:S01]  /*19080*/  FFMA.FTZ R40, R48, R44.reuse, -R5 ;  /* 0x0000002c30287223 */ /* 0x080fe20000010805 */
[-CC-:B------:R-:W-:Y:S01]  /*19090*/  FFMA.FTZ R35, R35, R44.reuse, -R45.reuse ;  /* 0x0000002c23237223 */ /* 0x180fe2000001082d */
[-CC-:B------:R-:W-:Y:S01]  /*190a0*/  FFMA.FTZ R34, R34, R44.reuse, -R45.reuse ;  /* 0x0000002c22227223 */ /* 0x180fe2000001082d */
[----:B------:R-:W2:Y:S01]  /*190b0*/  MUFU.EX2 R13, R13 ;  /* 0x0000000d000d7308 */ /* 0x000ea20000000800 */
[-CC-:B------:R-:W-:Y:S01]  /*190c0*/  FFMA.FTZ R32, R32, R44.reuse, -R45.reuse ;  /* 0x0000002c20207223 */ /* 0x180fe2000001082d */
[----:B------:R-:W-:-:S06]  /*190d0*/  FFMA.FTZ R31, R31, R44, -R45 ;  /* 0x0000002c1f1f7223 */ /* 0x000fcc000001082d */
[----:B------:R-:W-:Y:S08]  /*190e0*/  MUFU.EX2 R27, R27 ;  /* 0x0000001b001b7308 */ /* 0x000ff00000000800 */
[----:B------:R-:W3:Y:S08]  /*190f0*/  MUFU.EX2 R14, R14 ;  /* 0x0000000e000e7308 */ /* 0x000ef00000000800 */
[----:B------:R-:W-:Y:S08]  /*19100*/  MUFU.EX2 R28, R28 ;  /* 0x0000001c001c7308 */ /* 0x000ff00000000800 */
[----:B------:R0:W-:Y:S08]  /*19110*/  MUFU.EX2 R176, R6 ;  /* 0x0000000600b07308 */ /* 0x0001f00000000800 */
[----:B------:R-:W3:Y:S01]  /*19120*/  MUFU.EX2 R15, R15 ;  /* 0x0000000f000f7308 */ /* 0x000ee20000000800 */
[----:B0-----:R-:W-:-:S07]  /*19130*/  FFMA.FTZ R6, R52, R44, -R5 ;  /* 0x0000002c34067223 */ /* 0x001fce0000010805 */
[----:B------:R-:W-:Y:S08]  /*19140*/  MUFU.EX2 R56, R56 ;  /* 0x0000003800387308 */ /* 0x000ff00000000800 */
[----:B------:R4:W-:Y:S08]  /*19150*/  MUFU.EX2 R41, R7 ;  /* 0x0000000700297308 */ /* 0x0009f00000000800 */
[----:B------:R5:W-:Y:S01]  /*19160*/  MUFU.EX2 R182, R6 ;  /* 0x0000000600b67308 */ /* 0x000be20000000800 */
[----:B----4-:R-:W-:-:S07]  /*19170*/  FADD.FTZ R7, R11, R46 ;  /* 0x0000002e0b077221 */ /* 0x010fce0000010000 */
[----:B------:R-:W0:Y:S01]  /*19180*/  MUFU.EX2 R20, R20 ;  /* 0x0000001400147308 */ /* 0x000e220000000800 */
[----:B-----5:R-:W-:-:S07]  /*19190*/  FADD.FTZ R6, R12, R47 ;  /* 0x0000002f0c067221 */ /* 0x020fce0000010000 */
[----:B------:R-:W-:Y:S08]  /*191a0*/  MUFU.EX2 R33, R33 ;  /* 0x0000002100217308 */ /* 0x000ff00000000800 */
[----:B------:R1:W-:Y:S08]  /*191b0*/  MUFU.EX2 R178, R8 ;  /* 0x0000000800b27308 */ /* 0x0003f00000000800 */
[----:B------:R-:W4:Y:S01]  /*191c0*/  MUFU.EX2 R21, R21 ;  /* 0x0000001500157308 */ /* 0x000f220000000800 */
[----:B-1----:R-:W-:Y:S01]  /*191d0*/  FADD.FTZ R8, R10, R7 ;  /* 0x000000070a087221 */ /* 0x002fe20000010000 */
[----:B--2---:R-:W-:-:S04]  /*191e0*/  FADD.FTZ R7, R13, R6 ;  /* 0x000000060d077221 */ /* 0x004fc80000010000 */
[----:B---3--:R-:W-:Y:S02]  /*191f0*/  FADD.FTZ R6, R14, R7 ;  /* 0x000000070e067221 */ /* 0x008fe40000010000 */
[----:B------:R-:W1:Y:S02]  /*19200*/  MUFU.EX2 R57, R57 ;  /* 0x0000003900397308 */ /* 0x000e640000000800 */
[----:B------:R-:W-:-:S06]  /*19210*/  FADD.FTZ R7, R15, R6 ;  /* 0x000000060f077221 */ /* 0x000fcc0000010000 */
[----:B------:R2:W-:Y:S08]  /*19220*/  MUFU.EX2 R43, R9 ;  /* 0x00000009002b7308 */ /* 0x0005f00000000800 */
[----:B------:R-:W3:Y:S01]  /*19230*/  MUFU.EX2 R24, R24 ;  /* 0x0000001800187308 */ /* 0x000ee20000000800 */
[----:B--2---:R-:W-:Y:S01]  /*19240*/  FADD.FTZ R9, R27, R8 ;  /* 0x000000081b097221 */ /* 0x004fe20000010000 */
[----:B0-----:R-:W-:-:S03]  /*19250*/  FADD.FTZ R8, R20, R7 ;  /* 0x0000000714087221 */ /* 0x001fc60000010000 */
[----:B------:R-:W-:Y:S01]  /*19260*/  FADD.FTZ R9, R28, R9 ;  /* 0x000000091c097221 */ /* 0x000fe20000010000 */
[----:B----4-:R-:W-:Y:S02]  /*19270*/  FADD.FTZ R7, R21, R8 ;  /* 0x0000000815077221 */ /* 0x010fe40000010000 */
[----:B------:R0:W2:Y:S01]  /*19280*/  MUFU.EX2 R174, R37 ;  /* 0x0000002500ae7308 */ /* 0x0000a20000000800 */
[----:B------:R-:W-:-:S04]  /*19290*/  FADD.FTZ R6, R56, R9 ;  /* 0x0000000938067221 */ /* 0x000fc80000010000 */
[----:B------:R-:W-:-:S03]  /*192a0*/  FADD.FTZ R6, R33, R6 ;  /* 0x0000000621067221 */ /* 0x000fc60000010000 */
[----:B------:R-:W4:Y:S01]  /*192b0*/  MUFU.EX2 R25, R25 ;  /* 0x0000001900197308 */ /* 0x000f220000000800 */
[----:B-1----:R-:W-:Y:S01]  /*192c0*/  FADD.FTZ R9, R57, R6 ;  /* 0x0000000639097221 */ /* 0x002fe20000010000 */
[----:B---3--:R-:W-:Y:S01]  /*192d0*/  FADD.FTZ R6, R24, R7 ;  /* 0x0000000718067221 */ /* 0x008fe20000010000 */
[-CC-:B0-----:R-:W-:Y:S01]  /*192e0*/  FFMA.FTZ R37, R66, R44.reuse, -R5.reuse ;  /* 0x0000002c42257223 */ /* 0x181fe20000010805 */
[----:B------:R-:W-:-:S04]  /*192f0*/  FFMA.FTZ R5, R68, R44, -R5 ;  /* 0x0000002c44057223 */ /* 0x000fc80000010805 */
[----:B------:R-:W0:Y:S01]  /*19300*/  MUFU.EX2 R26, R26 ;  /* 0x0000001a001a7308 */ /* 0x000e220000000800 */
[----:B--2---:R-:W-:-:S07]  /*19310*/  FADD.FTZ R9, R174, R9 ;  /* 0x00000009ae097221 */ /* 0x004fce0000010000 */
[----:B------:R-:W1:Y:S01]  /*19320*/  MUFU.EX2 R177, R36 ;  /* 0x0000002400b17308 */ /* 0x000e620000000800 */
[----:B----4-:R-:W-:Y:S01]  /*19330*/  FADD.FTZ R7, R25, R6 ;  /* 0x0000000619077221 */ /* 0x010fe20000010000 */
[----:B------:R-:W-:-:S06]  /*19340*/  FADD.FTZ R6, R176, R9 ;  /* 0x00000009b0067221 */ /* 0x000fcc0000010000 */
[----:B------:R-:W2:Y:S01]  /*19350*/  MUFU.EX2 R39, R39 ;  /* 0x0000002700277308 */ /* 0x000ea20000000800 */
[----:B0-----:R-:W-:Y:S01]  /*19360*/  FADD.FTZ R8, R26, R7 ;  /* 0x000000071a087221 */ /* 0x001fe20000010000 */
[----:B------:R-:W-:-:S04]  /*19370*/  FADD.FTZ R7, R41, R6 ;  /* 0x0000000629077221 */ /* 0x000fc80000010000 */
[----:B------:R-:W-:Y:S02]  /*19380*/  FADD.FTZ R6, R178, R7 ;  /* 0x00000007b2067221 */ /* 0x000fe40000010000 */
[----:B------:R-:W0:Y:S01]  /*19390*/  MUFU.EX2 R38, R38 ;  /* 0x0000002600267308 */ /* 0x000e220000000800 */
[----:B-1----:R-:W-:Y:S01]  /*193a0*/  FADD.FTZ R8, R177, R8 ;  /* 0x00000008b1087221 */ /* 0x002fe20000010000 */
[----:B------:R-:W-:-:S06]  /*193b0*/  FADD.FTZ R9, R43, R6 ;  /* 0x000000062b097221 */ /* 0x000fcc0000010000 */
[----:B------:R-:W1:Y:S01]  /*193c0*/  MUFU.EX2 R40, R40 ;  /* 0x0000002800287308 */ /* 0x000e620000000800 */
[----:B--2---:R-:W-:-:S07]  /*193d0*/  FADD.FTZ R7, R39, R8 ;  /* 0x0000000827077221 */ /* 0x004fce0000010000 */
[----:B------:R-:W2:Y:S01]  /*193e0*/  MUFU.EX2 R35, R35 ;  /* 0x0000002300237308 */ /* 0x000ea20000000800 */
[----:B0-----:R-:W-:-:S07]  /*193f0*/  FADD.FTZ R6, R38, R7 ;  /* 0x0000000726067221 */ /* 0x001fce0000010000 */
[----:B------:R-:W0:Y:S01]  /*19400*/  MUFU.EX2 R37, R37 ;  /* 0x0000002500257308 */ /* 0x000e220000000800 */
[----:B-1----:R-:W-:-:S07]  /*19410*/  FADD.FTZ R8, R40, R9 ;  /* 0x0000000928087221 */ /* 0x002fce0000010000 */
[----:B------:R-:W1:Y:S01]  /*19420*/  MUFU.EX2 R34, R34 ;  /* 0x0000002200227308 */ /* 0x000e620000000800 */
[----:B--2---:R-:W-:-:S07]  /*19430*/  FADD.FTZ R7, R35, R6 ;  /* 0x0000000623077221 */ /* 0x004fce0000010000 */
[----:B------:R-:W2:Y:S01]  /*19440*/  MUFU.EX2 R32, R32 ;  /* 0x0000002000207308 */ /* 0x000ea20000000800 */
[----:B0-----:R-:W-:-:S04]  /*19450*/  FADD.FTZ R9, R37, R8 ;  /* 0x0000000825097221 */ /* 0x001fc80000010000 */
[----:B------:R-:W-:-:S03]  /*19460*/  FADD.FTZ R6, R182, R9 ;  /* 0x00000009b6067221 */ /* 0x000fc60000010000 */
[----:B------:R-:W0:Y:S01]  /*19470*/  MUFU.EX2 R5, R5 ;  /* 0x0000000500057308 */ /* 0x000e220000000800 */
[----:B-1----:R-:W-:-:S07]  /*19480*/  FADD.FTZ R7, R34, R7 ;  /* 0x0000000722077221 */ /* 0x002fce0000010000 */
[----:B------:R-:W1:Y:S01]  /*19490*/  MUFU.EX2 R31, R31 ;  /* 0x0000001f001f7308 */ /* 0x000e620000000800 */
[----:B--2---:R-:W-:Y:S01]  /*194a0*/  FADD.FTZ R8, R32, R7 ;  /* 0x0000000720087221 */ /* 0x004fe20000010000 */
[----:B0-----:R-:W-:-:S05]  /*194b0*/  FADD.FTZ R45, R5, R6 ;  /* 0x00000006052d7221 */ /* 0x001fca0000010000 */
[----:B------:R-:W-:Y:S01]  /*194c0*/  ST.E desc[UR36][R152.64+0x420], R45 ;  /* 0x0004202d98007985 */ /* 0x000fe2000c101924 */
[----:B-1----:R-:W-:-:S05]  /*194d0*/  FADD.FTZ R47, R31, R8 ;  /* 0x000000081f2f7221 */ /* 0x002fca0000010000 */
        /* <DEDUP_REMOVED lines=1615> */
.L_x_3278:
[----:B------:R-:W-:Y:S05]  /*1f9d0*/  BSYNC B0 ;  /* 0x0000000000007941 */ /* 0x000fea0003800000 */
.L_x_3277:
[----:B------:R-:W-:Y:S05]  /*1f9e0*/  @P0 BRA `(.L_x_3279) ;  /* 0xffffff6400640947 */ /* 0x000fea000383ffff */
.L_x_3260:
[----:B------:R-:W-:-:S04]  /*1f9f0*/  UISETP.LT.AND UP0, UPT, URZ, UR48, UPT ;  /* 0x000000303f00728c */ /* 0x000fc8000bf01270 */
[----:B------:R-:W-:-:S06]  /*1fa00*/  USEL UR4, URZ, UR48, !UP0 ;  /* 0x000000303f047287 */ /* 0x000fcc000c000000 */
[----:B------:R-:W-:-:S13]  /*1fa10*/  ISETP.GE.AND P0, PT, R0, UR4, PT ;  /* 0x0000000400007c0c */ /* 0x000fda000bf06270 */
[----:B------:R-:W-:Y:S05]  /*1fa20*/  @!P0 BRA `(.L_x_3280) ;  /* 0x000000a8003c8947 */ /* 0x000fea0003800000 */
.L_x_3309:
        /* <DEDUP_REMOVED lines=20> */
.L_x_3282:
[----:B------:R-:W-:Y:S05]  /*1fb70*/  BSYNC B0 ;  /* 0x0000000000007941 */ /* 0x000fea0003800000 */
.L_x_3281:
        /* <DEDUP_REMOVED lines=13> */
.L_x_3284:
[----:B------:R-:W-:Y:S05]  /*1fc50*/  BSYNC B0 ;  /* 0x0000000000007941 */ /* 0x000fea0003800000 */
.L_x_3283:
        /* <DEDUP_REMOVED lines=8> */
.L_x_3286:
[----:B------:R-:W-:Y:S05]  /*1fce0*/  BSYNC B0 ;  /* 0x0000000000007941 */ /* 0x000fea0003800000 */
.L_x_3285:
        /* <DEDUP_REMOVED lines=60> */
.L_x_3289:
[----:B------:R-:W-:Y:S05]  /*200b0*/  BSYNC B0 ;  /* 0x0000000000007941 */ /* 0x000fea0003800000 */
.L_x_3288:
        /* <DEDUP_REMOVED lines=13> */
.L_x_3291:
[----:B------:R-:W-:Y:S05]  /*20190*/  BSYNC B0 ;  /* 0x0000000000007941 */ /* 0x000fea0003800000 */
.L_x_3290:
        /* <DEDUP_REMOVED lines=8> */
.L_x_3293:
[----:B------:R-:W-:Y:S05]  /*20220*/  BSYNC B0 ;  /* 0x0000000000007941 */ /* 0x000fea0003800000 */
.L_x_3292:
        /* <DEDUP_REMOVED lines=473> */
[----:B--2---:R-:W0:Y:S01]  /*21fc0*/  LD.E R59, desc[UR36][R58.64] ;  /* 0x000000243a3b7980 */ /* 0x004e22000c101900 */
[----:B----4-:R-:W-:-:S02]  /*21fd0*/  ISETP.NE.AND P1, PT, R12, 0x1, PT ;  /* 0x000000010c00780c */ /* 0x010fc40003f25270 */
[----:B---3--:R-:W-:Y:S01]  /*21fe0*/  ISETP.GE.AND P2, PT, R9, 0x1, PT ;  /* 0x000000010900780c */ /* 0x008fe20003f46270 */
[----:B------:R-:W-:Y:S01]  /*21ff0*/  BSSY B0, `(.L_x_3295) ;  /* 0x0000079000007945 */ /* 0x000fe20003800000 */
[-C--:B0-----:R-:W-:Y:S01]  /*22000*/  FMUL.FTZ R15, R27, R59.reuse ;  /* 0x0000003b1b0f7220 */ /* 0x081fe20000410000 */
[----:B------:R-:W-:Y:S01]  /*22010*/  FMUL.FTZ R29, R29, R59 ;  /* 0x0000003b1d1d7220 */ /* 0x000fe20000410000 */
[----:B------:R-:W-:-:S03]  /*22020*/  SHF.R.S32.HI R27, RZ, 0x1f, R60 ;  /* 0x0000001fff1b7819 */ /* 0x000fc6000001143c */
[----:B------:R0:W2:Y:S02]  /*22030*/  MUFU.TANH R61, R29 ;  /* 0x0000001d003d7308 */ /* 0x0000a40000002400 */
[----:B0-----:R-:W-:-:S04]  /*22040*/  LEA.HI R29, R27, R60, RZ, 0x7 ;  /* 0x0000003c1b1d7211 */ /* 0x001fc800078f38ff */
[----:B------:R-:W-:Y:S01]  /*22050*/  LOP3.LUT R29, R29, 0xffffff80, RZ, 0xc0, !PT ;  /* 0xffffff801d1d7812 */ /* 0x000fe200078ec0ff */
[-C--:B------:R-:W-:Y:S01]  /*22060*/  FMUL.FTZ R32, R32, R59.reuse ;  /* 0x0000003b20207220 */ /* 0x080fe20000410000 */
[----:B------:R-:W-:-:S03]  /*22070*/  FMUL.FTZ R33, R33, R59 ;  /* 0x0000003b21217220 */ /* 0x000fc60000410000 */
[----:B------:R-:W-:Y:S01]  /*22080*/  IMAD.IADD R29, R60, 0x1, -R29 ;  /* 0x000000013c1d7824 */ /* 0x000fe200078e0a1d */
[----:B------:R0:W3:Y:S01]  /*22090*/  MUFU.TANH R62, R32 ;  /* 0x00000020003e7308 */ /* 0x0000e20000002400 */
[-C--:B-1----:R-:W-:Y:S01]  /*220a0*/  FMUL.FTZ R14, R26, R59.reuse ;  /* 0x0000003b1a0e7220 */ /* 0x082fe20000410000 */
[-C--:B------:R-:W-:Y:S01]  /*220b0*/  FMUL.FTZ R26, R31, R59.reuse ;  /* 0x0000003b1f1a7220 */ /* 0x080fe20000410000 */
[----:B------:R-:W-:-:S05]  /*220c0*/  FMUL.FTZ R20, R24, R59 ;  /* 0x0000003b18147220 */ /* 0x000fca0000410000 */
[----:B------:R1:W4:Y:S01]  /*220d0*/  MUFU.TANH R63, R33 ;  /* 0x00000021003f7308 */ /* 0x0003220000002400 */
[----:B0-----:R-:W-:Y:S01]  /*220e0*/  SHF.R.S32.HI R32, RZ, 0x1f, R29 ;  /* 0x0000001fff207819 */ /* 0x001fe2000001141d */
[----:B------:R-:W-:-:S03]  /*220f0*/  FMUL.FTZ R24, R30, R59 ;  /* 0x0000003b1e187220 */ /* 0x000fc60000410000 */
[----:B------:R-:W-:Y:S02]  /*22100*/  LEA.HI R31, R32, R29, RZ, 0x2 ;  /* 0x0000001d201f7211 */ /* 0x000fe400078f10ff */
[----:B-1----:R-:W-:Y:S01]  /*22110*/  LEA.HI R33, R27, R60, RZ, 0x2 ;  /* 0x0000003c1b217211 */ /* 0x002fe200078f10ff */
[----:B------:R-:W-:Y:S01]  /*22120*/  FMUL.FTZ R30, R34, R59 ;  /* 0x0000003b221e7220 */ /* 0x000fe20000410000 */
[--C-:B------:R-:W-:Y:S02]  /*22130*/  SHF.R.S32.HI R27, RZ, 0x2, R31.reuse ;  /* 0x00000002ff1b7819 */ /* 0x100fe4000001141f */
[----:B------:R-:W-:Y:S02]  /*22140*/  LOP3.LUT R33, R33, 0xfffffffc, RZ, 0xc0, !PT ;  /* 0xfffffffc21217812 */ /* 0x000fe400078ec0ff */
[----:B------:R-:W-:Y:S02]  /*22150*/  SHF.R.S32.HI R34, RZ, 0x1f, R31 ;  /* 0x0000001fff227819 */ /* 0x000fe4000001141f */
[----:B------:R-:W-:Y:S01]  /*22160*/  LEA.HI R32, R32, R29, RZ, 0x5 ;  /* 0x0000001d20207211 */ /* 0x000fe200078f28ff */
[----:B------:R-:W-:Y:S01]  /*22170*/  IMAD.IADD R33, R60, 0x1, -R33 ;  /* 0x000000013c217824 */ /* 0x000fe200078e0a21 */
[----:B------:R-:W-:Y:S01]  /*22180*/  LEA.HI R34, R34, R27, RZ, 0x3 ;  /* 0x0000001b22227211 */ /* 0x000fe200078f18ff */
[-C--:B------:R-:W-:Y:S01]  /*22190*/  FMUL.FTZ R58, R35, R59.reuse ;  /* 0x0000003b233a7220 */ /* 0x080fe20000410000 */
[----:B------:R-:W-:Y:S01]  /*221a0*/  FMUL.FTZ R36, R36, R59 ;  /* 0x0000003b24247220 */ /* 0x000fe20000410000 */
[----:B------:R-:W-:-:S02]  /*221b0*/  SHF.R.S32.HI R32, RZ, 0x5, R32 ;  /* 0x00000005ff207819 */ /* 0x000fc40000011420 */
[----:B------:R-:W-:Y:S02]  /*221c0*/  LOP3.LUT R34, R34, 0xfffffff8, RZ, 0xc0, !PT ;  /* 0xfffffff822227812 */ /* 0x000fe400078ec0ff */
[----:B------:R-:W-:Y:S01]  /*221d0*/  LEA.HI R35, R33, R33, RZ, 0x1 ;  /* 0x0000002121237211 */ /* 0x000fe200078f08ff */
[----:B------:R0:W1:Y:S01]  /*221e0*/  MUFU.TANH R64, R36 ;  /* 0x0000002400407308 */ /* 0x0000620000002400 */
[----:B------:R-:W-:Y:S02]  /*221f0*/  IMAD R21, R21, 0x4, R32 ;  /* 0x0000000415157824 */ /* 0x000fe400078e0220 */
[----:B------:R-:W-:Y:S01]  /*22200*/  IMAD.IADD R34, R27, 0x1, -R34 ;  /* 0x000000011b227824 */ /* 0x000fe200078e0a22 */
[----:B0-----:R-:W-:-:S03]  /*22210*/  LOP3.LUT R36, R35, 0x1ffffffe, RZ, 0xc0, !PT ;  /* 0x1ffffffe23247812 */ /* 0x001fc600078ec0ff */
[----:B------:R-:W-:Y:S02]  /*22220*/  IMAD.U32 R21, R21, 0x10, R34 ;  /* 0x0000001015157824 */ /* 0x000fe400078e0022 */
[----:B------:R-:W-:-:S04]  /*22230*/  IMAD.IADD R36, R33, 0x1, -R36 ;  /* 0x0000000121247824 */ /* 0x000fc800078e0a24 */
[----:B------:R-:W-:Y:S02]  /*22240*/  IMAD R36, R36, 0x8, R21 ;  /* 0x0000000824247824 */ /* 0x000fe400078e0215 */
[----:B------:R-:W-:Y:S02]  /*22250*/  FMUL.FTZ R43, R43, R59 ;  /* 0x0000003b2b2b7220 */ /* 0x000fe40000410000 */
[----:B------:R-:W-:Y:S02]  /*22260*/  @P1 IMAD.HI.U32 R13, R36, R13, RZ ;  /* 0x0000000d240d1227 */ /* 0x000fe400078e00ff */
[----:B------:R0:W1:Y:S03]  /*22270*/  MUFU.TANH R71, R43 ;  /* 0x0000002b00477308 */ /* 0x0000660000002400 */
[----:B------:R-:W-:Y:S01]  /*22280*/  @P1 SHF.R.U32.HI R36, RZ, R56, R13 ;  /* 0x00000038ff241219 */ /* 0x000fe2000001160d */
[-C--:B------:R-:W-:Y:S01]  /*22290*/  FMUL.FTZ R41, R41, R59.reuse ;  /* 0x0000003b29297220 */ /* 0x080fe20000410000 */
[----:B------:R-:W-:Y:S01]  /*222a0*/  LOP3.LUT R12, R31, 0x7ffffffc, RZ, 0xc0, !PT ;  /* 0x7ffffffc1f0c7812 */ /* 0x000fe200078ec0ff */
[----:B0-----:R-:W-:Y:S01]  /*222b0*/  FMUL.FTZ R43, R47, R59 ;  /* 0x0000003b2f2b7220 */ /* 0x001fe20000410000 */
[----:B------:R-:W-:Y:S01]  /*222c0*/  IMAD.SHL.U32 R47, R0, 0x40, RZ ;  /* 0x00000040002f7824 */ /* 0x000fe200078e00ff */
[----:B------:R-:W0:Y:S01]  /*222d0*/  SHFL.IDX PT, R21, R36, RZ, 0x1c1f ;  /* 0x001c1fff24157589 */ /* 0x000e2200000e0000 */
[----:B------:R2:W0:Y:S01]  /*222e0*/  MUFU.TANH R69, R41 ;  /* 0x0000002900457308 */ /* 0x0004220000002400 */
[----:B------:R-:W-:-:S02]  /*222f0*/  IMAD.IADD R32, R29, 0x1, -R12 ;  /* 0x000000011d207824 */ /* 0x000fc400078e0a0c */
[----:B------:R-:W-:Y:S01]  /*22300*/  IADD3 R13, -R47, 0x1, RZ ;  /* 0x000000012f0d7810 */ /* 0x000fe20007ffe1ff */
        /* <DEDUP_REMOVED lines=16> */
[----:B------:R-:W-:Y:S01]  /*22410*/  IMAD R13, R32, -0x2, R13 ;  /* 0xfffffffe200d7824 */ /* 0x000fe200078e020d */
[----:B------:R-:W2:Y:S01]  /*22420*/  MUFU.TANH R20, R20 ;  /* 0x0000001400147308 */ /* 0x000ea20000002400 */
[-C--:B------:R-:W-:Y:S01]  /*22430*/  FMUL.FTZ R38, R38, R59.reuse ;  /* 0x0000003b26267220 */ /* 0x080fe20000410000 */
[----:B------:R-:W-:-:S02]  /*22440*/  FMUL.FTZ R42, R42, R59 ;  /* 0x0000003b2a2a7220 */ /* 0x000fc40000410000 */
[----:B------:R-:W-:-:S04]  /*22450*/  IADD3 R12, -R4, R13, R5 ;  /* 0x0000000d040c7210 */ /* 0x000fc80007ffe105 */
[----:B------:R-:W0:Y:S01]  /*22460*/  MUFU.TANH R25, R25 ;  /* 0x0000001900197308 */ /* 0x000e220000002400 */
[----:B------:R-:W-:-:S07]  /*22470*/  LOP3.LUT R13, RZ, R6, RZ, 0x33, !PT ;  /* 0x00000006ff0d7212 */ /* 0x000fce00078e33ff */
        /* <DEDUP_REMOVED lines=23> */
[----:B------:R3:W1:Y:S08]  /*225f0*/  MUFU.TANH R66, R38 ;  /* 0x0000002600427308 */ /* 0x0006700000002400 */
[----:B------:R4:W1:Y:S01]  /*22600*/  MUFU.TANH R70, R42 ;  /* 0x0000002a00467308 */ /* 0x0008620000002400 */
[----:B---3--:R-:W-:-:S04]  /*22610*/  IMAD.IADD R38, R12, 0x1, R7 ;  /* 0x000000010c267824 */ /* 0x008fc800078e0207 */
[----:B0-----:R-:W-:Y:S02]  /*22620*/  IMAD.IADD R6, R38, 0x1, R21 ;  /* 0x0000000126067824 */ /* 0x001fe400078e0215 */
[----:B----4-:R-:W-:-:S04]  /*22630*/  IMAD.IADD R42, R12, 0x1, R13 ;  /* 0x000000010c2a7824 */ /* 0x010fc800078e020d */
[----:B------:R-:W-:Y:S01]  /*22640*/  IMAD.IADD R7, R42, 0x1, R21 ;  /* 0x000000012a077824 */ /* 0x000fe200078e0215 */
[----:B--2---:R-:W-:Y:S06]  /*22650*/  @!P2 BRA `(.L_x_3296) ;  /* 0x000000000048a947 */ /* 0x004fec0003800000 */
        /* <DEDUP_REMOVED lines=10> */
.L_x_3298:
[----:B------:R-:W-:-:S13]  /*22700*/  ISETP.NE.AND P1, PT, R9, 0x1, PT ;  /* 0x000000010900780c */ /* 0x000fda0003f25270 */
[----:B------:R-:W-:-:S05]  /*22710*/  @P1 IMAD.HI.U32 R12, R8, R10, RZ ;  /* 0x0000000a080c1227 */ /* 0x000fca00078e00ff */
[----:B------:R-:W-:-:S07]  /*22720*/  @P1 SHF.R.U32.HI R8, RZ, R11, R12 ;  /* 0x0000000bff081219 */ /* 0x000fce000001160c */
.L_x_3299:
[----:B------:R-:W-:Y:S05]  /*22730*/  BSYNC B1 ;  /* 0x0000000000017941 */ /* 0x000fea0003800000 */
.L_x_3297:
[----:B------:R-:W-:-:S04]  /*22740*/  IMAD R13, R8, R9, -R47 ;  /* 0x00000009080d7224 */ /* 0x000fc800078e0a2f */
[----:B------:R-:W-:-:S05]  /*22750*/  IMAD R8, R32, -0x2, R13 ;  /* 0xfffffffe20087824 */ /* 0x000fca00078e020d */
[----:B------:R-:W-:Y:S02]  /*22760*/  VIMNMX R7, R7, R8, !PT ;  /* 0x0000000807077248 */ /* 0x000fe40007fe0100 */
[----:B------:R-:W-:-:S07]  /*22770*/  VIADDMNMX R6, R8, R9, R6, PT ;  /* 0x0000000908067246 */ /* 0x000fce0003800106 */
.L_x_3296:
[----:B------:R-:W-:Y:S05]  /*22780*/  BSYNC B0 ;  /* 0x0000000000007941 */ /* 0x000fea0003800000 */
.L_x_3295:
        /* <DEDUP_REMOVED lines=30> */
[----:B-1----:R-:W-:-:S02]  /*22970*/  FSEL R33, R64, -INF , !P1 ;  /* 0xff80000040217808 */ /* 0x002fc40004800000 */
        /* <DEDUP_REMOVED lines=32> */
[----:B------:R-:W-:Y:S01]  /*22b80*/  ISETP.GE.AND P4, PT, R46, 0x39, PT ;  /* 0x000000392e00780c */ /* 0x000fe20003f86270 */
[----:B------:R-:W0:Y:S03]  /*22b90*/  SHFL.IDX PT, R49, R36, 0x1, 0x1c1f ;  /* 0x003c1f0024317f89 */ /* 0x000e2600000e0000 */
        /* <DEDUP_REMOVED lines=26> */
.L_x_3303:
[----:B------:R-:W-:-:S13]  /*22d40*/  ISETP.NE.AND P6, PT, R9, 0x1, PT ;  /* 0x000000010900780c */ /* 0x000fda0003fc5270 */
[----:B------:R-:W-:-:S05]  /*22d50*/  @P6 IMAD.HI.U32 R10, R4, R10, RZ ;  /* 0x0000000a040a6227 */ /* 0x000fca00078e00ff */
[----:B------:R-:W-:-:S07]  /*22d60*/  @P6 SHF.R.U32.HI R4, RZ, R11, R10 ;  /* 0x0000000bff046219 */ /* 0x000fce000001160a */
.L_x_3304:
[----:B------:R-:W-:Y:S05]  /*22d70*/  BSYNC B1 ;  /* 0x0000000000017941 */ /* 0x000fea0003800000 */
.L_x_3302:
[----:B------:R-:W-:-:S04]  /*22d80*/  IMAD R5, R4, R9, -R47 ;  /* 0x0000000904057224 */ /* 0x000fc800078e0a2f */
[----:B------:R-:W-:-:S05]  /*22d90*/  IMAD R32, R32, -0x2, R5 ;  /* 0xfffffffe20207824 */ /* 0x000fca00078e0205 */
[----:B------:R-:W-:Y:S02]  /*22da0*/  VIADDMNMX R6, R32, R9, R6, PT ;  /* 0x0000000920067246 */ /* 0x000fe40003800106 */
[----:B------:R-:W-:-:S07]  /*22db0*/  VIMNMX R7, R7, R32, !PT ;  /* 0x0000002007077248 */ /* 0x000fce0007fe0100 */
.L_x_3301:
[----:B------:R-:W-:Y:S05]  /*22dc0*/  BSYNC B0 ;  /* 0x0000000000007941 */ /* 0x000fea0003800000 */
.L_x_3300:
        /* <DEDUP_REMOVED lines=59> */
[----:B------:R-:W-:-:S04]  /*23180*/  IADD3 R6, P2, R2, 0x410, RZ ;  /* 0x0000041002067810 */ /* 0x000fc80007f5e0ff */
        /* <DEDUP_REMOVED lines=80> */
.L_x_3306:
[----:B------:R-:W-:Y:S05]  /*23690*/  BSYNC B0 ;  /* 0x0000000000007941 */ /* 0x000fea0003800000 */
.L_x_3305:
        /* <DEDUP_REMOVED lines=22> */
[-CC-:B------:R-:W-:Y:S01]  /*23800*/  FFMA.FTZ R35, R35, R50.reuse, -R46.reuse ;  /* 0x0000003223237223 */ /* 0x180fe2000001082e */
[-CC-:B------:R-:W-:Y:S01]  /*23810*/  FFMA.FTZ R42, R42, R50.reuse, -R5.reuse ;  /* 0x000000322a2a7223 */ /* 0x180fe20000010805 */
[----:B------:R-:W5:Y:S01]  /*23820*/  MUFU.EX2 R45, R45 ;  /* 0x0000002d002d7308 */ /* 0x000f620000000800 */
        /* <DEDUP_REMOVED lines=10> */
[-CC-:B------:R-:W-:Y:S01]  /*238d0*/  FFMA.FTZ R24, R24, R50.reuse, -R5.reuse ;  /* 0x0000003218187223 */ /* 0x180fe20000010805 */
[-CC-:B------:R-:W-:Y:S01]  /*238e0*/  FFMA.FTZ R13, R13, R50.reuse, -R46.reuse ;  /* 0x000000320d0d7223 */ /* 0x180fe2000001082e */
[-CC-:B------:R-:W-:Y:S01]  /*238f0*/  FFMA.FTZ R11, R11, R50.reuse, -R5.reuse ;  /* 0x000000320b0b7223 */ /* 0x180fe20000010805 */
[-CC-:B------:R-:W-:Y:S01]  /*23900*/  FFMA.FTZ R31, R31, R50.reuse, -R46.reuse ;  /* 0x000000321f1f7223 */ /* 0x180fe2000001082e */
[-C--:B------:R-:W-:Y:S01]  /*23910*/  FFMA.FTZ R29, R29, R50.reuse, -R46 ;  /* 0x000000321d1d7223 */ /* 0x080fe2000001082e */
[----:B------:R-:W1:Y:S01]  /*23920*/  MUFU.EX2 R40, R40 ;  /* 0x0000002800287308 */ /* 0x000e620000000800 */
[----:B-----5:R-:W-:Y:S01]  /*23930*/  FADD.FTZ R7, R45, R52 ;  /* 0x000000342d077221 */ /* 0x020fe20000010000 */
[-CC-:B------:R-:W-:Y:S01]  /*23940*/  FFMA.FTZ R10, R10, R50.reuse, -R5.reuse ;  /* 0x000000320a0a7223 */ /* 0x180fe20000010805 */
[-CC-:B------:R-:W-:Y:S01]  /*23950*/  FFMA.FTZ R4, R56, R50.reuse, -R5.reuse ;  /* 0x0000003238047223 */ /* 0x180fe20000010805 */
[-CC-:B------:R-:W-:Y:S01]  /*23960*/  FFMA.FTZ R28, R28, R50.reuse, -R46.reuse ;  /* 0x000000321c1c7223 */ /* 0x180fe2000001082e */
[-C--:B------:R-:W-:Y:S01]  /*23970*/  FFMA.FTZ R9, R9, R50.reuse, -R5 ;  /* 0x0000003209097223 */ /* 0x080fe20000010805 */
[-CC-:B------:R-:W-:Y:S01]  /*23980*/  FFMA.FTZ R27, R27, R50.reuse, -R46.reuse ;  /* 0x000000321b1b7223 */ /* 0x180fe2000001082e */
[-CC-:B------:R-:W-:Y:S01]  /*23990*/  FFMA.FTZ R21, R21, R50.reuse, -R46.reuse ;  /* 0x0000003215157223 */ /* 0x180fe2000001082e */
[----:B------:R-:W2:Y:S01]  /*239a0*/  MUFU.EX2 R169, R38 ;  /* 0x0000002600a97308 */ /* 0x000ea20000000800 */
[----:B0-----:R-:W-:Y:S01]  /*239b0*/  FADD.FTZ R6, R42, R51 ;  /* 0x000000332a067221 */ /* 0x001fe20000010000 */
[-CC-:B------:R-:W-:Y:S01]  /*239c0*/  FFMA.FTZ R43, R43, R50.reuse, -R5.reuse ;  /* 0x000000322b2b7223 */ /* 0x180fe20000010805 */
[-C--:B------:R-:W-:Y:S01]  /*239d0*/  FFMA.FTZ R8, R8, R50.reuse, -R46 ;  /* 0x0000003208087223 */ /* 0x080fe2000001082e */
[----:B------:R-:W-:-:S04]  /*239e0*/  FFMA.FTZ R41, R41, R50, -R5 ;  /* 0x0000003229297223 */ /* 0x000fc80000010805 */
[----:B------:R-:W-:Y:S08]  /*239f0*/  MUFU.EX2 R39, R39 ;  /* 0x0000002700277308 */ /* 0x000ff00000000800 */
[----:B------:R-:W0:Y:S08]  /*23a00*/  MUFU.EX2 R36, R36 ;  /* 0x0000002400247308 */ /* 0x000e300000000800 */
[----:B------:R-:W3:Y:S08]  /*23a10*/  MUFU.EX2 R170, R37 ;  /* 0x0000002500aa7308 */ /* 0x000ef00000000800 */
[----:B------:R-:W4:Y:S08]  /*23a20*/  MUFU.EX2 R171, R32 ;  /* 0x0000002000ab7308 */ /* 0x000f300000000800 */
[----:B------:R-:W5:Y:S08]  /*23a30*/  MUFU.EX2 R35, R35 ;  /* 0x0000002300237308 */ /* 0x000f700000000800 */
[----:B------:R-:W-:Y:S08]  /*23a40*/  MUFU.EX2 R30, R30 ;  /* 0x0000001e001e7308 */ /* 0x000ff00000000800 */
[----:B------:R-:W-:Y:S08]  /*23a50*/  MUFU.EX2 R178, R25 ;  /* 0x0000001900b27308 */ /* 0x000ff00000000800 */
[----:B------:R-:W5:Y:S08]  /*23a60*/  MUFU.EX2 R34, R34 ;  /* 0x0000002200227308 */ /* 0x000f700000000800 */
[----:B------:R1:W-:Y:S08]  /*23a70*/  MUFU.EX2 R25, R12 ;  /* 0x0000000c00197308 */ /* 0x0003f00000000800 */
[----:B------:R0:W-:Y:S01]  /*23a80*/  MUFU.EX2 R173, R26 ;  /* 0x0000001a00ad7308 */ /* 0x0001e20000000800 */
[----:B-1----:R-:W-:Y:S01]  /*23a90*/  FADD.FTZ R12, R40, R7 ;  /* 0x00000007280c7221 */ /* 0x002fe20000010000 */
[----:B--2---:R-:W-:Y:S01]  /*23aa0*/  FADD.FTZ R7, R169, R6 ;  /* 0x00000006a9077221 */ /* 0x004fe20000010000 */
[----:B------:R-:W-:-:S05]  /*23ab0*/  FFMA.FTZ R6, R58, R50, -R5 ;  /* 0x000000323a067223 */ /* 0x000fca0000010805 */
[----:B------:R-:W1:Y:S01]  /*23ac0*/  MUFU.EX2 R33, R33 ;  /* 0x0000002100217308 */ /* 0x000e620000000800 */
[----:B0-----:R-:W-:Y:S01]  /*23ad0*/  FADD.FTZ R26, R36, R7 ;  /* 0x00000007241a7221 */ /* 0x001fe20000010000 */
[-CC-:B------:R-:W-:Y:S01]  /*23ae0*/  FFMA.FTZ R7, R60, R50.reuse, -R5.reuse ;  /* 0x000000323c077223 */ /* 0x180fe20000010805 */
[----:B------:R-:W-:-:S05]  /*23af0*/  FFMA.FTZ R5, R20, R50, -R5 ;  /* 0x0000003214057223 */ /* 0x000fca0000010805 */
[----:B------:R0:W-:Y:S08]  /*23b00*/  MUFU.EX2 R180, R13 ;  /* 0x0000000d00b47308 */ /* 0x0001f00000000800 */
[----:B------:R-:W2:Y:S01]  /*23b10*/  MUFU.EX2 R24, R24 ;  /* 0x0000001800187308 */ /* 0x000ea20000000800 */
[----:B0-----:R-:W-:-:S04]  /*23b20*/  FADD.FTZ R13, R39, R12 ;  /* 0x0000000c270d7221 */ /* 0x001fc80000010000 */
[----:B---3--:R-:W-:Y:S01]  /*23b30*/  FADD.FTZ R32, R170, R13 ;  /* 0x0000000daa207221 */ /* 0x008fe20000010000 */
[----:B----4-:R-:W-:Y:S02]  /*23b40*/  FADD.FTZ R13, R171, R26 ;  /* 0x0000001aab0d7221 */ /* 0x010fe40000010000 */
[----:B------:R5:W-:Y:S08]  /*23b50*/  MUFU.EX2 R174, R31 ;  /* 0x0000001f00ae7308 */ /* 0x000bf00000000800 */
[----:B------:R-:W0:Y:S01]  /*23b60*/  MUFU.EX2 R11, R11 ;  /* 0x0000000b000b7308 */ /* 0x000e220000000800 */
[----:B-----5:R-:W-:-:S04]  /*23b70*/  FADD.FTZ R31, R35, R32 ;  /* 0x00000020231f7221 */ /* 0x020fc80000010000 */
[----:B------:R-:W-:-:S03]  /*23b80*/  FADD.FTZ R26, R34, R31 ;  /* 0x0000001f221a7221 */ /* 0x000fc60000010000 */
[----:B------:R-:W-:Y:S01]  /*23b90*/  MUFU.EX2 R29, R29 ;  /* 0x0000001d001d7308 */ /* 0x000fe20000000800 */
[----:B-1----:R-:W-:-:S07]  /*23ba0*/  FADD.FTZ R31, R33, R26 ;  /* 0x0000001a211f7221 */ /* 0x002fce0000010000 */
[----:B------:R-:W1:Y:S08]  /*23bb0*/  MUFU.EX2 R10, R10 ;  /* 0x0000000a000a7308 */ /* 0x000e700000000800 */
[----:B------:R3:W-:Y:S08]  /*23bc0*/  MUFU.EX2 R179, R4 ;  /* 0x0000000400b37308 */ /* 0x0007f00000000800 */
[----:B------:R-:W-:Y:S01]  /*23bd0*/  MUFU.EX2 R28, R28 ;  /* 0x0000001c001c7308 */ /* 0x000fe20000000800 */
[----:B---3--:R-:W-:-:S04]  /*23be0*/  FADD.FTZ R4, R30, R13 ;  /* 0x0000000d1e047221 */ /* 0x008fc80000010000 */
[----:B------:R-:W-:-:S03]  /*23bf0*/  FADD.FTZ R13, R173, R4 ;  /* 0x00000004ad0d7221 */ /* 0x000fc60000010000 */
[----:B------:R-:W3:Y:S01]  /*23c00*/  MUFU.EX2 R9, R9 ;  /* 0x0000000900097308 */ /* 0x000ee20000000800 */
[----:B--2---:R-:W-:-:S04]  /*23c10*/  FADD.FTZ R4, R24, R13 ;  /* 0x0000000d18047221 */ /* 0x004fc80000010000 */
[----:B0-----:R-:W-:-:S03]  /*23c20*/  FADD.FTZ R13, R11, R4 ;  /* 0x000000040b0d7221 */ /* 0x001fc60000010000 */
[----:B------:R-:W0:Y:S01]  /*23c30*/  MUFU.EX2 R27, R27 ;  /* 0x0000001b001b7308 */ /* 0x000e220000000800 */
[----:B-1----:R-:W-:-:S07]  /*23c40*/  FADD.FTZ R4, R10, R13 ;  /* 0x0000000d0a047221 */ /* 0x002fce0000010000 */
[----:B------:R1:W2:Y:S01]  /*23c50*/  MUFU.EX2 R12, R6 ;  /* 0x00000006000c7308 */ /* 0x0002a20000000800 */
[----:B---3--:R-:W-:-:S04]  /*23c60*/  FADD.FTZ R4, R9, R4 ;  /* 0x0000000409047221 */ /* 0x008fc80000010000 */
[----:B------:R-:W-:-:S03]  /*23c70*/  FADD.FTZ R13, R179, R4 ;  /* 0x00000004b30d7221 */ /* 0x000fc60000010000 */
[----:B------:R-:W3:Y:S01]  /*23c80*/  MUFU.EX2 R21, R21 ;  /* 0x0000001500157308 */ /* 0x000ee20000000800 */
[----:B-1----:R-:W-:-:S04]  /*23c90*/  FADD.FTZ R6, R174, R31 ;  /* 0x0000001fae067221 */ /* 0x002fc80000010000 */
[----:B------:R-:W-:-:S03]  /*23ca0*/  FADD.FTZ R31, R29, R6 ;  /* 0x000000061d1f7221 */ /* 0x000fc60000010000 */
[----:B------:R0:W1:Y:S01]  /*23cb0*/  MUFU.EX2 R181, R7 ;  /* 0x0000000700b57308 */ /* 0x0000620000000800 */
[----:B------:R-:W-:-:S07]  /*23cc0*/  FADD.FTZ R6, R28, R31 ;  /* 0x0000001f1c067221 */ /* 0x000fce0000010000 */
[----:B------:R-:W4:Y:S01]  /*23cd0*/  MUFU.EX2 R26, R43 ;  /* 0x0000002b001a7308 */ /* 0x000f220000000800 */
[----:B0-----:R-:W-:Y:S01]  /*23ce0*/  FADD.FTZ R7, R27, R6 ;  /* 0x000000061b077221 */ /* 0x001fe20000010000 */
[----:B--2---:R-:W-:-:S03]  /*23cf0*/  FADD.FTZ R6, R12, R13 ;  /* 0x0000000d0c067221 */ /* 0x004fc60000010000 */
[----:B------:R-:W-:-:S03]  /*23d00*/  FADD.FTZ R4, R178, R7 ;  /* 0x00000007b2047221 */ /* 0x000fc60000010000 */
[----:B------:R-:W0:Y:S01]  /*23d10*/  MUFU.EX2 R8, R8 ;  /* 0x0000000800087308 */ /* 0x000e220000000800 */
[----:B---3--:R-:W-:Y:S01]  /*23d20*/  FADD.FTZ R7, R21, R4 ;  /* 0x0000000415077221 */ /* 0x008fe20000010000 */
[----:B-1----:R-:W-:-:S03]  /*23d30*/  FADD.FTZ R13, R181, R6 ;  /* 0x00000006b50d7221 */ /* 0x002fc60000010000 */
[----:B------:R-:W-:-:S03]  /*23d40*/  FADD.FTZ R7, R180, R7 ;  /* 0x00000007b4077221 */ /* 0x000fc60000010000 */
[----:B------:R-:W1:Y:S01]  /*23d50*/  MUFU.EX2 R41, R41 ;  /* 0x0000002900297308 */ /* 0x000e620000000800 */
[----:B----4-:R-:W-:-:S07]  /*23d60*/  FADD.FTZ R4, R26, R13 ;  /* 0x0000000d1a047221 */ /* 0x010fce0000010000 */
[----:B------:R-:W2:Y:S01]  /*23d70*/  MUFU.EX2 R20, R5 ;  /* 0x0000000500147308 */ /* 0x000ea20000000800 */
[----:B0-----:R-:W-:-:S04]  /*23d80*/  FADD.FTZ R6, R8, R7 ;  /* 0x0000000708067221 */ /* 0x001fc80000010000 */
[----:B------:R-:W-:Y:S01]  /*23d90*/  FADD.FTZ R13, R25, R6 ;  /* 0x00000006190d7221 */ /* 0x000fe20000010000 */
[----:B-1----:R-:W-:-:S04]  /*23da0*/  FADD.FTZ R7, R41, R4 ;  /* 0x0000000429077221 */ /* 0x002fc80000010000 */
        /* <DEDUP_REMOVED lines=30> */
[----:B------:R1:W-:Y:S04]  /*23f90*/  STSM.16.M88.4 [R46], R180 ;  /* 0x000000b42e007844 */ /* 0x0003e80000000200 */
[----:B------:R-:W2:Y:S01]  /*23fa0*/  LD.E R8, desc[UR36][R152.64+0x200] ;  /* 0x0002002498087980 */ /* 0x000ea2000c101900 */
[----:B------:R-:W-:Y:S01]  /*23fb0*/  LOP3.LUT R4, R17, 0x4, RZ, 0xfc, !PT ;  /* 0x0000000411047812 */ /* 0x000fe200078efcff */
[----:B------:R-:W-:-:S02]  /*23fc0*/  IMAD.MOV.U32 R5, RZ, RZ, R19 ;  /* 0x000000ffff057224 */ /* 0x000fc400078e0013 */
[----:B--2---:R-:W-:-:S05]  /*23fd0*/  FMUL.FTZ R7, R15, R8 ;  /* 0x000000080f077220 */ /* 0x004fca0000410000 */
[----:B------:R2:W-:Y:S04]  /*23fe0*/  ST.E desc[UR36][R152.64+0x200], R7 ;  /* 0x0002000798007985 */ /* 0x0005e8000c101924 */
[----:B------:R-:W3:Y:S02]  /*23ff0*/  LD.E R8, desc[UR36][R4.64] ;  /* 0x0000002404087980 */ /* 0x000ee4000c101900 */
[----:B---3--:R-:W-:-:S05]  /*24000*/  FMUL.FTZ R9, R15, R8 ;  /* 0x000000080f097220 */ /* 0x008fca0000410000 */
[----:B------:R3:W-:Y:S04]  /*24010*/  ST.E desc[UR36][R4.64], R9 ;  /* 0x0000000904007985 */ /* 0x0007e8000c101924 */
[----:B0-----:R-:W2:Y:S04]  /*24020*/  LD.E R6, desc[UR36][R152.64+0x210] ;  /* 0x0002102498067980 */ /* 0x001ea8000c101900 */
[----:B------:R-:W4:Y:S04]  /*24030*/  LD.E R136, desc[UR36][R152.64+0x3f4] ;  /* 0x0003f42498887980 */ /* 0x000f28000c101900 */
[----:B------:R-:W5:Y:S04]  /*24040*/  LD.E R28, desc[UR36][R152.64+0x244] ;  /* 0x00024424981c7980 */ /* 0x000f68000c101900 */
[----:B------:R-:W3:Y:S04]  /*24050*/  LD.E R8, desc[UR36][R152.64+0x214] ;  /* 0x0002142498087980 */ /* 0x000ee8000c101900 */
        /* <DEDUP_REMOVED lines=59> */
[----:B----4-:R-:W-:-:S04]  /*24410*/  FMUL.FTZ R29, R15, R136 ;  /* 0x000000880f1d7220 */ /* 0x010fc80000410000 */
[----:B------:R5:W-:Y:S04]  /*24420*/  ST.E desc[UR36][R152.64+0x210], R7 ;  /* 0x0002100798007985 */ /* 0x000be8000c101924 */
[----:B------:R0:W-:Y:S01]  /*24430*/  ST.E desc[UR36][R152.64+0x3f4], R29 ;  /* 0x0003f41d98007985 */ /* 0x0001e2000c101924 */
[C---:B---3--:R-:W-:Y:S01]  /*24440*/  FMUL.FTZ R9, R15.reuse, R8 ;  /* 0x000000080f097220 */ /* 0x048fe20000410000 */
[C---:B-----5:R-:W-:Y:S01]  /*24450*/  FMUL.FTZ R7, R15.reuse, R28 ;  /* 0x0000001c0f077220 */ /* 0x060fe20000410000 */
[C---:B------:R-:W-:Y:S01]  /*24460*/  FMUL.FTZ R11, R15.reuse, R10 ;  /* 0x0000000a0f0b7220 */ /* 0x040fe20000410000 */
[----:B------:R-:W-:-:S03]  /*24470*/  FMUL.FTZ R13, R15, R12 ;  /* 0x0000000c0f0d7220 */ /* 0x000fc60000410000 */
[----:B------:R1:W-:Y:S01]  /*24480*/  ST.E desc[UR36][R152.64+0x244], R7 ;  /* 0x0002440798007985 */ /* 0x0003e2000c101924 */
[C---:B------:R-:W-:Y:S01]  /*24490*/  FMUL.FTZ R21, R15.reuse, R20 ;  /* 0x000000140f157220 */ /* 0x040fe20000410000 */
[C---:B------:R-:W-:Y:S01]  /*244a0*/  FMUL.FTZ R25, R15.reuse, R24 ;  /* 0x000000180f197220 */ /* 0x040fe20000410000 */
[C---:B------:R-:W-:Y:S01]  /*244b0*/  FMUL.FTZ R27, R15.reuse, R26 ;  /* 0x0000001a0f1b7220 */ /* 0x040fe20000410000 */
[C---:B0-----:R-:W-:Y:S01]  /*244c0*/  FMUL.FTZ R29, R15.reuse, R32 ;  /* 0x000000200f1d7220 */ /* 0x041fe20000410000 */
[C---:B------:R-:W-:Y:S01]  /*244d0*/  FMUL.FTZ R31, R15.reuse, R34 ;  /* 0x000000220f1f7220 */ /* 0x040fe20000410000 */
[----:B------:R0:W-:Y:S01]  /*244e0*/  ST.E desc[UR36][R152.64+0x214], R9 ;  /* 0x0002140998007985 */ /* 0x0001e2000c101924 */
[----:B-1----:R-:W-:-:S03]  /*244f0*/  FMUL.FTZ R7, R15, R48 ;  /* 0x000000300f077220 */ /* 0x002fc60000410000 */
[----:B------:R1:W-:Y:S04]  /*24500*/  ST.E desc[UR36][R152.64+0x220], R11 ;  /* 0x0002200b98007985 */ /* 0x0003e8000c101924 */
[----:B------:R2:W-:Y:S01]  /*24510*/  ST.E desc[UR36][R152.64+0x224], R13 ;  /* 0x0002240d98007985 */ /* 0x0005e2000c101924 */
[----:B------:R-:W-:-:S03]  /*24520*/  FMUL.FTZ R33, R15, R36 ;  /* 0x000000240f217220 */ /* 0x000fc60000410000 */
[----:B------:R3:W-:Y:S01]  /*24530*/  ST.E desc[UR36][R152.64+0x230], R21 ;  /* 0x0002301598007985 */ /* 0x0007e2000c101924 */
[----:B0-----:R-:W-:-:S03]  /*24540*/  FMUL.FTZ R9, R15, R30 ;  /* 0x0000001e0f097220 */ /* 0x001fc60000410000 */
[----:B------:R0:W-:Y:S01]  /*24550*/  ST.E desc[UR36][R152.64+0x234], R25 ;  /* 0x0002341998007985 */ /* 0x0001e2000c101924 */
[----:B-1----:R-:W-:-:S03]  /*24560*/  FMUL.FTZ R11, R15, R38 ;  /* 0x000000260f0b7220 */ /* 0x002fc60000410000 */
[----:B------:R1:W-:Y:S01]  /*24570*/  ST.E desc[UR36][R152.64+0x240], R27 ;  /* 0x0002401b98007985 */ /* 0x0003e2000c101924 */
[----:B--2---:R-:W-:-:S03]  /*24580*/  FMUL.FTZ R13, R15, R40 ;  /* 0x000000280f0d7220 */ /* 0x004fc60000410000 */
[----:B------:R2:W-:Y:S01]  /*24590*/  ST.E desc[UR36][R152.64+0x254], R29 ;  /* 0x0002541d98007985 */ /* 0x0005e2000c101924 */
[----:B---3--:R-:W-:-:S03]  /*245a0*/  FMUL.FTZ R21, R15, R42 ;  /* 0x0000002a0f157220 */ /* 0x008fc60000410000 */
[----:B------:R3:W-:Y:S01]  /*245b0*/  ST.E desc[UR36][R152.64+0x260], R31 ;  /* 0x0002601f98007985 */ /* 0x0007e2000c101924 */
[C---:B0-----:R-:W-:Y:S01]  /*245c0*/  FMUL.FTZ R25, R15.reuse, R44 ;  /* 0x0000002c0f197220 */ /* 0x041fe20000410000 */
[C---:B-1----:R-:W-:Y:S02]  /*245d0*/  FMUL.FTZ R27, R15.reuse, R46 ;  /* 0x0000002e0f1b7220 */ /* 0x042fe40000410000 */
[----:B------:R0:W-:Y:S01]  /*245e0*/  ST.E desc[UR36][R152.64+0x294], R7 ;  /* 0x0002940798007985 */ /* 0x0001e2000c101924 */
[C---:B--2---:R-:W-:Y:S01]  /*245f0*/  FMUL.FTZ R29, R15.reuse, R52 ;  /* 0x000000340f1d7220 */ /* 0x044fe20000410000 */
[C---:B---3--:R-:W-:Y:S02]  /*24600*/  FMUL.FTZ R31, R15.reuse, R54 ;  /* 0x000000360f1f7220 */ /* 0x048fe40000410000 */
[----:B------:R1:W-:Y:S01]  /*24610*/  ST.E desc[UR36][R152.64+0x250], R9 ;  /* 0x0002500998007985 */ /* 0x0003e2000c101924 */
[----:B0-----:R-:W-:-:S03]  /*24620*/  FMUL.FTZ R7, R15, R68 ;  /* 0x000000440f077220 */ /* 0x001fc60000410000 */
[----:B------:R0:W-:Y:S04]  /*24630*/  ST.E desc[UR36][R152.64+0x264], R33 ;  /* 0x0002642198007985 */ /* 0x0001e8000c101924 */
[----:B------:R2:W-:Y:S01]  /*24640*/  ST.E desc[UR36][R152.64+0x270], R11 ;  /* 0x0002700b98007985 */ /* 0x0005e2000c101924 */
[----:B-1----:R-:W-:-:S03]  /*24650*/  FMUL.FTZ R9, R15, R50 ;  /* 0x000000320f097220 */ /* 0x002fc60000410000 */
[----:B------:R1:W-:Y:S04]  /*24660*/  ST.E desc[UR36][R152.64+0x274], R13 ;  /* 0x0002740d98007985 */ /* 0x0003e8000c101924 */
[----:B------:R3:W-:Y:S01]  /*24670*/  ST.E desc[UR36][R152.64+0x280], R21 ;  /* 0x0002801598007985 */ /* 0x0007e2000c101924 */
[----:B0-----:R-:W-:-:S03]  /*24680*/  FMUL.FTZ R33, R15, R56 ;  /* 0x000000380f217220 */ /* 0x001fc60000410000 */
[----:B------:R0:W-:Y:S01]  /*24690*/  ST.E desc[UR36][R152.64+0x284], R25 ;  /* 0x0002841998007985 */ /* 0x0001e2000c101924 */
[----:B--2---:R-:W-:-:S03]  /*246a0*/  FMUL.FTZ R11, R15, R58 ;  /* 0x0000003a0f0b7220 */ /* 0x004fc60000410000 */
[----:B------:R2:W-:Y:S01]  /*246b0*/  ST.E desc[UR36][R152.64+0x290], R27 ;  /* 0x0002901b98007985 */ /* 0x0005e2000c101924 */
[----:B-1----:R-:W-:-:S03]  /*246c0*/  FMUL.FTZ R13, R15, R60 ;  /* 0x0000003c0f0d7220 */ /* 0x002fc60000410000 */
[----:B------:R1:W-:Y:S01]  /*246d0*/  ST.E desc[UR36][R152.64+0x2a4], R29 ;  /* 0x0002a41d98007985 */ /* 0x0003e2000c101924 */
[----:B---3--:R-:W-:-:S03]  /*246e0*/  FMUL.FTZ R21, R15, R62 ;  /* 0x0000003e0f157220 */ /* 0x008fc60000410000 */
[----:B------:R3:W-:Y:S01]  /*246f0*/  ST.E desc[UR36][R152.64+0x2b0], R31 ;  /* 0x0002b01f98007985 */ /* 0x0007e2000c101924 */
[C---:B0-----:R-:W-:Y:S01]  /*24700*/  FMUL.FTZ R25, R15.reuse, R64 ;  /* 0x000000400f197220 */ /* 0x041fe20000410000 */
[C---:B--2---:R-:W-:Y:S02]  /*24710*/  FMUL.FTZ R27, R15.reuse, R66 ;  /* 0x000000420f1b7220 */ /* 0x044fe40000410000 */
[----:B------:R0:W-:Y:S01]  /*24720*/  ST.E desc[UR36][R152.64+0x2e4], R7 ;  /* 0x0002e40798007985 */ /* 0x0001e2000c101924 */
[C---:B-1----:R-:W-:Y:S01]  /*24730*/  FMUL.FTZ R29, R15.reuse, R72 ;  /* 0x000000480f1d7220 */ /* 0x042fe20000410000 */
        /* <DEDUP_REMOVED lines=43> */
[----:B------:R0:W-:Y:S01]  /*249f0*/  ST.E desc[UR36][R152.64+0x354], R33 ;  /* 0x0003542198007985 */ /* 0x0001e2000c101924 */
[----:B------:R-:W-:-:S03]  /*24a00*/  LOP3.LUT R6, R17, 0x8, RZ, 0xfc, !PT ;  /* 0x0000000811067812 */ /* 0x000fc600078efcff */
        /* <DEDUP_REMOVED lines=16> */
[C---:B---3--:R-:W-:Y:S01]  /*24b10*/  FMUL.FTZ R31, R15.reuse, R132 ;  /* 0x000000840f1f7220 */ /* 0x048fe20000410000 */
[----:B------:R-:W-:Y:S01]  /*24b20*/  FMUL.FTZ R15, R15, R134 ;  /* 0x000000860f0f7220 */ /* 0x000fe20000410000 */
[--C-:B0-----:R-:W-:Y:S01]  /*24b30*/  IMAD.MOV.U32 R7, RZ, RZ, R19.reuse ;  /* 0x000000ffff077224 */ /* 0x101fe200078e0013 */
[----:B------:R0:W-:Y:S04]  /*24b40*/  ST.E desc[UR36][R152.64+0x390], R9 ;  /* 0x0003900998007985 */ /* 0x0001e8000c101924 */
        /* <DEDUP_REMOVED lines=8> */
[----:B------:R3:W-:Y:S04]  /*24bd0*/  ST.E desc[UR36][R152.64+0x3f0], R15 ;  /* 0x0003f00f98007985 */ /* 0x0007e8000c101924 */
[----:B0-----:R-:W1:Y:S01]  /*24be0*/  LD.E R9, desc[UR36][R6.64] ;  /* 0x0000002406097980 */ /* 0x001e62000c101900 */
[----:B------:R-:W-:Y:S01]  /*24bf0*/  LOP3.LUT R8, R17, 0xc, RZ, 0xfc, !PT ;  /* 0x0000000c11087812 */ /* 0x000fe200078efcff */
[----:B-1----:R-:W-:Y:S01]  /*24c00*/  FMUL.FTZ R11, R14, R9 ;  /* 0x000000090e0b7220 */ /* 0x002fe20000410000 */
[----:B------:R-:W-:-:S04]  /*24c10*/  IMAD.MOV.U32 R9, RZ, RZ, R19 ;  /* 0x000000ffff097224 */ /* 0x000fc800078e0013 */
[----:B------:R0:W-:Y:S04]  /*24c20*/  ST.E desc[UR36][R6.64], R11 ;  /* 0x0000000b06007985 */ /* 0x0001e8000c101924 */
[----:B--2---:R-:W2:Y:S02]  /*24c30*/  LD.E R13, desc[UR36][R8.64] ;  /* 0x00000024080d7980 */ /* 0x004ea4000c101900 */
[----:B--2---:R-:W-:-:S05]  /*24c40*/  FMUL.FTZ R13, R14, R13 ;  /* 0x0000000d0e0d7220 */ /* 0x004fca0000410000 */
[----:B------:R1:W-:Y:S04]  /*24c50*/  ST.E desc[UR36][R8.64], R13 ;  /* 0x0000000d08007985 */ /* 0x0003e8000c101924 */
[----:B------:R-:W2:Y:S04]  /*24c60*/  LD.E R139, desc[UR36][R152.64+0x3fc] ;  /* 0x0003fc24988b7980 */ /* 0x000ea8000c101900 */
[----:B---3--:R-:W3:Y:S04]  /*24c70*/  LD.E R15, desc[UR36][R152.64+0x218] ;  /* 0x00021824980f7980 */ /* 0x008ee8000c101900 */
        /* <DEDUP_REMOVED lines=1380> */
.L_x_3308:
[----:B------:R-:W-:Y:S05]  /*2a2c0*/  BSYNC B0 ;  /* 0x0000000000007941 */ /* 0x000fea0003800000 */
.L_x_3307:
[----:B------:R-:W-:-:S04]  /*2a2d0*/  UISETP.LT.AND UP0, UPT, URZ, UR48, UPT ;  /* 0x000000303f00728c */ /* 0x000fc8000bf01270 */
[----:B------:R-:W-:-:S06]  /*2a2e0*/  USEL UR4, URZ, UR48, !UP0 ;  /* 0x000000303f047287 */ /* 0x000fcc000c000000 */
[C---:B------:R-:W-:Y:S01]  /*2a2f0*/  ISETP.GT.AND P0, PT, R0.reuse, UR4, PT ;  /* 0x0000000400007c0c */ /* 0x040fe2000bf04270 */
[----:B------:R-:W-:-:S12]  /*2a300*/  VIADD R0, R0, 0xffffffff ;  /* 0xffffffff00007836 */ /* 0x000fd80000000000 */
[----:B------:R-:W-:Y:S05]  /*2a310*/  @P0 BRA `(.L_x_3309) ;  /* 0xffffff5400c40947 */ /* 0x000fea000383ffff */
.L_x_3280:
[----:B------:R-:W-:Y:S05]  /*2a320*/  WARPSYNC.ALL ;  /* 0x0000000000007948 */ /* 0x000fea0003800000 */
[----:B0-----:R-:W2:Y:S04]  /*2a330*/  LDL R7, [R1+0x420] ;  /* 0x0004200001077983 */ /* 0x001ea80000100800 */
[----:B------:R-:W3:Y:S04]  /*2a340*/  LDL R10, [R1+0x424] ;  /* 0x00042400010a7983 */ /* 0x000ee80000100800 */
[----:B------:R-:W4:Y:S01]  /*2a350*/  LDL.64 R20, [R1+0xd8] ;  /* 0x0000d80001147983 */ /* 0x000f220000100a00 */
        /* <DEDUP_REMOVED lines=21> */
[----:B------:R-:W-:Y:S02]  /*2a4b0*/  IMAD.MOV.U32 R10, RZ, RZ, -0x800000 ;  /* 0xff800000ff0a7424 */ /* 0x000fe400078e00ff */
        /* <DEDUP_REMOVED lines=34> */
[----:B-1----:R-:W4:Y:S04]  /*2a6e0*/  LDL.64 R6, [R1+0x220] ;  /* 0x0002200001067983 */ /* 0x002f280000100a00 */
        /* <DEDUP_REMOVED lines=269> */
.L_x_3202:
[----:B------:R-:W2:Y:S08]  /*2b7c0*/  S2UR UR4, SR_CgaCtaId ;  /* 0x00000000000479c3 */ /* 0x000eb00000008800 */
[----:B------:R-:W-:Y:S01]  /*2b7d0*/  BAR.SYNC.DEFER_BLOCKING 0x5, 0x180 ;  /* 0x0146000000007b1d */ /* 0x000fe20000010000 */
[----:B------:R-:W-:-:S04]  /*2b7e0*/  PRMT R0, R0, 0x9910, RZ ;  /* 0x0000991000007816 */ /* 0x000fc800000000ff */
[----:B------:R-:W-:Y:S01]  /*2b7f0*/  ISETP.NE.AND P0, PT, R0, RZ, PT ;  /* 0x000000ff0000720c */ /* 0x000fe20003f05270 */
[----:B------:R-:W-:Y:S01]  /*2b800*/  UMOV UR39, 0x400 ;  /* 0x0000040000277882 */ /* 0x000fe20000000000 */
[----:B------:R-:W-:Y:S01]  /*2b810*/  BSSY B0, `(.L_x_3310) ;  /* 0x00002e5000007945 */ /* 0x000fe20003800000 */
[----:B--2---:R-:W-:-:S09]  /*2b820*/  ULEA UR39, UR4, UR39, 0x18 ;  /* 0x0000002704277291 */ /* 0x004fd2000f8ec03f */
[----:B01----:R-:W0:Y:S02]  /*2b830*/  LDS.128 R4, [UR39+0x388d0] ;  /* 0x0388d027ff047984 */ /* 0x003e240008000c00 */
[----:B0-----:R-:W-:Y:S02]  /*2b840*/  R2UR UR5, R5 ;  /* 0x00000000050572ca */ /* 0x001fe400000e0000 */
[----:B------:R-:W-:Y:S02]  /*2b850*/  R2UR UR7, R6 ;  /* 0x00000000060772ca */ /* 0x000fe400000e0000 */
[----:B------:R-:W-:Y:S01]  /*2b860*/  R2UR UR6, R7 ;  /* 0x00000000070672ca */ /* 0x000fe200000e0000 */
[----:B------:R-:W-:Y:S06]  /*2b870*/  BAR.ARV 0x4, 0x180 ;  /* 0x0106000000007b1d */ /* 0x000fec0000002000 */
[----:B------:R-:W-:Y:S08]  /*2b880*/  @!P0 BRA `(.L_x_3311) ;  /* 0x0000001c00dc8947 */ /* 0x000ff00003800000 */
[----:B------:R-:W2:Y:S04]  /*2b890*/  LDL.128 R136, [R1+0x200] ;  /* 0x0002000001887983 */ /* 0x000ea80000100c00 */
[----:B------:R-:W3:Y:S04]  /*2b8a0*/  LDL.128 R128, [R1+0x220] ;  /* 0x0002200001807983 */ /* 0x000ee80000100c00 */
[----:B------:R-:W4:Y:S04]  /*2b8b0*/  LDL.128 R132, [R1+0x210] ;  /* 0x0002100001847983 */ /* 0x000f280000100c00 */
        /* <DEDUP_REMOVED lines=28> */
[----:B------:R-:W4:Y:S01]  /*2ba80*/  LDL.128 R4, [R1+0x3f0] ;  /* 0x0003f00001047983 */ /* 0x000f220000100c00 */
[----:B------:R-:W-:Y:S01]  /*2ba90*/  IADD3 R21, P1, R22, 0x20, RZ ;  /* 0x0000002016157810 */ /* 0x000fe20007f3e0ff */
[----:B------:R-:W-:-:S03]  /*2baa0*/  ULDC.64 UR8, c[0x0][0xd00] ;  /* 0x0003400000087ab9 */ /* 0x000fc60000000a00 */
[----:B------:R-:W-:Y:S02]  /*2bab0*/  LOP3.LUT R20, R21, 0x380, RZ, 0xc0, !PT ;  /* 0x0000038015147812 */ /* 0x000fe400078ec0ff */
[----:B------:R-:W-:Y:S02]  /*2bac0*/  IADD3 R146, P4, R22, 0x60, RZ ;  /* 0x0000006016927810 */ /* 0x000fe40007f9e0ff */
[----:B------:R-:W-:-:S04]  /*2bad0*/  SHF.R.U64 R20, R20, 0x3, RZ ;  /* 0x0000000314147819 */ /* 0x000fc800000012ff */
[----:B------:R-:W-:Y:S02]  /*2bae0*/  LOP3.LUT R20, R20, R21, RZ, 0x3c, !PT ;  /* 0x0000001514147212 */ /* 0x000fe400078e3cff */
[----:B------:R-:W-:Y:S02]  /*2baf0*/  LOP3.LUT R21, R146, 0x380, RZ, 0xc0, !PT ;  /* 0x0000038092157812 */ /* 0x000fe400078ec0ff */
[C---:B------:R-:W-:Y:S02]  /*2bb00*/  IADD3 R144, P0, R22.reuse, 0x40, RZ ;  /* 0x0000004016907810 */ /* 0x040fe40007f1e0ff */
[----:B------:R-:W-:Y:S02]  /*2bb10*/  SHF.R.U64 R21, R21, 0x3, RZ ;  /* 0x0000000315157819 */ /* 0x000fe400000012ff */
[C---:B------:R-:W-:Y:S02]  /*2bb20*/  IADD3 R180, P3, R22.reuse, 0x2000, RZ ;  /* 0x0000200016b47810 */ /* 0x040fe40007f7e0ff */
[----:B------:R-:W-:-:S02]  /*2bb30*/  IADD3 R150, P6, R22, 0x2020, RZ ;  /* 0x0000202016967810 */ /* 0x000fc40007fde0ff */
[----:B------:R-:W-:Y:S02]  /*2bb40*/  LOP3.LUT R0, R144, 0x380, RZ, 0xc0, !PT ;  /* 0x0000038090007812 */ /* 0x000fe400078ec0ff */
[----:B------:R-:W-:Y:S01]  /*2bb50*/  LOP3.LUT R146, R21, R146, RZ, 0x3c, !PT ;  /* 0x0000009215927212 */ /* 0x000fe200078e3cff */
[----:B------:R-:W-:Y:S01]  /*2bb60*/  IMAD.X R21, RZ, RZ, R23, P1 ;  /* 0x000000ffff157224 */ /* 0x000fe200008e0617 */
[C---:B------:R-:W-:Y:S02]  /*2bb70*/  IADD3 R179, P5, R22.reuse, 0x2040, RZ ;  /* 0x0000204016b37810 */ /* 0x040fe40007fbe0ff */
[----:B------:R-:W-:Y:S02]  /*2bb80*/  IADD3 R177, P2, R22, 0x2060, RZ ;  /* 0x0000206016b17810 */ /* 0x000fe40007f5e0ff */
[----:B------:R-:W-:Y:S02]  /*2bb90*/  LOP3.LUT R181, R180, 0x380, RZ, 0xc0, !PT ;  /* 0x00000380b4b57812 */ /* 0x000fe400078ec0ff */
[----:B------:R-:W-:-:S02]  /*2bba0*/  IADD3 R175, P1, R22, 0x4000, RZ ;  /* 0x0000400016af7810 */ /* 0x000fc40007f3e0ff */
[----:B------:R-:W-:Y:S02]  /*2bbb0*/  LOP3.LUT R151, R150, 0x380, RZ, 0xc0, !PT ;  /* 0x0000038096977812 */ /* 0x000fe400078ec0ff */
[----:B------:R-:W-:Y:S02]  /*2bbc0*/  SHF.R.U64 R145, R0, 0x3, RZ ;  /* 0x0000000300917819 */ /* 0x000fe400000012ff */
[----:B------:R-:W-:Y:S02]  /*2bbd0*/  LOP3.LUT R178, R179, 0x380, RZ, 0xc0, !PT ;  /* 0x00000380b3b27812 */ /* 0x000fe400078ec0ff */
[----:B------:R-:W-:Y:S02]  /*2bbe0*/  LOP3.LUT R176, R177, 0x380, RZ, 0xc0, !PT ;  /* 0x00000380b1b07812 */ /* 0x000fe400078ec0ff */
[----:B------:R-:W-:Y:S02]  /*2bbf0*/  LOP3.LUT R183, R22, 0x380, RZ, 0xc0, !PT ;  /* 0x0000038016b77812 */ /* 0x000fe400078ec0ff */
[----:B------:R-:W-:-:S02]  /*2bc00*/  SHF.R.U64 R181, R181, 0x3, RZ ;  /* 0x00000003b5b57819 */ /* 0x000fc400000012ff */
[----:B------:R-:W-:Y:S02]  /*2bc10*/  LOP3.LUT R174, R175, 0x380, RZ, 0xc0, !PT ;  /* 0x00000380afae7812 */ /* 0x000fe400078ec0ff */
[----:B------:R-:W-:Y:S02]  /*2bc20*/  SHF.R.U64 R151, R151, 0x3, RZ ;  /* 0x0000000397977819 */ /* 0x000fe400000012ff */
[----:B------:R-:W-:Y:S01]  /*2bc30*/  LOP3.LUT R144, R145, R144, RZ, 0x3c, !PT ;  /* 0x0000009091907212 */ /* 0x000fe200078e3cff */
[--C-:B------:R-:W-:Y:S01]  /*2bc40*/  IMAD.X R145, RZ, RZ, R23.reuse, P0 ;  /* 0x000000ffff917224 */ /* 0x100fe200000e0617 */
[----:B------:R-:W-:Y:S01]  /*2bc50*/  SHF.R.U64 R178, R178, 0x3, RZ ;  /* 0x00000003b2b27819 */ /* 0x000fe200000012ff */
[----:B------:R-:W-:Y:S01]  /*2bc60*/  IMAD.X R147, RZ, RZ, R23, P4 ;  /* 0x000000ffff937224 */ /* 0x000fe200020e0617 */
[----:B------:R-:W-:Y:S02]  /*2bc70*/  SHF.R.U64 R176, R176, 0x3, RZ ;  /* 0x00000003b0b07819 */ /* 0x000fe400000012ff */
[----:B------:R-:W-:-:S02]  /*2bc80*/  SHF.R.U64 R183, R183, 0x3, RZ ;  /* 0x00000003b7b77819 */ /* 0x000fc400000012ff */
[----:B------:R-:W-:Y:S01]  /*2bc90*/  LOP3.LUT R180, R181, R180, RZ, 0x3c, !PT ;  /* 0x000000b4b5b47212 */ /* 0x000fe200078e3cff */
[--C-:B------:R-:W-:Y:S01]  /*2bca0*/  IMAD.X R181, RZ, RZ, R23.reuse, P3 ;  /* 0x000000ffffb57224 */ /* 0x100fe200018e0617 */
[----:B------:R-:W-:Y:S02]  /*2bcb0*/  IADD3 R173, P0, R22, 0x4020, RZ ;  /* 0x0000402016ad7810 */ /* 0x000fe40007f1e0ff */
[----:B------:R-:W-:Y:S02]  /*2bcc0*/  SHF.R.U64 R174, R174, 0x3, RZ ;  /* 0x00000003aeae7819 */ /* 0x000fe400000012ff */
[----:B------:R-:W-:Y:S01]  /*2bcd0*/  LOP3.LUT R150, R151, R150, RZ, 0x3c, !PT ;  /* 0x0000009697967212 */ /* 0x000fe200078e3cff */
[--C-:B------:R-:W-:Y:S01]  /*2bce0*/  IMAD.X R151, RZ, RZ, R23.reuse, P6 ;  /* 0x000000ffff977224 */ /* 0x100fe200030e0617 */
[----:B------:R-:W-:Y:S02]  /*2bcf0*/  IADD3 R141, P4, R22, 0x4040, RZ ;  /* 0x00004040168d7810 */ /* 0x000fe40007f9e0ff */
[----:B------:R-:W-:Y:S01]  /*2bd00*/  LOP3.LUT R178, R178, R179, RZ, 0x3c, !PT ;  /* 0x000000b3b2b27212 */ /* 0x000fe200078e3cff */
[----:B------:R-:W-:Y:S01]  /*2bd10*/  IMAD.X R179, RZ, RZ, R23, P5 ;  /* 0x000000ffffb37224 */ /* 0x000fe200028e0617 */
[----:B------:R-:W-:-:S02]  /*2bd20*/  IADD3 R171, P3, R22, 0x4060, RZ ;  /* 0x0000406016ab7810 */ /* 0x000fc40007f7e0ff */
[----:B------:R-:W-:Y:S01]  /*2bd30*/  LOP3.LUT R176, R176, R177, RZ, 0x3c, !PT ;  /* 0x000000b1b0b07212 */ /* 0x000fe200078e3cff */
[--C-:B------:R-:W-:Y:S01]  /*2bd40*/  IMAD.X R177, RZ, RZ, R23.reuse, P2 ;  /* 0x000000ffffb17224 */ /* 0x100fe200010e0617 */
[----:B------:R-:W-:Y:S02]  /*2bd50*/  IADD3 R143, P6, R22, 0x6000, RZ ;  /* 0x00006000168f7810 */ /* 0x000fe40007fde0ff */
[----:B------:R-:W-:Y:S01]  /*2bd60*/  LOP3.LUT R182, R183, R22, RZ, 0x3c, !PT ;  /* 0x00000016b7b67212 */ /* 0x000fe200078e3cff */
[--C-:B------:R-:W-:Y:S01]  /*2bd70*/  IMAD.MOV.U32 R183, RZ, RZ, R23.reuse ;  /* 0x000000ffffb77224 */ /* 0x100fe200078e0017 */
[----:B------:R-:W-:Y:S02]  /*2bd80*/  LOP3.LUT R172, R173, 0x380, RZ, 0xc0, !PT ;  /* 0x00000380adac7812 */ /* 0x000fe400078ec0ff */
[----:B------:R-:W-:Y:S01]  /*2bd90*/  LOP3.LUT R174, R174, R175, RZ, 0x3c, !PT ;  /* 0x000000afaeae7212 */ /* 0x000fe200078e3cff */
[----:B------:R-:W-:Y:S01]  /*2bda0*/  IMAD.X R175, RZ, RZ, R23, P1 ;  /* 0x000000ffffaf7224 */ /* 0x000fe200008e0617 */
[----:B------:R-:W-:-:S02]  /*2bdb0*/  IADD3 R169, P5, R22, 0x6020, RZ ;  /* 0x0000602016a97810 */ /* 0x000fc40007fbe0ff */
[----:B------:R-:W-:Y:S02]  /*2bdc0*/  LOP3.LUT R140, R141, 0x380, RZ, 0xc0, !PT ;  /* 0x000003808d8c7812 */ /* 0x000fe400078ec0ff */
[C---:B------:R-:W-:Y:S02]  /*2bdd0*/  IADD3 R155, P2, R22.reuse, 0x6040, RZ ;  /* 0x00006040169b7810 */ /* 0x040fe40007f5e0ff */
[----:B------:R-:W-:Y:S02]  /*2bde0*/  LOP3.LUT R170, R171, 0x380, RZ, 0xc0, !PT ;  /* 0x00000380abaa7812 */ /* 0x000fe400078ec0ff */
[----:B------:R-:W-:Y:S02]  /*2bdf0*/  IADD3 R149, P1, R22, 0x6060, RZ ;  /* 0x0000606016957810 */ /* 0x000fe40007f3e0ff */
[----:B------:R-:W-:Y:S02]  /*2be00*/  LOP3.LUT R142, R143, 0x380, RZ, 0xc0, !PT ;  /* 0x000003808f8e7812 */ /* 0x000fe400078ec0ff */
[----:B------:R-:W-:-:S02]  /*2be10*/  SHF.R.U64 R172, R172, 0x3, RZ ;  /* 0x00000003acac7819 */ /* 0x000fc400000012ff */
[----:B------:R-:W-:Y:S02]  /*2be20*/  LOP3.LUT R168, R169, 0x380, RZ, 0xc0, !PT ;  /* 0x00000380a9a87812 */ /* 0x000fe400078ec0ff */
[----:B------:R-:W-:Y:S02]  /*2be30*/  SHF.R.U64 R140, R140, 0x3, RZ ;  /* 0x000000038c8c7819 */ /* 0x000fe400000012ff */
[----:B------:R-:W-:Y:S02]  /*2be40*/  LOP3.LUT R154, R155, 0x380, RZ, 0xc0, !PT ;  /* 0x000003809b9a7812 */ /* 0x000fe400078ec0ff */
[----:B------:R-:W-:Y:S02]  /*2be50*/  MOV R182, R182 ;  /* 0x000000b600b67202 */ /* 0x000fe40000000f00 */
[----:B------:R-:W-:Y:S02]  /*2be60*/  SHF.R.U64 R170, R170, 0x3, RZ ;  /* 0x00000003aaaa7819 */ /* 0x000fe400000012ff */
[----:B------:R-:W-:-:S02]  /*2be70*/  LOP3.LUT R148, R149, 0x380, RZ, 0xc0, !PT ;  /* 0x0000038095947812 */ /* 0x000fc400078ec0ff */
[----:B------:R-:W-:Y:S02]  /*2be80*/  MOV R183, R20 ;  /* 0x0000001400b77202 */ /* 0x000fe40000000f00 */
[----:B------:R-:W-:Y:S02]  /*2be90*/  SHF.R.U64 R142, R142, 0x3, RZ ;  /* 0x000000038e8e7819 */ /* 0x000fe400000012ff */
[----:B------:R-:W-:Y:S02]  /*2bea0*/  MOV R145, R144 ;  /* 0x0000009000917202 */ /* 0x000fe40000000f00 */
[----:B------:R-:W-:Y:S01]  /*2beb0*/  LOP3.LUT R172, R172, R173, RZ, 0x3c, !PT ;  /* 0x000000adacac7212 */ /* 0x000fe200078e3cff */
[----:B------:R-:W-:Y:S01]  /*2bec0*/  IMAD.X R173, RZ, RZ, R23, P0 ;  /* 0x000000ffffad7224 */ /* 0x000fe200000e0617 */
[----:B------:R-:W-:Y:S02]  /*2bed0*/  SHF.R.U64 R168, R168, 0x3, RZ ;  /* 0x00000003a8a87819 */ /* 0x000fe400000012ff */
[----:B------:R-:W-:-:S02]  /*2bee0*/  MOV R146, R146 ;  /* 0x0000009200927202 */ /* 0x000fc40000000f00 */
[----:B------:R-:W-:Y:S01]  /*2bef0*/  LOP3.LUT R140, R140, R141, RZ, 0x3c, !PT ;  /* 0x0000008d8c8c7212 */ /* 0x000fe200078e3cff */
[--C-:B------:R-:W-:Y:S01]  /*2bf00*/  IMAD.X R141, RZ, RZ, R23.reuse, P4 ;  /* 0x000000ffff8d7224 */ /* 0x100fe200020e0617 */
        /* <DEDUP_REMOVED lines=8> */
[----:B------:R-:W-:Y:S01]  /*2bf90*/  MOV R151, R178 ;  /* 0x000000b200977202 */ /* 0x000fe20000000f00 */
[----:B------:R-:W-:Y:S01]  /*2bfa0*/  UISETP.NE.U32.AND UP0, UPT, UR8, URZ, UPT ;  /* 0x0000003f0800728c */ /* 0x000fe2000bf05070 */
[----:B------:R-:W-:Y:S01]  /*2bfb0*/  LOP3.LUT R168, R168, R169, RZ, 0x3c, !PT ;  /* 0x000000a9a8a87212 */ /* 0x000fe200078e3cff */
[--C-:B------:R-:W-:Y:S01]  /*2bfc0*/  IMAD.X R169, RZ, RZ, R23.reuse, P5 ;  /* 0x000000ffffa97224 */ /* 0x100fe200028e0617 */
[----:B------:R-:W-:Y:S02]  /*2bfd0*/  MOV R0, R176 ;  /* 0x000000b000007202 */ /* 0x000fe40000000f00 */
[----:B------:R-:W-:Y:S01]  /*2bfe0*/  LOP3.LUT R154, R154, R155, RZ, 0x3c, !PT ;  /* 0x0000009b9a9a7212 */ /* 0x000fe200078e3cff */
[----:B------:R-:W-:Y:S01]  /*2bff0*/  IMAD.X R155, RZ, RZ, R23, P2 ;  /* 0x000000ffff9b7224 */ /* 0x000fe200010e0617 */
[----:B------:R-:W-:-:S02]  /*2c000*/  MOV R20, R174 ;  /* 0x000000ae00147202 */ /* 0x000fc40000000f00 */
[----:B------:R-:W-:Y:S01]  /*2c010*/  LOP3.LUT R148, R148, R149, RZ, 0x3c, !PT ;  /* 0x0000009594947212 */ /* 0x000fe200078e3cff */
[----:B------:R-:W-:Y:S01]  /*2c020*/  IMAD.X R149, RZ, RZ, R23, P1 ;  /* 0x000000ffff957224 */ /* 0x000fe200008e0617 */
[----:B------:R-:W-:Y:S02]  /*2c030*/  MOV R21, R172 ;  /* 0x000000ac00157202 */ /* 0x000fe40000000f00 */
[----:B------:R-:W-:Y:S01]  /*2c040*/  MOV R140, R140 ;  /* 0x0000008c008c7202 */ /* 0x000fe20000000f00 */
[----:B------:R-:W-:Y:S01]  /*2c050*/  UISETP.NE.AND.EX UP0, UPT, UR9, URZ, UPT, UP0 ;  /* 0x0000003f0900728c */ /* 0x000fe2000bf05300 */
[----:B------:R-:W-:Y:S02]  /*2c060*/  MOV R141, R170 ;  /* 0x000000aa008d7202 */ /* 0x000fe40000000f00 */
[----:B------:R-:W-:Y:S01]  /*2c070*/  MOV R142, R142 ;  /* 0x0000008e008e7202 */ /* 0x000fe20000000f00 */
[----:B------:R-:W-:Y:S01]  /*2c080*/  ULDC.64 UR8, c[0x0][0xd00] ;  /* 0x0003400000087ab9 */ /* 0x000fe20000000a00 */
[----:B------:R-:W-:Y:S01]  /*2c090*/  MOV R143, R168 ;  /* 0x000000a8008f7202 */ /* 0x000fe20000000f00 */
[----:B------:R-:W-:Y:S01]  /*2c0a0*/  UIMAD.WIDE UR8, UR43, 0x4, UR8 ;  /* 0x000000042b0878a5 */ /* 0x000fe2000f8e0208 */
[----:B------:R-:W-:-:S02]  /*2c0b0*/  MOV R144, R154 ;  /* 0x0000009a00907202 */ /* 0x000fc40000000f00 */
[----:B--2---:R-:W-:Y:S02]  /*2c0c0*/  F2FP.BF16.F32.PACK_AB R136, R137, R136 ;  /* 0x000000888988723e */ /* 0x004fe400000010ff */
[----:B------:R-:W-:Y:S02]  /*2c0d0*/  F2FP.BF16.F32.PACK_AB R137, R139, R138 ;  /* 0x0000008a8b89723e */ /* 0x000fe400000010ff */
[----:B---3--:R-:W-:Y:S02]  /*2c0e0*/  F2FP.BF16.F32.PACK_AB R128, R129, R128 ;  /* 0x000000808180723e */ /* 0x008fe400000010ff */
[----:B------:R-:W-:Y:S02]  /*2c0f0*/  F2FP.BF16.F32.PACK_AB R129, R131, R130 ;  /* 0x000000828381723e */ /* 0x000fe400000010ff */
[----:B----4-:R-:W-:Y:S02]  /*2c100*/  F2FP.BF16.F32.PACK_AB R138, R133, R132 ;  /* 0x00000084858a723e */ /* 0x010fe400000010ff */
[----:B------:R-:W-:Y:S01]  /*2c110*/  F2FP.BF16.F32.PACK_AB R139, R135, R134 ;  /* 0x00000086878b723e */ /* 0x000fe200000010ff */
[----:B------:R-:W-:Y:S01]  /*2c120*/  BAR.SYNC.DEFER_BLOCKING 0x1, 0x100 ;  /* 0x0044000000007b1d */ /* 0x000fe20000010000 */
        /* <DEDUP_REMOVED lines=53> */
[----:B------:R0:W-:Y:S01]  /*2c480*/  STSM.16.M88.4 [R20], R72 ;  /* 0x0000004814007844 */ /* 0x0001e20000000200 */
        /* <DEDUP_REMOVED lines=12> */
[----:B------:R-:W-:Y:S01]  /*2c550*/  F2FP.BF16.F32.PACK_AB R27, R15, R14 ;  /* 0x0000000e0f1b723e */ /* 0x000fe200000010ff */
[----:B------:R-:W-:Y:S01]  /*2c560*/  STSM.16.M88.4 [R141], R48 ;  /* 0x000000308d007844 */ /* 0x000fe20000000200 */
[----:B------:R-:W-:-:S02]  /*2c570*/  MOV R148, R148 ;  /* 0x0000009400947202 */ /* 0x000fc40000000f00 */
[----:B------:R-:W-:Y:S02]  /*2c580*/  F2FP.BF16.F32.PACK_AB R10, R5, R4 ;  /* 0x00000004050a723e */ /* 0x000fe400000010ff */
[----:B------:R-:W-:Y:S01]  /*2c590*/  F2FP.BF16.F32.PACK_AB R11, R7, R6 ;  /* 0x00000006070b723e */ /* 0x000fe200000010ff */
[----:B------:R-:W-:Y:S01]  /*2c5a0*/  STSM.16.M88.4 [R142], R40 ;  /* 0x000000288e007844 */ /* 0x000fe20000000200 */
[----:B------:R-:W-:-:S03]  /*2c5b0*/  IMAD.U32 R4, RZ, RZ, UR8 ;  /* 0x00000008ff047e24 */ /* 0x000fc6000f8e00ff */
[----:B------:R-:W-:Y:S01]  /*2c5c0*/  STSM.16.M88.4 [R143], R32 ;  /* 0x000000208f007844 */ /* 0x000fe20000000200 */
[----:B------:R-:W-:Y:S01]  /*2c5d0*/  IMAD.U32 R5, RZ, RZ, UR9 ;  /* 0x00000009ff057e24 */ /* 0x000fe2000f8e00ff */
[----:B------:R-:W-:Y:S02]  /*2c5e0*/  ULDC.64 UR8, c[0x0][0xd08] ;  /* 0x0003420000087ab9 */ /* 0x000fe40000000a00 */
[----:B------:R-:W-:Y:S04]  /*2c5f0*/  STSM.16.M88.4 [R144], R24 ;  /* 0x0000001890007844 */ /* 0x000fe80000000200 */
[----:B------:R1:W-:Y:S01]  /*2c600*/  STSM.16.M88.4 [R148], R8 ;  /* 0x0000000894007844 */ /* 0x0003e20000000200 */
[----:B------:R-:W-:-:S04]  /*2c610*/  UISETP.NE.U32.AND UP1, UPT, UR8, URZ, UPT ;  /* 0x0000003f0800728c */ /* 0x000fc8000bf25070 */
[----:B------:R-:W-:Y:S01]  /*2c620*/  UISETP.NE.AND.EX UP1, UPT, UR9, URZ, UPT, UP1 ;  /* 0x0000003f0900728c */ /* 0x000fe2000bf25310 */
[----:B------:R-:W-:Y:S01]  /*2c630*/  BAR.SYNC.DEFER_BLOCKING 0x1, 0x100 ;  /* 0x0044000000007b1d */ /* 0x000fe20000010000 */
[----:B------:R-:W-:-:S04]  /*2c640*/  PLOP3.LUT P1, PT, PT, PT, UP0, 0x80, 0x0 ;  /* 0x000000000000781c */ /* 0x000fc80003f2f008 */
[----:B------:R-:W-:-:S05]  /*2c650*/  PLOP3.LUT P2, PT, PT, PT, UP1, 0x80, 0x0 ;  /* 0x000000000000781c */ /* 0x000fca0003f4f018 */
[----:B------:R-:W-:Y:S02]  /*2c660*/  @UP1 ULDC.64 UR8, c[0x0][0xd08] ;  /* 0x0003420000081ab9 */ /* 0x000fe40000000a00 */
[----:B------:R-:W-:Y:S01]  /*2c670*/  @UP1 UIMAD.WIDE UR8, UR43, 0x4, UR8 ;  /* 0x000000042b0818a5 */ /* 0x000fe2000f8e0208 */
[----:B------:R-:W-:Y:S02]  /*2c680*/  ULDC UR4, c[0x0][0xb88] ;  /* 0x0002e20000047ab9 */ /* 0x000fe40000000800 */
[----:B0-----:R-:W-:-:S03]  /*2c690*/  IMAD.U32 R20, RZ, RZ, UR4 ;  /* 0x00000004ff147e24 */ /* 0x001fc6000f8e00ff */
[----:B------:R-:W-:Y:S02]  /*2c6a0*/  IMAD.U32 R6, RZ, RZ, UR8 ;  /* 0x00000008ff067e24 */ /* 0x000fe4000f8e00ff */
[----:B------:R-:W-:Y:S01]  /*2c6b0*/  IMAD.U32 R7, RZ, RZ, UR9 ;  /* 0x00000009ff077e24 */ /* 0x000fe2000f8e00ff */
[----:B------:R-:W2:Y:S04]  /*2c6c0*/  @P1 LDG.E R0, desc[UR36][R4.64] ;  /* 0x0000002404001981 */ /* 0x000ea8000c1e1900 */
[----:B------:R0:W5:Y:S01]  /*2c6d0*/  @P2 LDG.E R20, desc[UR36][R6.64] ;  /* 0x0000002406142981 */ /* 0x000162000c1e1900 */
[----:B-1----:R-:W-:Y:S01]  /*2c6e0*/  IADD3 R9, P0, R158, 0x1000, RZ ;  /* 0x000010009e097810 */ /* 0x002fe20007f1e0ff */
[----:B------:R-:W-:-:S03]  /*2c6f0*/  UMOV UR4, URZ ;  /* 0x0000003f00047c82 */ /* 0x000fc60008000000 */
[----:B------:R-:W-:Y:S02]  /*2c700*/  LOP3.LUT R8, R9, 0x380, RZ, 0xc0, !PT ;  /* 0x0000038009087812 */ /* 0x000fe400078ec0ff */
[----:B--2---:R-:W-:Y:S01]  /*2c710*/  @P1 R2UR UR4, R0 ;  /* 0x00000000000412ca */ /* 0x004fe200000e0000 */
[----:B0-----:R-:W-:-:S14]  /*2c720*/  @P2 BRA `(.L_x_3312) ;  /* 0x0000000000102947 */ /* 0x001fdc0003800000 */
[----:B------:R-:W-:Y:S05]  /*2c730*/  @!P1 BRA `(.L_x_3312) ;  /* 0x00000000000c9947 */ /* 0x000fea0003800000 */
[----:B------:R-:W2:Y:S04]  /*2c740*/  LDG.E R7, desc[UR36][R4.64] ;  /* 0x0000002404077981 */ /* 0x000ea8000c1e1900 */
[----:B-----5:R-:W2:Y:S02]  /*2c750*/  LDG.E R20, desc[UR36][R4.64+0x4] ;  /* 0x0000042404147981 */ /* 0x020ea4000c1e1900 */
[----:B--2---:R-:W-:-:S07]  /*2c760*/  IMAD.IADD R20, R20, 0x1, -R7 ;  /* 0x0000000114147824 */ /* 0x004fce00078e0a07 */
.L_x_3312:
[----:B------:R-:W0:Y:S01]  /*2c770*/  SHFL.IDX PT, R0, R193, RZ, 0x1f ;  /* 0x00001fffc1007589 */ /* 0x000e2200000e0000 */
[C---:B------:R-:W-:Y:S01]  /*2c780*/  IADD3 R13, P2, R158.reuse, 0x2000, RZ ;  /* 0x000020009e0d7810 */ /* 0x040fe20007f5e0ff */
[----:B------:R-:W-:Y:S01]  /*2c790*/  USHF.R.S32.HI UR8, URZ, 0x1f, UR43 ;  /* 0x0000001f3f087899 */ /* 0x000fe2000801142b */
[C---:B------:R-:W-:Y:S01]  /*2c7a0*/  IADD3 R25, P3, R158.reuse, 0x3000, RZ ;  /* 0x000030009e197810 */ /* 0x040fe20007f7e0ff */
[----:B------:R-:W-:Y:S01]  /*2c7b0*/  USHF.R.S32.HI UR14, URZ, 0x1f, UR4 ;  /* 0x0000001f3f0e7899 */ /* 0x000fe20008011404 */
[C---:B------:R-:W-:Y:S01]  /*2c7c0*/  IADD3 R29, P4, R158.reuse, 0x4000, RZ ;  /* 0x000040009e1d7810 */ /* 0x040fe20007f9e0ff */
[----:B------:R-:W-:Y:S01]  /*2c7d0*/  USHF.R.S32.HI UR15, URZ, 0x1f, UR41 ;  /* 0x0000001f3f0f7899 */ /* 0x000fe20008011429 */
[----:B------:R-:W-:Y:S01]  /*2c7e0*/  IADD3 R33, P5, R158, 0x5000, RZ ;  /* 0x000050009e217810 */ /* 0x000fe20007fbe0ff */
[----:B------:R-:W-:Y:S01]  /*2c7f0*/  USEL UR16, UR43, URZ, !UP0 ;  /* 0x0000003f2b107287 */ /* 0x000fe2000c000000 */
[----:B------:R-:W-:Y:S01]  /*2c800*/  LOP3.LUT R12, R13, 0x380, RZ, 0xc0, !PT ;  /* 0x000003800d0c7812 */ /* 0x000fe200078ec0ff */
[----:B------:R-:W-:Y:S01]  /*2c810*/  USEL UR17, UR8, URZ, !UP0 ;  /* 0x0000003f08117287 */ /* 0x000fe2000c000000 */
[----:B------:R-:W-:-:S02]  /*2c820*/  LOP3.LUT R24, R25, 0x380, RZ, 0xc0, !PT ;  /* 0x0000038019187812 */ /* 0x000fc400078ec0ff */
[----:B------:R-:W-:Y:S02]  /*2c830*/  LOP3.LUT R28, R29, 0x380, RZ, 0xc0, !PT ;  /* 0x000003801d1c7812 */ /* 0x000fe400078ec0ff */
[----:B------:R-:W-:Y:S02]  /*2c840*/  LOP3.LUT R32, R33, 0x380, RZ, 0xc0, !PT ;  /* 0x0000038021207812 */ /* 0x000fe400078ec0ff */
[----:B------:R-:W-:Y:S02]  /*2c850*/  LOP3.LUT R7, R158, 0x380, RZ, 0xc0, !PT ;  /* 0x000003809e077812 */ /* 0x000fe400078ec0ff */
[----:B------:R-:W-:Y:S02]  /*2c860*/  SHF.R.U64 R8, R8, 0x3, RZ ;  /* 0x0000000308087819 */ /* 0x000fe400000012ff */
[----:B------:R-:W-:Y:S02]  /*2c870*/  SHF.R.U64 R12, R12, 0x3, RZ ;  /* 0x000000030c0c7819 */ /* 0x000fe400000012ff */
[----:B------:R-:W-:-:S02]  /*2c880*/  SHF.R.U64 R24, R24, 0x3, RZ ;  /* 0x0000000318187819 */ /* 0x000fc400000012ff */
[----:B0-----:R-:W-:Y:S02]  /*2c890*/  ISETP.NE.AND P1, PT, R0, RZ, PT ;  /* 0x000000ff0000720c */ /* 0x001fe40003f25270 */
        /* <DEDUP_REMOVED lines=15> */
[----:B------:R-:W-:Y:S06]  /*2c990*/  @P1 BRA `(.L_x_3313) ;  /* 0x0000000000cc1947 */ /* 0x000fec0003800000 */
[----:B------:R-:W0:Y:S01]  /*2c9a0*/  LDC R10, c[0x0][0xce8] ;  /* 0x00033a00ff0a7b82 */ /* 0x000e220000000800 */
[----:B------:R-:W-:Y:S01]  /*2c9b0*/  IMAD.MOV R5, RZ, RZ, -R219 ;  /* 0x000000ffff057224 */ /* 0x000fe200078e0adb */
[----:B------:R-:W-:Y:S01]  /*2c9c0*/  ULDC.64 UR12, c[0x0][0xc90] ;  /* 0x00032400000c7ab9 */ /* 0x000fe20000000a00 */
[----:B------:R-:W-:-:S03]  /*2c9d0*/  IMAD.U32 R11, RZ, RZ, UR42 ;  /* 0x0000002aff0b7e24 */ /* 0x000fc6000f8e00ff */
[----:B------:R-:W-:Y:S01]  /*2c9e0*/  ISETP.NE.AND P0, PT, R222, R5, PT ;  /* 0x00000005de00720c */ /* 0x000fe20003f05270 */
[----:B------:R-:W-:Y:S02]  /*2c9f0*/  IMAD R30, R11, 0x40, R156 ;  /* 0x000000400b1e7824 */ /* 0x000fe400078e029c */
[----:B0----5:R-:W-:-:S05]  /*2ca00*/  IMAD R21, R20, R10, RZ ;  /* 0x0000000a14157224 */ /* 0x021fca00078e02ff */
[----:B------:R-:W-:-:S13]  /*2ca10*/  ISETP.GE.OR P1, PT, R30, R21, P0 ;  /* 0x000000151e00720c */ /* 0x000fda0000726670 */
[----:B------:R-:W2:Y:S01]  /*2ca20*/  @!P1 LDL R15, [R1+0x420] ;  /* 0x00042000010f9983 */ /* 0x000ea20000100800 */
[----:B------:R-:W-:Y:S01]  /*2ca30*/  ISETP.NE.AND P2, PT, R10, 0x1, PT ;  /* 0x000000010a00780c */ /* 0x000fe20003f45270 */
[----:B------:R-:W-:Y:S01]  /*2ca40*/  IMAD.U32 R5, RZ, RZ, UR42 ;  /* 0x0000002aff057e24 */ /* 0x000fe2000f8e00ff */
[----:B------:R-:W-:Y:S01]  /*2ca50*/  UIMAD UR10, UR15, UR12, URZ ;  /* 0x0000000c0f0a72a4 */ /* 0x000fe2000f8e023f */
[----:B------:R-:W-:Y:S02]  /*2ca60*/  UMOV UR8, UR4 ;  /* 0x0000000400087c82 */ /* 0x000fe40008000000 */
[----:B------:R-:W-:Y:S01]  /*2ca70*/  IMAD R5, R5, 0x40, R224 ;  /* 0x0000004005057824 */ /* 0x000fe200078e02e0 */
[----:B------:R-:W-:Y:S01]  /*2ca80*/  UMOV UR9, UR14 ;  /* 0x0000000e00097c82 */ /* 0x000fe20008000000 */
[----:B------:R-:W-:Y:S02]  /*2ca90*/  UIMAD UR10, UR41, UR13, UR10 ;  /* 0x0000000d290a72a4 */ /* 0x000fe4000f8e020a */
[----:B------:R-:W-:-:S03]  /*2caa0*/  UIMAD.WIDE.U32 UR8, UR41, UR12, UR8 ;  /* 0x0000000c290872a5 */ /* 0x000fc6000f8e0008 */
[----:B------:R-:W-:Y:S01]  /*2cab0*/  ULDC.64 UR12, c[0x0][0xc98] ;  /* 0x00032600000c7ab9 */ /* 0x000fe20000000a00 */
[----:B------:R-:W0:Y:S01]  /*2cac0*/  @P2 LDC R0, c[0x0][0xcec] ;  /* 0x00033b00ff002b82 */ /* 0x000e220000000800 */
[----:B------:R-:W-:Y:S02]  /*2cad0*/  UIMAD UR11, UR17, UR12, URZ ;  /* 0x0000000c110b72a4 */ /* 0x000fe4000f8e023f */
[----:B------:R-:W-:Y:S02]  /*2cae0*/  UIADD3 UR9, UR9, UR10, URZ ;  /* 0x0000000a09097290 */ /* 0x000fe4000fffe03f */
[----:B------:R-:W-:Y:S02]  /*2caf0*/  UIMAD UR11, UR16, UR13, UR11 ;  /* 0x0000000d100b72a4 */ /* 0x000fe4000f8e020b */
[----:B------:R-:W-:Y:S01]  /*2cb00*/  UIMAD.WIDE.U32 UR8, UR16, UR12, UR8 ;  /* 0x0000000c100872a5 */ /* 0x000fe2000f8e0008 */
[----:B------:R-:W1:Y:S01]  /*2cb10*/  @P2 LDC R4, c[0x0][0xcf0] ;  /* 0x00033c00ff042b82 */ /* 0x000e620000000800 */
[----:B0-----:R-:W-:-:S04]  /*2cb20*/  @P2 IMAD.HI.U32 R11, R5, R0, RZ ;  /* 0x00000000050b2227 */ /* 0x001fc800078e00ff */
[----:B------:R-:W-:Y:S01]  /*2cb30*/  IMAD.MOV.U32 R0, RZ, RZ, R5 ;  /* 0x000000ffff007224 */ /* 0x000fe200078e0005 */
[----:B-1----:R-:W-:-:S04]  /*2cb40*/  @P2 SHF.R.U32.HI R0, RZ, R4, R11 ;  /* 0x00000004ff002219 */ /* 0x002fc8000001160b */
[----:B------:R-:W-:Y:S01]  /*2cb50*/  IADD3 R4, P2, R0, UR8, RZ ;  /* 0x0000000800047c10 */ /* 0x000fe2000ff5e0ff */
[----:B------:R-:W-:-:S04]  /*2cb60*/  IMAD.MOV R11, RZ, RZ, -R0 ;  /* 0x000000ffff0b7224 */ /* 0x000fc800078e0a00 */
[----:B------:R-:W-:Y:S01]  /*2cb70*/  IMAD R11, R10, R11, R5 ;  /* 0x0000000b0a0b7224 */ /* 0x000fe200078e0205 */
[----:B------:R-:W-:Y:S01]  /*2cb80*/  SHF.R.S32.HI R5, RZ, 0x1f, R0 ;  /* 0x0000001fff057819 */ /* 0x000fe20000011400 */
        /* <DEDUP_REMOVED lines=8> */
[----:B------:R-:W-:Y:S01]  /*2cc10*/  VIADD R0, R30, 0x8 ;  /* 0x000000081e007836 */ /* 0x000fe20000000000 */
[----:B------:R-:W-:Y:S01]  /*2cc20*/  LEA R14, P2, R4, UR8, 0x2 ;  /* 0x00000008040e7c11 */ /* 0x000fe2000f8410ff */
[----:B------:R-:W-:-:S03]  /*2cc30*/  IMAD.IADD R5, R5, 0x1, R11 ;  /* 0x0000000105057824 */ /* 0x000fc600078e020b */
[----:B------:R-:W-:Y:S01]  /*2cc40*/  ISETP.GE.OR P0, PT, R0, R21, P0 ;  /* 0x000000150000720c */ /* 0x000fe20000706670 */
[----:B------:R-:W-:Y:S01]  /*2cc50*/  SHFL.IDX PT, R10, R14, RZ, 0x1c1f ;  /* 0x001c1fff0e0a7589 */ /* 0x000fe200000e0000 */
[----:B------:R-:W-:-:S05]  /*2cc60*/  LEA.HI.X R26, R4, UR9, R5, 0x2, P2 ;  /* 0x00000009041a7c11 */ /* 0x000fca00090f1405 */
[----:B------:R-:W2:Y:S04]  /*2cc70*/  SHFL.IDX PT, R11, R26, RZ, 0x1c1f ;  /* 0x001c1fff1a0b7589 */ /* 0x000ea800000e0000 */
[----:B--2---:R-:W-:Y:S04]  /*2cc80*/  @!P1 ST.E desc[UR36][R10.64], R15 ;  /* 0x0000000f0a009985 */ /* 0x004fe8000c101924 */
[----:B------:R-:W2:Y:S04]  /*2cc90*/  @!P0 LDL R21, [R1+0x424] ;  /* 0x0004240001158983 */ /* 0x000ea80000100800 */
[----:B------:R-:W-:Y:S04]  /*2cca0*/  SHFL.IDX PT, R4, R14, 0x1, 0x1c1f ;  /* 0x003c1f000e047f89 */ /* 0x000fe800000e0000 */
[----:B------:R-:W2:Y:S04]  /*2ccb0*/  SHFL.IDX PT, R5, R26, 0x1, 0x1c1f ;  /* 0x003c1f001a057f89 */ /* 0x000ea800000e0000 */
[----:B--2---:R0:W-:Y:S02]  /*2ccc0*/  @!P0 ST.E desc[UR36][R4.64], R21 ;  /* 0x0000001504008985 */ /* 0x0041e4000c101924 */
.L_x_3313:
[----:B------:R-:W1:Y:S01]  /*2ccd0*/  LDC R83, c[0x0][0xce8] ;  /* 0x00033a00ff537b82 */ /* 0x000e620000000800 */
[----:B------:R-:W-:Y:S01]  /*2cce0*/  ULDC UR18, c[0x0][0xbc8] ;  /* 0x0002f20000127ab9 */ /* 0x000fe20000000800 */
[----:B------:R-:W-:Y:S01]  /*2ccf0*/  ULDC.64 UR12, c[0x0][0xba0] ;  /* 0x0002e800000c7ab9 */ /* 0x000fe20000000a00 */
[----:B------:R-:W-:Y:S01]  /*2cd00*/  ISETP.GE.AND P0, PT, R165, UR18, PT ;  /* 0x00000012a5007c0c */ /* 0x000fe2000bf06270 */
[----:B0-----:R-:W5:Y:S01]  /*2cd10*/  LD.E.128 R4, desc[UR36][R6.64] ;  /* 0x0000002406047980 */ /* 0x001f62000c101d00 */
        /* <DEDUP_REMOVED lines=12> */
[----:B------:R-:W-:-:S03]  /*2cde0*/  SEL R21, RZ, 0xffffffff, P0 ;  /* 0xffffffffff157807 */ /* 0x000fc60000000000 */
[----:B------:R0:W5:Y:S04]  /*2cdf0*/  LD.E.128 R36, desc[UR36][R214.64] ;  /* 0x00000024d6247980 */ /* 0x000168000c101d00 */
[----:B------:R0:W5:Y:S02]  /*2ce00*/  LD.E.128 R40, desc[UR36][R212.64] ;  /* 0x00000024d4287980 */ /* 0x000164000c101d00 */
[----:B------:R-:W1:Y:S01]  /*2ce10*/  @P2 LDC R77, c[0x0][0xcec] ;  /* 0x00033b00ff4d2b82 */ /* 0x000e620000000800 */
[----:B------:R-:W-:Y:S01]  /*2ce20*/  IMAD.SHL.U32 R21, R21, 0x4, RZ ;  /* 0x0000000415157824 */ /* 0x000fe200078e00ff */
[----:B------:R-:W-:Y:S01]  /*2ce30*/  UIMAD UR10, UR14, UR12, URZ ;  /* 0x0000000c0e0a72a4 */ /* 0x000fe2000f8e023f */
[----:B------:R-:W-:Y:S01]  /*2ce40*/  ISETP.GE.AND P0, PT, R163, UR18, PT ;  /* 0x00000012a3007c0c */ /* 0x000fe2000bf06270 */
[----:B------:R0:W5:Y:S04]  /*2ce50*/  LD.E.128 R44, desc[UR36][R210.64] ;  /* 0x00000024d22c7980 */ /* 0x000168000c101d00 */
        /* <DEDUP_REMOVED lines=10> */
[----:B------:R0:W5:Y:S01]  /*2cf00*/  LD.E.128 R48, desc[UR36][R208.64] ;  /* 0x00000024d0307980 */ /* 0x000162000c101d00 */
[----:B------:R-:W-:Y:S01]  /*2cf10*/  UIMAD UR4, UR15, UR12, URZ ;  /* 0x0000000c0f0472a4 */ /* 0x000fe2000f8e023f */
[----:B------:R-:W-:Y:S01]  /*2cf20*/  IMAD R82, R81, 0x40, R0 ;  /* 0x0000004051527824 */ /* 0x000fe200078e0200 */
[----:B------:R-:W-:Y:S01]  /*2cf30*/  SEL R0, RZ, 0xffffffff, P0 ;  /* 0xffffffffff007807 */ /* 0x000fe20000000000 */
[----:B------:R-:W-:Y:S01]  /*2cf40*/  UIMAD.WIDE.U32 UR8, UR41, UR12, UR8 ;  /* 0x0000000c290872a5 */ /* 0x000fe2000f8e0008 */
[----:B------:R-:W-:Y:S01]  /*2cf50*/  IMAD.SHL.U32 R76, R76, 0x8, RZ ;  /* 0x000000084c4c7824 */ /* 0x000fe200078e00ff */
[----:B------:R-:W-:Y:S01]  /*2cf60*/  UIMAD UR4, UR41, UR13, UR4 ;  /* 0x0000000d290472a4 */ /* 0x000fe2000f8e0204 */
[----:B------:R0:W5:Y:S01]  /*2cf70*/  LD.E.128 R52, desc[UR36][R206.64] ;  /* 0x00000024ce347980 */ /* 0x000162000c101d00 */
[----:B------:R-:W-:Y:S01]  /*2cf80*/  IMAD.SHL.U32 R81, R0, 0x10, RZ ;  /* 0x0000001000517824 */ /* 0x000fe200078e00ff */
[----:B------:R-:W-:Y:S01]  /*2cf90*/  ULDC.64 UR10, c[0x0][0xbf0] ;  /* 0x0002fc00000a7ab9 */ /* 0x000fe20000000a00 */
[----:B-1----:R-:W-:Y:S01]  /*2cfa0*/  @P2 IMAD.HI.U32 R0, R82, R77, RZ ;  /* 0x0000004d52002227 */ /* 0x002fe200078e00ff */
[----:B------:R-:W-:Y:S01]  /*2cfb0*/  UIADD3 UR9, UR9, UR4, URZ ;  /* 0x0000000409097290 */ /* 0x000fe2000fffe03f */
[----:B------:R-:W-:Y:S01]  /*2cfc0*/  LOP3.LUT R76, R76, 0x8, R21, 0xe2, !PT ;  /* 0x000000084c4c7812 */ /* 0x000fe200078ee215 */
[----:B------:R-:W-:Y:S01]  /*2cfd0*/  UIMAD UR4, UR17, UR10, URZ ;  /* 0x0000000a110472a4 */ /* 0x000fe2000f8e023f */
[----:B------:R-:W-:Y:S01]  /*2cfe0*/  IMAD.MOV.U32 R21, RZ, RZ, R82 ;  /* 0x000000ffff157224 */ /* 0x000fe200078e0052 */
[----:B------:R-:W-:Y:S01]  /*2cff0*/  UIMAD.WIDE.U32 UR8, UR16, UR10, UR8 ;  /* 0x0000000a100872a5 */ /* 0x000fe2000f8e0008 */
[----:B--2---:R-:W-:Y:S01]  /*2d000*/  @P2 SHF.R.U32.HI R21, RZ, R79, R0 ;  /* 0x0000004fff152219 */ /* 0x004fe20000011600 */
[----:B------:R-:W-:Y:S01]  /*2d010*/  UIMAD UR4, UR16, UR11, UR4 ;  /* 0x0000000b100472a4 */ /* 0x000fe2000f8e0204 */
[----:B------:R-:W-:Y:S01]  /*2d020*/  LOP3.LUT R78, R81, 0x10, R76, 0xe2, !PT ;  /* 0x00000010514e7812 */ /* 0x000fe200078ee24c */
[----:B------:R0:W5:Y:S01]  /*2d030*/  LD.E.128 R56, desc[UR36][R204.64] ;  /* 0x00000024cc387980 */ /* 0x000162000c101d00 */
[--C-:B------:R-:W-:Y:S01]  /*2d040*/  SHF.R.S32.HI R79, RZ, 0x1f, R21.reuse ;  /* 0x0000001fff4f7819 */ /* 0x100fe20000011415 */
[----:B------:R-:W-:Y:S01]  /*2d050*/  UIADD3 UR4, UR9, UR4, URZ ;  /* 0x0000000409047290 */ /* 0x000fe2000fffe03f */
[----:B------:R-:W-:Y:S01]  /*2d060*/  ISETP.GE.AND P0, PT, R161, UR18, PT ;  /* 0x00000012a1007c0c */ /* 0x000fe2000bf06270 */
[----:B------:R-:W-:Y:S01]  /*2d070*/  IMAD.U32 R76, RZ, RZ, UR8 ;  /* 0x00000008ff4c7e24 */ /* 0x000fe2000f8e00ff */
[----:B------:R0:W5:Y:S01]  /*2d080*/  LD.E.128 R60, desc[UR36][R202.64] ;  /* 0x00000024ca3c7980 */ /* 0x000162000c101d00 */
[----:B------:R-:W-:Y:S01]  /*2d090*/  IMAD.U32 R77, RZ, RZ, UR9 ;  /* 0x00000009ff4d7e24 */ /* 0x000fe2000f8e00ff */
[----:B------:R-:W-:Y:S01]  /*2d0a0*/  ULDC.64 UR8, c[0x0][0xbe0] ;  /* 0x0002f80000087ab9 */ /* 0x000fe20000000a00 */
[----:B------:R-:W-:Y:S01]  /*2d0b0*/  IMAD.MOV R81, RZ, RZ, -R21 ;  /* 0x000000ffff517224 */ /* 0x000fe200078e0a15 */
[----:B------:R-:W-:Y:S01]  /*2d0c0*/  SEL R0, RZ, 0xffffffff, P0 ;  /* 0xffffffffff007807 */ /* 0x000fe20000000000 */
[----:B------:R-:W-:Y:S01]  /*2d0d0*/  IMAD R80, R79, UR8, RZ ;  /* 0x000000084f507c24 */ /* 0x000fe2000f8e02ff */
[----:B------:R0:W5:Y:S01]  /*2d0e0*/  LD.E.128 R64, desc[UR36][R200.64] ;  /* 0x00000024c8407980 */ /* 0x000162000c101d00 */
[----:B------:R-:W-:-:S02]  /*2d0f0*/  IMAD R79, R83, R81, R82 ;  /* 0x00000051534f7224 */ /* 0x000fc400078e0252 */
[----:B------:R-:W-:Y:S01]  /*2d100*/  IMAD.U32 R77, RZ, RZ, UR4 ;  /* 0x00000004ff4d7e24 */ /* 0x000fe2000f8e00ff */
[----:B------:R0:W5:Y:S01]  /*2d110*/  LD.E.128 R68, desc[UR36][R198.64] ;  /* 0x00000024c6447980 */ /* 0x000162000c101d00 */
[----:B------:R-:W-:Y:S01]  /*2d120*/  IMAD.SHL.U32 R85, R0, 0x20, RZ ;  /* 0x0000002000557824 */ /* 0x000fe200078e00ff */
[----:B------:R-:W-:Y:S01]  /*2d130*/  ISETP.GE.AND P0, PT, R167, UR18, PT ;  /* 0x00000012a7007c0c */ /* 0x000fe2000bf06270 */
[C---:B------:R-:W-:Y:S01]  /*2d140*/  IMAD R81, R21.reuse, UR9, R80 ;  /* 0x0000000915517c24 */ /* 0x040fe2000f8e0250 */
[----:B------:R0:W5:Y:S01]  /*2d150*/  LD.E.128 R72, desc[UR36][R196.64] ;  /* 0x00000024c4487980 */ /* 0x000162000c101d00 */
[----:B------:R-:W-:Y:S01]  /*2d160*/  SHF.R.S32.HI R80, RZ, 0x1f, R79 ;  /* 0x0000001fff507819 */ /* 0x000fe2000001144f */
[----:B------:R-:W-:Y:S01]  /*2d170*/  IMAD.WIDE.U32 R76, R21, UR8, R76 ;  /* 0x00000008154c7c25 */ /* 0x000fe2000f8e004c */
[----:B------:R-:W-:Y:S01]  /*2d180*/  ULDC.64 UR8, c[0x0][0xbd8] ;  /* 0x0002f60000087ab9 */ /* 0x000fe20000000a00 */
[----:B------:R-:W-:Y:S01]  /*2d190*/  @!PT LDS RZ, [RZ] ;  /* 0x00000000fffff984 */ /* 0x000fe20000000800 */
[----:B------:R-:W-:Y:S01]  /*2d1a0*/  @!PT LDS RZ, [RZ] ;  /* 0x00000000fffff984 */ /* 0x000fe20000000800 */
[----:B------:R-:W-:Y:S01]  /*2d1b0*/  @!PT LDS RZ, [RZ] ;  /* 0x00000000fffff984 */ /* 0x000fe20000000800 */
[----:B------:R-:W-:Y:S01]  /*2d1c0*/  @!PT LDS RZ, [RZ] ;  /* 0x00000000fffff984 */ /* 0x000fe20000000800 */
[----:B------:R1:W-:Y:S06]  /*2d1d0*/  MEMBAR.ALL.CTA ;  /* 0x0000000000007992 */ /* 0x0003ec0000008000 */
[----:B-1----:R-:W1:Y:S01]  /*2d1e0*/  FENCE.VIEW.ASYNC.S ;  /* 0x00000000000073c6 */ /* 0x002e620000000000 */
[----:B------:R-:W-:Y:S01]  /*2d1f0*/  LOP3.LUT R78, R85, 0x20, R78, 0xe2, !PT ;  /* 0x00000020554e7812 */ /* 0x000fe200078ee24e */
[----:B------:R-:W-:Y:S01]  /*2d200*/  IMAD.U32 R87, RZ, RZ, UR42 ;  /* 0x0000002aff577e24 */ /* 0x000fe2000f8e00ff */
[----:B------:R-:W-:Y:S01]  /*2d210*/  SEL R21, RZ, 0x40, P0 ;  /* 0x00000040ff157807 */ /* 0x000fe20000000000 */
[----:B------:R-:W-:Y:S01]  /*2d220*/  IMAD.IADD R77, R77, 0x1, R81 ;  /* 0x000000014d4d7824 */ /* 0x000fe200078e0251 */
[----:B------:R-:W-:Y:S01]  /*2d230*/  ISETP.GE.AND P0, PT, R166, UR18, PT ;  /* 0x00000012a6007c0c */ /* 0x000fe2000bf06270 */
[----:B------:R-:W-:Y:S01]  /*2d240*/  IMAD R80, R80, UR8, RZ ;  /* 0x0000000850507c24 */ /* 0x000fe2000f8e02ff */
[----:B------:R-:W-:Y:S01]  /*2d250*/  LOP3.LUT R0, R78, R21, RZ, 0xfc, !PT ;  /* 0x000000154e007212 */ /* 0x000fe200078efcff */
[----:B-----5:R-:W-:Y:S01]  /*2d260*/  IMAD R88, R20, R83, RZ ;  /* 0x0000005314587224 */ /* 0x020fe200078e02ff */
[----:B------:R-:W-:Y:S01]  /*2d270*/  UIADD3 UR4, UR39, 0x38820, URZ ;  /* 0x0003882027047890 */ /* 0x000fe2000fffe03f */
[----:B------:R-:W-:Y:S01]  /*2d280*/  IMAD R87, R87, 0x40, R184 ;  /* 0x0000004057577824 */ /* 0x000fe200078e02b8 */
[----:B------:R-:W-:Y:S01]  /*2d290*/  BSSY B1, `(.L_x_3314) ;  /* 0x000002f000017945 */ /* 0x000fe20003800000 */
[C---:B------:R-:W-:Y:S01]  /*2d2a0*/  IMAD R81, R79.reuse, UR9, R80 ;  /* 0x000000094f517c24 */ /* 0x040fe2000f8e0250 */
[----:B------:R-:W-:Y:S01]  /*2d2b0*/  UPRMT UR4, URZ, 0x654, UR4 ;  /* 0x000006543f047896 */ /* 0x000fe20008000004 */
        /* <DEDUP_REMOVED lines=8> */
[----:B-1----:R-:W-:Y:S01]  /*2d340*/  SYNCS.ARRIVE.TRANS64.RED.A1T0 RZ, [UR4], RZ ;  /* 0x000000ffffff79a7 */ /* 0x002fe20008100404 */
        /* <DEDUP_REMOVED lines=8> */
[CC--:B------:R-:W-:Y:S02]  /*2d3d0*/  @!P1 LEA R76, P4, R165.reuse, R86.reuse, 0x1 ;  /* 0x00000056a54c9211 */ /* 0x0c0fe400078808ff */
[-C--:B--2---:R-:W-:Y:S02]  /*2d3e0*/  @!P0 LEA.HI.X R21, R160, R85.reuse, R192, 0x1, P2 ;  /* 0x00000055a0158211 */ /* 0x084fe400010f0cc0 */
[----:B------:R-:W-:Y:S02]  /*2d3f0*/  @!P1 LEA.HI.X R77, R165, R85, R191, 0x1, P4 ;  /* 0x00000055a54d9211 */ /* 0x000fe400020f0cbf */
[----:B------:R-:W-:Y:S01]  /*2d400*/  ISETP.GE.AND P2, PT, R162, UR18, PT ;  /* 0x00000012a2007c0c */ /* 0x000fe2000bf46270 */
[----:B------:R1:W-:Y:S01]  /*2d410*/  @!P0 ST.E.128 desc[UR36][R20.64], R4 ;  /* 0x0000000414008985 */ /* 0x0003e2000c101d24 */
        /* <DEDUP_REMOVED lines=22> */
.L_x_3315:
[----:B------:R-:W-:Y:S05]  /*2d580*/  BSYNC B1 ;  /* 0x0000000000017941 */ /* 0x000fea0003800000 */
.L_x_3314:
[----:B---3--:R-:W-:Y:S01]  /*2d590*/  VIADD R4, R87, 0x20 ;  /* 0x0000002057047836 */ /* 0x008fe20000000000 */
[----:B0-----:R-:W0:Y:S04]  /*2d5a0*/  SHFL.IDX PT, R84, R84, 0x1, 0x181f ;  /* 0x00381f0054547f89 */ /* 0x001e2800000e0000 */
[----:B------:R-:W-:Y:S01]  /*2d5b0*/  ISETP.GE.AND P0, PT, R4, R88, PT ;  /* 0x000000580400720c */ /* 0x000fe20003f06270 */
[----:B------:R-:W3:-:S12]  /*2d5c0*/  SHFL.IDX PT, R83, R83, 0x1, 0x181f ;  /* 0x00381f0053537f89 */ /* 0x000ed800000e0000 */
[----:B------:R-:W-:Y:S05]  /*2d5d0*/  @P0 BRA `(.L_x_3316) ;  /* 0x0000001000200947 */ /* 0x000fea0003800000 */
[----:B------:R-:W-:Y:S02]  /*2d5e0*/  ISETP.GE.AND P1, PT, R160, UR18, PT ;  /* 0x00000012a0007c0c */ /* 0x000fe4000bf26270 */
[----:B------:R-:W-:Y:S02]  /*2d5f0*/  ISETP.GE.AND P5, PT, R165, UR18, PT ;  /* 0x00000012a5007c0c */ /* 0x000fe4000bfa6270 */
[----:B------:R-:W-:Y:S02]  /*2d600*/  ISETP.GE.AND P3, PT, R164, UR18, PT ;  /* 0x00000012a4007c0c */ /* 0x000fe4000bf66270 */
[----:B------:R-:W-:-:S07]  /*2d610*/  ISETP.GE.AND P2, PT, R163, UR18, PT ;  /* 0x00000012a3007c0c */ /* 0x000fce000bf46270 */
[CC--:B---3--:R-:W-:Y:S02]  /*2d620*/  @!P1 LEA R4, P0, R160.reuse, R83.reuse, 0x1 ;  /* 0x00000053a0049211 */ /* 0x0c8fe400078008ff */
[----:B------:R-:W-:Y:S02]  /*2d630*/  @!P5 LEA R6, P4, R165, R83, 0x1 ;  /* 0x00000053a506d211 */ /* 0x000fe400078808ff */
[-C--:B0-----:R-:W-:Y:S02]  /*2d640*/  @!P1 LEA.HI.X R5, R160, R84.reuse, R192, 0x1, P0 ;  /* 0x00000054a0059211 */ /* 0x081fe400000f0cc0 */
[----:B------:R-:W-:Y:S02]  /*2d650*/  ISETP.GE.AND P0, PT, R161, UR18, PT ;  /* 0x00000012a1007c0c */ /* 0x000fe4000bf06270 */
[----:B------:R-:W-:Y:S01]  /*2d660*/  @!P5 LEA.HI.X R7, R165, R84, R191, 0x1, P4 ;  /* 0x00000054a507d211 */ /* 0x000fe200020f0cbf */
[----:B------:R0:W-:Y:S01]  /*2d670*/  @!P1 ST.E.128 desc[UR36][R4.64], R8 ;  /* 0x0000000804009985 */ /* 0x0001e2000c101d24 */
[----:B------:R-:W-:-:S02]  /*2d680*/  ISETP.GE.AND P1, PT, R162, UR18, PT ;  /* 0x00000012a2007c0c */ /* 0x000fc4000bf26270 */
[----:B------:R-:W-:Y:S01]  /*2d690*/  LOP3.LUT P4, RZ, R0, 0x40, RZ, 0xc0, !PT ;  /* 0x0000004000ff7812 */ /* 0x000fe2000788c0ff */
[----:B------:R3:W-:Y:S01]  /*2d6a0*/  @!P5 ST.E.128 desc[UR36][R6.64], R24 ;  /* 0x000000180600d985 */ /* 0x0007e2000c101d24 */
[CC--:B------:R-:W-:Y:S02]  /*2d6b0*/  @!P3 LEA R12, P6, R164.reuse, R83.reuse, 0x1 ;  /* 0x00000053a40cb211 */ /* 0x0c0fe400078c08ff */
[C---:B------:R-:W-:Y:S02]  /*2d6c0*/  @!P2 LEA R14, P5, R163.reuse, R83, 0x1 ;  /* 0x00000053a30ea211 */ /* 0x040fe400078a08ff */
[-C--:B------:R-:W-:Y:S02]  /*2d6d0*/  @!P3 LEA.HI.X R13, R164, R84.reuse, R190, 0x1, P6 ;  /* 0x00000054a40db211 */ /* 0x080fe400030f0cbe */
[----:B------:R-:W-:-:S03]  /*2d6e0*/  @!P2 LEA.HI.X R15, R163, R84, R189, 0x1, P5 ;  /* 0x00000054a30fa211 */ /* 0x000fc600028f0cbd */
[----:B------:R3:W-:Y:S01]  /*2d6f0*/  @!P3 ST.E.128 desc[UR36][R12.64], R32 ;  /* 0x000000200c00b985 */ /* 0x0007e2000c101d24 */
        /* <DEDUP_REMOVED lines=16> */
.L_x_3311:
        /* <DEDUP_REMOVED lines=13> */
[----:B------:R-:W2:Y:S01]  /*2d8d0*/  @P1 LDG.E R8, desc[UR36][R4.64] ;  /* 0x0000002404081981 */ /* 0x000ea2000c1e1900 */
        /* <DEDUP_REMOVED lines=10> */
[----:B--2---:R-:W-:Y:S01]  /*2d980*/  @P1 R2UR UR4, R8 ;  /* 0x00000000080412ca */ /* 0x004fe200000e0000 */
[----:B01----:R-:W-:-:S14]  /*2d990*/  @P2 BRA `(.L_x_3317) ;  /* 0x0000000000102947 */ /* 0x003fdc0003800000 */
[----:B------:R-:W-:Y:S05]  /*2d9a0*/  @!P1 BRA `(.L_x_3317) ;  /* 0x00000000000c9947 */ /* 0x000fea0003800000 */
[----:B------:R-:W2:Y:S04]  /*2d9b0*/  LDG.E R7, desc[UR36][R4.64] ;  /* 0x0000002404077981 */ /* 0x000ea8000c1e1900 */
[----:B-----5:R-:W2:Y:S02]  /*2d9c0*/  LDG.E R0, desc[UR36][R4.64+0x4] ;  /* 0x0000042404007981 */ /* 0x020ea4000c1e1900 */
[----:B--2---:R-:W-:-:S07]  /*2d9d0*/  IMAD.IADD R0, R0, 0x1, -R7 ;  /* 0x0000000100007824 */ /* 0x004fce00078e0a07 */
.L_x_3317:
        /* <DEDUP_REMOVED lines=32> */
[----:B------:R-:W-:-:S03]  /*2dbe0*/  IMAD.U32 R8, RZ, RZ, UR10 ;  /* 0x0000000aff087e24 */ /* 0x000fc6000f8e00ff */
[--C-:B------:R-:W-:Y:S01]  /*2dbf0*/  SHF.R.S32.HI R5, RZ, 0x1f, R4.reuse ;  /* 0x0000001fff057819 */ /* 0x100fe20000011404 */
[----:B------:R-:W-:Y:S01]  /*2dc00*/  IMAD.MOV R7, RZ, RZ, -R4 ;  /* 0x000000ffff077224 */ /* 0x000fe200078e0a04 */
[----:B------:R-:W-:-:S03]  /*2dc10*/  IADD3 R4, P0, R4, UR8, RZ ;  /* 0x0000000804047c10 */ /* 0x000fc6000ff1e0ff */
[----:B------:R-:W-:Y:S01]  /*2dc20*/  IMAD R7, R9, R7, R6 ;  /* 0x0000000709077224 */ /* 0x000fe200078e0206 */
[----:B------:R-:W-:Y:S01]  /*2dc30*/  IADD3.X R5, R5, UR9, R8, P0, !PT ;  /* 0x0000000905057c10 */ /* 0x000fe200087fe408 */
[----:B------:R-:W-:-:S03]  /*2dc40*/  ULDC.64 UR8, c[0x0][0xc50] ;  /* 0x0003140000087ab9 */ /* 0x000fc60000000a00 */
[----:B------:R-:W-:Y:S01]  /*2dc50*/  SHF.R.S32.HI R6, RZ, 0x1f, R7 ;  /* 0x0000001fff067819 */ /* 0x000fe20000011407 */
[----:B------:R-:W-:-:S04]  /*2dc60*/  IMAD.WIDE.U32 R4, R7, UR16, R4 ;  /* 0x0000001007047c25 */ /* 0x000fc8000f8e0004 */
[----:B------:R-:W-:-:S04]  /*2dc70*/  IMAD R6, R6, UR16, RZ ;  /* 0x0000001006067c24 */ /* 0x000fc8000f8e02ff */
[----:B------:R-:W-:Y:S01]  /*2dc80*/  IMAD R9, R7, UR17, R6 ;  /* 0x0000001107097c24 */ /* 0x000fe2000f8e0206 */
[----:B------:R-:W-:-:S03]  /*2dc90*/  LEA R6, P0, R4, UR8, 0x2 ;  /* 0x0000000804067c11 */ /* 0x000fc6000f8010ff */
[----:B------:R-:W-:-:S05]  /*2dca0*/  IMAD.IADD R5, R5, 0x1, R9 ;  /* 0x0000000105057824 */ /* 0x000fca00078e0209 */
[----:B------:R-:W-:Y:S01]  /*2dcb0*/  LEA.HI.X R7, R4, UR9, R5, 0x2, P0 ;  /* 0x0000000904077c11 */ /* 0x000fe200080f1405 */
[----:B------:R-:W-:-:S05]  /*2dcc0*/  IMAD.MOV.U32 R5, RZ, RZ, -0x800000 ;  /* 0xff800000ff057424 */ /* 0x000fca00078e00ff */
[----:B------:R0:W-:Y:S02]  /*2dcd0*/  STG.E desc[UR36][R6.64], R5 ;  /* 0x0000000506007986 */ /* 0x0001e4000c101924 */
.L_x_3319:
[----:B------:R-:W-:Y:S05]  /*2dce0*/  BSYNC B1 ;  /* 0x0000000000017941 */ /* 0x000fea0003800000 */
.L_x_3318:
[----:B------:R-:W-:Y:S01]  /*2dcf0*/  ISETP.NE.AND P0, PT, R13, 0x1, PT ;  /* 0x000000010d00780c */ /* 0x000fe20003f05270 */
[----:B------:R-:W-:Y:S01]  /*2dd00*/  ULDC UR15, c[0x0][0xbc8] ;  /* 0x0002f200000f7ab9 */ /* 0x000fe20000000800 */
[----:B------:R-:W-:Y:S01]  /*2dd10*/  ULDC.64 UR16, c[0x0][0xba0] ;  /* 0x0002e80000107ab9 */ /* 0x000fe20000000a00 */
[----:B------:R-:W-:Y:S01]  /*2dd20*/  ISETP.GE.AND P1, PT, R165, UR15, PT ;  /* 0x0000000fa5007c0c */ /* 0x000fe2000bf26270 */
[----:B------:R-:W-:Y:S01]  /*2dd30*/  UIMAD UR10, UR11, UR16, URZ ;  /* 0x000000100b0a72a4 */ /* 0x000fe2000f8e023f */
[----:B------:R-:W-:Y:S01]  /*2dd40*/  ISETP.GE.AND P2, PT, R160, UR15, PT ;  /* 0x0000000fa0007c0c */ /* 0x000fe2000bf46270 */
[----:B------:R-:W-:Y:S01]  /*2dd50*/  UIMAD.WIDE.U32 UR8, UR4, UR16, URZ ;  /* 0x00000010040872a5 */ /* 0x000fe2000f8e003f */
[----:B0-----:R-:W-:Y:S01]  /*2dd60*/  SEL R6, RZ, 0xffffffff, P1 ;  /* 0xffffffffff067807 */ /* 0x001fe20000800000 */
[----:B------:R-:W-:Y:S01]  /*2dd70*/  UIMAD UR10, UR4, UR17, UR10 ;  /* 0x00000011040a72a4 */ /* 0x000fe2000f8e020a */
[----:B------:R-:W-:Y:S01]  /*2dd80*/  SEL R4, RZ, 0x1, P2 ;  /* 0x00000001ff047807 */ /* 0x000fe20001000000 */
[----:B------:R-:W-:Y:S01]  /*2dd90*/  IMAD.U32 R11, RZ, RZ, UR42 ;  /* 0x0000002aff0b7e24 */ /* 0x000fe2000f8e00ff */
[----:B------:R-:W-:Y:S01]  /*2dda0*/  ISETP.GE.AND P2, PT, R164, UR15, PT ;  /* 0x0000000fa4007c0c */ /* 0x000fe2000bf46270 */
[----:B------:R-:W-:Y:S01]  /*2ddb0*/  IMAD.SHL.U32 R7, R6, 0x2, RZ ;  /* 0x0000000206077824 */ /* 0x000fe200078e00ff */
[----:B------:R-:W0:Y:S01]  /*2ddc0*/  @P0 LDC R5, c[0x0][0xcec] ;  /* 0x00033b00ff050b82 */ /* 0x000e220000000800 */
[----:B------:R-:W-:Y:S01]  /*2ddd0*/  ULDC.64 UR16, c[0x0][0xbe8] ;  /* 0x0002fa0000107ab9 */ /* 0x000fe20000000a00 */
        /* <DEDUP_REMOVED lines=14> */
[----:B-----5:R-:W-:Y:S01]  /*2dec0*/  IMAD R27, R0, R13, RZ ;  /* 0x0000000d001b7224 */ /* 0x020fe200078e02ff */
[----:B------:R-:W-:Y:S01]  /*2ded0*/  LOP3.LUT R10, R7, 0x4, R6, 0xe2, !PT ;  /* 0x00000004070a7812 */ /* 0x000fe200078ee206 */
[----:B------:R-:W-:Y:S01]  /*2dee0*/  UIMAD UR4, UR14, UR10, URZ ;  /* 0x0000000a0e0472a4 */ /* 0x000fe2000f8e023f */
[----:B------:R-:W-:Y:S01]  /*2def0*/  IMAD.MOV.U32 R7, RZ, RZ, R8 ;  /* 0x000000ffff077224 */ /* 0x000fe200078e0008 */
[----:B------:R-:W-:Y:S01]  /*2df00*/  UIMAD.WIDE.U32 UR8, UR13, UR10, UR8 ;  /* 0x0000000a0d0872a5 */ /* 0x000fe2000f8e0008 */
[----:B------:R-:W-:Y:S01]  /*2df10*/  IMAD.SHL.U32 R11, R4, 0x8, RZ ;  /* 0x00000008040b7824 */ /* 0x000fe200078e00ff */
[----:B------:R-:W-:Y:S01]  /*2df20*/  UIMAD UR4, UR13, UR11, UR4 ;  /* 0x0000000b0d0472a4 */ /* 0x000fe2000f8e0204 */
[----:B------:R-:W-:Y:S01]  /*2df30*/  ISETP.GE.AND P2, PT, R166, UR15, PT ;  /* 0x0000000fa6007c0c */ /* 0x000fe2000bf46270 */
[----:B0-----:R-:W-:Y:S01]  /*2df40*/  @P0 IMAD.HI.U32 R6, R8, R5, RZ ;  /* 0x0000000508060227 */ /* 0x001fe200078e00ff */
[----:B------:R-:W-:Y:S01]  /*2df50*/  BSSY B1, `(.L_x_3320) ;  /* 0x000004b000017945 */ /* 0x000fe20003800000 */
[----:B------:R-:W-:Y:S01]  /*2df60*/  UIADD3 UR4, UR9, UR4, URZ ;  /* 0x0000000409047290 */ /* 0x000fe2000fffe03f */
[----:B------:R-:W-:Y:S01]  /*2df70*/  LOP3.LUT R10, R11, 0x8, R10, 0xe2, !PT ;  /* 0x000000080b0a7812 */ /* 0x000fe200078ee20a */
        /* <DEDUP_REMOVED lines=18> */
[----:B------:R-:W-:Y:S01]  /*2e0a0*/  IMAD.SHL.U32 R7, R8, 0x20, RZ ;  /* 0x0000002008077824 */ /* 0x000fe200078e00ff */
[----:B------:R-:W-:Y:S01]  /*2e0b0*/  ULDC.64 UR8, c[0x0][0xbd8] ;  /* 0x0002f60000087ab9 */ /* 0x000fe20000000a00 */
[----:B------:R-:W-:Y:S01]  /*2e0c0*/  IMAD.IADD R5, R5, 0x1, R11 ;  /* 0x0000000105057824 */ /* 0x000fe200078e020b */
[----:B------:R-:W-:Y:S01]  /*2e0d0*/  LOP3.LUT R10, R15, 0x10, R10, 0xe2, !PT ;  /* 0x000000100f0a7812 */ /* 0x000fe200078ee20a */
[----:B------:R-:W-:-:S02]  /*2e0e0*/  IMAD.U32 R11, RZ, RZ, UR42 ;  /* 0x0000002aff0b7e24 */ /* 0x000fc4000f8e00ff */
[----:B------:R-:W-:Y:S01]  /*2e0f0*/  IMAD R6, R6, UR8, RZ ;  /* 0x0000000806067c24 */ /* 0x000fe2000f8e02ff */
[----:B------:R-:W-:Y:S01]  /*2e100*/  LOP3.LUT R10, R7, 0x20, R10, 0xe2, !PT ;  /* 0x00000020070a7812 */ /* 0x000fe200078ee20a */
[----:B------:R-:W-:Y:S02]  /*2e110*/  IMAD R26, R11, 0x40, R184 ;  /* 0x000000400b1a7824 */ /* 0x000fe400078e02b8 */
[C---:B------:R-:W-:Y:S02]  /*2e120*/  IMAD R7, R9.reuse, UR9, R6 ;  /* 0x0000000909077c24 */ /* 0x040fe4000f8e0206 */
        /* <DEDUP_REMOVED lines=9> */
[----:B------:R-:W-:-:S03]  /*2e1c0*/  SEL R7, RZ, 0x80, P2 ;  /* 0x00000080ff077807 */ /* 0x000fc60001000000 */
[----:B------:R0:W2:Y:S01]  /*2e1d0*/  SHFL.IDX PT, R0, R21, RZ, 0x181f ;  /* 0x00181fff15007589 */ /* 0x0000a200000e0000 */
[----:B------:R-:W-:Y:S01]  /*2e1e0*/  LOP3.LUT R25, R24, R7, RZ, 0xfc, !PT ;  /* 0x0000000718197212 */ /* 0x000fe200078efcff */
[----:B------:R-:W-:Y:S06]  /*2e1f0*/  @P0 BRA `(.L_x_3321) ;  /* 0x0000000000800947 */ /* 0x000fec0003800000 */
[----:B------:R-:W-:Y:S02]  /*2e200*/  ISETP.GE.AND P2, PT, R160, UR15, PT ;  /* 0x0000000fa0007c0c */ /* 0x000fe4000bf46270 */
[----:B------:R-:W-:Y:S02]  /*2e210*/  ISETP.GE.AND P4, PT, R165, UR15, PT ;  /* 0x0000000fa5007c0c */ /* 0x000fe4000bf86270 */
[----:B------:R-:W-:Y:S02]  /*2e220*/  ISETP.GE.AND P5, PT, R164, UR15, PT ;  /* 0x0000000fa4007c0c */ /* 0x000fe4000bfa6270 */
[----:B------:R-:W-:-:S07]  /*2e230*/  ISETP.GE.AND P3, PT, R163, UR15, PT ;  /* 0x0000000fa3007c0c */ /* 0x000fce000bf66270 */
[CC--:B-1----:R-:W-:Y:S02]  /*2e240*/  @!P2 LEA R4, P0, R160.reuse, R14.reuse, 0x1 ;  /* 0x0000000ea004a211 */ /* 0x0c2fe400078008ff */
[C---:B------:R-:W-:Y:S02]  /*2e250*/  @!P4 LEA R6, P1, R165.reuse, R14, 0x1 ;  /* 0x0000000ea506c211 */ /* 0x040fe400078208ff */
[-C--:B--2---:R-:W-:Y:S02]  /*2e260*/  @!P2 LEA.HI.X R5, R160, R0.reuse, R192, 0x1, P0 ;  /* 0x00000000a005a211 */ /* 0x084fe400000f0cc0 */
[----:B------:R-:W-:Y:S02]  /*2e270*/  @!P4 LEA.HI.X R7, R165, R0, R191, 0x1, P1 ;  /* 0x00000000a507c211 */ /* 0x000fe400008f0cbf */
[----:B------:R-:W-:Y:S01]  /*2e280*/  ISETP.GE.AND P1, PT, R161, UR15, PT ;  /* 0x0000000fa1007c0c */ /* 0x000fe2000bf26270 */
[----:B------:R1:W-:Y:S01]  /*2e290*/  @!P2 ST.E.128 desc[UR36][R4.64], RZ ;  /* 0x000000ff0400a985 */ /* 0x0003e2000c101d24 */
[----:B------:R-:W-:-:S02]  /*2e2a0*/  ISETP.GE.AND P2, PT, R162, UR15, PT ;  /* 0x0000000fa2007c0c */ /* 0x000fc4000bf46270 */
[----:B------:R-:W-:Y:S01]  /*2e2b0*/  LOP3.LUT P0, RZ, R24, 0x40, RZ, 0xc0, !PT ;  /* 0x0000004018ff7812 */ /* 0x000fe2000780c0ff */
[----:B------:R2:W-:Y:S01]  /*2e2c0*/  @!P4 ST.E.128 desc[UR36][R6.64], RZ ;  /* 0x000000ff0600c985 */ /* 0x0005e2000c101d24 */
[CC--:B------:R-:W-:Y:S02]  /*2e2d0*/  @!P5 LEA R8, P4, R164.reuse, R14.reuse, 0x1 ;  /* 0x0000000ea408d211 */ /* 0x0c0fe400078808ff */
        /* <DEDUP_REMOVED lines=18> */
.L_x_3321:
[----:B------:R-:W-:Y:S05]  /*2e400*/  BSYNC B1 ;  /* 0x0000000000017941 */ /* 0x000fea0003800000 */
.L_x_3320:
[----:B--2---:R-:W-:Y:S01]  /*2e410*/  VIADD R0, R26, 0x20 ;  /* 0x000000201a007836 */ /* 0x004fe20000000000 */
[----:B0-----:R-:W0:Y:S04]  /*2e420*/  SHFL.IDX PT, R21, R21, 0x1, 0x181f ;  /* 0x00381f0015157f89 */ /* 0x001e2800000e0000 */
[----:B------:R-:W-:Y:S01]  /*2e430*/  ISETP.GE.AND P0, PT, R0, R27, PT ;  /* 0x0000001b0000720c */ /* 0x000fe20003f06270 */
[----:B------:R-:W2:-:S12]  /*2e440*/  SHFL.IDX PT, R20, R20, 0x1, 0x181f ;  /* 0x00381f0014147f89 */ /* 0x000e9800000e0000 */
[----:B------:R-:W-:Y:S05]  /*2e450*/  @P0 BRA `(.L_x_3316) ;  /* 0x0000000000800947 */ /* 0x000fea0003800000 */
[----:B------:R-:W-:Y:S02]  /*2e460*/  ISETP.GE.AND P5, PT, R160, UR15, PT ;  /* 0x0000000fa0007c0c */ /* 0x000fe4000bfa6270 */
[----:B------:R-:W-:Y:S02]  /*2e470*/  ISETP.GE.AND P4, PT, R165, UR15, PT ;  /* 0x0000000fa5007c0c */ /* 0x000fe4000bf86270 */
[----:B------:R-:W-:Y:S02]  /*2e480*/  ISETP.GE.AND P1, PT, R164, UR15, PT ;  /* 0x0000000fa4007c0c */ /* 0x000fe4000bf26270 */
[----:B------:R-:W-:-:S07]  /*2e490*/  ISETP.GE.AND P3, PT, R163, UR15, PT ;  /* 0x0000000fa3007c0c */ /* 0x000fce000bf66270 */
[CC--:B--23--:R-:W-:Y:S02]  /*2e4a0*/  @!P5 LEA R4, P0, R160.reuse, R20.reuse, 0x1 ;  /* 0x00000014a004d211 */ /* 0x0ccfe400078008ff */
[CC--:B------:R-:W-:Y:S02]  /*2e4b0*/  @!P4 LEA R6, P2, R165.reuse, R20.reuse, 0x1 ;  /* 0x00000014a506c211 */ /* 0x0c0fe400078408ff */
[-C--:B0-----:R-:W-:Y:S02]  /*2e4c0*/  @!P5 LEA.HI.X R5, R160, R21.reuse, R192, 0x1, P0 ;  /* 0x00000015a005d211 */ /* 0x081fe400000f0cc0 */
        /* <DEDUP_REMOVED lines=14> */
[-C--:B0-----:R-:W-:Y:S01]  /*2e5b0*/  @!P4 LEA R4, P5, R161, R20.reuse, 0x1 ;  /* 0x00000014a104c211 */ /* 0x081fe200078a08ff */
[----:B------:R4:W-:Y:S01]  /*2e5c0*/  @!P3 ST.E.128 desc[UR36][R10.64], RZ ;  /* 0x000000ff0a00b985 */ /* 0x0009e2000c101d24 */
[-C--:B-1----:R-:W-:Y:S02]  /*2e5d0*/  @P0 LEA R14, P3, R167, R20.reuse, 0x1 ;  /* 0x00000014a70e0211 */ /* 0x082fe400078608ff */
[----:B--2---:R-:W-:Y:S01]  /*2e5e0*/  @P6 LEA R6, P1, R166, R20, 0x1 ;  /* 0x00000014a6066211 */ /* 0x004fe200078208ff */
[----:B------:R4:W-:Y:S01]  /*2e5f0*/  @!P2 ST.E.128 desc[UR36][R12.64], RZ ;  /* 0x000000ff0c00a985 */ /* 0x0009e2000c101d24 */
[----:B------:R-:W-:-:S02]  /*2e600*/  @!P4 LEA.HI.X R5, R161, R21, R187, 0x1, P5 ;  /* 0x00000015a105c211 */ /* 0x000fc400028f0cbb */
[-C--:B------:R-:W-:Y:S02]  /*2e610*/  @P0 LEA.HI.X R15, R167, R21.reuse, R186, 0x1, P3 ;  /* 0x00000015a70f0211 */ /* 0x080fe400018f0cba */
[----:B------:R-:W-:Y:S01]  /*2e620*/  @P6 LEA.HI.X R7, R166, R21, R185, 0x1, P1 ;  /* 0x00000015a6076211 */ /* 0x000fe200008f0cb9 */
[----:B------:R4:W-:Y:S04]  /*2e630*/  @!P4 ST.E.128 desc[UR36][R4.64], RZ ;  /* 0x000000ff0400c985 */ /* 0x0009e8000c101d24 */
[----:B------:R4:W-:Y:S04]  /*2e640*/  @P0 ST.E.128 desc[UR36][R14.64], RZ ;  /* 0x000000ff0e000985 */ /* 0x0009e8000c101d24 */
[----:B------:R4:W-:Y:S02]  /*2e650*/  @P6 ST.E.128 desc[UR36][R6.64], RZ ;  /* 0x000000ff06006985 */ /* 0x0009e4000c101d24 */
.L_x_3316:
[----:B------:R-:W-:Y:S05]  /*2e660*/  BSYNC B0 ;  /* 0x0000000000007941 */ /* 0x000fea0003800000 */
.L_x_3310:
[----:B------:R-:W-:Y:S02]  /*2e670*/  ULDC UR4, c[0x0][0xd3c] ;  /* 0x00034f0000047ab9 */ /* 0x000fe40000000800 */
[----:B------:R-:W-:-:S06]  /*2e680*/  UISETP.GE.AND UP0, UPT, UR6, UR4, UPT ;  /* 0x000000040600728c */ /* 0x000fcc000bf06270 */
[----:B------:R-:W-:-:S13]  /*2e690*/  PLOP3.LUT P0, PT, PT, PT, UP0, 0x80, 0x0 ;  /* 0x000000000000781c */ /* 0x000fda0003f0f008 */
[----:B------:R-:W-:Y:S05]  /*2e6a0*/  @!P0 BRA `(.L_x_3322) ;  /* 0xfffffd2c00408947 */ /* 0x000fea000383ffff */
[----:B------:R-:W-:Y:S05]  /*2e6b0*/  EXIT ;  /* 0x000000000000794d */ /* 0x000fea0003800000 */
.L_x_3190:
[----:B------:R-:W-:-:S08]  /*2e6c0*/  NOP ;  /* 0x0000000000007918 */ /* 0x000fd00000000000 */
[----:B0-----:R-:W0:-:S00]  /*2e6d0*/  USETMAXREG.DEALLOC.CTAPOOL 0x18 ;  /* 0x00000018000079c8 */ /* 0x001e0000080e0500 */
        /* <DEDUP_REMOVED lines=16> */
.L_x_3323:
[----:B------:R-:W1:Y:S01]  /*2e7e0*/  S2R R0, SR_TID.X ;  /* 0x0000000000007919 */ /* 0x000e620000002100 */
[----:B------:R-:W-:Y:S01]  /*2e7f0*/  ULDC UR4, c[0x0][0xd3c] ;  /* 0x00034f0000047ab9 */ /* 0x000fe20000000800 */
[----:B------:R-:W2:Y:S01]  /*2e800*/  S2UR UR6, SR_CTAID.X ;  /* 0x00000000000679c3 */ /* 0x000ea20000002500 */
[----:B------:R-:W-:Y:S01]  /*2e810*/  ULDC UR5, c[0x0][0xd38] ;  /* 0x00034e0000057ab9 */ /* 0x000fe20000000800 */
[----:B-1----:R-:W-:-:S04]  /*2e820*/  LOP3.LUT R0, R0, 0x1f, RZ, 0xc0, !PT ;  /* 0x0000001f00007812 */ /* 0x002fc800078ec0ff */
[----:B------:R-:W-:-:S04]  /*2e830*/  ISETP.NE.AND P0, PT, R0, 0x1f, PT ;  /* 0x0000001f0000780c */ /* 0x000fc80003f05270 */
[----:B------:R-:W-:-:S13]  /*2e840*/  ISETP.GE.OR P1, PT, R0, UR4, !P0 ;  /* 0x0000000400007c0c */ /* 0x000fda000c726670 */
[----:B0-----:R-:W0:Y:S02]  /*2e850*/  @!P1 LDC.64 R2, c[0x0][0xd80] ;  /* 0x00036000ff029b82 */ /* 0x001e240000000a00 */
[----:B0-----:R-:W-:-:S05]  /*2e860*/  @!P1 IMAD.WIDE.U32 R2, R0, 0x4, R2 ;  /* 0x0000000400029825 */ /* 0x001fca00078e0002 */
[----:B------:R-:W3:Y:S01]  /*2e870*/  @!P1 LDG.E R4, desc[UR36][R2.64] ;  /* 0x0000002402049981 */ /* 0x000ee2000c1e1900 */
[C---:B------:R-:W-:Y:S01]  /*2e880*/  ISETP.NE.AND P1, PT, R0.reuse, RZ, PT ;  /* 0x000000ff0000720c */ /* 0x040fe20003f25270 */
[----:B------:R-:W-:Y:S01]  /*2e890*/  UMOV UR4, URZ ;  /* 0x0000003f00047c82 */ /* 0x000fe20008000000 */
[C---:B------:R-:W-:Y:S01]  /*2e8a0*/  ISETP.GE.U32.AND P2, PT, R0.reuse, 0x2, PT ;  /* 0x000000020000780c */ /* 0x040fe20003f46070 */
[----:B------:R-:W-:Y:S01]  /*2e8b0*/  IMAD.MOV.U32 R16, RZ, RZ, RZ ;  /* 0x000000ffff107224 */ /* 0x000fe200078e00ff */
[C---:B------:R-:W-:Y:S02]  /*2e8c0*/  ISETP.GE.U32.AND P3, PT, R0.reuse, 0x4, PT ;  /* 0x000000040000780c */ /* 0x040fe40003f66070 */
[C---:B------:R-:W-:Y:S02]  /*2e8d0*/  ISETP.GE.U32.AND P4, PT, R0.reuse, 0x8, PT ;  /* 0x000000080000780c */ /* 0x040fe40003f86070 */
[----:B------:R-:W-:Y:S01]  /*2e8e0*/  ISETP.GE.U32.AND P5, PT, R0, 0x10, PT ;  /* 0x000000100000780c */ /* 0x000fe20003fa6070 */
[----:B---3--:R-:W0:Y:S02]  /*2e8f0*/  SHFL.UP PT, R5, R4, 0x1, RZ ;  /* 0x0420000004057989 */ /* 0x008e2400000e00ff */
        /* <DEDUP_REMOVED lines=17> */
[----:B--2---:R-:W-:-:S13]  /*2ea10*/  ISETP.GT.AND P6, PT, R6, UR6, PT ;  /* 0x0000000606007c0c */ /* 0x004fda000bfc4270 */
[----:B------:R-:W-:Y:S05]  /*2ea20*/  @P6 BRA `(.L_x_3325) ;  /* 0x00000000009c6947 */ /* 0x000fea0003800000 */
[----:B------:R-:W0:Y:S01]  /*2ea30*/  LDC R5, c[0x0][0xd3c] ;  /* 0x00034f00ff057b82 */ /* 0x000e220000000800 */
[----:B------:R-:W-:Y:S01]  /*2ea40*/  IMAD.MOV.U32 R6, RZ, RZ, R3 ;  /* 0x000000ffff067224 */ /* 0x000fe200078e0003 */
[----:B------:R-:W-:Y:S01]  /*2ea50*/  UMOV UR4, URZ ;  /* 0x0000003f00047c82 */ /* 0x000fe20008000000 */
[----:B------:R-:W-:Y:S01]  /*2ea60*/  ULDC UR7, c[0x0][0xd3c] ;  /* 0x00034f0000077ab9 */ /* 0x000fe20000000800 */
[----:B------:R-:W-:-:S05]  /*2ea70*/  ULDC UR5, c[0x0][0xd38] ;  /* 0x00034e0000057ab9 */ /* 0x000fca0000000800 */
.L_x_3329:
        /* <DEDUP_REMOVED lines=12> */
.L_x_3328:
[----:B------:R-:W-:Y:S05]  /*2eb40*/  BSYNC B0 ;  /* 0x0000000000007941 */ /* 0x000fea0003800000 */
.L_x_3327:
        /* <DEDUP_REMOVED lines=21> */
.L_x_3325:
        /* <DEDUP_REMOVED lines=18> */
[----:B------:R-:W-:-:S06]  /*2edc0*/  VIADD R16, R7, 0xffffffff ;  /* 0xffffffff07107836 */ /* 0x000fcc0000000000 */
[----:B------:R2:W3:Y:S02]  /*2edd0*/  SHFL.IDX PT, R16, R5, R16, 0x1f ;  /* 0x00001f1005107589 */ /* 0x0004e400000e0000 */
.L_x_3330:
[--C-:B-12---:R-:W-:Y:S02]  /*2ede0*/  IMAD.MOV R5, RZ, RZ, -R3.reuse ;  /* 0x000000ffff057224 */ /* 0x106fe400078e0a03 */
[----:B---3--:R-:W-:Y:S01]  /*2edf0*/  IMAD R16, R16, UR5, R6 ;  /* 0x0000000510107c24 */ /* 0x008fe2000f8e0206 */
[----:B------:R-:W-:Y:S01]  /*2ee00*/  IABS R6, R8 ;  /* 0x0000000800067213 */ /* 0x000fe20000000000 */
[----:B------:R-:W-:Y:S02]  /*2ee10*/  IMAD R5, R5, R10, RZ ;  /* 0x0000000a05057224 */ /* 0x000fe400078e02ff */
[----:B------:R-:W-:Y:S02]  /*2ee20*/  IMAD.MOV.U32 R2, RZ, RZ, RZ ;  /* 0x000000ffff027224 */ /* 0x000fe400078e00ff */
[----:B------:R-:W-:Y:S02]  /*2ee30*/  IMAD.MOV R6, RZ, RZ, -R6 ;  /* 0x000000ffff067224 */ /* 0x000fe400078e0a06 */
[----:B------:R-:W-:Y:S01]  /*2ee40*/  IMAD.HI.U32 R2, R3, R5, R2 ;  /* 0x0000000503027227 */ /* 0x000fe200078e0002 */
[----:B------:R-:W-:-:S04]  /*2ee50*/  IADD3 R5, -R16, UR6, RZ ;  /* 0x0000000610057c10 */ /* 0x000fc8000fffe1ff */
        /* <DEDUP_REMOVED lines=17> */
[----:B------:R-:W-:-:S04]  /*2ef70*/  VIADDMNMX R9, R10, UR5, R9, PT ;  /* 0x000000050a097c46 */ /* 0x000fc8000b800109 */
[-C--:B------:R-:W-:Y:S02]  /*2ef80*/  IABS R7, R9.reuse ;  /* 0x0000000900077213 */ /* 0x080fe40000000000 */
[----:B------:R-:W-:Y:S02]  /*2ef90*/  IABS R8, R9 ;  /* 0x0000000900087213 */ /* 0x000fe40000000000 */
[----:B------:R-:W1:Y:S03]  /*2efa0*/  I2F.RP R10, R7 ;  /* 0x00000007000a7306 */ /* 0x000e660000209400 */
[----:B------:R-:W-:-:S05]  /*2efb0*/  IMAD.MOV R8, RZ, RZ, -R8 ;  /* 0x000000ffff087224 */ /* 0x000fca00078e0a08 */
[----:B-1----:R-:W1:Y:S02]  /*2efc0*/  MUFU.RCP R10, R10 ;  /* 0x0000000a000a7308 */ /* 0x002e640000001000 */
[----:B-1----:R-:W-:-:S06]  /*2efd0*/  VIADD R3, R10, 0xffffffe ;  /* 0x0ffffffe0a037836 */ /* 0x002fcc0000000000 */
[----:B------:R-:W1:Y:S02]  /*2efe0*/  F2I.FTZ.U32.TRUNC.NTZ R3, R3 ;  /* 0x0000000300037305 */ /* 0x000e64000021f000 */
        /* <DEDUP_REMOVED lines=18> */
[----:B------:R-:W-:-:S03]  /*2f110*/  IMAD.MOV R9, RZ, RZ, -R9 ;  /* 0x000000ffff097224 */ /* 0x000fc600078e0a09 */
[----:B------:R-:W-:Y:S01]  /*2f120*/  LOP3.LUT R17, RZ, R2, RZ, 0x33, !PT ;  /* 0x00000002ff117212 */ /* 0x000fe200078e33ff */
[----:B------:R-:W-:-:S04]  /*2f130*/  IMAD R18, R2, R9, R5 ;  /* 0x0000000902127224 */ /* 0x000fc800078e0205 */
[----:B------:R-:W-:Y:S01]  /*2f140*/  IMAD.IADD R17, R4, 0x1, R17 ;  /* 0x0000000104117824 */ /* 0x000fe200078e0211 */
[----:B------:R-:W-:Y:S06]  /*2f150*/  BRA `(.L_x_3331) ;  /* 0x00000000000c7947 */ /* 0x000fec0003800000 */
.L_x_3326:
[----:B------:R-:W-:Y:S02]  /*2f160*/  IMAD.MOV.U32 R17, RZ, RZ, RZ ;  /* 0x000000ffff117224 */ /* 0x000fe400078e00ff */
[----:B------:R-:W-:Y:S02]  /*2f170*/  IMAD.U32 R16, RZ, RZ, UR6 ;  /* 0x00000006ff107e24 */ /* 0x000fe4000f8e00ff */
[----:B------:R-:W-:-:S07]  /*2f180*/  IMAD.MOV.U32 R18, RZ, RZ, RZ ;  /* 0x000000ffff127224 */ /* 0x000fce00078e00ff */
.L_x_3331:
[----:B------:R-:W-:-:S13]  /*2f190*/  ISETP.NE.AND P0, PT, R0, RZ, PT ;  /* 0x000000ff0000720c */ /* 0x000fda0003f05270 */
[----:B------:R-:W1:Y:S01]  /*2f1a0*/  @!P0 S2R R3, SR_CgaCtaId ;  /* 0x0000000000038919 */ /* 0x000e620000008800 */
[----:B------:R-:W-:-:S04]  /*2f1b0*/  @!P0 MOV R0, 0x400 ;  /* 0x0000040000008802 */ /* 0x000fc80000000f00 */
[----:B-1----:R-:W-:-:S05]  /*2f1c0*/  @!P0 LEA R0, R3, R0, 0x18 ;  /* 0x0000000003008211 */ /* 0x002fca00078ec0ff */
[----:B------:R1:W-:Y:S01]  /*2f1d0*/  @!P0 STS.128 [R0+0x388d0], R16 ;  /* 0x0388d01000008388 */ /* 0x0003e20000000c00 */
[----:B------:R-:W-:Y:S06]  /*2f1e0*/  BAR.ARV 0x5, 0x180 ;  /* 0x0146000000007b1d */ /* 0x000fec0000002000 */
.L_x_3324:
[----:B-1----:R-:W-:Y:S01]  /*2f1f0*/  IMAD.MOV.U32 R0, RZ, RZ, 0x1 ;  /* 0x00000001ff007424 */ /* 0x002fe200078e00ff */
[----:B------:R1:W-:Y:S01]  /*2f200*/  STL [R1+0x448], RZ ;  /* 0x000448ff01007387 */ /* 0x0003e20000100800 */
[----:B------:R-:W-:Y:S02]  /*2f210*/  ULDC UR4, c[0x0][0xd3c] ;  /* 0x00034f0000047ab9 */ /* 0x000fe40000000800 */
[----:B--2---:R-:W-:Y:S01]  /*2f220*/  ISETP.GE.AND P0, PT, R19, UR4, PT ;  /* 0x0000000413007c0c */ /* 0x004fe2000bf06270 */
[----:B------:R1:W-:Y:S04]  /*2f230*/  STL [R1+0x454], R0 ;  /* 0x0004540001007387 */ /* 0x0003e80000100800 */
[----:B------:R1:W-:Y:S08]  /*2f240*/  STL [R1+0x4a0], RZ ;  /* 0x0004a0ff01007387 */ /* 0x0003f00000100800 */
[----:B-1----:R-:W-:Y:S05]  /*2f250*/  @P0 BRA `(.L_x_3332) ;  /* 0x0000007400080947 */ /* 0x002fea0003800000 */
[----:B------:R-:W1:Y:S01]  /*2f260*/  S2R R5, SR_TID.X ;  /* 0x0000000000057919 */ /* 0x000e620000002100 */
[----:B------:R-:W2:Y:S01]  /*2f270*/  S2UR UR5, SR_CgaCtaId ;  /* 0x00000000000579c3 */ /* 0x000ea20000008800 */
[----:B------:R-:W-:Y:S01]  /*2f280*/  UMOV UR4, 0x400 ;  /* 0x0000040000047882 */ /* 0x000fe20000000000 */
[----:B------:R-:W-:Y:S01]  /*2f290*/  BSSY B8, `(.L_x_3332) ;  /* 0x000073e000087945 */ /* 0x000fe20003800000 */
[----:B------:R-:W-:Y:S01]  /*2f2a0*/  STL [R1+0x4a0], RZ ;  /* 0x0004a0ff01007387 */ /* 0x000fe20000100800 */
[----:B------:R-:W-:Y:S01]  /*2f2b0*/  ULDC UR38, c[0x0][0xc] ;  /* 0x0000030000267ab9 */ /* 0x000fe20000000800 */
[----:B------:R-:W-:Y:S02]  /*2f2c0*/  ULDC.64 UR40, c[0x0][0x198] ;  /* 0x0000660000287ab9 */ /* 0x000fe40000000a00 */
[----:B------:R-:W-:Y:S01]  /*2f2d0*/  STL [R1+0x448], RZ ;  /* 0x000448ff01007387 */ /* 0x000fe20000100800 */
        /* <DEDUP_REMOVED lines=16> */
[----:B------:R2:W-:Y:S01]  /*2f3e0*/  STL [R1+0x454], R2 ;  /* 0x0004540201007387 */ /* 0x0005e20000100800 */
[C---:B0-----:R-:W-:Y:S02]  /*2f3f0*/  LOP3.LUT R4, R0.reuse, 0x40, RZ, 0xfc, !PT ;  /* 0x0000004000047812 */ /* 0x041fe400078efcff */
[C---:B------:R-:W-:Y:S02]  /*2f400*/  LOP3.LUT R4, R0.reuse, 0x100, RZ, 0xfc, !PT ;  /* 0x0000010000047812 */ /* 0x040fe400078efcff */
[C---:B-1----:R-:W-:Y:S02]  /*2f410*/  LOP3.LUT R3, R0.reuse, 0x80, RZ, 0xfc, !PT ;  /* 0x0000008000037812 */ /* 0x042fe400078efcff */
[----:B------:R-:W-:-:S02]  /*2f420*/  LOP3.LUT R3, R0, 0x140, RZ, 0xfc, !PT ;  /* 0x0000014000037812 */ /* 0x000fc400078efcff */
[C---:B--2---:R-:W-:Y:S02]  /*2f430*/  LOP3.LUT R2, R0.reuse, 0xc0, RZ, 0xfc, !PT ;  /* 0x000000c000027812 */ /* 0x044fe400078efcff */
[C---:B------:R-:W-:Y:S02]  /*2f440*/  LOP3.LUT R2, R0.reuse, 0x180, RZ, 0xfc, !PT ;  /* 0x0000018000027812 */ /* 0x040fe400078efcff */
[----:B------:R-:W-:-:S07]  /*2f450*/  LOP3.LUT R0, R0, 0x1c0, RZ, 0xfc, !PT ;  /* 0x000001c000007812 */ /* 0x000fce00078efcff */
.L_x_3464:
[----:B------:R-:W-:Y:S05]  /*2f460*/  YIELD ;  /* 0x0000000000007946 */ /* 0x000fea0003800000 */
[----:B------:R-:W-:Y:S01]  /*2f470*/  ULDC.64 UR4, c[0x0][0xb20] ;  /* 0x0002c80000047ab9 */ /* 0x000fe20000000a00 */
[----:B---3--:R-:W-:Y:S01]  /*2f480*/  IMAD.MOV.U32 R0, RZ, RZ, RZ ;  /* 0x000000ffff007224 */ /* 0x008fe200078e00ff */
[----:B------:R-:W-:Y:S01]  /*2f490*/  ISETP.NE.U32.AND P0, PT, RZ, UR4, PT ;  /* 0x00000004ff007c0c */ /* 0x000fe2000bf05070 */
[----:B0-----:R-:W0:Y:S01]  /*2f4a0*/  LDC.64 R4, c[0x0][0xaf8] ;  /* 0x0002be00ff047b82 */ /* 0x001e220000000a00 */
[----:B-1----:R-:W-:Y:S01]  /*2f4b0*/  CS2R R8, SRZ ;  /* 0x0000000000087805 */ /* 0x002fe2000001ff00 */
[----:B------:R-:W-:Y:S01]  /*2f4c0*/  ULDC.64 UR6, c[0x0][0xb00] ;  /* 0x0002c00000067ab9 */ /* 0x000fe20000000a00 */
[----:B------:R-:W-:Y:S01]  /*2f4d0*/  ISETP.NE.AND.EX P0, PT, RZ, UR5, PT, P0 ;  /* 0x00000005ff007c0c */ /* 0x000fe2000bf05300 */
[----:B------:R-:W-:-:S12]  /*2f4e0*/  ULDC.64 UR4, c[0x0][0xb10] ;  /* 0x0002c40000047ab9 */ /* 0x000fd80000000a00 */
[----:B------:R-:W1:Y:S02]  /*2f4f0*/  @P0 LDC.64 R2, c[0x0][0xb20] ;  /* 0x0002c800ff020b82 */ /* 0x000e640000000a00 */
        /* <DEDUP_REMOVED lines=11> */
[----:B--2---:R-:W1:Y:S08]  /*2f5b0*/  @P2 LDC.64 R6, c[0x0][0xb10] ;  /* 0x0002c400ff062b82 */ /* 0x004e700000000a00 */
        /* <DEDUP_REMOVED lines=23> */
.L_x_3333:
        /* <DEDUP_REMOVED lines=10> */
.L_x_3334:
[----:B------:R-:W-:Y:S05]  /*2f7d0*/  @!P1 BRA `(.L_x_3335) ;  /* 0x00000000000c9947 */ /* 0x000fea0003800000 */
[----:B------:R-:W2:Y:S04]  /*2f7e0*/  LDG.E R6, desc[UR36][R2.64] ;  /* 0x0000002402067981 */ /* 0x000ea8000c1e1900 */
[----:B------:R-:W2:Y:S02]  /*2f7f0*/  LDG.E R2, desc[UR36][R2.64+0x4] ;  /* 0x0000042402027981 */ /* 0x000ea4000c1e1900 */
[----:B--2---:R-:W-:-:S07]  /*2f800*/  IMAD.IADD R6, R2, 0x1, -R6 ;  /* 0x0000000102067824 */ /* 0x004fce00078e0a06 */
.L_x_3335:
        /* <DEDUP_REMOVED lines=28> */
.L_x_3338:
[----:B------:R-:W-:-:S13]  /*2f9d0*/  ISETP.NE.AND P0, PT, R3, 0x1, PT ;  /* 0x000000010300780c */ /* 0x000fda0003f05270 */
[----:B------:R-:W2:Y:S02]  /*2f9e0*/  @P0 LDC.64 R4, c[0x0][0xae0] ;  /* 0x0002b800ff040b82 */ /* 0x000ea40000000a00 */
[----:B--2---:R-:W-:-:S05]  /*2f9f0*/  @P0 IMAD.HI.U32 R4, R7, R4, RZ ;  /* 0x0000000407040227 */ /* 0x004fca00078e00ff */
[----:B------:R-:W-:-:S07]  /*2fa00*/  @P0 SHF.R.U32.HI R7, RZ, R5, R4 ;  /* 0x00000005ff070219 */ /* 0x000fce0000011604 */
.L_x_3339:
[----:B------:R-:W-:Y:S05]  /*2fa10*/  BSYNC B0 ;  /* 0x0000000000007941 */ /* 0x000fea0003800000 */
.L_x_3337:
[----:B------:R-:W-:-:S05]  /*2fa20*/  IMAD R7, R7, R3, R3 ;  /* 0x0000000307077224 */ /* 0x000fca00078e0203 */
[----:B------:R-:W-:-:S07]  /*2fa30*/  VIMNMX R2, R2, R7, PT ;  /* 0x0000000702027248 */ /* 0x000fce0003fe0100 */
.L_x_3336:
        /* <DEDUP_REMOVED lines=29> */
.L_x_3342:
[----:B------:R-:W-:-:S13]  /*2fc10*/  ISETP.NE.AND P0, PT, R3, 0x1, PT ;  /* 0x000000010300780c */ /* 0x000fda0003f05270 */
[----:B------:R-:W3:Y:S02]  /*2fc20*/  @P0 LDC.64 R4, c[0x0][0xae0] ;  /* 0x0002b800ff040b82 */ /* 0x000ee40000000a00 */
[----:B---3--:R-:W-:-:S05]  /*2fc30*/  @P0 IMAD.HI.U32 R4, R2, R4, RZ ;  /* 0x0000000402040227 */ /* 0x008fca00078e00ff */
[----:B------:R-:W-:-:S07]  /*2fc40*/  @P0 SHF.R.U32.HI R2, RZ, R5, R4 ;  /* 0x00000005ff020219 */ /* 0x000fce0000011604 */
.L_x_3343:
[----:B------:R-:W-:Y:S05]  /*2fc50*/  BSYNC B0 ;  /* 0x0000000000007941 */ /* 0x000fea0003800000 */
.L_x_3341:
[----:B------:R-:W-:-:S05]  /*2fc60*/  IMAD R2, R2, R3, RZ ;  /* 0x0000000302027224 */ /* 0x000fca00078e02ff */
[----:B------:R-:W-:-:S07]  /*2fc70*/  VIMNMX R0, R0, R2, !PT ;  /* 0x0000000200007248 */ /* 0x000fce0007fe0100 */
.L_x_3340:
        /* <DEDUP_REMOVED lines=13> */
[----:B------:R-:W-:Y:S02]  /*2fd50*/  VOTEU.ANY UR4, UPT, PT ;  /* 0x0000000000047886 */ /* 0x000fe400038e0100 */
[----:B------:R-:W3:Y:S08]  /*2fd60*/  FLO.U32 R0, UR4 ;  /* 0x0000000400007d00 */ /* 0x000ef000080e0000 */
[----:B------:R-:W4:Y:S01]  /*2fd70*/  POPC R4, UR4 ;  /* 0x0000000400047d09 */ /* 0x000f220008000000 */
[----:B---3--:R-:W-:-:S02]  /*2fd80*/  ISETP.EQ.U32.AND P0, PT, R0, R2, PT ;  /* 0x000000020000720c */ /* 0x008fc40003f02070 */
[----:B------:R-:W4:Y:S11]  /*2fd90*/  LDC.64 R2, c[0x0][0xd60] ;  /* 0x00035800ff027b82 */ /* 0x000f360000000a00 */
[----:B----4-:R-:W3:Y:S04]  /*2fda0*/  @P0 ATOMG.E.ADD.STRONG.GPU PT, R2, desc[UR36][R2.64], R4 ;  /* 0x00000004020209a8 */ /* 0x010ee800081ee1e4 */
[----:B---3--:R3:W4:Y:S02]  /*2fdb0*/  SHFL.IDX PT, R2, R2, R0, 0x1f ;  /* 0x00001f0002027589 */ /* 0x00872400000e0000 */
[----:B---3--:R-:W3:Y:S02]  /*2fdc0*/  S2R R0, SR_LTMASK ;  /* 0x0000000000007919 */ /* 0x008ee40000003900 */
[----:B---3--:R-:W-:-:S06]  /*2fdd0*/  LOP3.LUT R0, R0, UR4, RZ, 0xc0, !PT ;  /* 0x0000000400007c12 */ /* 0x008fcc000f8ec0ff */
[----:B------:R-:W4:Y:S02]  /*2fde0*/  POPC R0, R0 ;  /* 0x0000000000007309 */ /* 0x000f240000000000 */
[----:B----4-:R-:W-:Y:S01]  /*2fdf0*/  IADD3 R16, R2, UR38, R0 ;  /* 0x0000002602107c10 */ /* 0x010fe2000fffe000 */
[----:B------:R-:W-:Y:S06]  /*2fe00*/  BRA `(.L_x_3346) ;  /* 0x0000005800fc7947 */ /* 0x000fec0003800000 */
.L_x_3345:
[----:B------:R-:W3:Y:S01]  /*2fe10*/  LDL R17, [R1+0x440] ;  /* 0x0004400001117983 */ /* 0x000ee20000100800 */
        /* <DEDUP_REMOVED lines=20> */
.L_x_3348:
[----:B------:R-:W-:Y:S05]  /*2ff60*/  BSYNC B6 ;  /* 0x0000000000067941 */ /* 0x000fea0003800000 */
.L_x_3347:
        /* <DEDUP_REMOVED lines=20> */
.L_x_3351:
        /* <DEDUP_REMOVED lines=15> */
.L_x_3350:
[----:B------:R-:W-:Y:S05]  /*301a0*/  BSYNC B6 ;  /* 0x0000000000067941 */ /* 0x000fea0003800000 */
.L_x_3349:
        /* <DEDUP_REMOVED lines=23> */
.L_x_3478:
        /* <DEDUP_REMOVED lines=11> */
.L_x_3481:
        /* <DEDUP_REMOVED lines=24> */
.L_x_3355:
[----:B--2---:R-:W2:Y:S04]  /*30550*/  LDL R7, [R1+0x440] ;  /* 0x0004400001077983 */ /* 0x004ea80000100800 */
[----:B----4-:R-:W2:Y:S04]  /*30560*/  LDL R0, [R1+0x448] ;  /* 0x0004480001007983 */ /* 0x010ea80000100800 */
[----:B---3--:R-:W3:Y:S01]  /*30570*/  LDL R2, [R1+0x454] ;  /* 0x0004540001027983 */ /* 0x008ee20000100800 */
[----:B--2---:R-:W-:Y:S01]  /*30580*/  IMAD R0, R0, 0x8, R7 ;  /* 0x0000000800007824 */ /* 0x004fe200078e0207 */
[----:B---3--:R-:W-:-:S04]  /*30590*/  SHF.L.U32 R2, R2, 0x1f, RZ ;  /* 0x0000001f02027819 */ /* 0x008fc800000006ff */
[----:B------:R-:W2:Y:S02]  /*305a0*/  SYNCS.PHASECHK.TRANS64.TRYWAIT P0, [R0+URZ+0x38840], R2 ;  /* 0x03884002000075a7 */ /* 0x000ea4000800017f */
[----:B--2---:R-:W-:Y:S05]  /*305b0*/  @!P0 BRA `(.L_x_3356) ;  /* 0x0000006400ec8947 */ /* 0x004fea0003800000 */
.L_x_3482:
        /* <DEDUP_REMOVED lines=11> */
.L_x_3357:
[----:B------:R-:W3:Y:S04]  /*30670*/  LDL R5, [R1+0x440] ;  /* 0x0004400001057983 */ /* 0x000ee80000100800 */
        /* <DEDUP_REMOVED lines=25> */
.L_x_3353:
[----:B----4-:R-:W4:Y:S04]  /*30810*/  LDL R0, [R1+0x440] ;  /* 0x0004400001007983 */ /* 0x010f280000100800 */
[----:B---3--:R-:W3:Y:S01]  /*30820*/  LDL R2, [R1+0x46c] ;  /* 0x00046c0001027983 */ /* 0x008ee20000100800 */
[----:B------:R-:W-:Y:S05]  /*30830*/  WARPSYNC.ALL ;  /* 0x0000000000007948 */ /* 0x000fea0003800000 */
[----:B------:R-:W-:Y:S01]  /*30840*/  ULDC.64 UR4, c[0x0][0xaf8] ;  /* 0x0002be0000047ab9 */ /* 0x000fe20000000a00 */
[----:B------:R-:W-:Y:S01]  /*30850*/  BSSY B6, `(.L_x_3358) ;  /* 0x0000020000067945 */ /* 0x000fe20003800000 */
[----:B------:R-:W-:Y:S01]  /*30860*/  BAR.SYNC.DEFER_BLOCKING 0x8, 0x100 ;  /* 0x0204000000007b1d */ /* 0x000fe20000010000 */
[----:B------:R-:W-:-:S04]  /*30870*/  ISETP.NE.U32.AND P0, PT, RZ, UR4, PT ;  /* 0x00000004ff007c0c */ /* 0x000fc8000bf05070 */
[----:B------:R-:W-:Y:S01]  /*30880*/  ISETP.NE.AND.EX P0, PT, RZ, UR5, PT, P0 ;  /* 0x00000005ff007c0c */ /* 0x000fe2000bf05300 */
[----:B----4-:R-:W-:Y:S01]  /*30890*/  VIADD R0, R0, 0x20400 ;  /* 0x0002040000007836 */ /* 0x010fe20000000000 */
[----:B---3--:R-:W-:-:S04]  /*308a0*/  SHF.R.S32.HI R3, RZ, 0x1f, R2 ;  /* 0x0000001fff037819 */ /* 0x008fc80000011402 */
[----:B------:R-:W-:Y:S02]  /*308b0*/  LOP3.LUT P1, RZ, R0, 0x3ff, RZ, 0xc0, !PT ;  /* 0x000003ff00ff7812 */ /* 0x000fe4000782c0ff */
[----:B------:R-:W-:Y:S01]  /*308c0*/  SHF.R.S32.HI R0, RZ, 0x1f, R19 ;  /* 0x0000001fff007819 */ /* 0x000fe20000011413 */
[----:B------:R-:W-:Y:S01]  /*308d0*/  STL [R1+0x488], R3 ;  /* 0x0004880301007387 */ /* 0x000fe20000100800 */
[----:B------:R-:W-:Y:S02]  /*308e0*/  SHF.R.S32.HI R2, RZ, 0x1f, R18 ;  /* 0x0000001fff027819 */ /* 0x000fe40000011412 */
[----:B------:R-:W-:-:S03]  /*308f0*/  SEL R0, R0, RZ, !P0 ;  /* 0x000000ff00007207 */ /* 0x000fc60004000000 */
[----:B------:R-:W-:Y:S04]  /*30900*/  STL [R1+0x490], R2 ;  /* 0x0004900201007387 */ /* 0x000fe80000100800 */
[----:B------:R3:W-:Y:S02]  /*30910*/  STL [R1+0x494], R0 ;  /* 0x0004940001007387 */ /* 0x0007e40000100800 */
[----:B---3--:R-:W-:-:S05]  /*30920*/  SEL R0, R19, RZ, !P0 ;  /* 0x000000ff13007207 */ /* 0x008fca0004000000 */
[----:B------:R3:W-:Y:S01]  /*30930*/  STL [R1+0x47c], R0 ;  /* 0x00047c0001007387 */ /* 0x0007e20000100800 */
[----:B------:R-:W-:Y:S05]  /*30940*/  @!P1 BRA `(.L_x_3359) ;  /* 0x0000000000409947 */ /* 0x000fea0003800000 */
[----:B------:R-:W-:Y:S01]  /*30950*/  MOV R2, 0x0 ;  /* 0x0000000000027802 */ /* 0x000fe20000000f00 */
[----:B------:R-:W-:Y:S01]  /*30960*/  ULDC.64 UR4, c[0x4][0x90] ;  /* 0x0100240000047ab9 */ /* 0x000fe20000000a00 */
[----:B------:R-:W-:Y:S01]  /*30970*/  ULDC.64 UR6, c[0x4][0x98] ;  /* 0x0100260000067ab9 */ /* 0x000fe20000000a00 */
[----:B------:R-:W-:Y:S01]  /*30980*/  ULDC.64 UR8, c[0x4][0x20] ;  /* 0x0100080000087ab9 */ /* 0x000fe20000000a00 */
[----:B------:R-:W-:Y:S02]  /*30990*/  IMAD.U32 R4, RZ, RZ, UR4 ;  /* 0x00000004ff047e24 */ /* 0x000fe4000f8e00ff */
[----:B------:R-:W4:Y:S01]  /*309a0*/  LDC.64 R2, c[0x4][R2] ;  /* 0x0100000002027b82 */ /* 0x000f220000000a00 */
        /* <DEDUP_REMOVED lines=9> */
[----:B01-34-:R-:W-:Y:S05]  /*30a40*/  CALL.ABS.NOINC R2 ;  /* 0x0000000002007343 */ /* 0x01bfea0003c00000 */
.L_x_3359:
[----:B------:R-:W-:Y:S05]  /*30a50*/  BSYNC B6 ;  /* 0x0000000000067941 */ /* 0x000fea0003800000 */
.L_x_3358:
[----:B------:R-:W4:Y:S01]  /*30a60*/  LDL R11, [R1+0x478] ;  /* 0x00047800010b7983 */ /* 0x000f220000100800 */
[----:B--2---:R-:W2:Y:S01]  /*30a70*/  LDC R7, c[0x0][0x448] ;  /* 0x00011200ff077b82 */ /* 0x004ea20000000800 */
[----:B------:R-:W-:Y:S01]  /*30a80*/  ULDC.64 UR4, c[0x0][0x298] ;  /* 0x0000a60000047ab9 */ /* 0x000fe20000000a00 */
[----:B------:R-:W-:Y:S01]  /*30a90*/  ULDC.64 UR6, c[0x0][0x280] ;  /* 0x0000a00000067ab9 */ /* 0x000fe20000000a00 */
[----:B------:R-:W4:Y:S04]  /*30aa0*/  LDL R4, [R1+0x488] ;  /* 0x0004880001047983 */ /* 0x000f280000100800 */
[----:B------:R-:W4:Y:S04]  /*30ab0*/  LDL R10, [R1+0x46c] ;  /* 0x00046c00010a7983 */ /* 0x000f280000100800 */
[----:B01----:R-:W4:Y:S01]  /*30ac0*/  LDL R9, [R1+0x490] ;  /* 0x0004900001097983 */ /* 0x003f220000100800 */
[----:B------:R-:W0:Y:S01]  /*30ad0*/  S2R R2, SR_TID.X ;  /* 0x0000000000027919 */ /* 0x000e220000002100 */
[----:B---3--:R-:W1:Y:S02]  /*30ae0*/  S2R R0, SR_TID.X ;  /* 0x0000000000007919 */ /* 0x008e640000002100 */
[----:B------:R-:W3:Y:S01]  /*30af0*/  LDL R8, [R1+0x494] ;  /* 0x0004940001087983 */ /* 0x000ee20000100800 */
[----:B--2---:R-:W-:-:S03]  /*30b00*/  ISETP.NE.AND P0, PT, R7, 0x1, PT ;  /* 0x000000010700780c */ /* 0x004fc60003f05270 */
[----:B------:R-:W2:Y:S10]  /*30b10*/  LDL R6, [R1+0x47c] ;  /* 0x00047c0001067983 */ /* 0x000eb40000100800 */
[----:B------:R-:W4:Y:S01]  /*30b20*/  @P0 LDC R3, c[0x0][0x450] ;  /* 0x00011400ff030b82 */ /* 0x000f220000000800 */
[----:B0-----:R-:W-:-:S04]  /*30b30*/  LOP3.LUT R2, R2, 0x7f, RZ, 0xc0, !PT ;  /* 0x0000007f02027812 */ /* 0x001fc800078ec0ff */
[----:B------:R-:W-:Y:S01]  /*30b40*/  SHF.R.U32.HI R2, RZ, 0x3, R2 ;  /* 0x00000003ff027819 */ /* 0x000fe20000011602 */
[----:B-1----:R-:W-:-:S05]  /*30b50*/  IMAD.SHL.U32 R0, R0, 0x10, RZ ;  /* 0x0000001000007824 */ /* 0x002fca00078e00ff */
[----:B------:R-:W-:Y:S02]  /*30b60*/  LOP3.LUT R0, R2, 0x70, R0, 0xf8, !PT ;  /* 0x0000007002007812 */ /* 0x000fe400078ef800 */
[----:B------:R-:W0:Y:S03]  /*30b70*/  @P0 LDC R2, c[0x0][0x44c] ;  /* 0x00011300ff020b82 */ /* 0x000e260000000800 */
[----:B----4-:R-:W-:-:S04]  /*30b80*/  IMAD.IADD R5, R0, 0x1, R11 ;  /* 0x0000000100057824 */ /* 0x010fc800078e020b */
[----:B0-----:R-:W-:-:S04]  /*30b90*/  @P0 IMAD.HI.U32 R2, R5, R2, RZ ;  /* 0x0000000205020227 */ /* 0x001fc800078e00ff */
[----:B------:R-:W-:Y:S01]  /*30ba0*/  IMAD.MOV.U32 R0, RZ, RZ, R5 ;  /* 0x000000ffff007224 */ /* 0x000fe200078e0005 */
[----:B------:R-:W-:Y:S01]  /*30bb0*/  @P0 SHF.R.U32.HI R0, RZ, R3, R2 ;  /* 0x00000003ff000219 */ /* 0x000fe20000011602 */
[----:B------:R-:W-:-:S04]  /*30bc0*/  IMAD R2, R4, UR4, RZ ;  /* 0x0000000404027c24 */ /* 0x000fc8000f8e02ff */
[C---:B------:R-:W-:Y:S02]  /*30bd0*/  IMAD R4, R10.reuse, UR5, R2 ;  /* 0x000000050a047c24 */ /* 0x040fe4000f8e0202 */
        /* <DEDUP_REMOVED lines=9> */
[----:B---3--:R-:W-:Y:S02]  /*30c70*/  IMAD R4, R8, UR4, RZ ;  /* 0x0000000408047c24 */ /* 0x008fe4000f8e02ff */
[----:B------:R-:W1:Y:S01]  /*30c80*/  S2R R8, SR_TID.X ;  /* 0x0000000000087919 */ /* 0x000e620000002100 */
[----:B--2---:R-:W-:-:S04]  /*30c90*/  IMAD.WIDE.U32 R2, R6, UR4, R2 ;  /* 0x0000000406027c25 */ /* 0x004fc8000f8e0002 */
        /* <DEDUP_REMOVED lines=11> */
[----:B------:R-:W-:Y:S01]  /*30d50*/  IMAD.IADD R3, R3, 0x1, R4 ;  /* 0x0000000103037824 */ /* 0x000fe200078e0204 */
[----:B------:R2:W-:Y:S01]  /*30d60*/  STL [R1+0x468], R5 ;  /* 0x0004680501007387 */ /* 0x0005e20000100800 */
[----:B-1----:R-:W-:Y:S02]  /*30d70*/  IMAD.SHL.U32 R10, R8, 0x8, RZ ;  /* 0x00000008080a7824 */ /* 0x002fe400078e00ff */
[----:B------:R-:W-:-:S03]  /*30d80*/  IMAD R6, R6, UR4, RZ ;  /* 0x0000000406067c24 */ /* 0x000fc6000f8e02ff */
[----:B------:R-:W-:Y:S01]  /*30d90*/  LOP3.LUT R10, R10, 0x38, RZ, 0xc0, !PT ;  /* 0x000000380a0a7812 */ /* 0x000fe200078ec0ff */
[----:B--2---:R-:W-:Y:S01]  /*30da0*/  IMAD.WIDE.U32 R4, R0, UR4, R2 ;  /* 0x0000000400047c25 */ /* 0x004fe2000f8e0002 */
[----:B------:R-:W-:-:S03]  /*30db0*/  ULDC UR4, c[0x0][0x2b8] ;  /* 0x0000ae0000047ab9 */ /* 0x000fc60000000800 */
        /* <DEDUP_REMOVED lines=9> */
[----:B------:R-:W2:Y:S04]  /*30e50*/  LDL R11, [R1+0x474] ;  /* 0x00047400010b7983 */ /* 0x000ea80000100800 */
[----:B------:R-:W3:Y:S04]  /*30e60*/  LDL.LU R6, [R1+0x478] ;  /* 0x0004780001067983 */ /* 0x000ee80000300800 */
[----:B------:R-:W0:Y:S04]  /*30e70*/  SHFL.IDX PT, R5, R3, RZ, 0x181f ;  /* 0x00181fff03057589 */ /* 0x000e2800000e0000 */
[----:B------:R-:W1:Y:S01]  /*30e80*/  SHFL.IDX PT, R4, R2, RZ, 0x181f ;  /* 0x00181fff02047589 */ /* 0x000e6200000e0000 */
[----:B--2---:R-:W-:-:S02]  /*30e90*/  IMAD R0, R11, R7, RZ ;  /* 0x000000070b007224 */ /* 0x004fc400078e02ff */
[----:B---3--:R-:W-:Y:S02]  /*30ea0*/  IMAD.IADD R8, R8, 0x1, R6 ;  /* 0x0000000108087824 */ /* 0x008fe400078e0206 */
[----:B------:R-:W-:Y:S02]  /*30eb0*/  SHFL.IDX PT, R6, R2, 0x1, 0x181f ;  /* 0x00381f0002067f89 */ /* 0x000fe400000e0000 */
[C---:B------:R-:W-:Y:S01]  /*30ec0*/  VIADD R7, R8.reuse, 0x10 ;  /* 0x0000001008077836 */ /* 0x040fe20000000000 */
[----:B------:R-:W-:Y:S01]  /*30ed0*/  ISETP.GE.AND P1, PT, R8, R0, PT ;  /* 0x000000000800720c */ /* 0x000fe20003f26270 */
[----:B------:R-:W-:Y:S04]  /*30ee0*/  STL [R1+0x478], R8 ;  /* 0x0004780801007387 */ /* 0x000fe80000100800 */
[----:B------:R2:W-:Y:S08]  /*30ef0*/  STL [R1+0x480], R7 ;  /* 0x0004800701007387 */ /* 0x0005f00000100800 */
        /* <DEDUP_REMOVED lines=27> */
.L_x_3491:
[----:B0-----:R-:W3:Y:S04]  /*310b0*/  LDL R2, [R1+0x478] ;  /* 0x0004780001027983 */ /* 0x001ee80000100800 */
[----:B------:R0:W5:Y:S01]  /*310c0*/  LDL R8, [R1+0x440] ;  /* 0x0004400001087983 */ /* 0x0001620000100800 */
[----:B---3--:R-:W-:-:S05]  /*310d0*/  VIADD R2, R2, 0x30 ;  /* 0x0000003002027836 */ /* 0x008fca0000000000 */
[----:B------:R-:W-:Y:S01]  /*310e0*/  ISETP.GE.AND P1, PT, R2, R0, PT ;  /* 0x000000000200720c */ /* 0x000fe20003f26270 */
[----:B------:R1:W-:-:S12]  /*310f0*/  STL [R1+0x49c], R2 ;  /* 0x00049c0201007387 */ /* 0x0003d80000100800 */
[----:B-1----:R-:W-:-:S05]  /*31100*/  @!P1 LEA R2, P2, R10, R3, 0x1 ;  /* 0x000000030a029211 */ /* 0x002fca00078408ff */
[----:B--2---:R-:W-:-:S05]  /*31110*/  @!P1 IMAD.X R3, RZ, RZ, R4, P2 ;  /* 0x000000ffff039224 */ /* 0x004fca00010e0604 */
[----:B------:R-:W-:Y:S01]  /*31120*/  @!PT LDS RZ, [RZ] ;  /* 0x00000000fffff984 */ /* 0x000fe20000000800 */
[----:B------:R-:W-:Y:S01]  /*31130*/  @!PT LDS RZ, [RZ] ;  /* 0x00000000fffff984 */ /* 0x000fe20000000800 */
[----:B------:R-:W-:Y:S01]  /*31140*/  @!PT LDS RZ, [RZ] ;  /* 0x00000000fffff984 */ /* 0x000fe20000000800 */
[----:B------:R0:W-:Y:S01]  /*31150*/  @!P1 LDGSTS.E.BYPASS.LTC128B.128 [R9+0x21c00], desc[UR36][R2.64], !P0 ;  /* 0x21c0000002099fae */ /* 0x0001e2000c101d64 */
[----:B------:R-:W-:Y:S01]  /*31160*/  PLOP3.LUT P0, PT, PT, PT, PT, 0x80, 0x0 ;  /* 0x000000000000781c */ /* 0x000fe20003f0f070 */
[----:B------:R-:W-:-:S12]  /*31170*/  NOP ;  /* 0x0000000000007918 */ /* 0x000fd80000000000 */
.L_x_3361:
        /* <DEDUP_REMOVED lines=8> */
[----:B0-----:R-:W2:Y:S01]  /*31200*/  LDL.LU R2, [R1+0x488] ;  /* 0x0004880001027983 */ /* 0x001ea20000300800 */
        /* <DEDUP_REMOVED lines=29> */
.L_x_3363:
[----:B------:R-:W-:Y:S05]  /*313e0*/  BSYNC B6 ;  /* 0x0000000000067941 */ /* 0x000fea0003800000 */
.L_x_3362:
[----:B------:R-:W2:Y:S01]  /*313f0*/  LDL.LU R6, [R1+0x46c] ;  /* 0x00046c0001067983 */ /* 0x000ea20000300800 */
[----:B------:R-:W1:Y:S01]  /*31400*/  LDC R7, c[0x0][0x448] ;  /* 0x00011200ff077b82 */ /* 0x000e620000000800 */
[----:B------:R-:W-:Y:S02]  /*31410*/  ULDC.64 UR4, c[0x0][0x3d8] ;  /* 0x0000f60000047ab9 */ /* 0x000fe40000000a00 */
[----:B------:R-:W2:Y:S04]  /*31420*/  LDL.LU.64 R2, [R1+0x488] ;  /* 0x0004880001027983 */ /* 0x000ea80000300a00 */
[----:B0-----:R-:W3:Y:S04]  /*31430*/  LDL.LU R0, [R1+0x490] ;  /* 0x0004900001007983 */ /* 0x001ee80000300800 */
[----:B------:R-:W4:Y:S04]  /*31440*/  LDL.LU R5, [R1+0x494] ;  /* 0x0004940001057983 */ /* 0x000f280000300800 */
[----:B------:R-:W4:Y:S04]  /*31450*/  LDL.LU R4, [R1+0x47c] ;  /* 0x00047c0001047983 */ /* 0x000f280000300800 */
[----:B------:R-:W4:Y:S01]  /*31460*/  LDL.LU R9, [R1+0x444] ;  /* 0x0004440001097983 */ /* 0x000f220000300800 */
[----:B-1----:R-:W-:Y:S01]  /*31470*/  ISETP.NE.AND P0, PT, R7, 0x1, PT ;  /* 0x000000010700780c */ /* 0x002fe20003f05270 */
[----:B--2---:R-:W-:-:S02]  /*31480*/  IMAD.MOV.U32 R3, RZ, RZ, R6 ;  /* 0x000000ffff037224 */ /* 0x004fc400078e0006 */
[----:B------:R-:W2:Y:S01]  /*31490*/  LDL.LU R6, [R1+0x468] ;  /* 0x0004680001067983 */ /* 0x000ea20000300800 */
[----:B---3--:R-:W-:Y:S02]  /*314a0*/  IMAD R0, R0, UR4, RZ ;  /* 0x0000000400007c24 */ /* 0x008fe4000f8e02ff */
        /* <DEDUP_REMOVED lines=15> */
[----:B------:R-:W-:Y:S02]  /*315a0*/  LOP3.LUT R8, R8, 0x40, RZ, 0xfc, !PT ;  /* 0x0000004008087812 */ /* 0x000fe400078efcff */
        /* <DEDUP_REMOVED lines=25> */
[----:B------:R-:W-:-:S11]  /*31740*/  ISETP.GE.AND P2, PT, R11, UR4, PT ;  /* 0x000000040b007c0c */ /* 0x000fd6000bf46270 */
        /* <DEDUP_REMOVED lines=41> */
[----:B------:R-:W5:Y:S04]  /*319e0*/  LDL.LU R12, [R1+0x444] ;  /* 0x00044400010c7983 */ /* 0x000f680000300800 */
[----:B------:R-:W5:Y:S04]  /*319f0*/  LDL R11, [R1+0x450] ;  /* 0x00045000010b7983 */ /* 0x000f680000100800 */
[----:B------:R-:W5:Y:S04]  /*31a00*/  LDL.LU R10, [R1+0x498] ;  /* 0x00049800010a7983 */ /* 0x000f680000300800 */
[----:B------:R-:W-:Y:S04]  /*31a10*/  SHFL.IDX PT, R14, R0, 0x1, 0x181f ;  /* 0x00381f00000e7f89 */ /* 0x000fe800000e0000 */
[----:B------:R-:W-:Y:S01]  /*31a20*/  SHFL.IDX PT, R9, R4, 0x1, 0x181f ;  /* 0x00381f0004097f89 */ /* 0x000fe200000e0000 */
[----:B--2---:R-:W-:-:S05]  /*31a30*/  IMAD R7, R8, R7, RZ ;  /* 0x0000000708077224 */ /* 0x004fca00078e02ff */
[-C--:B---3--:R-:W-:Y:S02]  /*31a40*/  ISETP.GE.AND P2, PT, R3, R7.reuse, PT ;  /* 0x000000070300720c */ /* 0x088fe40003f46270 */
[----:B------:R-:W0:Y:S01]  /*31a50*/  S2R R3, SR_TID.X ;  /* 0x0000000000037919 */ /* 0x000e220000002100 */
[----:B----4-:R-:W-:Y:S02]  /*31a60*/  ISETP.GE.AND P3, PT, R2, R7, PT ;  /* 0x000000070200720c */ /* 0x010fe40003f66270 */
[----:B-----5:R-:W-:-:S04]  /*31a70*/  LOP3.LUT R12, R12, 0xffff7fff, RZ, 0xc0, !PT ;  /* 0xffff7fff0c0c7812 */ /* 0x020fc800078ec0ff */
[----:B------:R-:W-:-:S04]  /*31a80*/  @P1 LOP3.LUT R12, R12, 0x8000, RZ, 0xfc, !PT ;  /* 0x000080000c0c1812 */ /* 0x000fc800078efcff */
[----:B------:R-:W-:Y:S02]  /*31a90*/  @!P2 LOP3.LUT R2, R5, 0x40, RZ, 0xc0, !PT ;  /* 0x000000400502a812 */ /* 0x000fe400078ec0ff */
[C---:B------:R-:W-:Y:S02]  /*31aa0*/  LOP3.LUT P1, RZ, R12.reuse, 0x8, RZ, 0xc0, !PT ;  /* 0x000000080cff7812 */ /* 0x040fe4000782c0ff */
[C---:B------:R-:W-:Y:S02]  /*31ab0*/  LOP3.LUT P4, RZ, R12.reuse, 0x2, RZ, 0xc0, !PT ;  /* 0x000000020cff7812 */ /* 0x040fe4000788c0ff */
[----:B------:R-:W-:Y:S02]  /*31ac0*/  LOP3.LUT R12, R12, 0xffffdfff, RZ, 0xc0, !PT ;  /* 0xffffdfff0c0c7812 */ /* 0x000fe400078ec0ff */
[----:B------:R-:W-:Y:S02]  /*31ad0*/  @!P2 SHF.R.U32.HI R2, RZ, 0x2, R2 ;  /* 0x00000002ff02a819 */ /* 0x000fe40000011602 */
[----:B------:R-:W-:-:S02]  /*31ae0*/  @P3 LOP3.LUT R12, R12, 0x2000, RZ, 0xfc, !PT ;  /* 0x000020000c0c3812 */ /* 0x000fc400078efcff */
[----:B------:R-:W-:Y:S02]  /*31af0*/  @!P2 ISETP.NE.U32.AND P3, PT, R2, RZ, PT ;  /* 0x000000ff0200a20c */ /* 0x000fe40003f65070 */
[----:B------:R-:W-:Y:S02]  /*31b00*/  @!P2 LOP3.LUT R2, R6, 0x80, RZ, 0xc0, !PT ;  /* 0x000000800602a812 */ /* 0x000fe400078ec0ff */
[----:B------:R-:W-:Y:S02]  /*31b10*/  LOP3.LUT R12, R12, 0xffffffdf, RZ, 0xc0, !PT ;  /* 0xffffffdf0c0c7812 */ /* 0x000fe400078ec0ff */
[----:B------:R-:W-:Y:S01]  /*31b20*/  @!P2 SHF.R.U32.HI R2, RZ, 0x3, R2 ;  /* 0x00000003ff02a819 */ /* 0x000fe20000011602 */
[----:B------:R-:W-:Y:S01]  /*31b30*/  SHFL.IDX PT, R8, R4, RZ, 0x181f ;  /* 0x00181fff04087589 */ /* 0x000fe200000e0000 */
[----:B0-----:R-:W-:-:S05]  /*31b40*/  IMAD.SHL.U32 R13, R3, 0x8, RZ ;  /* 0x00000008030d7824 */ /* 0x001fca00078e00ff */
[----:B------:R-:W-:Y:S02]  /*31b50*/  @P3 LOP3.LUT R12, R12, 0x20, RZ, 0xfc, !PT ;  /* 0x000000200c0c3812 */ /* 0x000fe400078efcff */
[----:B------:R-:W-:Y:S02]  /*31b60*/  @!P2 ISETP.NE.U32.AND P3, PT, R2, RZ, PT ;  /* 0x000000ff0200a20c */ /* 0x000fe40003f65070 */
[----:B------:R-:W0:Y:S01]  /*31b70*/  SHFL.IDX PT, R2, R0, RZ, 0x181f ;  /* 0x00181fff00027589 */ /* 0x000e2200000e0000 */
[----:B------:R-:W-:Y:S02]  /*31b80*/  LOP3.LUT R13, R13, 0x38, RZ, 0xc0, !PT ;  /* 0x000000380d0d7812 */ /* 0x000fe400078ec0ff */
[----:B------:R-:W-:-:S08]  /*31b90*/  LOP3.LUT R12, R12, 0xffffbfff, RZ, 0xc0, !PT ;  /* 0xffffbfff0c0c7812 */ /* 0x000fd000078ec0ff */
[----:B------:R-:W-:Y:S02]  /*31ba0*/  @P3 LOP3.LUT R12, R12, 0x4000, RZ, 0xfc, !PT ;  /* 0x000040000c0c3812 */ /* 0x000fe400078efcff */
[----:B0-----:R-:W-:-:S05]  /*31bb0*/  @!P2 LEA R3, P6, R13, R2, 0x1 ;  /* 0x000000020d03a211 */ /* 0x001fca00078c08ff */
[----:B------:R-:W-:-:S05]  /*31bc0*/  @!P2 IMAD.X R2, RZ, RZ, R8, P6 ;  /* 0x000000ffff02a224 */ /* 0x000fca00030e0608 */
[----:B------:R-:W-:-:S04]  /*31bd0*/  @!P2 LOP3.LUT R3, R3, R2, RZ, 0x3c, !PT ;  /* 0x000000020303a212 */ /* 0x000fc800078e3cff */
[C---:B------:R-:W-:Y:S02]  /*31be0*/  @!P2 LOP3.LUT R2, R3.reuse, R2, RZ, 0x3c, !PT ;  /* 0x000000020302a212 */ /* 0x040fe400078e3cff */
[C---:B------:R-:W-:Y:S02]  /*31bf0*/  LOP3.LUT P6, RZ, R12.reuse, 0x4, RZ, 0xc0, !PT ;  /* 0x000000040cff7812 */ /* 0x040fe400078cc0ff */
[----:B------:R-:W-:Y:S02]  /*31c00*/  @!P2 LOP3.LUT R3, R3, R2, RZ, 0x3c, !PT ;  /* 0x000000020303a212 */ /* 0x000fe400078e3cff */
[----:B------:R-:W-:-:S03]  /*31c10*/  LOP3.LUT P3, RZ, R12, 0x20, RZ, 0xc0, !PT ;  /* 0x000000200cff7812 */ /* 0x000fc6000786c0ff */
[----:B------:R-:W-:Y:S01]  /*31c20*/  @!P2 LDGSTS.E.BYPASS.LTC128B.128 [R11+0x26400], desc[UR36][R2.64], !P1 ;  /* 0x26400000020bafae */ /* 0x000fe2000c901d64 */
        /* <DEDUP_REMOVED lines=56> */
.L_x_3501:
        /* <DEDUP_REMOVED lines=31> */
.L_x_3366:
[----:B------:R-:W-:Y:S05]  /*321a0*/  BSYNC B0 ;  /* 0x0000000000007941 */ /* 0x000fea0003800000 */
.L_x_3365:
[----:B--2---:R2:W5:Y:S01]  /*321b0*/  LDL R0, [R1+0x440] ;  /* 0x0004400001007983 */ /* 0x0045620000100800 */
[----:B------:R-:W-:Y:S01]  /*321c0*/  PLOP3.LUT P0, PT, PT, PT, PT, 0x80, 0x0 ;  /* 0x000000000000781c */ /* 0x000fe20003f0f070 */
[----:B------:R-:W-:-:S12]  /*321d0*/  NOP ;  /* 0x0000000000007918 */ /* 0x000fd80000000000 */
.L_x_3367:
        /* <DEDUP_REMOVED lines=19> */
.L_x_3502:
[----:B------:R-:W-:Y:S05]  /*32310*/  BSYNC B0 ;  /* 0x0000000000007941 */ /* 0x000fea0003800000 */
.L_x_3368:
        /* <DEDUP_REMOVED lines=8> */
[----:B------:R-:W3:Y:S02]  /*323a0*/  LDL R2, [R1+0x454] ;  /* 0x0004540001027983 */ /* 0x000ee40000100800 */
[----:B----4-:R-:W-:Y:S01]  /*323b0*/  IMAD R0, R4, 0x8, R5 ;  /* 0x0000000804007824 */ /* 0x010fe200078e0205 */
[----:B0-----:R-:W-:Y:S01]  /*323c0*/  LOP3.LUT R3, R3, 0x7f, RZ, 0xc0, !PT ;  /* 0x0000007f03037812 */ /* 0x001fe200078ec0ff */
[----:B------:R-:W-:Y:S03]  /*323d0*/  BSSY B1, `(.L_x_3372) ;  /* 0x0000005000017945 */ /* 0x000fe60003800000 */
[----:B------:R-:W-:-:S02]  /*323e0*/  ISETP.NE.AND P1, PT, R3, RZ, PT ;  /* 0x000000ff0300720c */ /* 0x000fc40003f25270 */
[----:B---3--:R-:W-:-:S04]  /*323f0*/  SHF.L.U32 R2, R2, 0x1f, RZ ;  /* 0x0000001f02027819 */ /* 0x008fc800000006ff */
[----:B------:R-:W0:Y:S02]  /*32400*/  SYNCS.PHASECHK.TRANS64.TRYWAIT P0, [R0+URZ+0x38860], R2 ;  /* 0x03886002000075a7 */ /* 0x000e24000800017f */
[----:B0-----:R-:W-:Y:S05]  /*32410*/  @!P0 BRA `(.L_x_3373) ;  /* 0x0000005800bc8947 */ /* 0x001fea0003800000 */
.L_x_3503:
[----:B------:R-:W-:Y:S05]  /*32420*/  BSYNC B1 ;  /* 0x0000000000017941 */ /* 0x000fea0003800000 */
.L_x_3372:
        /* <DEDUP_REMOVED lines=9> */
.L_x_3375:
[----:B------:R-:W-:Y:S05]  /*324c0*/  BSYNC B1 ;  /* 0x0000000000017941 */ /* 0x000fea0003800000 */
.L_x_3374:
[----:B------:R-:W3:Y:S04]  /*324d0*/  LDL R4, [R1+0x440] ;  /* 0x0004400001047983 */ /* 0x000ee80000100800 */
[----:B0-----:R-:W3:Y:S04]  /*324e0*/  LDL R2, [R1+0x448] ;  /* 0x0004480001027983 */ /* 0x001ee80000100800 */
[----:B------:R-:W4:Y:S04]  /*324f0*/  LDL R5, [R1+0x45c] ;  /* 0x00045c0001057983 */ /* 0x000f280000100800 */
[----:B------:R-:W4:Y:S01]  /*32500*/  LDL.LU R3, [R1+0x470] ;  /* 0x0004700001037983 */ /* 0x000f220000300800 */
[----:B------:R-:W-:Y:S01]  /*32510*/  UIADD3 UR4, UP0, UR40, 0x470, URZ ;  /* 0x0000047028047890 */ /* 0x000fe2000ff1e03f */
[----:B------:R-:W-:Y:S01]  /*32520*/  PLOP3.LUT P0, PT, PT, PT, PT, 0x80, 0x0 ;  /* 0x000000000000781c */ /* 0x000fe20003f0f070 */
[----:B------:R-:W-:Y:S01]  /*32530*/  VIADD R0, R0, 0x38850 ;  /* 0x0003885000007836 */ /* 0x000fe20000000000 */
[----:B------:R-:W-:Y:S01]  /*32540*/  UMOV UR6, 0x0 ;  /* 0x0000000000067882 */ /* 0x000fe20000000000 */
[----:B------:R-:W-:Y:S01]  /*32550*/  UIADD3.X UR5, URZ, UR41, URZ, UP0, !UPT ;  /* 0x000000293f057290 */ /* 0x000fe200087fe43f */
[----:B------:R-:W-:Y:S01]  /*32560*/  UMOV UR7, 0x14f00000 ;  /* 0x14f0000000077882 */ /* 0x000fe20000000000 */
[----:B------:R-:W-:Y:S01]  /*32570*/  UMOV UR10, URZ ;  /* 0x0000003f000a7c82 */ /* 0x000fe20008000000 */
[----:B---3--:R-:W-:-:S04]  /*32580*/  IMAD R2, R2, 0x10000, R4 ;  /* 0x0001000002027824 */ /* 0x008fc800078e0204 */
[----:B------:R-:W-:Y:S02]  /*32590*/  VIADD R4, R2, 0x400 ;  /* 0x0000040002047836 */ /* 0x000fe40000000000 */
[----:B----4-:R-:W-:-:S07]  /*325a0*/  IMAD R3, R3, 0x40, R5 ;  /* 0x0000004003037824 */ /* 0x010fce00078e0205 */
.L_x_3376:
        /* <DEDUP_REMOVED lines=15> */
.L_x_3377:
        /* <DEDUP_REMOVED lines=15> */
.L_x_3378:
        /* <DEDUP_REMOVED lines=15> */
.L_x_3379:
        /* <DEDUP_REMOVED lines=15> */
.L_x_3380:
        /* <DEDUP_REMOVED lines=15> */
.L_x_3381:
        /* <DEDUP_REMOVED lines=15> */
.L_x_3382:
        /* <DEDUP_REMOVED lines=15> */
.L_x_3383:
        /* <DEDUP_REMOVED lines=10> */
.L_x_3371:
[----:B------:R-:W-:Y:S05]  /*32ce0*/  BSYNC B0 ;  /* 0x0000000000007941 */ /* 0x000fea0003800000 */
.L_x_3370:
[----:B-1----:R-:W3:Y:S04]  /*32cf0*/  LDL R4, [R1+0x464] ;  /* 0x0004640001047983 */ /* 0x002ee80000100800 */
[----:B------:R-:W4:Y:S01]  /*32d00*/  LDL R5, [R1+0x460] ;  /* 0x0004600001057983 */ /* 0x000f220000100800 */
[----:B------:R-:W-:Y:S01]  /*32d10*/  BSSY B0, `(.L_x_3384) ;  /* 0x00002b3000007945 */ /* 0x000fe20003800000 */
[----:B---3--:R-:W-:-:S05]  /*32d20*/  VIADD R0, R4, 0xfffffffe ;  /* 0xfffffffe04007836 */ /* 0x008fca0000000000 */
[----:B----4-:R-:W-:-:S13]  /*32d30*/  ISETP.GE.AND P0, PT, R0, R5, PT ;  /* 0x000000050000720c */ /* 0x010fda0003f06270 */
        /* <DEDUP_REMOVED lines=9> */
[----:B------:R-:W3:Y:S04]  /*32dd0*/  LDL.LU R4, [R1+0x448] ;  /* 0x0004480001047983 */ /* 0x000ee80000300800 */
[----:B------:R-:W4:Y:S04]  /*32de0*/  LDL.LU R7, [R1+0x454] ;  /* 0x0004540001077983 */ /* 0x000f280000300800 */
[----:B------:R-:W5:Y:S01]  /*32df0*/  LDL R5, [R1+0x444] ;  /* 0x0004440001057983 */ /* 0x000f620000100800 */
[----:B------:R-:W-:Y:S01]  /*32e00*/  BSSY B1, `(.L_x_3388) ;  /* 0x00000db000017945 */ /* 0x000fe20003800000 */
[----:B---3--:R-:W-:-:S05]  /*32e10*/  VIADD R2, R4, 0x1 ;  /* 0x0000000104027836 */ /* 0x008fca0000000000 */
[----:B------:R-:W-:-:S04]  /*32e20*/  ISETP.NE.AND P0, PT, R2, 0x2, PT ;  /* 0x000000020200780c */ /* 0x000fc80003f05270 */
[----:B------:R-:W-:Y:S02]  /*32e30*/  SEL R3, RZ, 0x1, P0 ;  /* 0x00000001ff037807 */ /* 0x000fe40000000000 */
[----:B------:R-:W-:Y:S02]  /*32e40*/  SEL R8, R2, RZ, P0 ;  /* 0x000000ff02087207 */ /* 0x000fe40000000000 */
[----:B----4-:R-:W-:-:S03]  /*32e50*/  LOP3.LUT R7, R7, R3, RZ, 0x3c, !PT ;  /* 0x0000000307077212 */ /* 0x010fc600078e3cff */
[----:B------:R0:W-:Y:S04]  /*32e60*/  STL [R1+0x448], R8 ;  /* 0x0004480801007387 */ /* 0x0001e80000100800 */
[----:B------:R0:W-:Y:S01]  /*32e70*/  STL [R1+0x454], R7 ;  /* 0x0004540701007387 */ /* 0x0001e20000100800 */
[----:B-----5:R-:W-:-:S13]  /*32e80*/  LOP3.LUT P2, RZ, R5, 0x1, RZ, 0xc0, !PT ;  /* 0x0000000105ff7812 */ /* 0x020fda000784c0ff */
[----:B0-----:R-:W-:Y:S05]  /*32e90*/  @!P2 BRA `(.L_x_3389) ;  /* 0x0000000c0044a947 */ /* 0x001fea0003800000 */
[----:B------:R-:W-:Y:S02]  /*32ea0*/  ULDC.64 UR4, c[0x0][0x418] ;  /* 0x0001060000047ab9 */ /* 0x000fe40000000a00 */
        /* <DEDUP_REMOVED lines=21> */
[----:B------:R0:W5:Y:S04]  /*33000*/  LDG.E R17, desc[UR36][R4.64] ;  /* 0x0000002404117981 */ /* 0x000168000c1e1900 */
.L_x_3390:
[----:B------:R-:W3:Y:S01]  /*33010*/  LDL R2, [R1+0x440] ;  /* 0x0004400001027983 */ /* 0x000ee20000100800 */
[----:B------:R-:W0:Y:S02]  /*33020*/  S2R R3, SR_TID.X ;  /* 0x0000000000037919 */ /* 0x000e240000002100 */
[----:B0-----:R-:W-:Y:S01]  /*33030*/  LOP3.LUT R4, R3, 0x7f, RZ, 0xc0, !PT ;  /* 0x0000007f03047812 */ /* 0x001fe200078ec0ff */
[----:B------:R-:W-:Y:S03]  /*33040*/  BSSY B3, `(.L_x_3391) ;  /* 0x0000006000037945 */ /* 0x000fe60003800000 */
[----:B------:R-:W-:Y:S01]  /*33050*/  ISETP.NE.AND P1, PT, R4, RZ, PT ;  /* 0x000000ff0400720c */ /* 0x000fe20003f25270 */
[----:B---3--:R-:W-:Y:S01]  /*33060*/  IMAD R3, R8, 0x8, R2 ;  /* 0x0000000808037824 */ /* 0x008fe200078e0202 */
[----:B------:R-:W-:-:S04]  /*33070*/  SHF.L.U32 R2, R7, 0x1f, RZ ;  /* 0x0000001f07027819 */ /* 0x000fc800000006ff */
[----:B------:R-:W0:Y:S02]  /*33080*/  SYNCS.PHASECHK.TRANS64.TRYWAIT P0, [R3+URZ+0x38840], R2 ;  /* 0x03884002030075a7 */ /* 0x000e24000800017f */
[----:B0-----:R-:W-:Y:S05]  /*33090*/  @!P0 BRA `(.L_x_3392) ;  /* 0x0000004c00b08947 */ /* 0x001fea0003800000 */
.L_x_3504:
[----:B------:R-:W-:Y:S05]  /*330a0*/  BSYNC B3 ;  /* 0x0000000000037941 */ /* 0x000fea0003800000 */
.L_x_3391:
        /* <DEDUP_REMOVED lines=9> */
.L_x_3394:
[----:B------:R-:W-:Y:S05]  /*33140*/  BSYNC B3 ;  /* 0x0000000000037941 */ /* 0x000fea0003800000 */
.L_x_3393:
        /* <DEDUP_REMOVED lines=14> */
.L_x_3395:
        /* <DEDUP_REMOVED lines=13> */
.L_x_3505:
[----:B------:R-:W-:Y:S05]  /*33300*/  BSYNC B3 ;  /* 0x0000000000037941 */ /* 0x000fea0003800000 */
.L_x_3396:
        /* <DEDUP_REMOVED lines=11> */
.L_x_3399:
[----:B------:R-:W-:Y:S05]  /*333c0*/  BSYNC B3 ;  /* 0x0000000000037941 */ /* 0x000fea0003800000 */
.L_x_3398:
        /* <DEDUP_REMOVED lines=11> */
.L_x_3400:
        /* <DEDUP_REMOVED lines=15> */
.L_x_3401:
        /* <DEDUP_REMOVED lines=15> */
.L_x_3402:
        /* <DEDUP_REMOVED lines=15> */
.L_x_3403:
        /* <DEDUP_REMOVED lines=15> */
.L_x_3404:
        /* <DEDUP_REMOVED lines=15> */
.L_x_3405:
        /* <DEDUP_REMOVED lines=15> */
.L_x_3406:
        /* <DEDUP_REMOVED lines=15> */
.L_x_3407:
        /* <DEDUP_REMOVED lines=10> */
.L_x_3389:
[----:B------:R-:W-:Y:S05]  /*33bb0*/  BSYNC B1 ;  /* 0x0000000000017941 */ /* 0x000fea0003800000 */
.L_x_3388:
[----:B------:R-:W3:Y:S02]  /*33bc0*/  LDL R4, [R1+0x464] ;  /* 0x0004640001047983 */ /* 0x000ee40000100800 */
[----:B---3--:R-:W-:-:S07]  /*33bd0*/  VIADD R0, R4, 0xfffffffd ;  /* 0xfffffffd04007836 */ /* 0x008fce0000000000 */
.L_x_3387:
[----:B------:R-:W-:Y:S05]  /*33be0*/  BSYNC B2 ;  /* 0x0000000000027941 */ /* 0x000fea0003800000 */
.L_x_3386:
[----:B------:R-:W3:Y:S01]  /*33bf0*/  LDL.LU R2, [R1+0x464] ;  /* 0x0004640001027983 */ /* 0x000ee20000300800 */
[----:B------:R-:W-:Y:S01]  /*33c00*/  VIADD R6, R6, 0xfffffffe ;  /* 0xfffffffe06067836 */ /* 0x000fe20000000000 */
[----:B---3--:R-:W-:-:S04]  /*33c10*/  LOP3.LUT R2, RZ, R2, RZ, 0x33, !PT ;  /* 0x00000002ff027212 */ /* 0x008fc800078e33ff */
[----:B------:R-:W-:-:S13]  /*33c20*/  ISETP.NE.AND P0, PT, R6, R2, PT ;  /* 0x000000020600720c */ /* 0x000fda0003f05270 */
[----:B------:R-:W-:Y:S05]  /*33c30*/  @!P0 BRA `(.L_x_3385) ;  /* 0x0000001c00008947 */ /* 0x000fea0003800000 */
.L_x_3448:
[----:B------:R-:W3:Y:S04]  /*33c40*/  LDL R4, [R1+0x444] ;  /* 0x0004440001047983 */ /* 0x000ee80000100800 */
[----:B------:R-:W4:Y:S04]  /*33c50*/  LDL.LU R3, [R1+0x448] ;  /* 0x0004480001037983 */ /* 0x000f280000300800 */
[----:B------:R-:W5:Y:S01]  /*33c60*/  LDL.LU R2, [R1+0x454] ;  /* 0x0004540001027983 */ /* 0x000f620000300800 */
[----:B------:R-:W-:Y:S05]  /*33c70*/  YIELD ;  /* 0x0000000000007946 */ /* 0x000fea0003800000 */
[----:B------:R-:W-:Y:S01]  /*33c80*/  BSSY B1, `(.L_x_3408) ;  /* 0x00000d8000017945 */ /* 0x000fe20003800000 */
[----:B---3--:R-:W-:Y:S01]  /*33c90*/  LOP3.LUT P1, RZ, R4, 0x1, RZ, 0xc0, !PT ;  /* 0x0000000104ff7812 */ /* 0x008fe2000782c0ff */
[----:B----4-:R-:W-:-:S05]  /*33ca0*/  VIADD R7, R3, 0x1 ;  /* 0x0000000103077836 */ /* 0x010fca0000000000 */
[----:B------:R-:W-:-:S04]  /*33cb0*/  ISETP.NE.AND P0, PT, R7, 0x2, PT ;  /* 0x000000020700780c */ /* 0x000fc80003f05270 */
[----:B------:R-:W-:Y:S02]  /*33cc0*/  SEL R6, RZ, 0x1, P0 ;  /* 0x00000001ff067807 */ /* 0x000fe40000000000 */
[----:B------:R-:W-:Y:S02]  /*33cd0*/  SEL R7, R7, RZ, P0 ;  /* 0x000000ff07077207 */ /* 0x000fe40000000000 */
[----:B-----5:R-:W-:Y:S01]  /*33ce0*/  LOP3.LUT R6, R2, R6, RZ, 0x3c, !PT ;  /* 0x0000000602067212 */ /* 0x020fe200078e3cff */
[----:B0-----:R-:W-:Y:S06]  /*33cf0*/  @!P1 BRA `(.L_x_3409) ;  /* 0x0000000c00409947 */ /* 0x001fec0003800000 */
        /* <DEDUP_REMOVED lines=24> */
.L_x_3410:
[----:B------:R-:W0:Y:S01]  /*33e80*/  LDL R2, [R1+0x440] ;  /* 0x0004400001027983 */ /* 0x000e220000100800 */
[----:B------:R-:W1:Y:S01]  /*33e90*/  S2R R3, SR_TID.X ;  /* 0x0000000000037919 */ /* 0x000e620000002100 */
[----:B------:R-:W-:Y:S01]  /*33ea0*/  BSSY B2, `(.L_x_3411) ;  /* 0x0000007000027945 */ /* 0x000fe20003800000 */
[----:B-1----:R-:W-:-:S04]  /*33eb0*/  LOP3.LUT R3, R3, 0x7f, RZ, 0xc0, !PT ;  /* 0x0000007f03037812 */ /* 0x002fc800078ec0ff */
[----:B------:R-:W-:Y:S01]  /*33ec0*/  ISETP.NE.AND P1, PT, R3, RZ, PT ;  /* 0x000000ff0300720c */ /* 0x000fe20003f25270 */
[----:B0-----:R-:W-:Y:S01]  /*33ed0*/  IMAD R4, R7, 0x8, R2 ;  /* 0x0000000807047824 */ /* 0x001fe200078e0202 */
[----:B------:R-:W-:-:S04]  /*33ee0*/  SHF.L.U32 R2, R6, 0x1f, RZ ;  /* 0x0000001f06027819 */ /* 0x000fc800000006ff */
[----:B------:R-:W0:Y:S02]  /*33ef0*/  SYNCS.PHASECHK.TRANS64.TRYWAIT P0, [R4+URZ+0x38840], R2 ;  /* 0x03884002040075a7 */ /* 0x000e24000800017f */
[----:B0-----:R-:W-:Y:S05]  /*33f00*/  @!P0 BRA `(.L_x_3412) ;  /* 0x00000040003c8947 */ /* 0x001fea0003800000 */
.L_x_3506:
[----:B------:R-:W-:Y:S05]  /*33f10*/  BSYNC B2 ;  /* 0x0000000000027941 */ /* 0x000fea0003800000 */
.L_x_3411:
        /* <DEDUP_REMOVED lines=9> */
.L_x_3414:
[----:B------:R-:W-:Y:S05]  /*33fb0*/  BSYNC B2 ;  /* 0x0000000000027941 */ /* 0x000fea0003800000 */
.L_x_3413:
        /* <DEDUP_REMOVED lines=13> */
.L_x_3415:
        /* <DEDUP_REMOVED lines=13> */
.L_x_3507:
[----:B------:R-:W-:Y:S05]  /*34160*/  BSYNC B2 ;  /* 0x0000000000027941 */ /* 0x000fea0003800000 */
.L_x_3416:
        /* <DEDUP_REMOVED lines=11> */
.L_x_3419:
[----:B------:R-:W-:Y:S05]  /*34220*/  BSYNC B2 ;  /* 0x0000000000027941 */ /* 0x000fea0003800000 */
.L_x_3418:
        /* <DEDUP_REMOVED lines=10> */
.L_x_3420:
        /* <DEDUP_REMOVED lines=15> */
.L_x_3421:
        /* <DEDUP_REMOVED lines=15> */
.L_x_3422:
        /* <DEDUP_REMOVED lines=15> */
.L_x_3423:
        /* <DEDUP_REMOVED lines=15> */
.L_x_3424:
        /* <DEDUP_REMOVED lines=15> */
.L_x_3425:
        /* <DEDUP_REMOVED lines=15> */
.L_x_3426:
        /* <DEDUP_REMOVED lines=15> */
.L_x_3427:
        /* <DEDUP_REMOVED lines=10> */
.L_x_3409:
[----:B------:R-:W-:Y:S05]  /*34a00*/  BSYNC B1 ;  /* 0x0000000000017941 */ /* 0x000fea0003800000 */
.L_x_3408:
[----:B------:R-:W3:Y:S01]  /*34a10*/  LDL R2, [R1+0x444] ;  /* 0x0004440001027983 */ /* 0x000ee20000100800 */
[----:B------:R-:W-:Y:S01]  /*34a20*/  VIADD R7, R7, 0x1 ;  /* 0x0000000107077836 */ /* 0x000fe20000000000 */
[----:B------:R-:W-:Y:S04]  /*34a30*/  BSSY B1, `(.L_x_3428) ;  /* 0x00000dc000017945 */ /* 0x000fe80003800000 */
[----:B------:R-:W-:-:S04]  /*34a40*/  ISETP.NE.AND P0, PT, R7, 0x2, PT ;  /* 0x000000020700780c */ /* 0x000fc80003f05270 */
[----:B------:R-:W-:-:S05]  /*34a50*/  SEL R9, R7, RZ, P0 ;  /* 0x000000ff07097207 */ /* 0x000fca0000000000 */
[----:B------:R0:W-:Y:S01]  /*34a60*/  STL [R1+0x448], R9 ;  /* 0x0004480901007387 */ /* 0x0001e20000100800 */
[----:B---3--:R-:W-:Y:S02]  /*34a70*/  LOP3.LUT P2, RZ, R2, 0x1, RZ, 0xc0, !PT ;  /* 0x0000000102ff7812 */ /* 0x008fe4000784c0ff */
[----:B------:R-:W-:-:S04]  /*34a80*/  SEL R2, RZ, 0x1, P0 ;  /* 0x00000001ff027807 */ /* 0x000fc80000000000 */
[----:B------:R-:W-:Y:S01]  /*34a90*/  LOP3.LUT R8, R6, R2, RZ, 0x3c, !PT ;  /* 0x0000000206087212 */ /* 0x000fe200078e3cff */
[----:B------:R-:W-:-:S04]  /*34aa0*/  VIADD R6, R0, 0xffffffff ;  /* 0xffffffff00067836 */ /* 0x000fc80000000000 */
[----:B------:R0:W-:Y:S02]  /*34ab0*/  STL [R1+0x454], R8 ;  /* 0x0004540801007387 */ /* 0x0001e40000100800 */
[----:B------:R-:W-:Y:S05]  /*34ac0*/  @!P2 BRA `(.L_x_3429) ;  /* 0x0000000c0048a947 */ /* 0x000fea0003800000 */
[----:B------:R-:W-:Y:S01]  /*34ad0*/  ULDC.64 UR4, c[0x0][0x418] ;  /* 0x0001060000047ab9 */ /* 0x000fe20000000a00 */
[----:B------:R-:W-:Y:S01]  /*34ae0*/  IMAD.MOV.U32 R7, RZ, RZ, R6 ;  /* 0x000000ffff077224 */ /* 0x000fe200078e0006 */
        /* <DEDUP_REMOVED lines=22> */
.L_x_3430:
[----:B------:R-:W3:Y:S01]  /*34c50*/  LDL R2, [R1+0x440] ;  /* 0x0004400001027983 */ /* 0x000ee20000100800 */
[----:B------:R-:W1:Y:S02]  /*34c60*/  S2R R3, SR_TID.X ;  /* 0x0000000000037919 */ /* 0x000e640000002100 */
[----:B-1----:R-:W-:Y:S02]  /*34c70*/  LOP3.LUT R4, R3, 0x7f, RZ, 0xc0, !PT ;  /* 0x0000007f03047812 */ /* 0x002fe400078ec0ff */
[----:B------:R-:W-:Y:S01]  /*34c80*/  SHF.L.U32 R3, R8, 0x1f, RZ ;  /* 0x0000001f08037819 */ /* 0x000fe200000006ff */
[----:B------:R-:W-:Y:S01]  /*34c90*/  BSSY B2, `(.L_x_3431) ;  /* 0x0000005000027945 */ /* 0x000fe20003800000 */
[----:B------:R-:W-:Y:S01]  /*34ca0*/  ISETP.NE.AND P1, PT, R4, RZ, PT ;  /* 0x000000ff0400720c */ /* 0x000fe20003f25270 */
[----:B---3--:R-:W-:-:S04]  /*34cb0*/  IMAD R2, R9, 0x8, R2 ;  /* 0x0000000809027824 */ /* 0x008fc800078e0202 */
[----:B------:R-:W1:Y:S02]  /*34cc0*/  SYNCS.PHASECHK.TRANS64.TRYWAIT P0, [R2+URZ+0x38840], R3 ;  /* 0x03884003020075a7 */ /* 0x000e64000800017f */
[----:B-1----:R-:W-:Y:S06]  /*34cd0*/  @!P0 BRA `(.L_x_3432) ;  /* 0x0000003000f08947 */ /* 0x002fec0003800000 */
.L_x_3508:
[----:B------:R-:W-:Y:S05]  /*34ce0*/  BSYNC B2 ;  /* 0x0000000000027941 */ /* 0x000fea0003800000 */
.L_x_3431:
        /* <DEDUP_REMOVED lines=9> */
.L_x_3434:
[----:B------:R-:W-:Y:S05]  /*34d80*/  BSYNC B2 ;  /* 0x0000000000027941 */ /* 0x000fea0003800000 */
.L_x_3433:
        /* <DEDUP_REMOVED lines=14> */
.L_x_3435:
        /* <DEDUP_REMOVED lines=13> */
.L_x_3509:
[----:B------:R-:W-:Y:S05]  /*34f40*/  BSYNC B2 ;  /* 0x0000000000027941 */ /* 0x000fea0003800000 */
.L_x_3436:
        /* <DEDUP_REMOVED lines=11> */
.L_x_3439:
[----:B------:R-:W-:Y:S05]  /*35000*/  BSYNC B2 ;  /* 0x0000000000027941 */ /* 0x000fea0003800000 */
.L_x_3438:
        /* <DEDUP_REMOVED lines=11> */
.L_x_3440:
        /* <DEDUP_REMOVED lines=15> */
.L_x_3441:
        /* <DEDUP_REMOVED lines=15> */
.L_x_3442:
        /* <DEDUP_REMOVED lines=15> */
.L_x_3443:
        /* <DEDUP_REMOVED lines=15> */
.L_x_3444:
        /* <DEDUP_REMOVED lines=15> */
.L_x_3445:
        /* <DEDUP_REMOVED lines=15> */
.L_x_3446:
        /* <DEDUP_REMOVED lines=15> */
.L_x_3447:
        /* <DEDUP_REMOVED lines=10> */
.L_x_3429:
[----:B------:R-:W-:Y:S05]  /*357f0*/  BSYNC B1 ;  /* 0x0000000000017941 */ /* 0x000fea0003800000 */
.L_x_3428:
[----:B------:R-:W3:Y:S01]  /*35800*/  LDL R5, [R1+0x460] ;  /* 0x0004600001057983 */ /* 0x000ee20000100800 */
[----:B------:R-:W-:Y:S01]  /*35810*/  VIADD R0, R0, 0xfffffffe ;  /* 0xfffffffe00007836 */ /* 0x000fe20000000000 */
[----:B---3--:R-:W-:-:S13]  /*35820*/  ISETP.GT.AND P0, PT, R6, R5, PT ;  /* 0x000000050600720c */ /* 0x008fda0003f04270 */
[----:B------:R-:W-:Y:S05]  /*35830*/  @P0 BRA `(.L_x_3448) ;  /* 0xffffffe400000947 */ /* 0x000fea000383ffff */
.L_x_3385:
[----:B------:R-:W-:Y:S05]  /*35840*/  BSYNC B0 ;  /* 0x0000000000007941 */ /* 0x000fea0003800000 */
.L_x_3384:
        /* <DEDUP_REMOVED lines=12> */
[----:B------:R-:W3:Y:S01]  /*35910*/  S2R R2, SR_LANEID ;  /* 0x0000000000027919 */ /* 0x000ee20000000000 */
[----:B------:R-:W-:Y:S02]  /*35920*/  VOTEU.ANY UR4, UPT, PT ;  /* 0x0000000000047886 */ /* 0x000fe400038e0100 */
[----:B------:R-:W3:Y:S08]  /*35930*/  FLO.U32 R4, UR4 ;  /* 0x0000000400047d00 */ /* 0x000ef000080e0000 */
[----:B------:R-:W4:Y:S01]  /*35940*/  POPC R5, UR4 ;  /* 0x0000000400057d09 */ /* 0x000f220008000000 */
[----:B---3--:R-:W-:-:S02]  /*35950*/  ISETP.EQ.U32.AND P1, PT, R4, R2, PT ;  /* 0x000000020400720c */ /* 0x008fc40003f22070 */
[----:B-1----:R-:W4:Y:S11]  /*35960*/  LDC.64 R2, c[0x0][0xd60] ;  /* 0x00035800ff027b82 */ /* 0x002f360000000a00 */
[----:B----4-:R1:W3:Y:S02]  /*35970*/  @P1 ATOMG.E.ADD.STRONG.GPU PT, R2, desc[UR36][R2.64], R5 ;  /* 0x00000005020219a8 */ /* 0x0102e400081ee1e4 */
[----:B-1----:R-:W1:Y:S02]  /*35980*/  S2R R3, SR_LTMASK ;  /* 0x0000000000037919 */ /* 0x002e640000003900 */
[----:B-1----:R-:W-:-:S06]  /*35990*/  LOP3.LUT R3, R3, UR4, RZ, 0xc0, !PT ;  /* 0x0000000403037c12 */ /* 0x002fcc000f8ec0ff */
[----:B------:R-:W1:Y:S01]  /*359a0*/  POPC R3, R3 ;  /* 0x0000000300037309 */ /* 0x000e620000000000 */
[----:B---3--:R-:W1:Y:S02]  /*359b0*/  SHFL.IDX PT, R2, R2, R4, 0x1f ;  /* 0x00001f0402027589 */ /* 0x008e6400000e0000 */
[----:B-1----:R-:W-:-:S07]  /*359c0*/  IADD3 R16, R2, UR38, R3 ;  /* 0x0000002602107c10 */ /* 0x002fce000fffe003 */
.L_x_3450:
[----:B------:R-:W-:Y:S05]  /*359d0*/  BSYNC B0 ;  /* 0x0000000000007941 */ /* 0x000fea0003800000 */
.L_x_3449:
[----:B------:R-:W-:-:S05]  /*359e0*/  SEL R0, R0, RZ, P0 ;  /* 0x000000ff00007207 */ /* 0x000fca0000000000 */
[----:B------:R3:W-:Y:S02]  /*359f0*/  STL [R1+0x448], R0 ;  /* 0x0004480001007387 */ /* 0x0007e40000100800 */
.L_x_3346:
[----:B------:R-:W-:Y:S05]  /*35a00*/  BSYNC B7 ;  /* 0x0000000000077941 */ /* 0x000fea0003800000 */
.L_x_3344:
        /* <DEDUP_REMOVED lines=13> */
.L_x_3451:
[----:B------:R-:W3:Y:S01]  /*35ae0*/  S2R R0, SR_TID.X ;  /* 0x0000000000007919 */ /* 0x000ee20000002100 */
[----:B------:R-:W-:Y:S01]  /*35af0*/  UMOV UR4, 0xffffffff ;  /* 0xffffffff00047882 */ /* 0x000fe20000000000 */
[----:B---3--:R-:W-:-:S04]  /*35b00*/  LOP3.LUT R6, R0, 0x1f, RZ, 0xc0, !PT ;  /* 0x0000001f00067812 */ /* 0x008fc800078ec0ff */
[----:B------:R-:W-:Y:S01]  /*35b10*/  ISETP.NE.AND P0, PT, R6, 0x1f, PT ;  /* 0x0000001f0600780c */ /* 0x000fe20003f05270 */
[----:B------:R-:W-:-:S12]  /*35b20*/  BRA.DIV UR4, `(.L_x_3453) ;  /* 0x0000002604847947 */ /* 0x000fd8000b800000 */
[----:B------:R-:W-:Y:S01]  /*35b30*/  IMAD.IADD R0, R19, 0x1, R6 ;  /* 0x0000000113007824 */ /* 0x000fe200078e0206 */
[----:B------:R-:W-:-:S04]  /*35b40*/  ULDC UR4, c[0x0][0xd3c] ;  /* 0x00034f0000047ab9 */ /* 0x000fc80000000800 */
[----:B------:R-:W-:-:S13]  /*35b50*/  ISETP.GE.OR P1, PT, R0, UR4, !P0 ;  /* 0x0000000400007c0c */ /* 0x000fda000c726670 */
[----:B-1----:R-:W1:Y:S02]  /*35b60*/  @!P1 LDC.64 R2, c[0x0][0xd80] ;  /* 0x00036000ff029b82 */ /* 0x002e640000000a00 */
[----:B-1----:R-:W-:-:S06]  /*35b70*/  @!P1 IMAD.WIDE R2, R0, 0x4, R2 ;  /* 0x0000000400029825 */ /* 0x002fcc00078e0202 */
[----:B------:R1:W3:Y:S01]  /*35b80*/  @!P1 LDG.E R3, desc[UR36][R2.64] ;  /* 0x0000002402039981 */ /* 0x0002e2000c1e1900 */
[C---:B------:R-:W-:Y:S02]  /*35b90*/  ISETP.GE.U32.AND P2, PT, R6.reuse, 0x2, PT ;  /* 0x000000020600780c */ /* 0x040fe40003f46070 */
[C---:B------:R-:W-:Y:S01]  /*35ba0*/  ISETP.GE.U32.AND P3, PT, R6.reuse, 0x4, PT ;  /* 0x000000040600780c */ /* 0x040fe20003f66070 */
[----:B------:R-:W-:Y:S01]  /*35bb0*/  SHFL.IDX PT, R0, R16, RZ, 0x1f ;  /* 0x00001fff10007589 */ /* 0x000fe200000e0000 */
[C---:B------:R-:W-:Y:S02]  /*35bc0*/  ISETP.GE.U32.AND P4, PT, R6.reuse, 0x8, PT ;  /* 0x000000080600780c */ /* 0x040fe40003f86070 */
[C---:B------:R-:W-:Y:S01]  /*35bd0*/  ISETP.GE.U32.AND P5, PT, R6.reuse, 0x10, PT ;  /* 0x000000100600780c */ /* 0x040fe20003fa6070 */
[----:B------:R-:W-:Y:S01]  /*35be0*/  SHFL.IDX PT, R5, R16, 0x1, 0x1f ;  /* 0x00201f0010057f89 */ /* 0x000fe200000e0000 */
[----:B-1----:R-:W-:Y:S02]  /*35bf0*/  IMAD.MOV.U32 R2, RZ, RZ, RZ ;  /* 0x000000ffff027224 */ /* 0x002fe400078e00ff */
[----:B---3--:R-:W-:Y:S01]  /*35c00*/  @!P1 IMAD.MOV.U32 R2, RZ, RZ, R3 ;  /* 0x000000ffff029224 */ /* 0x008fe200078e0003 */
        /* <DEDUP_REMOVED lines=16> */
[----:B------:R1:W3:Y:S02]  /*35d10*/  SHFL.IDX PT, R16, R3, 0x1f, 0x1f ;  /* 0x03e01f0003107f89 */ /* 0x0002e400000e0000 */
.L_x_3519:
[----:B------:R-:W-:Y:S02]  /*35d20*/  ULDC UR4, c[0x0][0xd38] ;  /* 0x00034e0000047ab9 */ /* 0x000fe40000000800 */
[----:B------:R-:W-:-:S04]  /*35d30*/  IMAD.U32 R4, RZ, RZ, UR4 ;  /* 0x00000004ff047e24 */ /* 0x000fc8000f8e00ff */
[----:B---3--:R-:W-:-:S04]  /*35d40*/  IMAD R16, R16, R4, RZ ;  /* 0x0000000410107224 */ /* 0x008fc800078e02ff */
[----:B------:R-:W-:-:S05]  /*35d50*/  IMAD.IADD R5, R5, 0x1, R16 ;  /* 0x0000000105057824 */ /* 0x000fca00078e0210 */
[----:B------:R-:W-:-:S13]  /*35d60*/  ISETP.GT.AND P6, PT, R5, R0, PT ;  /* 0x000000000500720c */ /* 0x000fda0003fc4270 */
[----:B------:R-:W-:Y:S05]  /*35d70*/  @P6 BRA `(.L_x_3454) ;  /* 0x00000000009c6947 */ /* 0x000fea0003800000 */
.L_x_3459:
[----:B------:R-:W3:Y:S01]  /*35d80*/  LDC R2, c[0x0][0xd3c] ;  /* 0x00034f00ff027b82 */ /* 0x000ee20000000800 */
[----:B------:R-:W-:-:S05]  /*35d90*/  VIADD R19, R19, 0x1f ;  /* 0x0000001f13137836 */ /* 0x000fca0000000000 */
[----:B---3--:R-:W-:-:S13]  /*35da0*/  ISETP.GE.AND P6, PT, R19, R2, PT ;  /* 0x000000021300720c */ /* 0x008fda0003fc6270 */
[----:B------:R-:W-:Y:S05]  /*35db0*/  @P6 BRA `(.L_x_3455) ;  /* 0x0000000400d46947 */ /* 0x000fea0003800000 */
[----:B-1----:R-:W1:Y:S01]  /*35dc0*/  S2R R3, SR_TID.X ;  /* 0x0000000000037919 */ /* 0x002e620000002100 */
[----:B------:R-:W-:Y:S01]  /*35dd0*/  BSSY B0, `(.L_x_3456) ;  /* 0x0000009000007945 */ /* 0x000fe20003800000 */
[----:B-1----:R-:W-:-:S05]  /*35de0*/  LOP3.LUT R3, R3, 0x1f, RZ, 0xc0, !PT ;  /* 0x0000001f03037812 */ /* 0x002fca00078ec0ff */
[----:B------:R-:W-:-:S05]  /*35df0*/  IMAD.IADD R4, R19, 0x1, R3 ;  /* 0x0000000113047824 */ /* 0x000fca00078e0203 */
[----:B------:R-:W-:Y:S01]  /*35e00*/  ISETP.GE.OR P6, PT, R4, R2, !P0 ;  /* 0x000000020400720c */ /* 0x000fe200047c6670 */
[----:B------:R-:W-:-:S12]  /*35e10*/  IMAD.MOV.U32 R2, RZ, RZ, RZ ;  /* 0x000000ffff027224 */ /* 0x000fd800078e00ff */
[----:B------:R-:W-:Y:S05]  /*35e20*/  @P6 BRA `(.L_x_3457) ;  /* 0x00000000000c6947 */ /* 0x000fea0003800000 */
[----:B------:R-:W1:Y:S02]  /*35e30*/  LDC.64 R2, c[0x0][0xd80] ;  /* 0x00036000ff027b82 */ /* 0x000e640000000a00 */
[----:B-1----:R-:W-:-:S06]  /*35e40*/  IMAD.WIDE R2, R4, 0x4, R2 ;  /* 0x0000000404027825 */ /* 0x002fcc00078e0202 */
[----:B------:R1:W5:Y:S02]  /*35e50*/  LDG.E R2, desc[UR36][R2.64] ;  /* 0x0000002402027981 */ /* 0x000364000c1e1900 */
.L_x_3457:
[----:B------:R-:W-:Y:S05]  /*35e60*/  BSYNC B0 ;  /* 0x0000000000007941 */ /* 0x000fea0003800000 */
.L_x_3456:
[----:B------:R-:W-:-:S03]  /*35e70*/  UMOV UR4, 0xffffffff ;  /* 0xffffffff00047882 */ /* 0x000fc60000000000 */
[----:B------:R-:W-:Y:S05]  /*35e80*/  BRA.DIV UR4, `(.L_x_3458) ;  /* 0x0000002604e87947 */ /* 0x000fea000b800000 */
[----:B-1---5:R-:W1:Y:S02]  /*35e90*/  SHFL.UP PT, R3, R2, 0x1, RZ ;  /* 0x0420000002037989 */ /* 0x022e6400000e00ff */
        /* <DEDUP_REMOVED lines=15> */
.L_x_3527:
[----:B------:R-:W-:Y:S02]  /*35f90*/  ULDC UR4, c[0x0][0xd38] ;  /* 0x00034e0000047ab9 */ /* 0x000fe40000000800 */
[----:B------:R-:W-:-:S04]  /*35fa0*/  IMAD.U32 R4, RZ, RZ, UR4 ;  /* 0x00000004ff047e24 */ /* 0x000fc8000f8e00ff */
[----:B---3--:R-:W-:-:S04]  /*35fb0*/  IMAD R16, R16, R4, RZ ;  /* 0x0000000410107224 */ /* 0x008fc800078e02ff */
[----:B------:R-:W-:-:S05]  /*35fc0*/  IMAD.IADD R5, R16, 0x1, R5 ;  /* 0x0000000110057824 */ /* 0x000fca00078e0205 */
[----:B------:R-:W-:-:S13]  /*35fd0*/  ISETP.GT.AND P6, PT, R5, R0, PT ;  /* 0x000000000500720c */ /* 0x000fda0003fc4270 */
[----:B------:R-:W-:Y:S05]  /*35fe0*/  @!P6 BRA `(.L_x_3459) ;  /* 0xfffffffc0064e947 */ /* 0x000fea000383ffff */
.L_x_3454:
[----:B------:R-:W-:Y:S01]  /*35ff0*/  IMAD.IADD R16, R5, 0x1, -R16 ;  /* 0x0000000105107824 */ /* 0x000fe200078e0a10 */
[----:B------:R-:W-:-:S03]  /*36000*/  UMOV UR4, 0xffffffff ;  /* 0xffffffff00047882 */ /* 0x000fc60000000000 */
[----:B------:R-:W-:-:S05]  /*36010*/  IMAD R5, R3, R4, R16 ;  /* 0x0000000403057224 */ /* 0x000fca00078e0210 */
[----:B------:R-:W-:Y:S01]  /*36020*/  ISETP.GT.AND P6, PT, R5, R0, PT ;  /* 0x000000000500720c */ /* 0x000fe20003fc4270 */
[----:B------:R-:W-:-:S12]  /*36030*/  BRA.DIV UR4, `(.L_x_3460) ;  /* 0x0000002a04547947 */ /* 0x000fd8000b800000 */
[----:B------:R-:W-:-:S04]  /*36040*/  VOTE.ANY R5, PT, !P6 ;  /* 0x0000000000057806 */ /* 0x000fc800070e0100 */
[----:B------:R-:W3:Y:S02]  /*36050*/  POPC R6, R5 ;  /* 0x0000000500067309 */ /* 0x000ee40000000000 */
[----:B---3--:R3:W4:Y:S02]  /*36060*/  SHFL.IDX PT, R17, R2, R6, 0x1f ;  /* 0x00001f0602117589 */ /* 0x00872400000e0000 */
.L_x_3531:
[----:B------:R-:W-:Y:S01]  /*36070*/  ISETP.NE.AND P0, PT, R5, RZ, PT ;  /* 0x000000ff0500720c */ /* 0x000fe20003f05270 */
[----:B------:R-:W-:-:S12]  /*36080*/  IMAD.MOV.U32 R5, RZ, RZ, RZ ;  /* 0x000000ffff057224 */ /* 0x000fd800078e00ff */
[----:B------:R-:W-:Y:S05]  /*36090*/  @!P0 BRA `(.L_x_3461) ;  /* 0x0000000000148947 */ /* 0x000fea0003800000 */
[----:B------:R-:W-:Y:S01]  /*360a0*/  UMOV UR4, 0xffffffff ;  /* 0xffffffff00047882 */ /* 0x000fe20000000000 */
[----:B------:R-:W-:Y:S02]  /*360b0*/  VIADD R12, R6, 0xffffffff ;  /* 0xffffffff060c7836 */ /* 0x000fe40000000000 */
[----:B------:R-:W-:Y:S05]  /*360c0*/  BRA.DIV UR4, `(.L_x_3462) ;  /* 0x0000002a04787947 */ /* 0x000fea000b800000 */
[----:B-1----:R1:W0:Y:S02]  /*360d0*/  SHFL.IDX PT, R3, R3, R12, 0x1f ;  /* 0x00001f0c03037589 */ /* 0x00222400000e0000 */
.L_x_3534:
[----:B0-----:R-:W-:-:S07]  /*360e0*/  IMAD.MOV.U32 R5, RZ, RZ, R3 ;  /* 0x000000ffff057224 */ /* 0x001fce00078e0003 */
.L_x_3461:
[----:B-1-3--:R-:W1:Y:S01]  /*360f0*/  LDC.64 R2, c[0x0][0xd90] ;  /* 0x00036400ff027b82 */ /* 0x00ae620000000a00 */
[----:B------:R-:W-:-:S04]  /*36100*/  IMAD.IADD R19, R6, 0x1, R19 ;  /* 0x0000000106137824 */ /* 0x000fc800078e0213 */
[----:B-1----:R-:W-:-:S05]  /*36110*/  IMAD.WIDE R2, R19, 0x4, R2 ;  /* 0x0000000413027825 */ /* 0x002fca00078e0202 */
[----:B--2---:R-:W4:Y:S01]  /*36120*/  LDG.E R7, desc[UR36][R2.64] ;  /* 0x0000002402077981 */ /* 0x004f22000c1e1900 */
[----:B------:R-:W-:-:S04]  /*36130*/  IMAD R16, R5, R4, R16 ;  /* 0x0000000405107224 */ /* 0x000fc800078e0210 */
[----:B------:R-:W-:Y:S02]  /*36140*/  IMAD.IADD R0, R0, 0x1, -R16 ;  /* 0x0000000100007824 */ /* 0x000fe400078e0a10 */
[----:B----4-:R-:W-:-:S05]  /*36150*/  IMAD R6, R17, R7, RZ ;  /* 0x0000000711067224 */ /* 0x010fca00078e02ff */
[----:B0-----:R-:W-:-:S04]  /*36160*/  IABS R8, R6 ;  /* 0x0000000600087213 */ /* 0x001fc80000000000 */
        /* <DEDUP_REMOVED lines=47> */
[C---:B------:R-:W-:Y:S01]  /*36460*/  LOP3.LUT R3, R0.reuse, R4, RZ, 0x3c, !PT ;  /* 0x0000000400037212 */ /* 0x040fe200078e3cff */
[----:B------:R-:W-:-:S03]  /*36470*/  IMAD.IADD R0, R0, 0x1, R5 ;  /* 0x0000000100007824 */ /* 0x000fc600078e0205 */
[----:B------:R-:W-:-:S07]  /*36480*/  ISETP.GE.AND P2, PT, R3, RZ, PT ;  /* 0x000000ff0300720c */ /* 0x000fce0003f46270 */
        /* <DEDUP_REMOVED lines=8> */
.L_x_3455:
[----:B------:R-:W-:Y:S01]  /*36510*/  UMOV UR4, URZ ;  /* 0x0000003f00047c82 */ /* 0x000fe20008000000 */
[----:B------:R-:W-:Y:S01]  /*36520*/  UMOV UR5, URZ ;  /* 0x0000003f00057c82 */ /* 0x000fe20008000000 */
[----:B------:R-:W-:Y:S01]  /*36530*/  ULDC UR6, c[0x0][0xd3c] ;  /* 0x00034f0000067ab9 */ /* 0x000fe20000000800 */
[----:B------:R-:W-:Y:S02]  /*36540*/  IMAD.MOV.U32 R16, RZ, RZ, R0 ;  /* 0x000000ffff107224 */ /* 0x000fe400078e0000 */
[----:B------:R-:W-:Y:S02]  /*36550*/  IMAD.U32 R17, RZ, RZ, UR4 ;  /* 0x00000004ff117e24 */ /* 0x000fe4000f8e00ff */
[----:B------:R-:W-:Y:S02]  /*36560*/  IMAD.U32 R18, RZ, RZ, UR5 ;  /* 0x00000005ff127e24 */ /* 0x000fe4000f8e00ff */
[----:B------:R-:W-:-:S07]  /*36570*/  IMAD.U32 R19, RZ, RZ, UR6 ;  /* 0x00000006ff137e24 */ /* 0x000fce000f8e00ff */
.L_x_3463:
[----:B-1----:R1:W3:Y:S01]  /*36580*/  LDL R3, [R1+0x440] ;  /* 0x0004400001037983 */ /* 0x0022e20000100800 */
[----:B------:R-:W4:Y:S01]  /*36590*/  S2R R0, SR_TID.X ;  /* 0x0000000000007919 */ /* 0x000f220000002100 */
[----:B------:R-:W-:Y:S05]  /*365a0*/  WARPSYNC.ALL ;  /* 0x0000000000007948 */ /* 0x000fea0003800000 */
[----:B----4-:R-:W-:Y:S01]  /*365b0*/  LOP3.LUT R0, R0, 0x1f, RZ, 0xc0, !PT ;  /* 0x0000001f00007812 */ /* 0x010fe200078ec0ff */
        /* <DEDUP_REMOVED lines=8> */
.L_x_3452:
[----:B------:R-:W-:Y:S02]  /*36640*/  ULDC UR4, c[0x0][0xd3c] ;  /* 0x00034f0000047ab9 */ /* 0x000fe40000000800 */
[----:B----4-:R-:W-:-:S13]  /*36650*/  ISETP.GE.AND P0, PT, R19, UR4, PT ;  /* 0x0000000413007c0c */ /* 0x010fda000bf06270 */
[----:B------:R-:W-:Y:S05]  /*36660*/  @!P0 BRA `(.L_x_3464) ;  /* 0xffffff8c007c8947 */ /* 0x000fea000383ffff */
[----:B------:R-:W-:Y:S05]  /*36670*/  BSYNC B8 ;  /* 0x0000000000087941 */ /* 0x000fea0003800000 */
.L_x_3332:
[----:B---3--:R-:W3:Y:S01]  /*36680*/  LDL.LU R0, [R1+0x4a0] ;  /* 0x0004a00001007983 */ /* 0x008ee20000300800 */
[----:B------:R-:W-:Y:S01]  /*36690*/  BSSY B0, `(.L_x_3465) ;  /* 0x000000b000007945 */ /* 0x000fe20003800000 */
[----:B------:R-:W4:Y:S01]  /*366a0*/  S2R R5, SR_CgaCtaId ;  /* 0x0000000000057919 */ /* 0x000f220000008800 */
[----:B---3--:R-:W-:-:S05]  /*366b0*/  VIADD R0, R0, 0x1 ;  /* 0x0000000100007836 */ /* 0x008fca0000000000 */
[----:B0-----:R-:W-:-:S04]  /*366c0*/  LEA.HI R2, R0, R0, RZ, 0x1 ;  /* 0x0000000000027211 */ /* 0x001fc800078f08ff */
[----:B-1----:R-:W-:Y:S02]  /*366d0*/  LOP3.LUT R3, R2, 0xfffffffe, RZ, 0xc0, !PT ;  /* 0xfffffffe02037812 */ /* 0x002fe400078ec0ff */
[----:B------:R-:W-:-:S03]  /*366e0*/  MOV R2, 0x400 ;  /* 0x0000040000027802 */ /* 0x000fc60000000f00 */
[----:B------:R-:W-:Y:S01]  /*366f0*/  IMAD.IADD R0, R0, 0x1, -R3 ;  /* 0x0000000100007824 */ /* 0x000fe200078e0a03 */
[----:B----4-:R-:W-:-:S04]  /*36700*/  LEA R9, R5, R2, 0x18 ;  /* 0x0000000205097211 */ /* 0x010fc800078ec0ff */
[----:B------:R-:W-:-:S04]  /*36710*/  SHF.L.U32 R0, R0, 0x1f, RZ ;  /* 0x0000001f00007819 */ /* 0x000fc800000006ff */
[----:B------:R-:W0:Y:S02]  /*36720*/  SYNCS.PHASECHK.TRANS64.TRYWAIT P0, [R9+URZ+0x38820], R0 ;  /* 0x03882000090075a7 */ /* 0x000e24000800017f */
[----:B0-----:R-:W-:Y:S05]  /*36730*/  @!P0 BRA `(.L_x_3466) ;  /* 0x0000002400048947 */ /* 0x001fea0003800000 */
.L_x_3535:
[----:B------:R-:W-:Y:S05]  /*36740*/  BSYNC B0 ;  /* 0x0000000000007941 */ /* 0x000fea0003800000 */
.L_x_3465:
[----:B------:R-:W-:-:S03]  /*36750*/  UMOV UR4, 0xffffffff ;  /* 0xffffffff00047882 */ /* 0x000fc60000000000 */
[----:B------:R-:W-:Y:S05]  /*36760*/  BRA.DIV UR4, `(.L_x_3467) ;  /* 0x00000026040c7947 */ /* 0x000fea000b800000 */
[----:B0-----:R-:W0:Y:S02]  /*36770*/  S2R R0, SR_TID.X ;  /* 0x0000000000007919 */ /* 0x001e240000002100 */
[----:B0-----:R-:W-:-:S04]  /*36780*/  SHF.R.U32.HI R0, RZ, 0x5, R0 ;  /* 0x00000005ff007819 */ /* 0x001fc80000011600 */
[----:B------:R-:W-:-:S05]  /*36790*/  LOP3.LUT R0, R0, 0x3, RZ, 0xc0, !PT ;  /* 0x0000000300007812 */ /* 0x000fca00078ec0ff */
[----:B------:R0:W1:Y:S02]  /*367a0*/  SHFL.IDX PT, R14, R0, RZ, 0x1f ;  /* 0x00001fff000e7589 */ /* 0x00006400000e0000 */
.L_x_3538:
[----:B-1----:R-:W-:Y:S01]  /*367b0*/  ISETP.NE.AND P0, PT, R14, RZ, PT ;  /* 0x000000ff0e00720c */ /* 0x002fe20003f05270 */
[----:B------:R-:W-:-:S12]  /*367c0*/  BSSY B0, `(.L_x_3468) ;  /* 0x0000020000007945 */ /* 0x000fd80003800000 */
[----:B------:R-:W-:Y:S05]  /*367d0*/  @P0 BRA `(.L_x_3469) ;  /* 0x0000000000780947 */ /* 0x000fea0003800000 */
[----:B------:R-:W-:-:S03]  /*367e0*/  UMOV UR4, 0xffffffff ;  /* 0xffffffff00047882 */ /* 0x000fc60000000000 */
[----:B------:R-:W-:Y:S05]  /*367f0*/  BRA.DIV UR4, `(.L_x_3470) ;  /* 0x00000026041c7947 */ /* 0x000fea000b800000 */
[----:B------:R-:W-:-:S13]  /*36800*/  ELECT P6, URZ, PT ;  /* 0x00000000003f782f */ /* 0x000fda00038c0000 */
.L_x_3541:
        /* <DEDUP_REMOVED lines=13> */
[----:B--2---:R-:W-:Y:S01]  /*368e0*/  IMAD R7, R3, 0x8, R0 ;  /* 0x0000000803077824 */ /* 0x004fe200078e0200 */
[----:B0-----:R-:W-:Y:S06]  /*368f0*/  @!P0 BRA `(.L_x_3471) ;  /* 0x0000002000fc8947 */ /* 0x001fec0003800000 */
.L_x_3542:
[----:B------:R-:W0:Y:S01]  /*36900*/  LDL.LU R6, [R1+0x448] ;  /* 0x0004480001067983 */ /* 0x000e220000300800 */
[----:B------:R-:W1:Y:S01]  /*36910*/  SYNCS.PHASECHK.TRANS64.TRYWAIT P0, [R7+URZ], R2 ;  /* 0x00000002070075a7 */ /* 0x000e62000800017f */
[----:B------:R-:W-:-:S04]  /*36920*/  VIADD R0, R9, 0x38860 ;  /* 0x0003886009007836 */ /* 0x000fc80000000000 */
[----:B0-----:R-:W-:Y:S01]  /*36930*/  IMAD R5, R6, 0x8, R0 ;  /* 0x0000000806057824 */ /* 0x001fe200078e0200 */
[----:B-1----:R-:W-:Y:S06]  /*36940*/  @!P0 BRA `(.L_x_3472) ;  /* 0x0000002000fc8947 */ /* 0x002fec0003800000 */
.L_x_3543:
[----:B------:R-:W1:Y:S02]  /*36950*/  SYNCS.PHASECHK.TRANS64.TRYWAIT P0, [R5+URZ], R4 ;  /* 0x00000004050075a7 */ /* 0x000e64000800017f */
[----:B-1----:R-:W-:Y:S05]  /*36960*/  @!P0 BRA `(.L_x_3473) ;  /* 0x0000002400088947 */ /* 0x002fea0003800000 */
.L_x_3544:
[----:B------:R-:W-:-:S07]  /*36970*/  IMAD R3, R3, 0x8, R0 ;  /* 0x0000000803037824 */ /* 0x000fce00078e0200 */
.L_x_3474:
[----:B--2---:R2:W3:Y:S02]  /*36980*/  SYNCS.PHASECHK.TRANS64.TRYWAIT P0, [R3+URZ], R2 ;  /* 0x00000002030075a7 */ /* 0x0044e4000800017f */
[----:B---3--:R-:W-:Y:S05]  /*36990*/  @!P0 NANOSLEEP.SYNCS 0x989680 ;  /* 0x009896800000895d */ /* 0x008fea0003900000 */
[----:B------:R-:W3:Y:S02]  /*369a0*/  @!P0 SYNCS.PHASECHK.TRANS64 P0, [R3+URZ], R2 ;  /* 0x00000002030085a7 */ /* 0x000ee4000800007f */
[----:B---3--:R-:W-:Y:S05]  /*369b0*/  @!P0 BRA `(.L_x_3474) ;  /* 0xfffffffc00f08947 */ /* 0x008fea000383ffff */
.L_x_3469:
[----:B------:R-:W-:Y:S05]  /*369c0*/  BSYNC B0 ;  /* 0x0000000000007941 */ /* 0x000fea0003800000 */
.L_x_3468:
[----:B------:R-:W-:Y:S05]  /*369d0*/  EXIT ;  /* 0x000000000000794d */ /* 0x000fea0003800000 */
.L_x_3220:
[----:B0-----:R-:W-:-:S04]  /*369e0*/  IMAD.U32 R5, RZ, RZ, UR39 ;  /* 0x00000027ff057e24 */ /* 0x001fc8000f8e00ff */
[----:B------:R0:W1:Y:S03]  /*369f0*/  SYNCS.PHASECHK.TRANS64.TRYWAIT P0, [R5+URZ+0x38800], R0 ;  /* 0x03880000050075a7 */ /* 0x000066000800017f */
[----:B-1----:R-:W-:Y:S05]  /*36a00*/  @!P0 NANOSLEEP.SYNCS 0x989680 ;  /* 0x009896800000895d */ /* 0x002fea0003900000 */
[----:B------:R-:W1:Y:S02]  /*36a10*/  @!P0 SYNCS.PHASECHK.TRANS64 P0, [R5+URZ+0x38800], R0 ;  /* 0x03880000050085a7 */ /* 0x000e64000800007f */
[----:B-1----:R-:W-:Y:S05]  /*36a20*/  @!P0 BRA `(.L_x_3220) ;  /* 0xfffffffc00ec8947 */ /* 0x002fea000383ffff */
[----:B------:R-:W-:Y:S05]  /*36a30*/  BRA `(.L_x_3475) ;  /* 0xfffffd4000fc7947 */ /* 0x000fea000383ffff */
.L_x_3233:
[----:B0-----:R0:W1:Y:S02]  /*36a40*/  SYNCS.PHASECHK.TRANS64.TRYWAIT P0, [R5+URZ], R8 ;  /* 0x00000008050075a7 */ /* 0x001064000800017f */
[----:B-1----:R-:W-:Y:S05]  /*36a50*/  @!P0 NANOSLEEP.SYNCS 0x989680 ;  /* 0x009896800000895d */ /* 0x002fea0003900000 */
[----:B------:R-:W1:Y:S02]  /*36a60*/  @!P0 SYNCS.PHASECHK.TRANS64 P0, [R5+URZ], R8 ;  /* 0x00000008050085a7 */ /* 0x000e64000800007f */
[----:B-1----:R-:W-:Y:S05]  /*36a70*/  @!P0 BRA `(.L_x_3233) ;  /* 0xfffffffc00f08947 */ /* 0x002fea000383ffff */
[----:B------:R-:W-:Y:S05]  /*36a80*/  BRA `(.L_x_3232) ;  /* 0xfffffd4c001c7947 */ /* 0x000fea000383ffff */
.L_x_3240:
[----:B-1----:R1:W2:Y:S02]  /*36a90*/  SYNCS.PHASECHK.TRANS64.TRYWAIT P0, [R8+URZ], R9 ;  /* 0x00000009080075a7 */ /* 0x0022a4000800017f */
[----:B--2---:R-:W-:Y:S05]  /*36aa0*/  @!P0 NANOSLEEP.SYNCS 0x989680 ;  /* 0x009896800000895d */ /* 0x004fea0003900000 */
[----:B------:R-:W2:Y:S02]  /*36ab0*/  @!P0 SYNCS.PHASECHK.TRANS64 P0, [R8+URZ], R9 ;  /* 0x00000009080085a7 */ /* 0x000ea4000800007f */
[----:B--2---:R-:W-:Y:S05]  /*36ac0*/  @!P0 BRA `(.L_x_3240) ;  /* 0xfffffffc00f08947 */ /* 0x004fea000383ffff */
[----:B------:R-:W-:Y:S05]  /*36ad0*/  BRA `(.L_x_3239) ;  /* 0xfffffd5000587947 */ /* 0x000fea000383ffff */
.L_x_3267:
[----:B0-----:R0:W1:Y:S02]  /*36ae0*/  SYNCS.PHASECHK.TRANS64.TRYWAIT P1, [R8+URZ], R9 ;  /* 0x00000009080075a7 */ /* 0x001064000802017f */
[----:B-1----:R-:W-:Y:S05]  /*36af0*/  @!P1 NANOSLEEP.SYNCS 0x989680 ;  /* 0x009896800000995d */ /* 0x002fea0003900000 */
[----:B------:R-:W1:Y:S02]  /*36b00*/  @!P1 SYNCS.PHASECHK.TRANS64 P1, [R8+URZ], R9 ;  /* 0x00000009080095a7 */ /* 0x000e64000802007f */
[----:B-1----:R-:W-:Y:S05]  /*36b10*/  @!P1 BRA `(.L_x_3267) ;  /* 0xfffffffc00f09947 */ /* 0x002fea000383ffff */
[----:B------:R-:W-:Y:S05]  /*36b20*/  BRA `(.L_x_3266) ;  /* 0xfffffdf400cc7947 */ /* 0x000fea000383ffff */
.L_x_3274:
[----:B-1----:R1:W2:Y:S02]  /*36b30*/  SYNCS.PHASECHK.TRANS64.TRYWAIT P1, [R8+URZ], R11 ;  /* 0x0000000b080075a7 */ /* 0x0022a4000802017f */
[----:B--2---:R-:W-:Y:S05]  /*36b40*/  @!P1 NANOSLEEP.SYNCS 0x989680 ;  /* 0x009896800000995d */ /* 0x004fea0003900000 */
[----:B------:R-:W2:Y:S02]  /*36b50*/  @!P1 SYNCS.PHASECHK.TRANS64 P1, [R8+URZ], R11 ;  /* 0x0000000b080095a7 */ /* 0x000ea4000802007f */
[----:B--2---:R-:W-:Y:S05]  /*36b60*/  @!P1 BRA `(.L_x_3274) ;  /* 0xfffffffc00f09947 */ /* 0x004fea000383ffff */
[----:B------:R-:W-:Y:S05]  /*36b70*/  BRA `(.L_x_3273) ;  /* 0xfffffdfc00107947 */ /* 0x000fea000383ffff */
.L_x_3287:
[----:B0-----:R0:W1:Y:S02]  /*36b80*/  SYNCS.PHASECHK.TRANS64.TRYWAIT P0, [R6+URZ], R7 ;  /* 0x00000007060075a7 */ /* 0x001064000800017f */
[----:B-1----:R-:W-:Y:S05]  /*36b90*/  @!P0 NANOSLEEP.SYNCS 0x989680 ;  /* 0x009896800000895d */ /* 0x002fea0003900000 */
[----:B------:R-:W1:Y:S02]  /*36ba0*/  @!P0 SYNCS.PHASECHK.TRANS64 P0, [R6+URZ], R7 ;  /* 0x00000007060085a7 */ /* 0x000e64000800007f */
[----:B-1----:R-:W-:Y:S05]  /*36bb0*/  @!P0 BRA `(.L_x_3287) ;  /* 0xfffffffc00f08947 */ /* 0x002fea000383ffff */
[----:B------:R-:W-:Y:S05]  /*36bc0*/  BRA `(.L_x_3286) ;  /* 0xfffffe9000447947 */ /* 0x000fea000383ffff */
.L_x_3294:
[----:B-1----:R1:W2:Y:S02]  /*36bd0*/  SYNCS.PHASECHK.TRANS64.TRYWAIT P0, [R6+URZ], R7 ;  /* 0x00000007060075a7 */ /* 0x0022a4000800017f */
[----:B--2---:R-:W-:Y:S05]  /*36be0*/  @!P0 NANOSLEEP.SYNCS 0x989680 ;  /* 0x009896800000895d */ /* 0x004fea0003900000 */
[----:B------:R-:W2:Y:S02]  /*36bf0*/  @!P0 SYNCS.PHASECHK.TRANS64 P0, [R6+URZ], R7 ;  /* 0x00000007060085a7 */ /* 0x000ea4000800007f */
[----:B--2---:R-:W-:Y:S05]  /*36c00*/  @!P0 BRA `(.L_x_3294) ;  /* 0xfffffffc00f08947 */ /* 0x004fea000383ffff */
[----:B------:R-:W-:Y:S05]  /*36c10*/  BRA `(.L_x_3293) ;  /* 0xfffffe9400807947 */ /* 0x000fea000383ffff */
.L_x_3352:
        /* <DEDUP_REMOVED lines=11> */
.L_x_3477:
[----:B------:R-:W-:Y:S05]  /*36cd0*/  BSYNC B0 ;  /* 0x0000000000007941 */ /* 0x000fea0003800000 */
.L_x_3476:
[----:B------:R-:W-:Y:S05]  /*36ce0*/  BRA `(.L_x_3478) ;  /* 0xffffff94008c7947 */ /* 0x000fea000383ffff */
.L_x_3354:
[----:B------:R-:W-:Y:S01]  /*36cf0*/  BSSY B0, `(.L_x_3479) ;  /* 0x0000006000007945 */ /* 0x000fe20003800000 */
[----:B------:R-:W-:-:S07]  /*36d00*/  IMAD.MOV.U32 R15, RZ, RZ, -0x1 ;  /* 0xffffffffff0f7424 */ /* 0x000fce00078e00ff */
[----:B012-4-:R-:W-:Y:S05]  /*36d10*/  WARPSYNC.COLLECTIVE R15, `(.L_x_3480) ;  /* 0x000000000f0c7348 */ /* 0x017fea0003c00000 */
[----:B------:R-:W-:Y:S02]  /*36d20*/  ELECT P6, UR62, PT ;  /* 0x00000000003e782f */ /* 0x000fe400038c0000 */
[----:B------:R-:W-:Y:S01]  /*36d30*/  MOV R14, UR62 ;  /* 0x0000003e000e7c02 */ /* 0x000fe20008000f00 */
[----:B012-4-:R-:W-:Y:S10]  /*36d40*/  ENDCOLLECTIVE ;  /* 0x000000000000791b */ /* 0x017ff40003800000 */
.L_x_3480:
[----:B------:R-:W-:Y:S05]  /*36d50*/  BSYNC B0 ;  /* 0x0000000000007941 */ /* 0x000fea0003800000 */
.L_x_3479:
[----:B------:R-:W-:Y:S05]  /*36d60*/  BRA `(.L_x_3481) ;  /* 0xffffff9400987947 */ /* 0x000fea000383ffff */
.L_x_3356:
[----:B--2---:R2:W3:Y:S02]  /*36d70*/  SYNCS.PHASECHK.TRANS64.TRYWAIT P0, [R0+URZ+0x38840], R2 ;  /* 0x03884002000075a7 */ /* 0x0044e4000800017f */
[----:B---3--:R-:W-:Y:S05]  /*36d80*/  @!P0 NANOSLEEP.SYNCS 0x989680 ;  /* 0x009896800000895d */ /* 0x008fea0003900000 */
[----:B------:R-:W3:Y:S02]  /*36d90*/  @!P0 SYNCS.PHASECHK.TRANS64 P0, [R0+URZ+0x38840], R2 ;  /* 0x03884002000085a7 */ /* 0x000ee4000800007f */
[----:B---3--:R-:W-:Y:S05]  /*36da0*/  @!P0 BRA `(.L_x_3356) ;  /* 0xfffffffc00f08947 */ /* 0x008fea000383ffff */
[----:B------:R-:W-:Y:S05]  /*36db0*/  BRA `(.L_x_3482) ;  /* 0xffffff9800007947 */ /* 0x000fea000383ffff */
.L_x_3360:
[----:B------:R0:W5:Y:S01]  /*36dc0*/  LDL R0, [R1+0x474] ;  /* 0x0004740001007983 */ /* 0x0001620000100800 */
[----:B------:R-:W-:Y:S02]  /*36dd0*/  IMAD.MOV.U32 R6, RZ, RZ, R11 ;  /* 0x000000ffff067224 */ /* 0x000fe400078e000b */
[----:B------:R-:W-:Y:S02]  /*36de0*/  IMAD.MOV.U32 R13, RZ, RZ, R2 ;  /* 0x000000ffff0d7224 */ /* 0x000fe400078e0002 */
[----:B------:R-:W-:Y:S02]  /*36df0*/  IMAD.MOV.U32 R12, RZ, RZ, RZ ;  /* 0x000000ffff0c7224 */ /* 0x000fe400078e00ff */
[----:B------:R-:W-:Y:S02]  /*36e00*/  IMAD.MOV.U32 R11, RZ, RZ, 0x181f ;  /* 0x0000181fff0b7424 */ /* 0x000fe400078e00ff */
[----:B------:R-:W-:Y:S02]  /*36e10*/  IMAD.MOV.U32 R15, RZ, RZ, -0x1 ;  /* 0xffffffffff0f7424 */ /* 0x000fe400078e00ff */
[----:B0-----:R-:W-:-:S07]  /*36e20*/  IMAD.IADD R8, R8, 0x1, R6 ;  /* 0x0000000108087824 */ /* 0x001fce00078e0206 */
[----:B-----5:R-:W-:Y:S05]  /*36e30*/  WARPSYNC.COLLECTIVE R15, `(.L_x_3483) ;  /* 0x000000000f087348 */ /* 0x020fea0003c00000 */
[----:B------:R0:W1:Y:S02]  /*36e40*/  SHFL.IDX P6, R14, R13, R12, R11 ;  /* 0x0000000c0d0e7389 */ /* 0x00006400000c000b */
[----:B01---5:R-:W-:Y:S01]  /*36e50*/  ENDCOLLECTIVE ;  /* 0x000000000000791b */ /* 0x023fe20003800000 */
.L_x_3483:
[----:B------:R0:W-:Y:S01]  /*36e60*/  STL [R1+0x478], R8 ;  /* 0x0004780801007387 */ /* 0x0001e20000100800 */
[----:B------:R-:W-:Y:S02]  /*36e70*/  IMAD.MOV.U32 R13, RZ, RZ, R3 ;  /* 0x000000ffff0d7224 */ /* 0x000fe400078e0003 */
[----:B------:R-:W-:-:S07]  /*36e80*/  IMAD.MOV.U32 R4, RZ, RZ, R14 ;  /* 0x000000ffff047224 */ /* 0x000fce00078e000e */
[----:B0-----:R-:W-:Y:S05]  /*36e90*/  WARPSYNC.COLLECTIVE R15, `(.L_x_3484) ;  /* 0x000000000f087348 */ /* 0x001fea0003c00000 */
[----:B------:R1:W2:Y:S02]  /*36ea0*/  SHFL.IDX P6, R14, R13, R12, R11 ;  /* 0x0000000c0d0e7389 */ /* 0x0002a400000c000b */
[----:B012---:R-:W-:Y:S01]  /*36eb0*/  ENDCOLLECTIVE ;  /* 0x000000000000791b */ /* 0x007fe20003800000 */
.L_x_3484:
[----:B------:R-:W-:Y:S02]  /*36ec0*/  IMAD.MOV.U32 R13, RZ, RZ, R2 ;  /* 0x000000ffff0d7224 */ /* 0x000fe400078e0002 */
[----:B------:R-:W-:Y:S02]  /*36ed0*/  IMAD.MOV.U32 R12, RZ, RZ, 0x1 ;  /* 0x00000001ff0c7424 */ /* 0x000fe400078e00ff */
[----:B------:R-:W-:-:S07]  /*36ee0*/  IMAD.MOV.U32 R5, RZ, RZ, R14 ;  /* 0x000000ffff057224 */ /* 0x000fce00078e000e */
[----:B------:R-:W-:Y:S05]  /*36ef0*/  WARPSYNC.COLLECTIVE R15, `(.L_x_3485) ;  /* 0x000000000f087348 */ /* 0x000fea0003c00000 */
[----:B------:R0:W1:Y:S02]  /*36f00*/  SHFL.IDX P6, R14, R13, R12, R11 ;  /* 0x0000000c0d0e7389 */ /* 0x00006400000c000b */
[----:B01----:R-:W-:Y:S01]  /*36f10*/  ENDCOLLECTIVE ;  /* 0x000000000000791b */ /* 0x003fe20003800000 */
.L_x_3485:
[----:B------:R-:W-:Y:S02]  /*36f20*/  IMAD.MOV.U32 R13, RZ, RZ, R3 ;  /* 0x000000ffff0d7224 */ /* 0x000fe400078e0003 */
[----:B------:R-:W-:-:S07]  /*36f30*/  IMAD.MOV.U32 R6, RZ, RZ, R14 ;  /* 0x000000ffff067224 */ /* 0x000fce00078e000e */
[----:B------:R-:W-:Y:S05]  /*36f40*/  WARPSYNC.COLLECTIVE R15, `(.L_x_3486) ;  /* 0x000000000f087348 */ /* 0x000fea0003c00000 */
[----:B------:R0:W1:Y:S02]  /*36f50*/  SHFL.IDX P6, R14, R13, R12, R11 ;  /* 0x0000000c0d0e7389 */ /* 0x00006400000c000b */
[----:B01----:R-:W-:Y:S01]  /*36f60*/  ENDCOLLECTIVE ;  /* 0x000000000000791b */ /* 0x003fe20003800000 */
.L_x_3486:
[----:B------:R-:W-:Y:S02]  /*36f70*/  IMAD.MOV.U32 R13, RZ, RZ, R2 ;  /* 0x000000ffff0d7224 */ /* 0x000fe400078e0002 */
[----:B------:R-:W-:Y:S02]  /*36f80*/  IMAD.MOV.U32 R12, RZ, RZ, 0x2 ;  /* 0x00000002ff0c7424 */ /* 0x000fe400078e00ff */
[----:B------:R-:W-:Y:S02]  /*36f90*/  IMAD R0, R0, R7, RZ ;  /* 0x0000000700007224 */ /* 0x000fe400078e02ff */
[----:B------:R-:W-:-:S03]  /*36fa0*/  VIADD R7, R8, 0x10 ;  /* 0x0000001008077836 */ /* 0x000fc60000000000 */
[----:B------:R-:W-:Y:S02]  /*36fb0*/  ISETP.GE.AND P1, PT, R8, R0, PT ;  /* 0x000000000800720c */ /* 0x000fe40003f26270 */
[----:B------:R0:W-:Y:S11]  /*36fc0*/  STL [R1+0x480], R7 ;  /* 0x0004800701007387 */ /* 0x0001f60000100800 */
[----:B------:R-:W-:-:S05]  /*36fd0*/  @!P1 LEA R5, P2, R10, R5, 0x1 ;  /* 0x000000050a059211 */ /* 0x000fca00078408ff */
        /* <DEDUP_REMOVED lines=15> */
.L_x_3487:
        /* <DEDUP_REMOVED lines=10> */
.L_x_3488:
        /* <DEDUP_REMOVED lines=11> */
.L_x_3489:
        /* <DEDUP_REMOVED lines=14> */
.L_x_3490:
[----:B------:R-:W-:Y:S01]  /*37300*/  IMAD.MOV.U32 R3, RZ, RZ, R14 ;  /* 0x000000ffff037224 */ /* 0x000fe200078e000e */
[----:B------:R-:W-:Y:S06]  /*37310*/  BRA `(.L_x_3491) ;  /* 0xffffff9c00647947 */ /* 0x000fec000383ffff */
.L_x_3364:
[----:B------:R-:W2:Y:S04]  /*37320*/  LDL.LU R13, [R1+0x474] ;  /* 0x00047400010d7983 */ /* 0x000ea80000300800 */
[----:B------:R-:W3:Y:S04]  /*37330*/  LDL.LU R12, [R1+0x478] ;  /* 0x00047800010c7983 */ /* 0x000ee80000300800 */
[----:B------:R-:W4:Y:S04]  /*37340*/  LDL.LU R8, [R1+0x444] ;  /* 0x0004440001087983 */ /* 0x000f280000300800 */
[----:B------:R-:W5:Y:S04]  /*37350*/  LDL.LU R11, [R1+0x480] ;  /* 0x00048000010b7983 */ /* 0x000f680000300800 */
[----:B------:R-:W5:Y:S01]  /*37360*/  LDL.LU R9, [R1+0x498] ;  /* 0x0004980001097983 */ /* 0x000f620000300800 */
[----:B------:R-:W-:Y:S01]  /*37370*/  BSSY B0, `(.L_x_3492) ;  /* 0x0000017000007945 */ /* 0x000fe20003800000 */
[----:B------:R-:W-:-:S02]  /*37380*/  IMAD.MOV.U32 R15, RZ, RZ, -0x1 ;  /* 0xffffffffff0f7424 */ /* 0x000fc400078e00ff */
[----:B--2---:R-:W-:-:S05]  /*37390*/  IMAD R7, R13, R7, RZ ;  /* 0x000000070d077224 */ /* 0x004fca00078e02ff */
[----:B---3--:R-:W-:-:S13]  /*373a0*/  ISETP.GE.AND P2, PT, R12, R7, PT ;  /* 0x000000070c00720c */ /* 0x008fda0003f46270 */
[----:B------:R-:W-:-:S04]  /*373b0*/  @!P2 LOP3.LUT R2, R5, 0x40, RZ, 0xc0, !PT ;  /* 0x000000400502a812 */ /* 0x000fc800078ec0ff */
[----:B------:R-:W-:-:S04]  /*373c0*/  @!P2 SHF.R.U32.HI R2, RZ, 0x2, R2 ;  /* 0x00000002ff02a819 */ /* 0x000fc80000011602 */
[----:B------:R-:W-:Y:S02]  /*373d0*/  @!P2 ISETP.NE.U32.AND P6, PT, R2, RZ, PT ;  /* 0x000000ff0200a20c */ /* 0x000fe40003fc5070 */
[----:B------:R-:W-:Y:S02]  /*373e0*/  @!P2 LOP3.LUT R2, R6, 0x80, RZ, 0xc0, !PT ;  /* 0x000000800602a812 */ /* 0x000fe400078ec0ff */
[----:B----4-:R-:W-:Y:S02]  /*373f0*/  LOP3.LUT R8, R8, 0xffffffdf, RZ, 0xc0, !PT ;  /* 0xffffffdf08087812 */ /* 0x010fe400078ec0ff */
[----:B------:R-:W-:-:S07]  /*37400*/  @!P2 SHF.R.U32.HI R2, RZ, 0x3, R2 ;  /* 0x00000003ff02a819 */ /* 0x000fce0000011602 */
[----:B------:R-:W-:Y:S02]  /*37410*/  @P6 LOP3.LUT R8, R8, 0x20, RZ, 0xfc, !PT ;  /* 0x0000002008086812 */ /* 0x000fe400078efcff */
[----:B------:R-:W-:Y:S02]  /*37420*/  @!P2 ISETP.NE.U32.AND P6, PT, R2, RZ, PT ;  /* 0x000000ff0200a20c */ /* 0x000fe40003fc5070 */
[----:B------:R-:W-:-:S11]  /*37430*/  LOP3.LUT R8, R8, 0xffffffef, RZ, 0xc0, !PT ;  /* 0xffffffef08087812 */ /* 0x000fd600078ec0ff */
[----:B------:R-:W-:-:S05]  /*37440*/  @P6 LOP3.LUT R8, R8, 0x10, RZ, 0xfc, !PT ;  /* 0x0000001008086812 */ /* 0x000fca00078efcff */
[----:B------:R0:W-:Y:S01]  /*37450*/  STL [R1+0x444], R8 ;  /* 0x0004440801007387 */ /* 0x0001e20000100800 */
[-C--:B-----5:R-:W-:Y:S01]  /*37460*/  ISETP.GE.AND P3, PT, R11, R7.reuse, PT ;  /* 0x000000070b00720c */ /* 0x0a0fe20003f66270 */
[----:B------:R-:W-:Y:S01]  /*37470*/  IMAD.MOV.U32 R13, RZ, RZ, R4 ;  /* 0x000000ffff0d7224 */ /* 0x000fe200078e0004 */
[----:B------:R-:W-:Y:S01]  /*37480*/  ISETP.GE.AND P4, PT, R9, R7, PT ;  /* 0x000000070900720c */ /* 0x000fe20003f86270 */
[----:B------:R-:W-:Y:S02]  /*37490*/  IMAD.MOV.U32 R12, RZ, RZ, RZ ;  /* 0x000000ffff0c7224 */ /* 0x000fe400078e00ff */
[----:B------:R-:W-:-:S10]  /*374a0*/  IMAD.MOV.U32 R11, RZ, RZ, 0x181f ;  /* 0x0000181fff0b7424 */ /* 0x000fd400078e00ff */
[----:B0-----:R-:W-:Y:S05]  /*374b0*/  WARPSYNC.COLLECTIVE R15, `(.L_x_3493) ;  /* 0x000000000f087348 */ /* 0x001fea0003c00000 */
[----:B------:R1:W2:Y:S02]  /*374c0*/  SHFL.IDX P6, R14, R13, R12, R11 ;  /* 0x0000000c0d0e7389 */ /* 0x0002a400000c000b */
[----:B012---:R-:W-:Y:S01]  /*374d0*/  ENDCOLLECTIVE ;  /* 0x000000000000791b */ /* 0x007fe20003800000 */
.L_x_3493:
[----:B------:R-:W-:Y:S05]  /*374e0*/  BSYNC B0 ;  /* 0x0000000000007941 */ /* 0x000fea0003800000 */
.L_x_3492:
[----:B------:R0:W-:Y:S04]  /*374f0*/  STL [R1+0x4a8], R16 ;  /* 0x0004a81001007387 */ /* 0x0001e80000100800 */
[----:B0-----:R0:W5:Y:S04]  /*37500*/  LDL.LU R16, [R1+0x444] ;  /* 0x0004440001107983 */ /* 0x0011680000300800 */
[----:B------:R1:W-:Y:S04]  /*37510*/  STL [R1+0x4a4], R7 ;  /* 0x0004a40701007387 */ /* 0x0003e80000100800 */
[----:B-1----:R0:W5:Y:S01]  /*37520*/  LDL R7, [R1+0x450] ;  /* 0x0004500001077983 */ /* 0x0021620000100800 */
[----:B------:R-:W-:-:S02]  /*37530*/  IMAD.MOV.U32 R13, RZ, RZ, R0 ;  /* 0x000000ffff0d7224 */ /* 0x000fc400078e0000 */
[----:B------:R-:W-:Y:S02]  /*37540*/  IMAD.MOV.U32 R12, RZ, RZ, RZ ;  /* 0x000000ffff0c7224 */ /* 0x000fe400078e00ff */
[----:B------:R-:W-:Y:S02]  /*37550*/  IMAD.MOV.U32 R11, RZ, RZ, 0x181f ;  /* 0x0000181fff0b7424 */ /* 0x000fe400078e00ff */
[----:B------:R-:W-:Y:S02]  /*37560*/  IMAD.MOV.U32 R15, RZ, RZ, -0x1 ;  /* 0xffffffffff0f7424 */ /* 0x000fe400078e00ff */
[----:B0-----:R-:W-:-:S07]  /*37570*/  IMAD.MOV.U32 R8, RZ, RZ, R14 ;  /* 0x000000ffff087224 */ /* 0x001fce00078e000e */
[----:B-----5:R-:W-:Y:S05]  /*37580*/  WARPSYNC.COLLECTIVE R15, `(.L_x_3494) ;  /* 0x000000000f087348 */ /* 0x020fea0003c00000 */
[----:B------:R0:W1:Y:S02]  /*37590*/  SHFL.IDX P6, R14, R13, R12, R11 ;  /* 0x0000000c0d0e7389 */ /* 0x00006400000c000b */
[----:B01---5:R-:W-:Y:S01]  /*375a0*/  ENDCOLLECTIVE ;  /* 0x000000000000791b */ /* 0x023fe20003800000 */
.L_x_3494:
        /* <DEDUP_REMOVED lines=35> */
[C---:B------:R-:W-:Y:S02]  /*377e0*/  LOP3.LUT P5, RZ, R16.reuse, 0x4, RZ, 0xc0, !PT ;  /* 0x0000000410ff7812 */ /* 0x040fe400078ac0ff */
[----:B------:R-:W-:Y:S01]  /*377f0*/  @!P3 LOP3.LUT R8, R5, 0x40, RZ, 0xc0, !PT ;  /* 0x000000400508b812 */ /* 0x000fe200078ec0ff */
[----:B------:R0:W-:Y:S01]  /*37800*/  @!P2 LDGSTS.E.BYPASS.LTC128B.128 [R7+0x32400], desc[UR36][R2.64+0x300], P6 ;  /* 0x324003000207afae */ /* 0x0001e2000b101d64 */
[----:B------:R-:W-:Y:S02]  /*37810*/  LOP3.LUT R16, R16, 0xfffdffff, RZ, 0xc0, !PT ;  /* 0xfffdffff10107812 */ /* 0x000fe400078ec0ff */
[----:B------:R-:W-:-:S07]  /*37820*/  @!P3 SHF.R.U32.HI R8, RZ, 0x2, R8 ;  /* 0x00000002ff08b819 */ /* 0x000fce0000011608 */
[----:B0-----:R-:W-:Y:S05]  /*37830*/  WARPSYNC.COLLECTIVE R15, `(.L_x_3495) ;  /* 0x000000000f087348 */ /* 0x001fea0003c00000 */
[----:B------:R1:W2:Y:S02]  /*37840*/  SHFL.IDX P6, R14, R13, R12, R11 ;  /* 0x0000000c0d0e7389 */ /* 0x0002a400000c000b */
[----:B012---:R-:W-:Y:S01]  /*37850*/  ENDCOLLECTIVE ;  /* 0x000000000000791b */ /* 0x007fe20003800000 */
.L_x_3495:
        /* <DEDUP_REMOVED lines=18> */
.L_x_3496:
        /* <DEDUP_REMOVED lines=29> */
.L_x_3497:
        /* <DEDUP_REMOVED lines=13> */
.L_x_3498:
        /* <DEDUP_REMOVED lines=20> */
[----:B------:R0:W5:Y:S10]  /*37d60*/  LDL.LU R16, [R1+0x4a8] ;  /* 0x0004a80001107983 */ /* 0x0001740000300800 */
[----:B------:R0:W-:Y:S04]  /*37d70*/  @!P4 LDGSTS.E.BYPASS.LTC128B.128 [R7+0x2b400], desc[UR36][R2.64+0x100], !P2 ;  /* 0x2b4001000207cfae */ /* 0x0001e8000d101d64 */
[----:B------:R0:W-:Y:S04]  /*37d80*/  @!P4 LDGSTS.E.BYPASS.LTC128B.128 [R7+0x2d400], desc[UR36][R2.64+0x180], !P5 ;  /* 0x2d4001800207cfae */ /* 0x0001e8000e901d64 */
[----:B------:R0:W-:Y:S04]  /*37d90*/  @!P4 LDGSTS.E.BYPASS.LTC128B.128 [R7+0x2f400], desc[UR36][R2.64+0x200], !P0 ;  /* 0x2f4002000207cfae */ /* 0x0001e8000c101d64 */
[----:B------:R0:W-:Y:S04]  /*37da0*/  @!P4 LDGSTS.E.BYPASS.LTC128B.128 [R7+0x31400], desc[UR36][R2.64+0x280], !P1 ;  /* 0x314002800207cfae */ /* 0x0001e8000c901d64 */
[----:B------:R0:W-:Y:S04]  /*37db0*/  @!P4 LDGSTS.E.BYPASS.LTC128B.128 [R7+0x33400], desc[UR36][R2.64+0x300], P6 ;  /* 0x334003000207cfae */ /* 0x0001e8000b101d64 */
[----:B------:R0:W-:Y:S04]  /*37dc0*/  @!P4 LDGSTS.E.BYPASS.LTC128B.128 [R7+0x35400], desc[UR36][R2.64+0x380], P3 ;  /* 0x354003800207cfae */ /* 0x0001e80009901d64 */
[----:B------:R0:W5:Y:S01]  /*37dd0*/  LDL.LU R7, [R1+0x4a4] ;  /* 0x0004a40001077983 */ /* 0x0001620000300800 */
[----:B------:R-:W-:-:S02]  /*37de0*/  IMAD.MOV.U32 R13, RZ, RZ, R4 ;  /* 0x000000ffff0d7224 */ /* 0x000fc400078e0004 */
[----:B------:R-:W-:Y:S02]  /*37df0*/  IMAD.MOV.U32 R12, RZ, RZ, 0x3 ;  /* 0x00000003ff0c7424 */ /* 0x000fe400078e00ff */
[----:B------:R-:W-:-:S07]  /*37e00*/  IMAD.MOV.U32 R15, RZ, RZ, -0x1 ;  /* 0xffffffffff0f7424 */ /* 0x000fce00078e00ff */
[----:B0----5:R-:W-:Y:S05]  /*37e10*/  WARPSYNC.COLLECTIVE R15, `(.L_x_3499) ;  /* 0x000000000f087348 */ /* 0x021fea0003c00000 */
[----:B------:R1:W2:Y:S02]  /*37e20*/  SHFL.IDX P6, R14, R13, R12, R11 ;  /* 0x0000000c0d0e7389 */ /* 0x0002a400000c000b */
[----:B012--5:R-:W-:Y:S01]  /*37e30*/  ENDCOLLECTIVE ;  /* 0x000000000000791b */ /* 0x027fe20003800000 */
.L_x_3499:
[----:B------:R-:W-:Y:S02]  /*37e40*/  IMAD.MOV.U32 R13, RZ, RZ, R0 ;  /* 0x000000ffff0d7224 */ /* 0x000fe400078e0000 */
[----:B------:R-:W-:-:S07]  /*37e50*/  IMAD.MOV.U32 R4, RZ, RZ, R14 ;  /* 0x000000ffff047224 */ /* 0x000fce00078e000e */
[----:B------:R-:W-:Y:S05]  /*37e60*/  WARPSYNC.COLLECTIVE R15, `(.L_x_3500) ;  /* 0x000000000f087348 */ /* 0x000fea0003c00000 */
[----:B------:R0:W1:Y:S02]  /*37e70*/  SHFL.IDX P6, R14, R13, R12, R11 ;  /* 0x0000000c0d0e7389 */ /* 0x00006400000c000b */
[----:B01----:R-:W-:Y:S01]  /*37e80*/  ENDCOLLECTIVE ;  /* 0x000000000000791b */ /* 0x003fe20003800000 */
.L_x_3500:
[----:B------:R-:W-:Y:S01]  /*37e90*/  IMAD.MOV.U32 R0, RZ, RZ, R14 ;  /* 0x000000ffff007224 */ /* 0x000fe200078e000e */
[----:B------:R-:W-:Y:S06]  /*37ea0*/  BRA `(.L_x_3501) ;  /* 0xffffffa000407947 */ /* 0x000fec000383ffff */
.L_x_3369:
[----:B0-----:R-:W3:Y:S02]  /*37eb0*/  LDL R2, [R1+0x440] ;  /* 0x0004400001027983 */ /* 0x001ee40000100800 */
[----:B---3--:R0:W3:Y:S02]  /*37ec0*/  SYNCS.PHASECHK.TRANS64.TRYWAIT P0, [R2+URZ+0x38820], R0 ;  /* 0x03882000020075a7 */ /* 0x0080e4000800017f */
[----:B---3--:R-:W-:Y:S05]  /*37ed0*/  @!P0 NANOSLEEP.SYNCS 0x989680 ;  /* 0x009896800000895d */ /* 0x008fea0003900000 */
[----:B------:R-:W3:Y:S02]  /*37ee0*/  @!P0 SYNCS.PHASECHK.TRANS64 P0, [R2+URZ+0x38820], R0 ;  /* 0x03882000020085a7 */ /* 0x000ee4000800007f */
[----:B---3--:R-:W-:Y:S05]  /*37ef0*/  @!P0 BRA `(.L_x_3369) ;  /* 0xfffffffc00ec8947 */ /* 0x008fea000383ffff */
[----:B------:R-:W-:Y:S05]  /*37f00*/  BRA `(.L_x_3502) ;  /* 0xffffffa400007947 */ /* 0x000fea000383ffff */
.L_x_3373:
[----:B0-----:R0:W1:Y:S02]  /*37f10*/  SYNCS.PHASECHK.TRANS64.TRYWAIT P0, [R0+URZ+0x38860], R2 ;  /* 0x03886002000075a7 */ /* 0x001064000800017f */
[----:B-1----:R-:W-:Y:S05]  /*37f20*/  @!P0 NANOSLEEP.SYNCS 0x989680 ;  /* 0x009896800000895d */ /* 0x002fea0003900000 */
[----:B------:R-:W1:Y:S02]  /*37f30*/  @!P0 SYNCS.PHASECHK.TRANS64 P0, [R0+URZ+0x38860], R2 ;  /* 0x03886002000085a7 */ /* 0x000e64000800007f */
[----:B-1----:R-:W-:Y:S05]  /*37f40*/  @!P0 BRA `(.L_x_3373) ;  /* 0xfffffffc00f08947 */ /* 0x002fea000383ffff */
[----:B------:R-:W-:Y:S05]  /*37f50*/  BRA `(.L_x_3503) ;  /* 0xffffffa400307947 */ /* 0x000fea000383ffff */
.L_x_3392:
[----:B0-----:R0:W1:Y:S02]  /*37f60*/  SYNCS.PHASECHK.TRANS64.TRYWAIT P0, [R3+URZ+0x38840], R2 ;  /* 0x03884002030075a7 */ /* 0x001064000800017f */
[----:B-1----:R-:W-:Y:S05]  /*37f70*/  @!P0 NANOSLEEP.SYNCS 0x989680 ;  /* 0x009896800000895d */ /* 0x002fea0003900000 */
[----:B------:R-:W1:Y:S02]  /*37f80*/  @!P0 SYNCS.PHASECHK.TRANS64 P0, [R3+URZ+0x38840], R2 ;  /* 0x03884002030085a7 */ /* 0x000e64000800007f */
[----:B-1----:R-:W-:Y:S05]  /*37f90*/  @!P0 BRA `(.L_x_3392) ;  /* 0xfffffffc00f08947 */ /* 0x002fea000383ffff */
[----:B------:R-:W-:Y:S05]  /*37fa0*/  BRA `(.L_x_3504) ;  /* 0xffffffb0003c7947 */ /* 0x000fea000383ffff */
.L_x_3397:
[----:B-1----:R1:W3:Y:S02]  /*37fb0*/  SYNCS.PHASECHK.TRANS64.TRYWAIT P0, [R3+URZ+0x38860], R2 ;  /* 0x03886002030075a7 */ /* 0x0022e4000800017f */
[----:B---3--:R-:W-:Y:S05]  /*37fc0*/  @!P0 NANOSLEEP.SYNCS 0x989680 ;  /* 0x009896800000895d */ /* 0x008fea0003900000 */
[----:B------:R-:W3:Y:S02]  /*37fd0*/  @!P0 SYNCS.PHASECHK.TRANS64 P0, [R3+URZ+0x38860], R2 ;  /* 0x03886002030085a7 */ /* 0x000ee4000800007f */
[----:B---3--:R-:W-:Y:S05]  /*37fe0*/  @!P0 BRA `(.L_x_3397) ;  /* 0xfffffffc00f08947 */ /* 0x008fea000383ffff */
[----:B------:R-:W-:Y:S05]  /*37ff0*/  BRA `(.L_x_3505) ;  /* 0xffffffb000c07947 */ /* 0x000fea000383ffff */
.L_x_3412:
[----:B0-----:R0:W1:Y:S02]  /*38000*/  SYNCS.PHASECHK.TRANS64.TRYWAIT P0, [R4+URZ+0x38840], R2 ;  /* 0x03884002040075a7 */ /* 0x001064000800017f */
[----:B-1----:R-:W-:Y:S05]  /*38010*/  @!P0 NANOSLEEP.SYNCS 0x989680 ;  /* 0x009896800000895d */ /* 0x002fea0003900000 */
[----:B------:R-:W1:Y:S02]  /*38020*/  @!P0 SYNCS.PHASECHK.TRANS64 P0, [R4+URZ+0x38840], R2 ;  /* 0x03884002040085a7 */ /* 0x000e64000800007f */
[----:B-1----:R-:W-:Y:S05]  /*38030*/  @!P0 BRA `(.L_x_3412) ;  /* 0xfffffffc00f08947 */ /* 0x002fea000383ffff */
[----:B------:R-:W-:Y:S05]  /*38040*/  BRA `(.L_x_3506) ;  /* 0xffffffbc00b07947 */ /* 0x000fea000383ffff */
.L_x_3417:
[----:B-1----:R1:W3:Y:S02]  /*38050*/  SYNCS.PHASECHK.TRANS64.TRYWAIT P0, [R4+URZ+0x38860], R2 ;  /* 0x03886002040075a7 */ /* 0x0022e4000800017f */
[----:B---3--:R-:W-:Y:S05]  /*38060*/  @!P0 NANOSLEEP.SYNCS 0x989680 ;  /* 0x009896800000895d */ /* 0x008fea0003900000 */
[----:B------:R-:W3:Y:S02]  /*38070*/  @!P0 SYNCS.PHASECHK.TRANS64 P0, [R4+URZ+0x38860], R2 ;  /* 0x03886002040085a7 */ /* 0x000ee4000800007f */
[----:B---3--:R-:W-:Y:S05]  /*38080*/  @!P0 BRA `(.L_x_3417) ;  /* 0xfffffffc00f08947 */ /* 0x008fea000383ffff */
[----:B------:R-:W-:Y:S05]  /*38090*/  BRA `(.L_x_3507) ;  /* 0xffffffc000307947 */ /* 0x000fea000383ffff */
.L_x_3432:
[----:B-1----:R1:W3:Y:S02]  /*380a0*/  SYNCS.PHASECHK.TRANS64.TRYWAIT P0, [R2+URZ+0x38840], R3 ;  /* 0x03884003020075a7 */ /* 0x0022e4000800017f */
[----:B---3--:R-:W-:Y:S05]  /*380b0*/  @!P0 NANOSLEEP.SYNCS 0x989680 ;  /* 0x009896800000895d */ /* 0x008fea0003900000 */
[----:B------:R-:W3:Y:S02]  /*380c0*/  @!P0 SYNCS.PHASECHK.TRANS64 P0, [R2+URZ+0x38840], R3 ;  /* 0x03884003020085a7 */ /* 0x000ee4000800007f */
[----:B---3--:R-:W-:Y:S05]  /*380d0*/  @!P0 BRA `(.L_x_3432) ;  /* 0xfffffffc00f08947 */ /* 0x008fea000383ffff */
[----:B------:R-:W-:Y:S05]  /*380e0*/  BRA `(.L_x_3508) ;  /* 0xffffffc800fc7947 */ /* 0x000fea000383ffff */
.L_x_3437:
[----:B0-----:R0:W3:Y:S02]  /*380f0*/  SYNCS.PHASECHK.TRANS64.TRYWAIT P0, [R2+URZ+0x38860], R3 ;  /* 0x03886003020075a7 */ /* 0x0010e4000800017f */
[----:B---3--:R-:W-:Y:S05]  /*38100*/  @!P0 NANOSLEEP.SYNCS 0x989680 ;  /* 0x009896800000895d */ /* 0x008fea0003900000 */
[----:B------:R-:W3:Y:S02]  /*38110*/  @!P0 SYNCS.PHASECHK.TRANS64 P0, [R2+URZ+0x38860], R3 ;  /* 0x03886003020085a7 */ /* 0x000ee4000800007f */
[----:B---3--:R-:W-:Y:S05]  /*38120*/  @!P0 BRA `(.L_x_3437) ;  /* 0xfffffffc00f08947 */ /* 0x008fea000383ffff */
[----:B------:R-:W-:Y:S05]  /*38130*/  BRA `(.L_x_3509) ;  /* 0xffffffcc00807947 */ /* 0x000fea000383ffff */
.L_x_3453:
[----:B------:R-:W-:Y:S01]  /*38140*/  BSSY B0, `(.L_x_3510) ;  /* 0x0000008000007945 */ /* 0x000fe20003800000 */
[----:B------:R-:W-:Y:S02]  /*38150*/  IMAD.MOV.U32 R13, RZ, RZ, R16 ;  /* 0x000000ffff0d7224 */ /* 0x000fe400078e0010 */
[----:B------:R-:W-:Y:S02]  /*38160*/  IMAD.MOV.U32 R12, RZ, RZ, RZ ;  /* 0x000000ffff0c7224 */ /* 0x000fe400078e00ff */
[----:B------:R-:W-:Y:S02]  /*38170*/  IMAD.MOV.U32 R11, RZ, RZ, 0x1f ;  /* 0x0000001fff0b7424 */ /* 0x000fe400078e00ff */
[----:B------:R-:W-:-:S07]  /*38180*/  IMAD.MOV.U32 R15, RZ, RZ, -0x1 ;  /* 0xffffffffff0f7424 */ /* 0x000fce00078e00ff */
[----:B012---:R-:W-:Y:S05]  /*38190*/  WARPSYNC.COLLECTIVE R15, `(.L_x_3511) ;  /* 0x000000000f087348 */ /* 0x007fea0003c00000 */
[----:B------:R3:W4:Y:S02]  /*381a0*/  SHFL.IDX P6, R14, R13, R12, R11 ;  /* 0x0000000c0d0e7389 */ /* 0x00072400000c000b */
[----:B01234-:R-:W-:Y:S01]  /*381b0*/  ENDCOLLECTIVE ;  /* 0x000000000000791b */ /* 0x01ffe20003800000 */
.L_x_3511:
[----:B------:R-:W-:Y:S05]  /*381c0*/  BSYNC B0 ;  /* 0x0000000000007941 */ /* 0x000fea0003800000 */
.L_x_3510:
        /* <DEDUP_REMOVED lines=9> */
.L_x_3512:
        /* <DEDUP_REMOVED lines=18> */
.L_x_3513:
        /* <DEDUP_REMOVED lines=8> */
.L_x_3514:
        /* <DEDUP_REMOVED lines=8> */
.L_x_3515:
        /* <DEDUP_REMOVED lines=8> */
.L_x_3516:
        /* <DEDUP_REMOVED lines=8> */
.L_x_3517:
        /* <DEDUP_REMOVED lines=9> */
.L_x_3518:
[----:B------:R-:W-:Y:S01]  /*38610*/  IMAD.MOV.U32 R16, RZ, RZ, R14 ;  /* 0x000000ffff107224 */ /* 0x000fe200078e000e */
[----:B------:R-:W-:Y:S06]  /*38620*/  BRA `(.L_x_3519) ;  /* 0xffffffd400bc7947 */ /* 0x000fec000383ffff */
.L_x_3458:
        /* <DEDUP_REMOVED lines=8> */
.L_x_3521:
[----:B------:R-:W-:Y:S05]  /*386b0*/  BSYNC B0 ;  /* 0x0000000000007941 */ /* 0x000fea0003800000 */
.L_x_3520:
        /* <DEDUP_REMOVED lines=10> */
.L_x_3522:
        /* <DEDUP_REMOVED lines=8> */
.L_x_3523:
        /* <DEDUP_REMOVED lines=8> */
.L_x_3524:
        /* <DEDUP_REMOVED lines=8> */
.L_x_3525:
        /* <DEDUP_REMOVED lines=9> */
.L_x_3526:
[----:B------:R-:W-:Y:S01]  /*38970*/  IMAD.MOV.U32 R16, RZ, RZ, R14 ;  /* 0x000000ffff107224 */ /* 0x000fe200078e000e */
[----:B------:R-:W-:Y:S06]  /*38980*/  BRA `(.L_x_3527) ;  /* 0xffffffd400807947 */ /* 0x000fec000383ffff */
.L_x_3460:
[----:B------:R-:W-:Y:S01]  /*38990*/  BSSY B0, `(.L_x_3528) ;  /* 0x0000006000007945 */ /* 0x000fe20003800000 */
[----:B------:R-:W-:Y:S01]  /*389a0*/  PLOP3.LUT P6, PT, P6, PT, PT, 0x8, 0x0 ;  /* 0x000000000000781c */ /* 0x000fe200037ce170 */
[----:B------:R-:W-:-:S12]  /*389b0*/  IMAD.MOV.U32 R15, RZ, RZ, -0x1 ;  /* 0xffffffffff0f7424 */ /* 0x000fd800078e00ff */
[----:B012---:R-:W-:Y:S05]  /*389c0*/  WARPSYNC.COLLECTIVE R15, `(.L_x_3529) ;  /* 0x000000000f087348 */ /* 0x007fea0003c00000 */
[----:B------:R-:W-:Y:S01]  /*389d0*/  VOTE.ANY R14, PT, P6 ;  /* 0x00000000000e7806 */ /* 0x000fe200030e0100 */
[----:B012---:R-:W-:Y:S06]  /*389e0*/  ENDCOLLECTIVE ;  /* 0x000000000000791b */ /* 0x007fec0003800000 */
.L_x_3529:
[----:B------:R-:W-:Y:S05]  /*389f0*/  BSYNC B0 ;  /* 0x0000000000007941 */ /* 0x000fea0003800000 */
.L_x_3528:
        /* <DEDUP_REMOVED lines=9> */
.L_x_3530:
[----:B------:R-:W-:Y:S01]  /*38a90*/  IMAD.MOV.U32 R17, RZ, RZ, R14 ;  /* 0x000000ffff117224 */ /* 0x000fe200078e000e */
[----:B------:R-:W-:Y:S06]  /*38aa0*/  BRA `(.L_x_3531) ;  /* 0xffffffd400707947 */ /* 0x000fec000383ffff */
.L_x_3462:
[----:B------:R-:W-:Y:S01]  /*38ab0*/  BSSY B0, `(.L_x_3532) ;  /* 0x0000007000007945 */ /* 0x000fe20003800000 */
[----:B------:R-:W-:Y:S02]  /*38ac0*/  IMAD.MOV.U32 R13, RZ, RZ, R3 ;  /* 0x000000ffff0d7224 */ /* 0x000fe400078e0003 */
[----:B------:R-:W-:Y:S02]  /*38ad0*/  IMAD.MOV.U32 R11, RZ, RZ, 0x1f ;  /* 0x0000001fff0b7424 */ /* 0x000fe400078e00ff */
[----:B------:R-:W-:-:S07]  /*38ae0*/  IMAD.MOV.U32 R15, RZ, RZ, -0x1 ;  /* 0xffffffffff0f7424 */ /* 0x000fce00078e00ff */
[----:B01234-:R-:W-:Y:S05]  /*38af0*/  WARPSYNC.COLLECTIVE R15, `(.L_x_3533) ;  /* 0x000000000f087348 */ /* 0x01ffea0003c00000 */
[----:B------:R0:W0:Y:S02]  /*38b00*/  SHFL.IDX P6, R14, R13, R12, R11 ;  /* 0x0000000c0d0e7389 */ /* 0x00002400000c000b */
[----:B01234-:R-:W-:Y:S01]  /*38b10*/  ENDCOLLECTIVE ;  /* 0x000000000000791b */ /* 0x01ffe20003800000 */
.L_x_3533:
[----:B------:R-:W-:Y:S05]  /*38b20*/  BSYNC B0 ;  /* 0x0000000000007941 */ /* 0x000fea0003800000 */
.L_x_3532:
[----:B------:R-:W-:Y:S01]  /*38b30*/  IMAD.MOV.U32 R3, RZ, RZ, R14 ;  /* 0x000000ffff037224 */ /* 0x000fe200078e000e */
[----:B------:R-:W-:Y:S06]  /*38b40*/  BRA `(.L_x_3534) ;  /* 0xffffffd400647947 */ /* 0x000fec000383ffff */
.L_x_3466:
[----:B0-----:R0:W1:Y:S02]  /*38b50*/  SYNCS.PHASECHK.TRANS64.TRYWAIT P0, [R9+URZ+0x38820], R0 ;  /* 0x03882000090075a7 */ /* 0x001064000800017f */
[----:B-1----:R-:W-:Y:S05]  /*38b60*/  @!P0 NANOSLEEP.SYNCS 0x989680 ;  /* 0x009896800000895d */ /* 0x002fea0003900000 */
[----:B------:R-:W1:Y:S02]  /*38b70*/  @!P0 SYNCS.PHASECHK.TRANS64 P0, [R9+URZ+0x38820], R0 ;  /* 0x03882000090085a7 */ /* 0x000e64000800007f */
[----:B-1----:R-:W-:Y:S05]  /*38b80*/  @!P0 BRA `(.L_x_3466) ;  /* 0xfffffffc00f08947 */ /* 0x002fea000383ffff */
[----:B------:R-:W-:Y:S05]  /*38b90*/  BRA `(.L_x_3535) ;  /* 0xffffffd800e87947 */ /* 0x000fea000383ffff */
.L_x_3467:
        /* <DEDUP_REMOVED lines=11> */
.L_x_3537:
[----:B------:R-:W-:Y:S05]  /*38c50*/  BSYNC B0 ;  /* 0x0000000000007941 */ /* 0x000fea0003800000 */
.L_x_3536:
[----:B------:R-:W-:Y:S05]  /*38c60*/  BRA `(.L_x_3538) ;  /* 0xffffffd800d07947 */ /* 0x000fea000383ffff */
.L_x_3470:
[----:B------:R-:W-:Y:S01]  /*38c70*/  BSSY B1, `(.L_x_3539) ;  /* 0x0000006000017945 */ /* 0x000fe20003800000 */
[----:B------:R-:W-:-:S07]  /*38c80*/  IMAD.MOV.U32 R15, RZ, RZ, -0x1 ;  /* 0xffffffffff0f7424 */ /* 0x000fce00078e00ff */
[----:B0-2---:R-:W-:Y:S05]  /*38c90*/  WARPSYNC.COLLECTIVE R15, `(.L_x_3540) ;  /* 0x000000000f0c7348 */ /* 0x005fea0003c00000 */
[----:B------:R-:W-:Y:S02]  /*38ca0*/  ELECT P6, UR62, PT ;  /* 0x00000000003e782f */ /* 0x000fe400038c0000 */
[----:B------:R-:W-:Y:S01]  /*38cb0*/  MOV R14, UR62 ;  /* 0x0000003e000e7c02 */ /* 0x000fe20008000f00 */
[----:B0-2---:R-:W-:Y:S10]  /*38cc0*/  ENDCOLLECTIVE ;  /* 0x000000000000791b */ /* 0x005ff40003800000 */
.L_x_3540:
[----:B------:R-:W-:Y:S05]  /*38cd0*/  BSYNC B1 ;  /* 0x0000000000017941 */ /* 0x000fea0003800000 */
.L_x_3539:
[----:B------:R-:W-:Y:S05]  /*38ce0*/  BRA `(.L_x_3541) ;  /* 0xffffffd800c87947 */ /* 0x000fea000383ffff */
.L_x_3471:
[----:B0-----:R0:W1:Y:S02]  /*38cf0*/  SYNCS.PHASECHK.TRANS64.TRYWAIT P0, [R5+URZ], R4 ;  /* 0x00000004050075a7 */ /* 0x001064000800017f */
[----:B-1----:R-:W-:Y:S05]  /*38d00*/  @!P0 NANOSLEEP.SYNCS 0x989680 ;  /* 0x009896800000895d */ /* 0x002fea0003900000 */
[----:B------:R-:W1:Y:S02]  /*38d10*/  @!P0 SYNCS.PHASECHK.TRANS64 P0, [R5+URZ], R4 ;  /* 0x00000004050085a7 */ /* 0x000e64000800007f */
[----:B-1----:R-:W-:Y:S05]  /*38d20*/  @!P0 BRA `(.L_x_3471) ;  /* 0xfffffffc00f08947 */ /* 0x002fea000383ffff */
[----:B------:R-:W-:Y:S05]  /*38d30*/  BRA `(.L_x_3542) ;  /* 0xffffffd800f07947 */ /* 0x000fea000383ffff */
.L_x_3472:
[----:B0-----:R0:W1:Y:S02]  /*38d40*/  SYNCS.PHASECHK.TRANS64.TRYWAIT P0, [R7+URZ], R2 ;  /* 0x00000002070075a7 */ /* 0x001064000800017f */
[----:B-1----:R-:W-:Y:S05]  /*38d50*/  @!P0 NANOSLEEP.SYNCS 0x989680 ;  /* 0x009896800000895d */ /* 0x002fea0003900000 */
[----:B------:R-:W1:Y:S02]  /*38d60*/  @!P0 SYNCS.PHASECHK.TRANS64 P0, [R7+URZ], R2 ;  /* 0x00000002070085a7 */ /* 0x000e64000800007f */
[----:B-1----:R-:W-:Y:S05]  /*38d70*/  @!P0 BRA `(.L_x_3472) ;  /* 0xfffffffc00f08947 */ /* 0x002fea000383ffff */
[----:B------:R-:W-:Y:S05]  /*38d80*/  BRA `(.L_x_3543) ;  /* 0xffffffd800f07947 */ /* 0x000fea000383ffff */
.L_x_3473:
[----:B-1----:R1:W2:Y:S02]  /*38d90*/  SYNCS.PHASECHK.TRANS64.TRYWAIT P0, [R5+URZ], R4 ;  /* 0x00000004050075a7 */ /* 0x0022a4000800017f */
[----:B--2---:R-:W-:Y:S05]  /*38da0*/  @!P0 NANOSLEEP.SYNCS 0x989680 ;  /* 0x009896800000895d */ /* 0x004fea0003900000 */
[----:B------:R-:W2:Y:S02]  /*38db0*/  @!P0 SYNCS.PHASECHK.TRANS64 P0, [R5+URZ], R4 ;  /* 0x00000004050085a7 */ /* 0x000ea4000800007f */
[----:B--2---:R-:W-:Y:S05]  /*38dc0*/  @!P0 BRA `(.L_x_3473) ;  /* 0xfffffffc00f08947 */ /* 0x004fea000383ffff */
[----:B------:R-:W-:Y:S05]  /*38dd0*/  BRA `(.L_x_3544) ;  /* 0xffffffd800e47947 */ /* 0x000fea000383ffff */
        .type           $_ZN7cutlass13device_kernelIN5flash11enable_sm90INS1_16FlashAttnFwdSm90INS1_25CollectiveMainloopFwdSm90ILi2EN4cute5tupleIJNS5_1CILi1EEES8_S8_EEENS6_IJNS7_ILi64EEESA_SA_EEELi512ENS_10bfloat16_tEfNS_4arch4Sm90ELb0ELb1ELb1ELb1ELb0ELb0ELb1ELb0ELb0ELb1ELb0ELb0EEENS1_21CollectiveEpilogueFwdINS6_IJSA_NS7_ILi512EEESA_EEES9_SC_SE_Li256ELb1ELb1ELb0ELb0EEENS1_36VarlenDynamicPersistentTileSchedulerILi64ELi64ELi256ELi128ELb0ELb1ELb1ELb1ELb0ELb1EEEEEEEEEvNT_6ParamsE$_ZZN5flash25CollectiveMainloopFwdSm90ILi2EN4cute5tupleIJNS1_1CILi1EEES4_S4_EEENS2_IJNS3_ILi64EEES6_S6_EEELi512EN7cutlass10bfloat16_tEfNS8_4arch4Sm90ELb0ELb1ELb1ELb1ELb0ELb0ELb1ELb0ELb0ELb1ELb0ELb0EE3mmaINS_16FlashAttnFwdSm90ISC_NS_21CollectiveEpilogueFwdINS2_IJS6_NS3_ILi512EEES6_EEES5_S9_SB_Li256ELb1ELb1ELb0ELb0EEENS_36VarlenDynamicPersistentTileSchedulerILi64ELi64ELi256ELi128ELb0ELb1ELb1ELb1ELb0ELb1EEEE13SharedStorageENS1_6TensorINS1_11ArrayEngineIfLm128EEENS1_6LayoutINS2_IJNS2_IJNS3_ILi2EEESR_NS3_ILi32EEEEEES4_S4_EEENS2_IJNS2_IJS4_SR_NS3_ILi4EEEEEENS3_ILi0EEESX_EEEEEEENS_7SoftmaxILi2ELi0EEEEEbRKNSC_6ParamsENS8_25PipelineTmaAsyncNoClusterILi2ENS8_16PipelineTmaAsyncILi2EEEEES19_RNS8_13PipelineStateILj2EEERT0_RT1_iRiRKNS_16SeqlenInfoQKNewKILb1ELb0EEENS2_IJiiiiEEERT_ENKUliT_T0_T1_E_clIZSD_ISM_S10_S12_EbS15_S19_S19_S1C_S1E_S1G_iS1H_S1L_S1M_S1O_EUlRS1P_iE0_NS3_ILb1EEES1W_EEDaiS1P_S1Q_S1R_,@function
        .size           $_ZN7cutlass13device_kernelIN5flash11enable_sm90INS1_16FlashAttnFwdSm90INS1_25CollectiveMainloopFwdSm90ILi2EN4cute5tupleIJNS5_1CILi1EEES8_S8_EEENS6_IJNS7_ILi64EEESA_SA_EEELi512ENS_10bfloat16_tEfNS_4arch4Sm90ELb0ELb1ELb1ELb1ELb0ELb0ELb1ELb0ELb0ELb1ELb0ELb0EEENS1_21CollectiveEpilogueFwdINS6_IJSA_NS7_ILi512EEESA_EEES9_SC_SE_Li256ELb1ELb1ELb0ELb0EEENS1_36VarlenDynamicPersistentTileSchedulerILi64ELi64ELi256ELi128ELb0ELb1ELb1ELb1ELb0ELb1EEEEEEEEEvNT_6ParamsE$_ZZN5flash25CollectiveMainloopFwdSm90ILi2EN4cute5tupleIJNS1_1CILi1EEES4_S4_EEENS2_IJNS3_ILi64EEES6_S6_EEELi512EN7cutlass10bfloat16_tEfNS8_4arch4Sm90ELb0ELb1ELb1ELb1ELb0ELb0ELb1ELb0ELb0ELb1ELb0ELb0EE3mmaINS_16FlashAttnFwdSm90ISC_NS_21CollectiveEpilogueFwdINS2_IJS6_NS3_ILi512EEES6_EEES5_S9_SB_Li256ELb1ELb1ELb0ELb0EEENS_36VarlenDynamicPersistentTileSchedulerILi64ELi64ELi256ELi128ELb0ELb1ELb1ELb1ELb0ELb1EEEE13SharedStorageENS1_6TensorINS1_11ArrayEngineIfLm128EEENS1_6LayoutINS2_IJNS2_IJNS3_ILi2EEESR_NS3_ILi32EEEEEES4_S4_EEENS2_IJNS2_IJS4_SR_NS3_ILi4EEEEEENS3_ILi0EEESX_EEEEEEENS_7SoftmaxILi2ELi0EEEEEbRKNSC_6ParamsENS8_25PipelineTmaAsyncNoClusterILi2ENS8_16PipelineTmaAsyncILi2EEEEES19_RNS8_13PipelineStateILj2EEERT0_RT1_iRiRKNS_16SeqlenInfoQKNewKILb1ELb0EEENS2_IJiiiiEEERT_ENKUliT_T0_T1_E_clIZSD_ISM_S10_S12_EbS15_S19_S19_S1C_S1E_S1G_iS1H_S1L_S1M_S1O_EUlRS1P_iE0_NS3_ILb1EEES1W_EEDaiS1P_S1Q_S1R_,(.L_x_6030 - $_ZN7cutlass13device_kernelIN5flash11enable_sm90INS1_16FlashAttnFwdSm90INS1_25CollectiveMainloopFwdSm90ILi2EN4cute5tupleIJNS5_1CILi1EEES8_S8_EEENS6_IJNS7_ILi64EEESA_SA_EEELi512ENS_10bfloat16_tEfNS_4arch4Sm90ELb0ELb1ELb1ELb1ELb0ELb0ELb1ELb0ELb0ELb1ELb0ELb0EEENS1_21CollectiveEpilogueFwdINS6_IJSA_NS7_ILi512EEESA_EEES9_SC_SE_Li256ELb1ELb1ELb0ELb0EEENS1_36VarlenDynamicPersistentTileSchedulerILi64ELi64ELi256ELi128ELb0ELb1ELb1ELb1ELb0ELb1EEEEEEEEEvNT_6ParamsE$_ZZN5flash25CollectiveMainloopFwdSm90ILi2EN4cute5tupleIJNS1_1CILi1EEES4_S4_EEENS2_IJNS3_ILi64EEES6_S6_EEELi512EN7cutlass10bfloat16_tEfNS8_4arch4Sm90ELb0ELb1ELb1ELb1ELb0ELb0ELb1ELb0ELb0ELb1ELb0ELb0EE3mmaINS_16FlashAttnFwdSm90ISC_NS_21CollectiveEpilogueFwdINS2_IJS6_NS3_ILi512EEES6_EEES5_S9_SB_Li256ELb1ELb1ELb0ELb0EEENS_36VarlenDynamicPersistentTileSchedulerILi64ELi64ELi256ELi128ELb0ELb1ELb1ELb1ELb0ELb1EEEE13SharedStorageENS1_6TensorINS1_11ArrayEngineIfLm128EEENS1_6LayoutINS2_IJNS2_IJNS3_ILi2EEESR_NS3_ILi32EEEEEES4_S4_EEENS2_IJNS2_IJS4_SR_NS3_ILi4EEEEEENS3_ILi0EEESX_EEEEEEENS_7SoftmaxILi2ELi0EEEEEbRKNSC_6ParamsENS8_25PipelineTmaAsyncNoClusterILi2ENS8_16PipelineTmaAsyncILi2EEEEES19_RNS8_13PipelineStateILj2EEERT0_RT1_iRiRKNS_16SeqlenInfoQKNewKILb1ELb0EEENS2_IJiiiiEEERT_ENKUliT_T0_T1_E_clIZSD_ISM_S10_S12_EbS15_S19_S19_S1C_S1E_S1G_iS1H_S1L_S1M_S1O_EUlRS1P_iE0_NS3_ILb1EEES1W_EEDaiS1P_S1Q_S1R_)
$_ZN7cutlass13device_kernelIN5flash11enable_sm90INS1_16FlashAttnFwdSm90INS1_25CollectiveMainloopFwdSm90ILi2EN4cute5tupleIJNS5_1CILi1EEES8_S8_EEENS6_IJNS7_ILi64EEESA_SA_EEELi512ENS_10bfloat16_tEfNS_4arch4Sm90ELb0ELb1ELb1ELb1ELb0ELb0ELb1ELb0ELb0ELb1ELb0ELb0EEENS1_21CollectiveEpilogueFwdINS6_IJSA_NS7_ILi512EEESA_EEES9_SC_SE_Li256ELb1ELb1ELb0ELb0EEENS1_36VarlenDynamicPersistentTileSchedulerILi64ELi64ELi256ELi128ELb0ELb1ELb1ELb1ELb0ELb1EEEEEEEEEvNT_6ParamsE$_ZZN5flash25CollectiveMainloopFwdSm90ILi2EN4cute5tupleIJNS1_1CILi1EEES4_S4_EEENS2_IJNS3_ILi64EEES6_S6_EEELi512EN7cutlass10bfloat16_tEfNS8_4arch4Sm90ELb0ELb1ELb1ELb1ELb0ELb0ELb1ELb0ELb0ELb1ELb0ELb0EE3mmaINS_16FlashAttnFwdSm90ISC_NS_21CollectiveEpilogueFwdINS2_IJS6_NS3_ILi512EEES6_EEES5_S9_SB_Li256ELb1ELb1ELb0ELb0EEENS_36VarlenDynamicPersistentTileSchedulerILi64ELi64ELi256ELi128ELb0ELb1ELb1ELb1ELb0ELb1EEEE13SharedStorageENS1_6TensorINS1_11ArrayEngineIfLm128EEENS1_6LayoutINS2_IJNS2_IJNS3_ILi2EEESR_NS3_ILi32EEEEEES4_S4_EEENS2_IJNS2_IJS4_SR_NS3_ILi4EEEEEENS3_ILi0EEESX_EEEEEEENS_7SoftmaxILi2ELi0EEEEEbRKNSC_6ParamsENS8_25PipelineTmaAsyncNoClusterILi2ENS8_16PipelineTmaAsyncILi2EEEEES19_RNS8_13PipelineStateILj2EEERT0_RT1_iRiRKNS_16SeqlenInfoQKNewKILb1ELb0EEENS2_IJiiiiEEERT_ENKUliT_T0_T1_E_clIZSD_ISM_S10_S12_EbS15_S19_S19_S1C_S1E_S1G_iS1H_S1L_S1M_S1O_EUlRS1P_iE0_NS3_ILb1EEES1W_EEDaiS1P_S1Q_S1R_:
        /* <DEDUP_REMOVED lines=20> */
.L_x_3546:
[----:B------:R-:W-:Y:S05]  /*38f20*/  BSYNC B1 ;  /* 0x0000000000017941 */ /* 0x000fea0003800000 */
.L_x_3545:
        /* <DEDUP_REMOVED lines=17> */
.L_x_3548:
[----:B------:R-:W-:Y:S05]  /*39040*/  BSYNC B1 ;  /* 0x0000000000017941 */ /* 0x000fea0003800000 */
.L_x_3547:
        /* <DEDUP_REMOVED lines=10> */
.L_x_3550:
[----:B------:R-:W-:Y:S05]  /*390f0*/  BSYNC B1 ;  /* 0x0000000000017941 */ /* 0x000fea0003800000 */
.L_x_3549:
        /* <DEDUP_REMOVED lines=18> */
[----:B------:R-:W-:Y:S01]  /*39220*/  WARPGROUP.ARRIVE ;  /* 0x00000000000079c5 */ /* 0x000fe20000000000 */
[----:B------:R-:W-:Y:S01]  /*39230*/  IMAD.MOV.U32 R21, RZ, RZ, R59 ;  /* 0x000000ffff157224 */ /* 0x000fe200078e003b */
[----:B------:R-:W-:Y:S01]  /*39240*/  R2UR UR8, R4 ;  /* 0x00000000040872ca */ /* 0x000fe200000e0000 */
[----:B------:R-:W-:Y:S01]  /*39250*/  IMAD.MOV.U32 R7, RZ, RZ, 0x1 ;  /* 0x00000001ff077424 */ /* 0x000fe200078e00ff */
[----:B------:R-:W-:-:S02]  /*39260*/  R2UR UR6, R20 ;  /* 0x00000000140672ca */ /* 0x000fc400000e0000 */
[----:B------:R-:W-:Y:S02]  /*39270*/  R2UR UR7, R21 ;  /* 0x00000000150772ca */ /* 0x000fe400000e0000 */
        /* <DEDUP_REMOVED lines=65> */
.L_x_3576:
[----:B------:R-:W-:Y:S05]  /*39690*/  BSYNC B1 ;  /* 0x0000000000017941 */ /* 0x000fea0003800000 */
.L_x_3552:
        /* <DEDUP_REMOVED lines=14> */
.L_x_3555:
[----:B------:R-:W-:Y:S05]  /*39780*/  BSYNC B1 ;  /* 0x0000000000017941 */ /* 0x000fea0003800000 */
.L_x_3554:
        /* <DEDUP_REMOVED lines=17> */
.L_x_3557:
[----:B------:R-:W-:Y:S05]  /*398a0*/  BSYNC B1 ;  /* 0x0000000000017941 */ /* 0x000fea0003800000 */
.L_x_3556:
        /* <DEDUP_REMOVED lines=10> */
.L_x_3559:
[----:B------:R-:W-:Y:S05]  /*39950*/  BSYNC B1 ;  /* 0x0000000000017941 */ /* 0x000fea0003800000 */
.L_x_3558:
[----:B------:R-:W2:Y:S04]  /*39960*/  LDL.64 R58, [R0] ;  /* 0x00000000003a7983 */ /* 0x000ea80000100a00 */
[----:B------:R-:W0:Y:S04]  /*39970*/  LDL.64 R56, [R0+0x58] ;  /* 0x0000580000387983 */ /* 0x000e280000100a00 */
[----:B------:R-:W3:Y:S04]  /*39980*/  LDL.64 R10, [R0+0x48] ;  /* 0x00004800000a7983 */ /* 0x000ee80000100a00 */
[----:B------:R-:W4:Y:S01]  /*39990*/  LDL.64 R14, [R0+0x50] ;  /* 0x00005000000e7983 */ /* 0x000f220000100a00 */
[----:B------:R-:W-:-:S02]  /*399a0*/  R2UR UR6, R4 ;  /* 0x00000000040672ca */ /* 0x000fc400000e0000 */
[C---:B------:R-:W-:Y:S01]  /*399b0*/  R2UR UR7, R5.reuse ;  /* 0x00000000050772ca */ /* 0x040fe200000e0000 */
[----:B------:R-:W4:Y:S01]  /*399c0*/  LDL R68, [R1+0x444] ;  /* 0x0004440001447983 */ /* 0x000f220000100800 */
[C---:B------:R-:W-:Y:S02]  /*399d0*/  R2UR UR4, R4.reuse ;  /* 0x00000000040472ca */ /* 0x040fe400000e0000 */
[----:B------:R-:W-:Y:S01]  /*399e0*/  R2UR UR5, R5 ;  /* 0x00000000050572ca */ /* 0x000fe200000e0000 */
[----:B------:R-:W4:Y:S08]  /*399f0*/  LDL R64, [R1+0x448] ;  /* 0x0004480001407983 */ /* 0x000f300000100800 */
        /* <DEDUP_REMOVED lines=25> */
[----:B------:R-:W-:-:S02]  /*39b90*/  VIADD R58, R20, 0x2 ;  /* 0x00000002143a7836 */ /* 0x000fc40000000000 */
[----:B------:R-:W-:-:S03]  /*39ba0*/  IMAD.MOV.U32 R59, RZ, RZ, R21 ;  /* 0x000000ffff3b7224 */ /* 0x000fc600078e0015 */
[----:B------:R-:W-:Y:S02]  /*39bb0*/  R2UR UR6, R58 ;  /* 0x000000003a0672ca */ /* 0x000fe400000e0000 */
[----:B------:R-:W-:Y:S01]  /*39bc0*/  R2UR UR7, R59 ;  /* 0x000000003b0772ca */ /* 0x000fe200000e0000 */
[----:B------:R-:W-:Y:S01]  /*39bd0*/  WARPGROUP.ARRIVE ;  /* 0x00000000000079c5 */ /* 0x000fe20000000000 */
[C---:B------:R-:W-:Y:S02]  /*39be0*/  R2UR UR8, R4.reuse ;  /* 0x00000000040872ca */ /* 0x040fe400000e0000 */
        /* <DEDUP_REMOVED lines=234> */
[----:B------:R-:W0:Y:S02]  /*3aa90*/  S2R R13, SR_TID.X ;  /* 0x00000000000d7919 */ /* 0x000e240000002100 */
[----:B0-----:R-:W-:-:S06]  /*3aaa0*/  SHF.R.U32.HI R60, RZ, 0x7, R13 ;  /* 0x00000007ff3c7819 */ /* 0x001fcc000001160d */
[----:B------:R-:W0:Y:S01]  /*3aab0*/  SHFL.IDX PT, R60, R60, RZ, 0x1f ;  /* 0x00001fff3c3c7589 */ /* 0x000e2200000e0000 */
[----:B------:R-:W-:Y:S02]  /*3aac0*/  VIADD R62, R20, 0x800 ;  /* 0x00000800143e7836 */ /* 0x000fe40000000000 */
[----:B------:R-:W-:Y:S01]  /*3aad0*/  IMAD.MOV.U32 R59, RZ, RZ, R21 ;  /* 0x000000ffff3b7224 */ /* 0x000fe200078e0015 */
[----:B------:R-:W-:Y:S02]  /*3aae0*/  UMOV UR8, 0x1 ;  /* 0x0000000100087882 */ /* 0x000fe40000000000 */
[----:B------:R-:W-:Y:S02]  /*3aaf0*/  UISETP.NE.U32.AND UP0, UPT, UR8, URZ, UPT ;  /* 0x0000003f0800728c */ /* 0x000fe4000bf05070 */
[----:B------:R-:W-:Y:S02]  /*3ab00*/  R2UR UR7, R59 ;  /* 0x000000003b0772ca */ /* 0x000fe400000e0000 */
[----:B0-----:R-:W-:-:S04]  /*3ab10*/  ISETP.GT.AND P0, PT, R60, 0x7f, PT ;  /* 0x0000007f3c00780c */ /* 0x001fc80003f04270 */
[----:B------:R-:W-:-:S05]  /*3ab20*/  SEL R61, RZ, 0x2, !P0 ;  /* 0x00000002ff3d7807 */ /* 0x000fca0004000000 */
[----:B------:R-:W-:-:S05]  /*3ab30*/  IMAD.IADD R58, R61, 0x1, R62 ;  /* 0x000000013d3a7824 */ /* 0x000fca00078e023e */
[----:B------:R-:W-:Y:S01]  /*3ab40*/  R2UR UR6, R58 ;  /* 0x000000003a0672ca */ /* 0x000fe200000e0000 */
[----:B------:R-:W-:Y:S01]  /*3ab50*/  WARPGROUP.ARRIVE ;  /* 0x00000000000079c5 */ /* 0x000fe20000000000 */
[C---:B------:R-:W-:Y:S02]  /*3ab60*/  R2UR UR10, R4.reuse ;  /* 0x00000000040a72ca */ /* 0x040fe400000e0000 */
[C---:B------:R-:W-:Y:S02]  /*3ab70*/  R2UR UR11, R5.reuse ;  /* 0x00000000050b72ca */ /* 0x040fe400000e0000 */
[----:B------:R-:W-:Y:S02]  /*3ab80*/  R2UR UR12, R4 ;  /* 0x00000000040c72ca */ /* 0x000fe400000e0000 */
[----:B------:R-:W-:Y:S02]  /*3ab90*/  R2UR UR13, R5 ;  /* 0x00000000050d72ca */ /* 0x000fe400000e0000 */
[----:B--2---:R-:W-:-:S02]  /*3aba0*/  IADD3 R56, R61, 0x800, R56 ;  /* 0x000008003d387810 */ /* 0x004fc40007ffe038 */
[----:B------:R-:W-:Y:S02]  /*3abb0*/  R2UR UR5, R57 ;  /* 0x00000000390572ca */ /* 0x000fe400000e0000 */
[----:B------:R-:W-:-:S13]  /*3abc0*/  R2UR UR4, R56 ;  /* 0x00000000380472ca */ /* 0x000fda00000e0000 */
[----:B------:R-:W-:Y:S03]  /*3abd0*/  HGMMA.64x64x16.F32.BF16 R24, gdesc[UR4], R24, UP0, gsb0 ;  /* 0x00e00000041879f0 */ /* 0x000fe6000b801818 */
[----:B------:R-:W-:Y:S02]  /*3abe0*/  WARPGROUP.DEPBAR.LE gsb0, 0x0 ;  /* 0x00008000000079c5 */ /* 0x000fe40000010000 */
[----:B------:R-:W-:Y:S04]  /*3abf0*/  ST.E desc[UR10][R10.64], R7 ;  /* 0x000000070a007985 */ /* 0x000fe8000c10190a */
[----:B------:R-:W2:Y:S01]  /*3ac00*/  LD.E.64 R56, desc[UR12][R14.64] ;  /* 0x0000000c0e387980 */ /* 0x000ea2000c101b00 */
[----:B------:R-:W-:-:S05]  /*3ac10*/  IMAD.MOV.U32 R65, RZ, RZ, 0x4 ;  /* 0x00000004ff417424 */ /* 0x000fca00078e00ff */
[----:B------:R-:W-:Y:S01]  /*3ac20*/  SEL R63, R65, 0x2, P0 ;  /* 0x00000002413f7807 */ /* 0x000fe20000000000 */
[----:B------:R-:W-:-:S04]  /*3ac30*/  IMAD.MOV.U32 R59, RZ, RZ, R21 ;  /* 0x000000ffff3b7224 */ /* 0x000fc800078e0015 */
[----:B------:R-:W-:Y:S01]  /*3ac40*/  IMAD.IADD R58, R62, 0x1, R63 ;  /* 0x000000013e3a7824 */ /* 0x000fe200078e023f */
[----:B------:R-:W-:-:S04]  /*3ac50*/  R2UR UR7, R59 ;  /* 0x000000003b0772ca */ /* 0x000fc800000e0000 */
        /* <DEDUP_REMOVED lines=13> */
[----:B------:R-:W-:Y:S01]  /*3ad30*/  SEL R65, R65, 0x6, !P0 ;  /* 0x0000000641417807 */ /* 0x000fe20004000000 */
        /* <DEDUP_REMOVED lines=16> */
[----:B------:R-:W-:-:S02]  /*3ae40*/  IMAD.MOV.U32 R56, RZ, RZ, 0x28 ;  /* 0x00000028ff387424 */ /* 0x000fc400078e00ff */
[----:B------:R-:W-:-:S03]  /*3ae50*/  IMAD.MOV.U32 R57, RZ, RZ, 0xa00 ;  /* 0x00000a00ff397424 */ /* 0x000fc600078e00ff */
[----:B------:R-:W-:Y:S02]  /*3ae60*/  SEL R56, R56, 0x26, P0 ;  /* 0x0000002638387807 */ /* 0x000fe40000000000 */
[----:B------:R-:W-:-:S05]  /*3ae70*/  SEL R57, R57, 0x980, P0 ;  /* 0x0000098039397807 */ /* 0x000fca0000000000 */
[----:B------:R-:W-:-:S05]  /*3ae80*/  IMAD.IADD R56, R56, 0x1, R57 ;  /* 0x0000000138387824 */ /* 0x000fca00078e0239 */
[----:B------:R-:W-:Y:S01]  /*3ae90*/  LOP3.LUT R57, R56, 0xa06, RZ, 0xc0, !PT ;  /* 0x00000a0638397812 */ /* 0x000fe200078ec0ff */
        /* <DEDUP_REMOVED lines=17> */
[----:B------:R-:W-:-:S02]  /*3afb0*/  VIADD R60, R20, 0xa00 ;  /* 0x00000a00143c7836 */ /* 0x000fc40000000000 */
[----:B------:R-:W-:Y:S02]  /*3afc0*/  IMAD.MOV.U32 R59, RZ, RZ, R21 ;  /* 0x000000ffff3b7224 */ /* 0x000fe400078e0015 */
[----:B------:R-:W-:-:S03]  /*3afd0*/  IMAD.IADD R58, R61, 0x1, R60 ;  /* 0x000000013d3a7824 */ /* 0x000fc600078e023c */
[----:B------:R-:W-:Y:S02]  /*3afe0*/  R2UR UR7, R59 ;  /* 0x000000003b0772ca */ /* 0x000fe400000e0000 */
[----:B------:R-:W-:Y:S01]  /*3aff0*/  R2UR UR6, R58 ;  /* 0x000000003a0672ca */ /* 0x000fe200000e0000 */
[----:B------:R-:W-:Y:S01]  /*3b000*/  WARPGROUP.ARRIVE ;  /* 0x00000000000079c5 */ /* 0x000fe20000000000 */
[C---:B------:R-:W-:Y:S02]  /*3b010*/  R2UR UR8, R4.reuse ;  /* 0x00000000040872ca */ /* 0x040fe400000e0000 */
[C---:B------:R-:W-:Y:S02]  /*3b020*/  R2UR UR9, R5.reuse ;  /* 0x00000000050972ca */ /* 0x040fe400000e0000 */
        /* <DEDUP_REMOVED lines=9> */
[----:B------:R-:W-:-:S02]  /*3b0c0*/  IMAD.IADD R58, R63, 0x1, R60 ;  /* 0x000000013f3a7824 */ /* 0x000fc400078e023c */
[----:B------:R-:W-:-:S03]  /*3b0d0*/  IMAD.MOV.U32 R59, RZ, RZ, R21 ;  /* 0x000000ffff3b7224 */ /* 0x000fc600078e0015 */
        /* <DEDUP_REMOVED lines=179> */
[----:B------:R-:W-:-:S05]  /*3bc10*/  LOP3.LUT R57, R56, 0x1e06, RZ, 0xc0, !PT ;  /* 0x00001e0638397812 */ /* 0x000fca00078ec0ff */
[----:B------:R-:W-:-:S05]  /*3bc20*/  IMAD.IADD R56, R20, 0x1, R57 ;  /* 0x0000000114387824 */ /* 0x000fca00078e0239 */
[----:B------:R-:W-:Y:S01]  /*3bc30*/  R2UR UR6, R56 ;  /* 0x00000000380672ca */ /* 0x000fe200000e0000 */
[----:B------:R-:W-:Y:S01]  /*3bc40*/  WARPGROUP.ARRIVE ;  /* 0x00000000000079c5 */ /* 0x000fe20000000000 */
[----:B------:R-:W-:Y:S02]  /*3bc50*/  R2UR UR8, R4 ;  /* 0x00000000040872ca */ /* 0x000fe400000e0000 */
[----:B------:R-:W-:Y:S02]  /*3bc60*/  R2UR UR9, R5 ;  /* 0x00000000050972ca */ /* 0x000fe400000e0000 */
[----:B------:R-:W-:Y:S01]  /*3bc70*/  LOP3.LUT P0, RZ, R13, 0x7f, RZ, 0xc0, !PT ;  /* 0x0000007f0dff7812 */ /* 0x000fe2000780c0ff */
[----:B--2---:R-:W-:Y:S02]  /*3bc80*/  IMAD.IADD R20, R57, 0x1, R14 ;  /* 0x0000000139147824 */ /* 0x004fe400078e020e */
[----:B------:R-:W-:Y:S02]  /*3bc90*/  IMAD.MOV.U32 R57, RZ, RZ, R21 ;  /* 0x000000ffff397224 */ /* 0x000fe400078e0015 */
[----:B------:R-:W-:Y:S01]  /*3bca0*/  IMAD.MOV.U32 R21, RZ, RZ, R15 ;  /* 0x000000ffff157224 */ /* 0x000fe200078e000f */
[----:B------:R-:W-:-:S02]  /*3bcb0*/  R2UR UR4, R20 ;  /* 0x00000000140472ca */ /* 0x000fc400000e0000 */
        /* <DEDUP_REMOVED lines=37> */
[----:B--2---:R0:W2:Y:S01]  /*3bf10*/  LD.E R56, desc[UR4][R10.64] ;  /* 0x000000040a387980 */ /* 0x0040a2000c101900 */
[----:B------:R-:W-:-:S02]  /*3bf20*/  R2UR UR4, R4 ;  /* 0x00000000040472ca */ /* 0x000fc400000e0000 */
[----:B------:R-:W-:-:S13]  /*3bf30*/  R2UR UR5, R5 ;  /* 0x00000000050572ca */ /* 0x000fda00000e0000 */
[----:B------:R-:W4:Y:S01]  /*3bf40*/  LD.E R57, desc[UR4][R8.64] ;  /* 0x0000000408397980 */ /* 0x000f22000c101900 */
[----:B------:R-:W-:Y:S02]  /*3bf50*/  R2UR UR4, R4 ;  /* 0x00000000040472ca */ /* 0x000fe400000e0000 */
[----:B------:R-:W-:Y:S02]  /*3bf60*/  R2UR UR5, R5 ;  /* 0x00000000050572ca */ /* 0x000fe400000e0000 */
[----:B---3--:R-:W-:Y:S01]  /*3bf70*/  ISETP.NE.AND P1, PT, R7, 0x1, PT ;  /* 0x000000010700780c */ /* 0x008fe20003f25270 */
[----:B0-----:R-:W-:Y:S02]  /*3bf80*/  IMAD.MOV.U32 R10, RZ, RZ, R64 ;  /* 0x000000ffff0a7224 */ /* 0x001fe400078e0040 */
[----:B------:R-:W-:-:S08]  /*3bf90*/  IMAD.MOV.U32 R11, RZ, RZ, R68 ;  /* 0x000000ffff0b7224 */ /* 0x000fd000078e0044 */
        /* <DEDUP_REMOVED lines=16> */
[----:B------:R-:W-:-:S03]  /*3c0a0*/  FMUL.FTZ R29, R29, R56 ;  /* 0x000000381d1d7220 */ /* 0x000fc60000410000 */
[----:B------:R4:W0:Y:S01]  /*3c0b0*/  MUFU.TANH R67, R32 ;  /* 0x0000002000437308 */ /* 0x0008220000002400 */
[-C--:B------:R-:W-:Y:S01]  /*3c0c0*/  FMUL.FTZ R15, R24, R56.reuse ;  /* 0x00000038180f7220 */ /* 0x080fe20000410000 */
[----:B------:R-:W-:-:S06]  /*3c0d0*/  FMUL.FTZ R24, R34, R56 ;  /* 0x0000003822187220 */ /* 0x000fcc0000410000 */
[----:B------:R2:W0:Y:S01]  /*3c0e0*/  MUFU.TANH R66, R29 ;  /* 0x0000001d00427308 */ /* 0x0004220000002400 */
[----:B----4-:R-:W-:-:S04]  /*3c0f0*/  SHF.R.S32.HI R32, RZ, 0x1f, R57 ;  /* 0x0000001fff207819 */ /* 0x010fc80000011439 */
[----:B--2---:R-:W-:-:S04]  /*3c100*/  LEA.HI R29, R32, R57, RZ, 0x7 ;  /* 0x00000039201d7211 */ /* 0x004fc800078f38ff */
[----:B------:R-:W-:Y:S01]  /*3c110*/  LOP3.LUT R34, R29, 0xffffff80, RZ, 0xc0, !PT ;  /* 0xffffff801d227812 */ /* 0x000fe200078ec0ff */
[-C--:B------:R-:W-:Y:S01]  /*3c120*/  FMUL.FTZ R33, R33, R56.reuse ;  /* 0x0000003821217220 */ /* 0x080fe20000410000 */
[----:B------:R-:W-:-:S03]  /*3c130*/  FMUL.FTZ R25, R25, R56 ;  /* 0x0000003819197220 */ /* 0x000fc60000410000 */
[----:B------:R-:W-:Y:S01]  /*3c140*/  IMAD.IADD R34, R57, 0x1, -R34 ;  /* 0x0000000139227824 */ /* 0x000fe200078e0a22 */
[----:B------:R2:W4:Y:S01]  /*3c150*/  MUFU.TANH R68, R33 ;  /* 0x0000002100447308 */ /* 0x0005220000002400 */
[-C--:B------:R-:W-:Y:S01]  /*3c160*/  FMUL.FTZ R36, R36, R56.reuse ;  /* 0x0000003824247220 */ /* 0x080fe20000410000 */
[-C--:B------:R-:W-:Y:S01]  /*3c170*/  FMUL.FTZ R7, R26, R56.reuse ;  /* 0x000000381a077220 */ /* 0x080fe20000410000 */
[----:B------:R-:W-:-:S05]  /*3c180*/  FMUL.FTZ R26, R38, R56 ;  /* 0x00000038261a7220 */ /* 0x000fca0000410000 */
[----:B------:R1:W0:Y:S01]  /*3c190*/  MUFU.TANH R64, R25 ;  /* 0x0000001900407308 */ /* 0x0002220000002400 */
[----:B--2---:R-:W-:Y:S01]  /*3c1a0*/  SHF.R.S32.HI R33, RZ, 0x1f, R34 ;  /* 0x0000001fff217819 */ /* 0x004fe20000011422 */
[----:B-1----:R-:W-:Y:S01]  /*3c1b0*/  FMUL.FTZ R25, R35, R56 ;  /* 0x0000003823197220 */ /* 0x002fe20000410000 */
[----:B------:R-:W-:Y:S02]  /*3c1c0*/  LEA.HI R35, R32, R57, RZ, 0x2 ;  /* 0x0000003920237211 */ /* 0x000fe400078f10ff */
[----:B------:R-:W-:-:S03]  /*3c1d0*/  LEA.HI R32, R33, R34, RZ, 0x2 ;  /* 0x0000002221207211 */ /* 0x000fc600078f10ff */
[----:B------:R1:W2:Y:S01]  /*3c1e0*/  MUFU.TANH R69, R36 ;  /* 0x0000002400457308 */ /* 0x0002a20000002400 */
[----:B------:R-:W-:Y:S02]  /*3c1f0*/  LOP3.LUT R38, R35, 0xfffffffc, RZ, 0xc0, !PT ;  /* 0xfffffffc23267812 */ /* 0x000fe400078ec0ff */
[----:B------:R-:W-:Y:S01]  /*3c200*/  SHF.R.S32.HI R35, RZ, 0x2, R32 ;  /* 0x00000002ff237819 */ /* 0x000fe20000011420 */
[----:B------:R-:W-:Y:S01]  /*3c210*/  FMUL.FTZ R37, R37, R56 ;  /* 0x0000003825257220 */ /* 0x000fe20000410000 */
[----:B------:R-:W-:Y:S01]  /*3c220*/  LEA.HI R33, R33, R34, RZ, 0x5 ;  /* 0x0000002221217211 */ /* 0x000fe200078f28ff */
[----:B------:R-:W-:Y:S01]  /*3c230*/  IMAD.IADD R38, R57, 0x1, -R38 ;  /* 0x0000000139267824 */ /* 0x000fe200078e0a26 */
[----:B-1----:R-:W-:Y:S01]  /*3c240*/  SHF.R.S32.HI R36, RZ, 0x1f, R32 ;  /* 0x0000001fff247819 */ /* 0x002fe20000011420 */
[----:B------:R1:W0:Y:S03]  /*3c250*/  MUFU.TANH R70, R37 ;  /* 0x0000002500467308 */ /* 0x0002260000002400 */
[----:B------:R-:W-:-:S02]  /*3c260*/  LEA.HI R36, R36, R35, RZ, 0x3 ;  /* 0x0000002324247211 */ /* 0x000fc400078f18ff */
[----:B------:R-:W-:Y:S02]  /*3c270*/  SHF.R.S32.HI R33, RZ, 0x5, R33 ;  /* 0x00000005ff217819 */ /* 0x000fe40000011421 */
[----:B------:R-:W-:Y:S02]  /*3c280*/  LOP3.LUT R36, R36, 0xfffffff8, RZ, 0xc0, !PT ;  /* 0xfffffff824247812 */ /* 0x000fe400078ec0ff */
[----:B-1----:R-:W-:Y:S01]  /*3c290*/  LEA.HI R37, R38, R38, RZ, 0x1 ;  /* 0x0000002626257211 */ /* 0x002fe200078f08ff */
[----:B---3--:R-:W-:Y:S02]  /*3c2a0*/  IMAD R33, R58, 0x4, R33 ;  /* 0x000000043a217824 */ /* 0x008fe400078e0221 */
[----:B------:R-:W-:Y:S01]  /*3c2b0*/  IMAD.IADD R36, R35, 0x1, -R36 ;  /* 0x0000000123247824 */ /* 0x000fe200078e0a24 */
[----:B------:R-:W-:-:S03]  /*3c2c0*/  LOP3.LUT R37, R37, 0x1ffffffe, RZ, 0xc0, !PT ;  /* 0x1ffffffe25257812 */ /* 0x000fc600078ec0ff */
[----:B------:R-:W-:Y:S02]  /*3c2d0*/  IMAD.U32 R36, R33, 0x10, R36 ;  /* 0x0000001021247824 */ /* 0x000fe400078e0024 */
[----:B------:R-:W-:-:S04]  /*3c2e0*/  IMAD.IADD R37, R38, 0x1, -R37 ;  /* 0x0000000126257824 */ /* 0x000fc800078e0a25 */
[----:B------:R-:W-:-:S04]  /*3c2f0*/  IMAD R36, R37, 0x8, R36 ;  /* 0x0000000825247824 */ /* 0x000fc800078e0224 */
[----:B------:R-:W-:-:S05]  /*3c300*/  @P1 IMAD.HI.U32 R59, R36, R59, RZ ;  /* 0x0000003b243b1227 */ /* 0x000fca00078e00ff */
[----:B------:R-:W-:Y:S01]  /*3c310*/  @P1 SHF.R.U32.HI R36, RZ, R60, R59 ;  /* 0x0000003cff241219 */ /* 0x000fe2000001163b */
[----:B------:R-:W-:Y:S01]  /*3c320*/  IMAD.SHL.U32 R38, R6, 0x40, RZ ;  /* 0x0000004006267824 */ /* 0x000fe200078e00ff */
[----:B------:R-:W-:Y:S01]  /*3c330*/  LOP3.LUT R33, R32, 0x7ffffffc, RZ, 0xc0, !PT ;  /* 0x7ffffffc20217812 */ /* 0x000fe200078ec0ff */
[-C--:B------:R-:W-:Y:S02]  /*3c340*/  FMUL.FTZ R28, R28, R56.reuse ;  /* 0x000000381c1c7220 */ /* 0x080fe40000410000 */
[----:B------:R-:W1:Y:S01]  /*3c350*/  SHFL.IDX PT, R37, R36, RZ, 0x1c1f ;  /* 0x001c1fff24257589 */ /* 0x000e6200000e0000 */
[----:B------:R-:W-:Y:S01]  /*3c360*/  IADD3 R6, -R38, 0x1, RZ ;  /* 0x0000000126067810 */ /* 0x000fe20007ffe1ff */
[-C--:B------:R-:W-:Y:S01]  /*3c370*/  FMUL.FTZ R13, R27, R56.reuse ;  /* 0x000000381b0d7220 */ /* 0x080fe20000410000 */
[----:B------:R3:W0:Y:S01]  /*3c380*/  MUFU.TANH R65, R28 ;  /* 0x0000001c00417308 */ /* 0x0006220000002400 */
        /* <DEDUP_REMOVED lines=22> */
[----:B------:R-:W3:Y:S01]  /*3c4f0*/  MUFU.TANH R15, R15 ;  /* 0x0000000f000f7308 */ /* 0x000ee20000002400 */
        /* <DEDUP_REMOVED lines=29> */
[----:B------:R-:W-:Y:S01]  /*3c6d0*/  IMAD.IADD R42, R32, 0x1, R35 ;  /* 0x00000001202a7824 */ /* 0x000fe200078e0223 */
[----:B-1----:R-:W-:Y:S01]  /*3c6e0*/  VIADDMNMX R35, R37, R61, R34, PT ;  /* 0x0000003d25237246 */ /* 0x002fe20003800122 */
        /* <DEDUP_REMOVED lines=19> */
.L_x_3566:
[----:B------:R-:W-:Y:S05]  /*3c820*/  BSYNC B3 ;  /* 0x0000000000037941 */ /* 0x000fea0003800000 */
.L_x_3565:
[----:B------:R-:W-:Y:S01]  /*3c830*/  LOP3.LUT R37, RZ, R37, RZ, 0x33, !PT ;  /* 0x00000025ff257212 */ /* 0x000fe200078e33ff */
[----:B------:R-:W-:Y:S06]  /*3c840*/  BRA `(.L_x_3567) ;  /* 0x0000000000287947 */ /* 0x000fec0003800000 */
.L_x_3564:
        /* <DEDUP_REMOVED lines=10> */
.L_x_3567:
[----:B------:R-:W-:Y:S05]  /*3c8f0*/  BSYNC B2 ;  /* 0x0000000000027941 */ /* 0x000fea0003800000 */
.L_x_3563:
[----:B------:R-:W-:-:S04]  /*3c900*/  IMAD R32, R10, R37, -R38 ;  /* 0x000000250a207224 */ /* 0x000fc800078e0a26 */
[----:B------:R-:W-:-:S05]  /*3c910*/  IMAD R37, R33, -0x2, R32 ;  /* 0xfffffffe21257824 */ /* 0x000fca00078e0220 */
[----:B------:R-:W-:Y:S02]  /*3c920*/  VIMNMX R6, R6, R37, !PT ;  /* 0x0000002506067248 */ /* 0x000fe40007fe0100 */
[----:B------:R-:W-:-:S07]  /*3c930*/  VIADDMNMX R35, R37, R10, R35, PT ;  /* 0x0000000a25237246 */ /* 0x000fce0003800123 */
.L_x_3562:
[----:B------:R-:W-:Y:S05]  /*3c940*/  BSYNC B1 ;  /* 0x0000000000017941 */ /* 0x000fea0003800000 */
.L_x_3561:
[C---:B------:R-:W-:Y:S01]  /*3c950*/  ISETP.GE.AND P1, PT, R63.reuse, 0x2, PT ;  /* 0x000000023f00780c */ /* 0x040fe20003f26270 */
[----:B------:R-:W-:Y:S01]  /*3c960*/  BSSY B1, `(.L_x_3568) ;  /* 0x0000072000017945 */ /* 0x000fe20003800000 */
[C---:B------:R-:W-:Y:S02]  /*3c970*/  ISETP.GE.AND P5, PT, R63.reuse, 0xa, PT ;  /* 0x0000000a3f00780c */ /* 0x040fe40003fa6270 */
[----:B------:R-:W-:Y:S02]  /*3c980*/  ISETP.GT.AND P3, PT, R6, 0x1, !P1 ;  /* 0x000000010600780c */ /* 0x000fe40004f64270 */
[----:B------:R-:W-:Y:S02]  /*3c990*/  ISETP.GE.AND P2, PT, R63, 0x9, PT ;  /* 0x000000093f00780c */ /* 0x000fe40003f46270 */
[----:B------:R-:W-:Y:S02]  /*3c9a0*/  ISETP.LT.OR P3, PT, R35, 0x2, P3 ;  /* 0x000000022300780c */ /* 0x000fe40001f61670 */
[----:B------:R-:W-:-:S02]  /*3c9b0*/  P2R R39, PR, RZ, 0x20 ;  /* 0x00000020ff277803 */ /* 0x000fc40000000000 */
[----:B0-----:R-:W-:Y:S02]  /*3c9c0*/  FSEL R43, R64, -INF , !P3 ;  /* 0xff800000402b7808 */ /* 0x001fe40005800000 */
[C---:B------:R-:W-:Y:S02]  /*3c9d0*/  ISETP.GT.AND P3, PT, R6.reuse, 0x9, !P5 ;  /* 0x000000090600780c */ /* 0x040fe40006f64270 */
[----:B------:R-:W-:Y:S02]  /*3c9e0*/  ISETP.GT.AND P4, PT, R6, 0x8, !P2 ;  /* 0x000000080600780c */ /* 0x000fe40005784270 */
        /* <DEDUP_REMOVED lines=63> */
[----:B------:R-:W-:-:S04]  /*3cde0*/  ISETP.GT.AND P6, PT, R6, 0x39, !P6 ;  /* 0x000000390600780c */ /* 0x000fc800077c4270 */
[----:B------:R-:W-:Y:S02]  /*3cdf0*/  ISETP.LT.OR P6, PT, R35, 0x3a, P6 ;  /* 0x0000003a2300780c */ /* 0x000fe400037c1670 */
[----:B------:R-:W0:Y:S02]  /*3ce00*/  SHFL.IDX PT, R35, R36, 0x1, 0x1c1f ;  /* 0x003c1f0024237f89 */ /* 0x000e2400000e0000 */
[----:B------:R-:W-:Y:S02]  /*3ce10*/  FSEL R53, R53, -INF , !P6 ;  /* 0xff80000035357808 */ /* 0x000fe40007000000 */
[----:B------:R-:W-:Y:S02]  /*3ce20*/  ISETP.GE.AND P6, PT, R10, 0x1, PT ;  /* 0x000000010a00780c */ /* 0x000fe40003fc6270 */
[----:B0-----:R-:W-:Y:S01]  /*3ce30*/  VIADDMNMX R15, R35, R61, R34, PT ;  /* 0x0000003d230f7246 */ /* 0x001fe20003800122 */
[----:B------:R-:W-:-:S10]  /*3ce40*/  IMAD.IADD R32, R42, 0x1, R35 ;  /* 0x000000012a207824 */ /* 0x000fd400078e0223 */
        /* <DEDUP_REMOVED lines=17> */
.L_x_3573:
[----:B------:R-:W-:Y:S05]  /*3cf60*/  BSYNC B3 ;  /* 0x0000000000037941 */ /* 0x000fea0003800000 */
.L_x_3572:
[----:B------:R-:W-:Y:S01]  /*3cf70*/  LOP3.LUT R11, RZ, R11, RZ, 0x33, !PT ;  /* 0x0000000bff0b7212 */ /* 0x000fe200078e33ff */
[----:B------:R-:W-:Y:S06]  /*3cf80*/  BRA `(.L_x_3574) ;  /* 0x0000000000287947 */ /* 0x000fec0003800000 */
.L_x_3571:
        /* <DEDUP_REMOVED lines=10> */
.L_x_3574:
[----:B------:R-:W-:Y:S05]  /*3d030*/  BSYNC B2 ;  /* 0x0000000000027941 */ /* 0x000fea0003800000 */
.L_x_3570:
[----:B------:R-:W-:-:S04]  /*3d040*/  IMAD R6, R10, R11, -R38 ;  /* 0x0000000b0a067224 */ /* 0x000fc800078e0a26 */
[----:B------:R-:W-:-:S05]  /*3d050*/  IMAD R33, R33, -0x2, R6 ;  /* 0xfffffffe21217824 */ /* 0x000fca00078e0206 */
[----:B------:R-:W-:Y:S02]  /*3d060*/  VIADDMNMX R15, R33, R10, R15, PT ;  /* 0x0000000a210f7246 */ /* 0x000fe4000380010f */
[----:B------:R-:W-:-:S07]  /*3d070*/  VIMNMX R32, R32, R33, !PT ;  /* 0x0000002120207248 */ /* 0x000fce0007fe0100 */
.L_x_3569:
[----:B------:R-:W-:Y:S05]  /*3d080*/  BSYNC B1 ;  /* 0x0000000000017941 */ /* 0x000fea0003800000 */
.L_x_3568:
        /* <DEDUP_REMOVED lines=53> */
[C---:B------:R-:W-:Y:S02]  /*3d3e0*/  ISETP.LT.OR P1, PT, R15.reuse, 0x29, P1 ;  /* 0x000000290f00780c */ /* 0x040fe40000f21670 */
        /* <DEDUP_REMOVED lines=74> */
[----:B------:R0:W-:Y:S01]  /*3d890*/  MUFU.EX2 R168, R6 ;  /* 0x0000000600a87308 */ /* 0x0001e20000000800 */
[-CC-:B------:R-:W-:Y:S01]  /*3d8a0*/  FFMA.FTZ R10, R10, R37.reuse, -R42.reuse ;  /* 0x000000250a0a7223 */ /* 0x180fe2000001082a */
[-CC-:B------:R-:W-:Y:S01]  /*3d8b0*/  FFMA.FTZ R13, R13, R37.reuse, -R42.reuse ;  /* 0x000000250d0d7223 */ /* 0x180fe2000001082a */
[-C--:B------:R-:W-:Y:S01]  /*3d8c0*/  FFMA.FTZ R20, R20, R37.reuse, -R42 ;  /* 0x0000002514147223 */ /* 0x080fe2000001082a */
[----:B------:R-:W-:-:S04]  /*3d8d0*/  FFMA.FTZ R35, R47, R37, -R36 ;  /* 0x000000252f237223 */ /* 0x000fc80000010824 */
[----:B------:R-:W-:Y:S01]  /*3d8e0*/  MUFU.EX2 R169, R10 ;  /* 0x0000000a00a97308 */ /* 0x000fe20000000800 */
[-C--:B------:R-:W-:Y:S01]  /*3d8f0*/  FFMA.FTZ R21, R21, R37.reuse, -R42 ;  /* 0x0000002515157223 */ /* 0x080fe2000001082a */
[----:B------:R-:W-:-:S06]  /*3d900*/  FFMA.FTZ R38, R67, R37, -R36 ;  /* 0x0000002543267223 */ /* 0x000fcc0000010824 */
[----:B------:R-:W1:Y:S01]  /*3d910*/  MUFU.EX2 R48, R13 ;  /* 0x0000000d00307308 */ /* 0x000e620000000800 */
[-C--:B------:R-:W-:Y:S01]  /*3d920*/  FFMA.FTZ R24, R24, R37.reuse, -R42 ;  /* 0x0000002518187223 */ /* 0x080fe2000001082a */
[----:B------:R-:W-:-:S06]  /*3d930*/  FFMA.FTZ R39, R57, R37, -R36 ;  /* 0x0000002539277223 */ /* 0x000fcc0000010824 */
[----:B------:R-:W-:Y:S01]  /*3d940*/  MUFU.EX2 R34, R34 ;  /* 0x0000002200227308 */ /* 0x000fe20000000800 */
[-C--:B0-----:R-:W-:Y:S01]  /*3d950*/  FFMA.FTZ R6, R69, R37.reuse, -R36 ;  /* 0x0000002545067223 */ /* 0x081fe20000010824 */
[----:B------:R-:W-:-:S06]  /*3d960*/  FFMA.FTZ R25, R25, R37, -R42 ;  /* 0x0000002519197223 */ /* 0x000fcc000001082a */
[----:B------:R-:W0:Y:S01]  /*3d970*/  MUFU.EX2 R20, R20 ;  /* 0x0000001400147308 */ /* 0x000e220000000800 */
[----:B------:R-:W-:-:S07]  /*3d980*/  FFMA.FTZ R26, R26, R37, -R42 ;  /* 0x000000251a1a7223 */ /* 0x000fce000001082a */
[----:B------:R-:W-:Y:S08]  /*3d990*/  MUFU.EX2 R35, R35 ;  /* 0x0000002300237308 */ /* 0x000ff00000000800 */
[----:B------:R-:W2:Y:S01]  /*3d9a0*/  MUFU.EX2 R21, R21 ;  /* 0x0000001500157308 */ /* 0x000ea20000000800 */
[----:B-1----:R-:W-:-:S07]  /*3d9b0*/  FADD.FTZ R13, R169, R48 ;  /* 0x00000030a90d7221 */ /* 0x002fce0000010000 */
[----:B------:R-:W1:Y:S08]  /*3d9c0*/  MUFU.EX2 R38, R38 ;  /* 0x0000002600267308 */ /* 0x000e700000000800 */
[----:B------:R-:W3:Y:S01]  /*3d9d0*/  MUFU.EX2 R24, R24 ;  /* 0x0000001800187308 */ /* 0x000ee20000000800 */
[----:B------:R-:W-:-:S07]  /*3d9e0*/  FFMA.FTZ R28, R28, R37, -R42 ;  /* 0x000000251c1c7223 */ /* 0x000fce000001082a */
[----:B------:R4:W-:Y:S01]  /*3d9f0*/  MUFU.EX2 R174, R6 ;  /* 0x0000000600ae7308 */ /* 0x0009e20000000800 */
[----:B------:R-:W-:Y:S01]  /*3da00*/  FFMA.FTZ R40, R71, R37, -R36 ;  /* 0x0000002547287223 */ /* 0x000fe20000010824 */
[----:B0-----:R-:W-:-:S06]  /*3da10*/  FADD.FTZ R10, R20, R13 ;  /* 0x0000000d140a7221 */ /* 0x001fcc0000010000 */
[----:B------:R-:W0:Y:S01]  /*3da20*/  MUFU.EX2 R39, R39 ;  /* 0x0000002700277308 */ /* 0x000e220000000800 */
[----:B----4-:R-:W-:-:S07]  /*3da30*/  FFMA.FTZ R6, R77, R37, -R36 ;  /* 0x000000254d067223 */ /* 0x010fce0000010824 */
[----:B------:R4:W-:Y:S01]  /*3da40*/  MUFU.EX2 R47, R7 ;  /* 0x00000007002f7308 */ /* 0x0009e20000000800 */
[----:B------:R-:W-:-:S07]  /*3da50*/  FFMA.FTZ R30, R30, R37, -R42 ;  /* 0x000000251e1e7223 */ /* 0x000fce000001082a */
[----:B------:R-:W5:Y:S01]  /*3da60*/  MUFU.EX2 R25, R25 ;  /* 0x0000001900197308 */ /* 0x000f620000000800 */
[----:B----4-:R-:W-:Y:S01]  /*3da70*/  FADD.FTZ R7, R168, R33 ;  /* 0x00000021a8077221 */ /* 0x010fe20000010000 */
[----:B--2---:R-:W-:-:S06]  /*3da80*/  FADD.FTZ R13, R21, R10 ;  /* 0x0000000a150d7221 */ /* 0x004fcc0000010000 */
[----:B------:R2:W-:Y:S01]  /*3da90*/  MUFU.EX2 R180, R6 ;  /* 0x0000000600b47308 */ /* 0x0005e20000000800 */
[----:B------:R-:W-:-:S07]  /*3daa0*/  FFMA.FTZ R31, R31, R37, -R42 ;  /* 0x000000251f1f7223 */ /* 0x000fce000001082a */
[----:B------:R-:W4:Y:S01]  /*3dab0*/  MUFU.EX2 R26, R26 ;  /* 0x0000001a001a7308 */ /* 0x000f220000000800 */
[----:B--2---:R-:W-:-:S04]  /*3dac0*/  FADD.FTZ R6, R34, R7 ;  /* 0x0000000722067221 */ /* 0x004fc80000010000 */
[----:B------:R-:W-:-:S03]  /*3dad0*/  FADD.FTZ R7, R35, R6 ;  /* 0x0000000623077221 */ /* 0x000fc60000010000 */
[----:B------:R-:W2:Y:S01]  /*3dae0*/  MUFU.EX2 R175, R28 ;  /* 0x0000001c00af7308 */ /* 0x000ea20000000800 */
[----:B-1----:R-:W-:Y:S01]  /*3daf0*/  FADD.FTZ R6, R38, R7 ;  /* 0x0000000726067221 */ /* 0x002fe20000010000 */
[-C--:B------:R-:W-:Y:S01]  /*3db00*/  FFMA.FTZ R44, R75, R37.reuse, -R36 ;  /* 0x000000254b2c7223 */ /* 0x080fe20000010824 */
[----:B---3--:R-:W-:Y:S01]  /*3db10*/  FADD.FTZ R10, R24, R13 ;  /* 0x0000000d180a7221 */ /* 0x008fe20000010000 */
[----:B------:R-:W-:-:S04]  /*3db20*/  FFMA.FTZ R27, R27, R37, -R42 ;  /* 0x000000251b1b7223 */ /* 0x000fc8000001082a */
[----:B------:R-:W1:Y:S01]  /*3db30*/  MUFU.EX2 R40, R40 ;  /* 0x0000002800287308 */ /* 0x000e620000000800 */
[----:B0-----:R-:W-:Y:S01]  /*3db40*/  FADD.FTZ R7, R39, R6 ;  /* 0x0000000627077221 */ /* 0x001fe20000010000 */
[----:B------:R-:W-:Y:S01]  /*3db50*/  FFMA.FTZ R45, R45, R37, -R36 ;  /* 0x000000252d2d7223 */ /* 0x000fe20000010824 */
[----:B-----5:R-:W-:-:S05]  /*3db60*/  FADD.FTZ R13, R25, R10 ;  /* 0x0000000a190d7221 */ /* 0x020fca0000010000 */
[----:B------:R-:W0:Y:S01]  /*3db70*/  MUFU.EX2 R30, R30 ;  /* 0x0000001e001e7308 */ /* 0x000e220000000800 */
[----:B------:R-:W-:Y:S01]  /*3db80*/  FFMA.FTZ R29, R29, R37, -R42 ;  /* 0x000000251d1d7223 */ /* 0x000fe2000001082a */
[----:B------:R-:W-:Y:S01]  /*3db90*/  FADD.FTZ R6, R174, R7 ;  /* 0x00000007ae067221 */ /* 0x000fe20000010000 */
[----:B----4-:R-:W-:-:S05]  /*3dba0*/  FADD.FTZ R10, R26, R13 ;  /* 0x0000000d1a0a7221 */ /* 0x010fca0000010000 */
[----:B------:R-:W3:Y:S01]  /*3dbb0*/  MUFU.EX2 R31, R31 ;  /* 0x0000001f001f7308 */ /* 0x000ee20000000800 */
[----:B------:R-:W-:Y:S01]  /*3dbc0*/  FFMA.FTZ R11, R11, R37, -R42 ;  /* 0x000000250b0b7223 */ /* 0x000fe2000001082a */
[----:B------:R-:W-:-:S06]  /*3dbd0*/  FADD.FTZ R7, R41, R6 ;  /* 0x0000000629077221 */ /* 0x000fcc0000010000 */
[----:B------:R-:W4:Y:S01]  /*3dbe0*/  MUFU.EX2 R44, R44 ;  /* 0x0000002c002c7308 */ /* 0x000f220000000800 */
[----:B------:R-:W-:Y:S01]  /*3dbf0*/  FFMA.FTZ R46, R79, R37, -R36 ;  /* 0x000000254f2e7223 */ /* 0x000fe20000010824 */
[----:B--2---:R-:W-:-:S06]  /*3dc00*/  FADD.FTZ R13, R175, R10 ;  /* 0x0000000aaf0d7221 */ /* 0x004fcc0000010000 */
[----:B------:R-:W2:Y:S01]  /*3dc10*/  MUFU.EX2 R27, R27 ;  /* 0x0000001b001b7308 */ /* 0x000ea20000000800 */
[-C--:B------:R-:W-:Y:S01]  /*3dc20*/  FFMA.FTZ R36, R53, R37.reuse, -R36 ;  /* 0x0000002535247223 */ /* 0x080fe20000010824 */
[----:B------:R-:W-:Y:S01]  /*3dc30*/  FFMA.FTZ R14, R14, R37, -R42 ;  /* 0x000000250e0e7223 */ /* 0x000fe2000001082a */
[----:B-1----:R-:W-:-:S05]  /*3dc40*/  FADD.FTZ R6, R40, R7 ;  /* 0x0000000728067221 */ /* 0x002fca0000010000 */
[----:B------:R-:W1:Y:S01]  /*3dc50*/  MUFU.EX2 R45, R45 ;  /* 0x0000002d002d7308 */ /* 0x000e620000000800 */
[----:B0-----:R-:W-:-:S07]  /*3dc60*/  FADD.FTZ R10, R30, R13 ;  /* 0x0000000d1e0a7221 */ /* 0x001fce0000010000 */
[----:B------:R-:W0:Y:S01]  /*3dc70*/  MUFU.EX2 R28, R29 ;  /* 0x0000001d001c7308 */ /* 0x000e220000000800 */
[----:B------:R-:W-:Y:S01]  /*3dc80*/  FFMA.FTZ R15, R15, R37, -R42 ;  /* 0x000000250f0f7223 */ /* 0x000fe2000001082a */
[----:B------:R-:W-:Y:S01]  /*3dc90*/  FADD.FTZ R7, R43, R6 ;  /* 0x000000062b077221 */ /* 0x000fe20000010000 */
[----:B---3--:R-:W-:-:S05]  /*3dca0*/  FADD.FTZ R10, R31, R10 ;  /* 0x0000000a1f0a7221 */ /* 0x008fca0000010000 */
[----:B------:R1:W3:Y:S01]  /*3dcb0*/  MUFU.EX2 R181, R11 ;  /* 0x0000000b00b57308 */ /* 0x0002e20000000800 */
[----:B------:R-:W-:Y:S01]  /*3dcc0*/  FFMA.FTZ R32, R32, R37, -R42 ;  /* 0x0000002520207223 */ /* 0x000fe2000001082a */
[----:B----4-:R-:W-:-:S06]  /*3dcd0*/  FADD.FTZ R6, R44, R7 ;  /* 0x000000072c067221 */ /* 0x010fcc0000010000 */
[----:B------:R-:W-:Y:S01]  /*3dce0*/  MUFU.EX2 R49, R36 ;  /* 0x0000002400317308 */ /* 0x000fe20000000800 */
[----:B--2---:R-:W-:-:S07]  /*3dcf0*/  FADD.FTZ R7, R27, R10 ;  /* 0x0000000a1b077221 */ /* 0x004fce0000010000 */
[----:B------:R-:W2:Y:S01]  /*3dd00*/  MUFU.EX2 R36, R14 ;  /* 0x0000000e00247308 */ /* 0x000ea20000000800 */
[----:B-1----:R-:W-:Y:S01]  /*3dd10*/  FADD.FTZ R11, R45, R6 ;  /* 0x000000062d0b7221 */ /* 0x002fe20000010000 */
[----:B0-----:R-:W-:-:S06]  /*3dd20*/  FADD.FTZ R6, R28, R7 ;  /* 0x000000071c067221 */ /* 0x001fcc0000010000 */
[----:B------:R-:W0:Y:S08]  /*3dd30*/  MUFU.EX2 R46, R46 ;  /* 0x0000002e002e7308 */ /* 0x000e300000000800 */
[----:B------:R-:W1:Y:S01]  /*3dd40*/  MUFU.EX2 R183, R15 ;  /* 0x0000000f00b77308 */ /* 0x000e620000000800 */
[----:B------:R-:W-:Y:S01]  /*3dd50*/  FADD.FTZ R10, R180, R11 ;  /* 0x0000000bb40a7221 */ /* 0x000fe20000010000 */
[----:B---3--:R-:W-:-:S06]  /*3dd60*/  FADD.FTZ R7, R181, R6 ;  /* 0x00000006b5077221 */ /* 0x008fcc0000010000 */
[----:B------:R-:W3:Y:S01]  /*3dd70*/  MUFU.EX2 R32, R32 ;  /* 0x0000002000207308 */ /* 0x000ee20000000800 */
[----:B------:R-:W-:Y:S01]  /*3dd80*/  FADD.FTZ R11, R47, R10 ;  /* 0x0000000a2f0b7221 */ /* 0x000fe20000010000 */
[----:B--2---:R-:W-:-:S03]  /*3dd90*/  FADD.FTZ R6, R36, R7 ;  /* 0x0000000724067221 */ /* 0x004fc60000010000 */
[----:B0-----:R-:W-:Y:S01]  /*3dda0*/  FADD.FTZ R10, R46, R11 ;  /* 0x0000000b2e0a7221 */ /* 0x001fe20000010000 */
[----:B-1----:R-:W-:-:S03]  /*3ddb0*/  FADD.FTZ R7, R183, R6 ;  /* 0x00000006b7077221 */ /* 0x002fc60000010000 */
[----:B------:R-:W-:Y:S01]  /*3ddc0*/  FADD.FTZ R13, R49, R10 ;  /* 0x0000000a310d7221 */ /* 0x000fe20000010000 */
[----:B---3--:R-:W-:-:S04]  /*3ddd0*/  FADD.FTZ R29, R32, R7 ;  /* 0x00000007201d7221 */ /* 0x008fc80000010000 */
        /* <DEDUP_REMOVED lines=2663> */
.L_x_3575:
[----:B0-----:R-:W-:-:S04]  /*48450*/  IMAD.MOV.U32 R13, RZ, RZ, 0x0 ;  /* 0x00000000ff0d7424 */ /* 0x001fc800078e00ff */
[----:B-1----:R-:W-:Y:S05]  /*48460*/  RET.REL.NODEC R12 `(_ZN7cutlass13device_kernelIN5flash11enable_sm90INS1_16FlashAttnFwdSm90INS1_25CollectiveMainloopFwdSm90ILi2EN4cute5tupleIJNS5_1CILi1EEES8_S8_EEENS6_IJNS7_ILi64EEESA_SA_EEELi512ENS_10bfloat16_tEfNS_4arch4Sm90ELb0ELb1ELb1ELb1ELb0ELb0ELb1ELb0ELb0ELb1ELb0ELb0EEENS1_21CollectiveEpilogueFwdINS6_IJSA_NS7_ILi512EEESA_EEES9_SC_SE_Li256ELb1ELb1ELb0ELb0EEENS1_36VarlenDynamicPersistentTileSchedulerILi64ELi64ELi256ELi128ELb0ELb1ELb1ELb1ELb0ELb1EEEEEEEEEvNT_6ParamsE) ;  /* 0xfffffb780ce47950 */ /* 0x002fea0003c3ffff */
.L_x_3551:
[----:B0-----:R0:W1:Y:S02]  /*48470*/  SYNCS.PHASECHK.TRANS64.TRYWAIT P0, [R13+URZ], R20 ;  /* 0x000000140d0075a7 */ /* 0x001064000800017f */
[----:B-1----:R-:W-:Y:S05]  /*48480*/  @!P0 NANOSLEEP.SYNCS 0x989680 ;  /* 0x009896800000895d */ /* 0x002fea0003900000 */
[----:B------:R-:W1:Y:S02]  /*48490*/  @!P0 SYNCS.PHASECHK.TRANS64 P0, [R13+URZ], R20 ;  /* 0x000000140d0085a7 */ /* 0x000e64000800007f */
[----:B-1----:R-:W-:Y:S05]  /*484a0*/  @!P0 BRA `(.L_x_3551) ;  /* 0xfffffffc00f08947 */ /* 0x002fea000383ffff */
[----:B------:R-:W-:Y:S05]  /*484b0*/  BRA `(.L_x_3550) ;  /* 0xffffff0c000c7947 */ /* 0x000fea000383ffff */
.L_x_3553:
[----:B0-----:R0:W1:Y:S02]  /*484c0*/  SYNCS.PHASECHK.TRANS64.TRYWAIT P0, [R10+URZ+0x38810], R13 ;  /* 0x0388100d0a0075a7 */ /* 0x001064000800017f */
[----:B-1----:R-:W-:Y:S05]  /*484d0*/  @!P0 NANOSLEEP.SYNCS 0x989680 ;  /* 0x009896800000895d */ /* 0x002fea0003900000 */
[----:B------:R-:W1:Y:S02]  /*484e0*/  @!P0 SYNCS.PHASECHK.TRANS64 P0, [R10+URZ+0x38810], R13 ;  /* 0x0388100d0a0085a7 */ /* 0x000e64000800007f */
[----:B-1----:R-:W-:Y:S05]  /*484f0*/  @!P0 BRA `(.L_x_3553) ;  /* 0xfffffffc00f08947 */ /* 0x002fea000383ffff */
[----:B------:R-:W-:Y:S05]  /*48500*/  BRA `(.L_x_3576) ;  /* 0xffffff1000607947 */ /* 0x000fea000383ffff */
.L_x_3560:
[----:B0-----:R0:W1:Y:S02]  /*48510*/  SYNCS.PHASECHK.TRANS64.TRYWAIT P0, [R20+URZ], R21 ;  /* 0x00000015140075a7 */ /* 0x001064000800017f */
[----:B-1----:R-:W-:Y:S05]  /*48520*/  @!P0 NANOSLEEP.SYNCS 0x989680 ;  /* 0x009896800000895d */ /* 0x002fea0003900000 */
[----:B------:R-:W1:Y:S02]  /*48530*/  @!P0 SYNCS.PHASECHK.TRANS64 P0, [R20+URZ], R21 ;  /* 0x00000015140085a7 */ /* 0x000e64000800007f */
[----:B-1----:R-:W-:Y:S05]  /*48540*/  @!P0 BRA `(.L_x_3560) ;  /* 0xfffffffc00f08947 */ /* 0x002fea000383ffff */
[----:B------:R-:W-:Y:S05]  /*48550*/  BRA `(.L_x_3559) ;  /* 0xffffff1000fc7947 */ /* 0x000fea000383ffff */
.L_x_3577:
        /* <DEDUP_REMOVED lines=10> */
.L_x_6030:


//--------------------- .text._ZN7cutlass13device_kernelIN5flash11enable_sm90INS1_16FlashAttnFwdSm90INS1_25CollectiveMainloopFwdSm90ILi2EN4cute5tupleIJNS5_1CILi1EEES8_S8_EEENS6_IJNS7_ILi64EEESA_SA_EEELi512ENS_10bfloat16_tEfNS_4arch4Sm90ELb0ELb1ELb1ELb1ELb0ELb1ELb1ELb0ELb0ELb1ELb0ELb0EEENS1_21CollectiveEpilogueFwdINS6_IJSA_NS7_ILi512EEESA_EEES9_SC_SE_Li256ELb1ELb1ELb0ELb0EEENS1_36VarlenDynamicPersistentTileSchedulerILi64ELi64ELi256ELi128ELb0ELb1ELb1ELb1ELb0ELb1EEEEEEEEEvNT_6ParamsE --------------------------
	.section	.text._ZN7cutlass13device_kernelIN5flash11enable_sm90INS1_16FlashAttnFwdSm90INS1_25CollectiveMainloopFwdSm90ILi2EN4cute5tupleIJNS5_1CILi1EEES8_S8_EEENS6_IJNS7_ILi64EEESA_SA_EEELi512ENS_10bfloat16_tEfNS_4arch4Sm90ELb0ELb1ELb1ELb1ELb0ELb1ELb1ELb0ELb0ELb1ELb0ELb0EEENS1_21CollectiveEpilogueFwdINS6_IJSA_NS7_ILi512EEESA_EEES9_SC_SE_Li256ELb1ELb1ELb0ELb0EEENS1_36VarlenDynamicPersistentTileSchedulerILi64ELi64ELi256ELi128ELb0ELb1ELb1ELb1ELb0ELb1EEEEEEEEEvNT_6ParamsE,"ax",@progbits
	.align	128
.text._ZN7cutlass13device_kernelIN5flash11enable_sm90INS1_16FlashAttnFwdSm90INS1_25CollectiveMainloopFwdSm90ILi2EN4cute5tupleIJNS5_1CILi1EEES8_S8_EEENS6_IJNS7_ILi64EEESA_SA_EEELi512ENS_10bfloat16_tEfNS_4arch4Sm90ELb0ELb1ELb1ELb1ELb0ELb1ELb1ELb0ELb0ELb1ELb0ELb0EEENS1_21CollectiveEpilogueFwdINS6_IJSA_NS7_ILi512EEESA_EEES9_SC_SE_Li256ELb1ELb1ELb0ELb0EEENS1_36VarlenDynamicPersistentTileSchedulerILi64ELi64ELi256ELi128ELb0ELb1ELb1ELb1ELb0ELb1EEEEEEEEEvNT_6ParamsE:
        .type           _ZN7cutlass13device_kernelIN5flash11enable_sm90INS1_16FlashAttnFwdSm90INS1_25CollectiveMainloopFwdSm90ILi2EN4cute5tupleIJNS5_1CILi1EEES8_S8_EEENS6_IJNS7_ILi64EEESA_SA_EEELi512ENS_10bfloat16_tEfNS_4arch4Sm90ELb0ELb1ELb1ELb1ELb0ELb1ELb1ELb0ELb0ELb1ELb0ELb0EEENS1_21CollectiveEpilogueFwdINS6_IJSA_NS7_ILi512EEESA_EEES9_SC_SE_Li256ELb1ELb1ELb0ELb0EEENS1_36VarlenDynamicPersistentTileSchedulerILi64ELi64ELi256ELi128ELb0ELb1ELb1ELb1ELb0ELb1EEEEEEEEEvNT_6ParamsE,@function
        .size           _ZN7cutlass13device_kernelIN5flash11enable_sm90INS1_16FlashAttnFwdSm90INS1_25CollectiveMainloopFwdSm90ILi2EN4cute5tupleIJNS5_1CILi1EEES8_S8_EEENS6_IJNS7_ILi64EEESA_SA_EEELi512ENS_10bfloat16_tEfNS_4arch4Sm90ELb0ELb1ELb1ELb1ELb0ELb1ELb1ELb0ELb0ELb1ELb0ELb0EEENS1_21CollectiveEpilogueFwdINS6_IJSA_NS7_ILi512EEESA_EEES9_SC_SE_Li256ELb1ELb1ELb0ELb0EEENS1_36VarlenDynamicPersistentTileSchedulerILi64ELi64ELi256ELi128ELb0ELb1ELb1ELb1ELb0ELb1EEEEEEEEEvNT_6ParamsE,(.L_x_6032 - _ZN7cutlass13device_kernelIN5flash11enable_sm90INS1_16FlashAttnFwdSm90INS1_25CollectiveMainloopFwdSm90ILi2EN4cute5tupleIJNS5_1CILi1EEES8_S8_EEENS6_IJNS7_ILi64EEESA_SA_EEELi512ENS_10bfloat16_tEfNS_4arch4Sm90ELb0ELb1ELb1ELb1ELb0ELb1ELb1ELb0ELb0ELb1ELb0ELb0EEENS1_21CollectiveEpilogueFwdINS6_IJSA_NS7_ILi512EEESA_EEES9_SC_SE_Li256ELb1ELb1ELb0ELb0EEENS1_36VarlenDynamicPersistentTileSchedulerILi64ELi64ELi256ELi128ELb0ELb1ELb1ELb1ELb0ELb1EEEEEEEEEvNT_6ParamsE)
        .other          _ZN7cutlass13device_kernelIN5flash11enable_sm90INS1_16FlashAttnFwdSm90INS1_25CollectiveMainloopFwdSm90ILi2EN4cute5tupleIJNS5_1CILi1EEES8_S8_EEENS6_IJNS7_ILi64EEESA_SA_EEELi512ENS_10bfloat16_tEfNS_4arch4Sm90ELb0ELb1ELb1ELb1ELb0ELb1ELb1ELb0ELb0ELb1ELb0ELb0EEENS1_21CollectiveEpilogueFwdINS6_IJSA_NS7_ILi512EEESA_EEES9_SC_SE_Li256ELb1ELb1ELb0ELb0EEENS1_36VarlenDynamicPersistentTileSchedulerILi64ELi64ELi256ELi128ELb0ELb1ELb1ELb1ELb0ELb1EEEEEEEEEvNT_6ParamsE,@"STO_CUDA_ENTRY STV_DEFAULT"
_ZN7cutlass13device_kernelIN5flash11enable_sm90INS1_16FlashAttnFwdSm90INS1_25CollectiveMainloopFwdSm90ILi2EN4cute5tupleIJNS5_1CILi1EEES8_S8_EEENS6_IJNS7_ILi64EEESA_SA_EEELi512ENS_10bfloat16_tEfNS_4arch4Sm90ELb0ELb1ELb1ELb1ELb0ELb1ELb1ELb0ELb0ELb1ELb0ELb0EEENS1_21CollectiveEpilogueFwdINS6_IJSA_NS7_ILi512EEESA_EEES9_SC_SE_Li256ELb1ELb1ELb0ELb0EEENS1_36VarlenDynamicPersistentTileSchedulerILi64ELi64ELi256ELi128ELb0ELb1ELb1ELb1ELb0ELb1EEEEEEEEEvNT_6ParamsE:
[----:B------:R-:W0:Y:S02]  /*0000*/  LDC R1, c[0x0][0x28] ;  /* 0x00000a00ff017b82 */ /* 0x000e240000000800 */
[----:B0-----:R-:W-:-:S05]  /*0010*/  VIADD R1, R1, 0xfffffb50 ;  /* 0xfffffb5001017836 */ /* 0x001fca0000000000 */
[----:B------:R-:W-:Y:S01]  /*0020*/  R2UR UR4, R1 ;  /* 0x00000000010472ca */ /* 0x000fe200000e0000 */
[----:B------:R-:W0:Y:S01]  /*0030*/  S2R R3, SR_TID.X ;  /* 0x0000000000037919 */ /* 0x000e220000002100 */
[----:B------:R-:W-:Y:S01]  /*0040*/  ELECT P0, URZ, PT ;  /* 0x00000000003f782f */ /* 0x000fe20003800000 */
[----:B------:R-:W-:Y:S01]  /*0050*/  BSSY B0, `(.L_x_3578) ;  /* 0x0000018000007945 */ /* 0x000fe20003800000 */
[----:B------:R-:W-:Y:S01]  /*0060*/  ULDC UR37, c[0x0][0x20] ;  /* 0x0000080000257ab9 */ /* 0x000fe20000000800 */
[----:B------:R-:W-:-:S08]  /*0070*/  ULDC UR36, c[0x0][0x24] ;  /* 0x0000090000247ab9 */ /* 0x000fd00000000800 */
[----:B------:R-:W-:-:S04]  /*0080*/  UIADD3 UR37, UP0, UR4, UR37, URZ ;  /* 0x0000002504257290 */ /* 0x000fc8000ff1e03f */
[----:B------:R-:W-:Y:S01]  /*0090*/  UIADD3.X UR36, URZ, UR36, URZ, UP0, !UPT ;  /* 0x000000243f247290 */ /* 0x000fe200087fe43f */
[--C-:B0-----:R-:W-:Y:S02]  /*00a0*/  SHF.R.U32.HI R0, RZ, 0x5, R3.reuse ;  /* 0x00000005ff007819 */ /* 0x101fe40000011603 */
[----:B------:R-:W-:-:S03]  /*00b0*/  SHF.R.U32.HI R3, RZ, 0x7, R3 ;  /* 0x00000007ff037819 */ /* 0x000fc60000011603 */
        /* <DEDUP_REMOVED lines=17> */
.L_x_3579:
[----:B------:R-:W-:Y:S05]  /*01d0*/  BSYNC B0 ;  /* 0x0000000000007941 */ /* 0x000fea0003800000 */
.L_x_3578:
        /* <DEDUP_REMOVED lines=21> */
[----:B0-----:R0:W1:Y:S01]  /*0330*/  @UP1 SYNCS.EXCH.64 URZ, [UR8+0x38800], UR4 ;  /* 0x03880004083f15b2 */ /* 0x0010620008000100 */
[----:B------:R0:W2:Y:S04]  /*0340*/  @UP2 SYNCS.EXCH.64 URZ, [UR8+0x38810], UR4 ;  /* 0x03881004083f25b2 */ /* 0x0000a80008000100 */
[----:B------:R0:W3:Y:S01]  /*0350*/  @UP3 SYNCS.EXCH.64 URZ, [UR8+0x38820], UR6 ;  /* 0x03882006083f35b2 */ /* 0x0000e20008000100 */
        /* <DEDUP_REMOVED lines=14> */
[----:B----4-:R-:W-:Y:S01]  /*0440*/  NOP ;  /* 0x0000000000007918 */ /* 0x010fe20000000000 */
.L_x_3580:
[----:B------:R-:W4:Y:S01]  /*0450*/  SHFL.IDX PT, R2, R0, RZ, 0x1f ;  /* 0x00001fff00027589 */ /* 0x000f2200000e0000 */
[----:B------:R-:W-:Y:S01]  /*0460*/  NOP ;  /* 0x0000000000007918 */ /* 0x000fe20000000000 */
[----:B----4-:R-:W-:-:S13]  /*0470*/  ISETP.NE.AND P0, PT, R2, RZ, PT ;  /* 0x000000ff0200720c */ /* 0x010fda0003f05270 */
        /* <DEDUP_REMOVED lines=18> */
[----:B----4-:R-:W-:Y:S01]  /*05a0*/  NOP ;  /* 0x0000000000007918 */ /* 0x010fe20000000000 */
.L_x_3581:
[----:B------:R-:W4:Y:S01]  /*05b0*/  SHFL.IDX PT, R2, R0, RZ, 0x1f ;  /* 0x00001fff00027589 */ /* 0x000f2200000e0000 */
[----:B------:R-:W-:Y:S01]  /*05c0*/  NOP ;  /* 0x0000000000007918 */ /* 0x000fe20000000000 */
[----:B----4-:R-:W-:-:S13]  /*05d0*/  ISETP.NE.AND P0, PT, R2, RZ, PT ;  /* 0x000000ff0200720c */ /* 0x010fda0003f05270 */
        /* <DEDUP_REMOVED lines=15> */
.L_x_3582:
        /* <DEDUP_REMOVED lines=22> */
.L_x_3583:
        /* <DEDUP_REMOVED lines=22> */
.L_x_3584:
[----:B------:R-:W-:Y:S01]  /*0990*/  PLOP3.LUT P0, PT, PT, PT, UP0, 0x80, 0x0 ;  /* 0x000000000000781c */ /* 0x000fe20003f0f008 */
[----:B------:R-:W-:Y:S01]  /*09a0*/  UMOV UR38, 0x1 ;  /* 0x0000000100267882 */ /* 0x000fe20000000000 */
[----:B------:R-:W-:Y:S01]  /*09b0*/  NOP ;  /* 0x0000000000007918 */ /* 0x000fe20000000000 */
[----:B------:R-:W-:Y:S01]  /*09c0*/  USEL UR38, UR38, 0x2, !UP0 ;  /* 0x0000000226267887 */ /* 0x000fe2000c000000 */
[----:B------:R-:W-:Y:S01]  /*09d0*/  BSSY B9, `(.L_x_3585) ;  /* 0x0003e2f000097945 */ /* 0x000fe20003800000 */
[----:B------:R-:W-:Y:S01]  /*09e0*/  ULDC.64 UR44, c[0x0][0x208] ;  /* 0x00008200002c7ab9 */ /* 0x000fe20000000a00 */
[----:B------:R-:W-:Y:S02]  /*09f0*/  IMAD.U32 R16, RZ, RZ, UR37 ;  /* 0x00000025ff107e24 */ /* 0x000fe4000f8e00ff */
[----:B------:R-:W-:Y:S01]  /*0a00*/  IMAD.U32 R17, RZ, RZ, UR36 ;  /* 0x00000024ff117e24 */ /* 0x000fe2000f8e00ff */
[----:B0123--:R-:W-:Y:S06]  /*0a10*/  BAR.SYNC.DEFER_BLOCKING 0x0 ;  /* 0x0000000000007b1d */ /* 0x00ffec0000010000 */
[----:B------:R-:W-:Y:S05]  /*0a20*/  @!P0 BRA `(.L_x_3586) ;  /* 0x0000033c007c8947 */ /* 0x000fea0003800000 */
.L_x_3587:
[----:B------:R-:W-:-:S08]  /*0a30*/  NOP ;  /* 0x0000000000007918 */ /* 0x000fd00000000000 */
[----:B------:R-:W0:Y:S02]  /*0a40*/  USETMAXREG.TRY_ALLOC.CTAPOOL UP0, 0xf0 ;  /* 0x000000f0000079c8 */ /* 0x000e240008000600 */
[----:B0-----:R-:W-:-:S13]  /*0a50*/  PLOP3.LUT P0, PT, PT, PT, UP0, 0x80, 0x0 ;  /* 0x000000000000781c */ /* 0x001fda0003f0f008 */
[----:B------:R-:W-:Y:S05]  /*0a60*/  @!P0 BRA `(.L_x_3587) ;  /* 0xfffffffc00f08947 */ /* 0x000fea000383ffff */
[----:B------:R-:W0:Y:S01]  /*0a70*/  S2R R0, SR_TID.X ;  /* 0x0000000000007919 */ /* 0x000e220000002100 */
[----:B------:R-:W1:Y:S01]  /*0a80*/  S2UR UR5, SR_CgaCtaId ;  /* 0x00000000000579c3 */ /* 0x000e620000008800 */
[----:B------:R-:W-:Y:S01]  /*0a90*/  UMOV UR4, 0x400 ;  /* 0x0000040000047882 */ /* 0x000fe20000000000 */
[----:B------:R-:W-:Y:S04]  /*0aa0*/  STL.64 [R1+0x1e8], RZ ;  /* 0x0001e8ff01007387 */ /* 0x000fe80000100a00 */
[----:B------:R-:W-:Y:S04]  /*0ab0*/  STL [R1+0x1f0], RZ ;  /* 0x0001f0ff01007387 */ /* 0x000fe80000100800 */
[----:B------:R-:W-:Y:S01]  /*0ac0*/  STL [R1+0x1f4], RZ ;  /* 0x0001f4ff01007387 */ /* 0x000fe20000100800 */
[----:B-1----:R-:W-:-:S06]  /*0ad0*/  ULEA UR4, UR5, UR4, 0x18 ;  /* 0x0000000405047291 */ /* 0x002fcc000f8ec03f */
[----:B------:R-:W-:Y:S01]  /*0ae0*/  IMAD.U32 R2, RZ, RZ, UR4 ;  /* 0x00000004ff027e24 */ /* 0x000fe2000f8e00ff */
[----:B0-----:R-:W-:Y:S01]  /*0af0*/  SHF.R.U32.HI R13, RZ, 0x7, R0 ;  /* 0x00000007ff0d7819 */ /* 0x001fe20000011600 */
[----:B------:R-:W-:-:S03]  /*0b00*/  ULDC UR4, c[0x0][0xd3c] ;  /* 0x00034f0000047ab9 */ /* 0x000fc60000000800 */
[----:B------:R-:W-:-:S13]  /*0b10*/  ISETP.NE.AND P0, PT, R13, 0x1, PT ;  /* 0x000000010d00780c */ /* 0x000fda0003f05270 */
[----:B------:R-:W-:Y:S06]  /*0b20*/  @!P0 BAR.ARV 0x8, 0x100 ;  /* 0x0204000000008b1d */ /* 0x000fec0000002000 */
[----:B------:R-:W-:-:S13]  /*0b30*/  ISETP.GE.U32.AND P0, PT, R0, 0x100, PT ;  /* 0x000001000000780c */ /* 0x000fda0003f06070 */
[----:B------:R-:W-:Y:S08]  /*0b40*/  @P0 BAR.ARV 0xf, 0x100 ;  /* 0x03c4000000000b1d */ /* 0x000ff00000002000 */
[----:B------:R-:W-:Y:S06]  /*0b50*/  BAR.SYNC.DEFER_BLOCKING 0x5, 0x180 ;  /* 0x0146000000007b1d */ /* 0x000fec0000010000 */
[----:B------:R-:W0:Y:S02]  /*0b60*/  LDS.128 R116, [R2+0x388d0] ;  /* 0x0388d00002747984 */ /* 0x000e240000000c00 */
[----:B------:R-:W-:Y:S06]  /*0b70*/  BAR.ARV 0x4, 0x180 ;  /* 0x0106000000007b1d */ /* 0x000fec0000002000 */
[----:B0-----:R-:W-:-:S13]  /*0b80*/  ISETP.GE.AND P0, PT, R119, UR4, PT ;  /* 0x0000000477007c0c */ /* 0x001fda000bf06270 */
[----:B------:R-:W-:Y:S05]  /*0b90*/  @P0 BRA `(.L_x_3588) ;  /* 0x000003e000480947 */ /* 0x000fea0003800000 */
[----:B------:R-:W-:Y:S01]  /*0ba0*/  VIADD R212, R0, 0xffffff80 ;  /* 0xffffff8000d47836 */ /* 0x000fe20000000000 */
[----:B------:R-:W0:Y:S01]  /*0bb0*/  S2UR UR4, SR_SWINHI ;  /* 0x00000000000479c3 */ /* 0x000e220000002f00 */
[----:B------:R-:W-:Y:S01]  /*0bc0*/  R2UR UR42, R2 ;  /* 0x00000000022a72ca */ /* 0x000fe200000e0000 */
[----:B------:R-:W-:Y:S01]  /*0bd0*/  IMAD.MOV.U32 R160, RZ, RZ, 0x20 ;  /* 0x00000020ffa07424 */ /* 0x000fe200078e00ff */
[----:B------:R-:W-:Y:S01]  /*0be0*/  UIADD3 UR39, UP0, UR37, 0x1e8, URZ ;  /* 0x000001e825277890 */ /* 0x000fe2000ff1e03f */
[----:B------:R-:W-:Y:S01]  /*0bf0*/  SHF.R.S32.HI R3, RZ, 0x1f, R212 ;  /* 0x0000001fff037819 */ /* 0x000fe200000114d4 */
[----:B------:R-:W-:Y:S01]  /*0c00*/  IMAD.MOV.U32 R159, RZ, RZ, 0x2 ;  /* 0x00000002ff9f7424 */ /* 0x000fe200078e00ff */
[----:B------:R-:W-:Y:S01]  /*0c10*/  UIADD3 UR41, UP1, UR37, 0x1f4, URZ ;  /* 0x000001f425297890 */ /* 0x000fe2000ff3e03f */
[----:B------:R-:W-:Y:S01]  /*0c20*/  IMAD.MOV.U32 R153, RZ, RZ, RZ ;  /* 0x000000ffff997224 */ /* 0x000fe200078e00ff */
[-C--:B------:R-:W-:Y:S01]  /*0c30*/  LEA.HI R8, R3, R212.reuse, RZ, 0x7 ;  /* 0x000000d403087211 */ /* 0x080fe200078f38ff */
[----:B------:R-:W-:Y:S01]  /*0c40*/  VIADD R214, R13, 0x8 ;  /* 0x000000080dd67836 */ /* 0x000fe20000000000 */
[----:B------:R-:W-:Y:S01]  /*0c50*/  LEA.HI R0, R3, R212, RZ, 0x4 ;  /* 0x000000d403007211 */ /* 0x000fe200078f20ff */
[----:B------:R-:W-:Y:S01]  /*0c60*/  ULOP3.LUT UR46, UR38, 0x1, URZ, 0xfc, !UPT ;  /* 0x00000001262e7892 */ /* 0x000fe2000f8efc3f */
[----:B------:R-:W-:-:S02]  /*0c70*/  LOP3.LUT R7, R8, 0xffffff80, RZ, 0xc0, !PT ;  /* 0xffffff8008077812 */ /* 0x000fc400078ec0ff */
[----:B------:R-:W-:Y:S02]  /*0c80*/  SHF.R.S32.HI R5, RZ, 0x4, R0 ;  /* 0x00000004ff057819 */ /* 0x000fe40000011400 */
[----:B------:R-:W-:Y:S01]  /*0c90*/  LOP3.LUT R223, R0, 0xfffffff0, RZ, 0xc0, !PT ;  /* 0xfffffff000df7812 */ /* 0x000fe200078ec0ff */
[----:B------:R-:W-:Y:S01]  /*0ca0*/  IMAD.IADD R7, R212, 0x1, -R7 ;  /* 0x00000001d4077824 */ /* 0x000fe200078e0a07 */
[----:B------:R-:W-:Y:S02]  /*0cb0*/  LEA.HI R4, R0, R5, RZ, 0x1 ;  /* 0x0000000500047211 */ /* 0x000fe400078f08ff */
[----:B------:R-:W-:Y:S01]  /*0cc0*/  SHF.R.S32.HI R213, RZ, 0x7, R8 ;  /* 0x00000007ffd57819 */ /* 0x000fe20000011408 */
[----:B------:R-:W-:Y:S01]  /*0cd0*/  IMAD.IADD R223, R212, 0x1, -R223 ;  /* 0x00000001d4df7824 */ /* 0x000fe200078e0adf */
[----:B------:R-:W-:Y:S02]  /*0ce0*/  SHF.R.S32.HI R10, RZ, 0x1f, R7 ;  /* 0x0000001fff0a7819 */ /* 0x000fe40000011407 */
[----:B------:R-:W-:Y:S01]  /*0cf0*/  LOP3.LUT R6, R4, 0x1ffffffe, RZ, 0xc0, !PT ;  /* 0x1ffffffe04067812 */ /* 0x000fe200078ec0ff */
[----:B------:R-:W-:Y:S01]  /*0d00*/  IMAD R12, R213, 0x100, R223 ;  /* 0x00000100d50c7824 */ /* 0x000fe200078e02df */
[----:B------:R-:W-:-:S02]  /*0d10*/  LEA.HI R4, R3, R212, RZ, 0x5 ;  /* 0x000000d403047211 */ /* 0x000fc400078f28ff */
[CC--:B------:R-:W-:Y:S01]  /*0d20*/  LEA.HI R9, R10.reuse, R7.reuse, RZ, 0x2 ;  /* 0x000000070a097211 */ /* 0x0c0fe200078f10ff */
[----:B------:R-:W-:Y:S01]  /*0d30*/  IMAD.IADD R6, R5, 0x1, -R6 ;  /* 0x0000000105067824 */ /* 0x000fe200078e0a06 */
[--C-:B------:R-:W-:Y:S02]  /*0d40*/  SHF.R.S32.HI R220, RZ, 0x5, R4.reuse ;  /* 0x00000005ffdc7819 */ /* 0x100fe40000011404 */
[----:B------:R-:W-:Y:S02]  /*0d50*/  SHF.R.S32.HI R5, RZ, 0x1f, R4 ;  /* 0x0000001fff057819 */ /* 0x000fe40000011404 */
[----:B------:R-:W-:Y:S02]  /*0d60*/  LOP3.LUT R4, R9, 0x7ffffffc, RZ, 0xc0, !PT ;  /* 0x7ffffffc09047812 */ /* 0x000fe400078ec0ff */
[----:B------:R-:W-:Y:S02]  /*0d70*/  LEA.HI R10, R10, R7, RZ, 0x5 ;  /* 0x000000070a0a7211 */ /* 0x000fe400078f28ff */
[--C-:B------:R-:W-:Y:S01]  /*0d80*/  SHF.R.S32.HI R0, RZ, 0x2, R9.reuse ;  /* 0x00000002ff007819 */ /* 0x100fe20000011409 */
[----:B------:R-:W-:Y:S01]  /*0d90*/  IMAD.IADD R4, R7, 0x1, -R4 ;  /* 0x0000000107047824 */ /* 0x000fe200078e0a04 */
[----:B------:R-:W-:Y:S01]  /*0da0*/  SHF.R.S32.HI R11, RZ, 0x1f, R9 ;  /* 0x0000001fff0b7819 */ /* 0x000fe20000011409 */
[----:B------:R-:W2:Y:S01]  /*0db0*/  LDL.LU R7, [R1+0x44c] ;  /* 0x00044c0001077983 */ /* 0x000ea20000300800 */
[----:B------:R-:W-:-:S02]  /*0dc0*/  LEA.HI R5, R5, R220, RZ, 0x2 ;  /* 0x000000dc05057211 */ /* 0x000fc400078f10ff */
[----:B------:R-:W-:Y:S02]  /*0dd0*/  LEA.HI R11, R11, R0, RZ, 0x3 ;  /* 0x000000000b0b7211 */ /* 0x000fe400078f18ff */
[----:B------:R-:W-:Y:S02]  /*0de0*/  LOP3.LUT R5, R5, 0x3ffffc, RZ, 0xc0, !PT ;  /* 0x003ffffc05057812 */ /* 0x000fe400078ec0ff */
[----:B------:R-:W-:Y:S02]  /*0df0*/  LOP3.LUT R11, R11, 0xfffffff8, RZ, 0xc0, !PT ;  /* 0xfffffff80b0b7812 */ /* 0x000fe400078ec0ff */
[----:B------:R-:W-:Y:S01]  /*0e00*/  SHF.R.S32.HI R10, RZ, 0x5, R10 ;  /* 0x00000005ff0a7819 */ /* 0x000fe2000001140a */
[----:B------:R-:W-:Y:S02]  /*0e10*/  IMAD.IADD R5, R220, 0x1, -R5 ;  /* 0x00000001dc057824 */ /* 0x000fe400078e0a05 */
[----:B------:R-:W-:Y:S01]  /*0e20*/  IMAD.IADD R11, R0, 0x1, -R11 ;  /* 0x00000001000b7824 */ /* 0x000fe200078e0a0b */
[----:B------:R-:W-:Y:S01]  /*0e30*/  LEA.HI R0, R3, R212, RZ, 0x2 ;  /* 0x000000d403007211 */ /* 0x000fe200078f10ff */
[----:B------:R-:W-:-:S02]  /*0e40*/  IMAD R12, R5, 0x10, R12 ;  /* 0x00000010050c7824 */ /* 0x000fc400078e020c */
[----:B------:R-:W-:Y:S01]  /*0e50*/  IMAD R162, R10, 0x10, R11 ;  /* 0x000000100aa27824 */ /* 0x000fe200078e020b */
[--C-:B------:R-:W-:Y:S02]  /*0e60*/  SHF.R.S32.HI R152, RZ, 0x2, R0.reuse ;  /* 0x00000002ff987819 */ /* 0x100fe40000011400 */
[----:B------:R-:W-:-:S04]  /*0e70*/  SHF.R.S32.HI R5, RZ, 0x1f, R0 ;  /* 0x0000001fff057819 */ /* 0x000fc80000011400 */
[----:B------:R-:W-:-:S04]  /*0e80*/  LEA.HI R5, R5, R152, RZ, 0x3 ;  /* 0x0000009805057211 */ /* 0x000fc800078f18ff */
[----:B------:R-:W-:-:S05]  /*0e90*/  LOP3.LUT R5, R5, 0xfffffff8, RZ, 0xc0, !PT ;  /* 0xfffffff805057812 */ /* 0x000fca00078ec0ff */
[----:B------:R-:W-:-:S05]  /*0ea0*/  IMAD.IADD R5, R152, 0x1, -R5 ;  /* 0x0000000198057824 */ /* 0x000fca00078e0a05 */
[----:B------:R-:W-:Y:S01]  /*0eb0*/  LOP3.LUT P0, RZ, R5, 0x4, RZ, 0xc0, !PT ;  /* 0x0000000405ff7812 */ /* 0x000fe2000780c0ff */
[----:B------:R-:W-:Y:S01]  /*0ec0*/  VIADD R217, R152, 0x20 ;  /* 0x0000002098d97836 */ /* 0x000fe20000000000 */
[----:B------:R-:W-:Y:S02]  /*0ed0*/  LOP3.LUT R215, R0, 0xfffffffc, RZ, 0xc0, !PT ;  /* 0xfffffffc00d77812 */ /* 0x000fe400078ec0ff */
[----:B------:R-:W-:Y:S02]  /*0ee0*/  LEA.HI R3, R3, R212, RZ, 0x3 ;  /* 0x000000d403037211 */ /* 0x000fe400078f18ff */
[----:B------:R-:W-:Y:S01]  /*0ef0*/  SHF.R.S32.HI R10, RZ, 0x1f, R217 ;  /* 0x0000001fff0a7819 */ /* 0x000fe200000114d9 */
[----:B------:R-:W-:Y:S01]  /*0f00*/  IMAD.IADD R215, R212, 0x1, -R215 ;  /* 0x00000001d4d77824 */ /* 0x000fe200078e0ad7 */
[----:B------:R-:W-:Y:S01]  /*0f10*/  SHF.R.S32.HI R199, RZ, 0x3, R3 ;  /* 0x00000003ffc77819 */ /* 0x000fe20000011403 */
[----:B------:R-:W-:Y:S01]  /*0f20*/  IMAD.SHL.U32 R221, R217, 0x40, RZ ;  /* 0x00000040d9dd7824 */ /* 0x000fe200078e00ff */
[----:B------:R-:W-:Y:S01]  /*0f30*/  LEA.HI R10, R10, R217, RZ, 0x3 ;  /* 0x000000d90a0a7211 */ /* 0x000fe200078f18ff */
[----:B------:R-:W-:Y:S01]  /*0f40*/  IMAD.SHL.U32 R165, R5, 0x40, RZ ;  /* 0x0000004005a57824 */ /* 0x000fe200078e00ff */
[----:B------:R-:W-:-:S02]  /*0f50*/  LEA.HI R0, R215, R215, RZ, 0x1 ;  /* 0x000000d7d7007211 */ /* 0x000fc400078f08ff */
[----:B------:R-:W-:Y:S02]  /*0f60*/  LOP3.LUT R3, R3, 0xfffffff8, RZ, 0xc0, !PT ;  /* 0xfffffff803037812 */ /* 0x000fe400078ec0ff */
[----:B------:R-:W-:Y:S01]  /*0f70*/  LEA.HI R8, R8, R213, RZ, 0x1 ;  /* 0x000000d508087211 */ /* 0x000fe200078f08ff */
[----:B------:R-:W-:Y:S01]  /*0f80*/  IMAD.SHL.U32 R22, R215, 0x8, RZ ;  /* 0x00000008d7167824 */ /* 0x000fe200078e00ff */
[----:B------:R-:W-:Y:S01]  /*0f90*/  LOP3.LUT R0, R0, 0x1ffffffe, RZ, 0xc0, !PT ;  /* 0x1ffffffe00007812 */ /* 0x000fe200078ec0ff */
[----:B------:R-:W-:Y:S01]  /*0fa0*/  IMAD.SHL.U32 R10, R10, 0x40, RZ ;  /* 0x000000400a0a7824 */ /* 0x000fe200078e00ff */
[----:B------:R-:W-:Y:S01]  /*0fb0*/  LOP3.LUT R8, R8, 0xfffffe, RZ, 0xc0, !PT ;  /* 0x00fffffe08087812 */ /* 0x000fe200078ec0ff */
[----:B------:R-:W-:Y:S01]  /*0fc0*/  IMAD.IADD R218, R212, 0x1, -R3 ;  /* 0x00000001d4da7824 */ /* 0x000fe200078e0a03 */
[----:B------:R-:W-:Y:S02]  /*0fd0*/  LOP3.LUT R221, R221, 0x1c0, RZ, 0xc0, !PT ;  /* 0x000001c0dddd7812 */ /* 0x000fe400078ec0ff */
[----:B------:R-:W-:Y:S01]  /*0fe0*/  LOP3.LUT R165, R165, 0x1c0, RZ, 0xc0, !PT ;  /* 0x000001c0a5a57812 */ /* 0x000fe200078ec0ff */
[----:B------:R-:W-:Y:S01]  /*0ff0*/  IMAD.SHL.U32 R184, R220, 0x200, RZ ;  /* 0x00000200dcb87824 */ /* 0x000fe200078e00ff */
[----:B------:R-:W-:Y:S01]  /*1000*/  SHF.R.U32.HI R224, RZ, 0x3, R221 ;  /* 0x00000003ffe07819 */ /* 0x000fe200000116dd */
[----:B------:R-:W-:Y:S01]  /*1010*/  IMAD.IADD R3, R215, 0x1, -R0 ;  /* 0x00000001d7037824 */ /* 0x000fe200078e0a00 */
[--C-:B------:R-:W-:Y:S01]  /*1020*/  LOP3.LUT R0, R221, 0x38, R22.reuse, 0xf8, !PT ;  /* 0x00000038dd007812 */ /* 0x100fe200078ef816 */
[----:B------:R-:W-:Y:S01]  /*1030*/  IMAD.SHL.U32 R193, R218, 0x8, RZ ;  /* 0x00000008dac17824 */ /* 0x000fe200078e00ff */
[----:B------:R-:W-:Y:S01]  /*1040*/  LOP3.LUT R225, R10, 0xfffffe00, RZ, 0xc0, !PT ;  /* 0xfffffe000ae17812 */ /* 0x000fe200078ec0ff */
[----:B------:R-:W-:Y:S01]  /*1050*/  IMAD.SHL.U32 R154, R215, 0x4, RZ ;  /* 0x00000004d79a7824 */ /* 0x000fe200078e00ff */
[----:B------:R-:W-:Y:S01]  /*1060*/  LOP3.LUT R157, R165, 0x18, R22, 0xf8, !PT ;  /* 0x00000018a59d7812 */ /* 0x000fe200078ef816 */
[----:B------:R-:W-:Y:S01]  /*1070*/  IMAD.IADD R8, R213, 0x1, -R8 ;  /* 0x00000001d5087824 */ /* 0x000fe200078e0a08 */
[----:B------:R-:W-:Y:S01]  /*1080*/  SHF.R.U32.HI R167, RZ, 0x3, R165 ;  /* 0x00000003ffa77819 */ /* 0x000fe200000116a5 */
[----:B------:R-:W-:Y:S01]  /*1090*/  IMAD.SHL.U32 R227, R6, 0x8, RZ ;  /* 0x0000000806e37824 */ /* 0x000fe200078e00ff */
[----:B------:R-:W-:Y:S01]  /*10a0*/  SEL R160, R160, 0xffffffe0, !P0 ;  /* 0xffffffe0a0a07807 */ /* 0x000fe20004000000 */
[----:B------:R-:W-:Y:S01]  /*10b0*/  VIADD R161, R154, 0x10 ;  /* 0x000000109aa17836 */ /* 0x000fe20000000000 */
[----:B------:R-:W-:Y:S01]  /*10c0*/  LOP3.LUT R219, R225, R0, R224, 0xf6, !PT ;  /* 0x00000000e1db7212 */ /* 0x000fe200078ef6e0 */
[C---:B------:R-:W-:Y:S01]  /*10d0*/  VIADD R191, R193.reuse, 0x40 ;  /* 0x00000040c1bf7836 */ /* 0x040fe20000000000 */
[----:B------:R-:W-:Y:S01]  /*10e0*/  LOP3.LUT R157, R184, R157, R167, 0xf6, !PT ;  /* 0x0000009db89d7212 */ /* 0x000fe200078ef6a7 */
[----:B------:R-:W-:-:S02]  /*10f0*/  VIADD R190, R193, 0x80 ;  /* 0x00000080c1be7836 */ /* 0x000fc40000000000 */
[C---:B------:R-:W-:Y:S02]  /*1100*/  VIADD R189, R193.reuse, 0xc0 ;  /* 0x000000c0c1bd7836 */ /* 0x040fe40000000000 */
[C---:B------:R-:W-:Y:S02]  /*1110*/  VIADD R188, R193.reuse, 0x100 ;  /* 0x00000100c1bc7836 */ /* 0x040fe40000000000 */
[C---:B------:R-:W-:Y:S02]  /*1120*/  VIADD R187, R193.reuse, 0x140 ;  /* 0x00000140c1bb7836 */ /* 0x040fe40000000000 */
[C---:B------:R-:W-:Y:S02]  /*1130*/  VIADD R196, R193.reuse, 0x180 ;  /* 0x00000180c1c47836 */ /* 0x040fe40000000000 */
[----:B------:R-:W-:Y:S02]  /*1140*/  VIADD R195, R193, 0x1c0 ;  /* 0x000001c0c1c37836 */ /* 0x000fe40000000000 */
[----:B------:R-:W-:-:S02]  /*1150*/  IMAD.SHL.U32 R222, R8, 0x100, RZ ;  /* 0x0000010008de7824 */ /* 0x000fc400078e00ff */
[----:B------:R-:W-:Y:S02]  /*1160*/  IMAD.U32 R158, R12, 0x40, R227 ;  /* 0x000000400c9e7824 */ /* 0x000fe400078e00e3 */
[----:B------:R-:W-:Y:S01]  /*1170*/  IMAD.SHL.U32 R226, R4, 0x2, RZ ;  /* 0x0000000204e27824 */ /* 0x000fe200078e00ff */
[----:B------:R-:W-:Y:S01]  /*1180*/  UMOV UR42, UR42 ;  /* 0x0000002a002a7c82 */ /* 0x000fe20008000000 */
[----:B0-----:R-:W-:Y:S01]  /*1190*/  UMOV UR43, UR4 ;  /* 0x00000004002b7c82 */ /* 0x001fe20008000000 */
[----:B------:R-:W-:Y:S01]  /*11a0*/  IMAD.MOV.U32 R156, RZ, RZ, RZ ;  /* 0x000000ffff9c7224 */ /* 0x000fe200078e00ff */
[----:B------:R-:W-:Y:S01]  /*11b0*/  SHF.R.S32.HI R166, RZ, 0x1f, R152 ;  /* 0x0000001fffa67819 */ /* 0x000fe20000011498 */
[----:B------:R-:W-:Y:S01]  /*11c0*/  IMAD.WIDE R158, R158, R159, UR42 ;  /* 0x0000002a9e9e7e25 */ /* 0x000fe2000f8e029f */
[----:B------:R-:W-:Y:S02]  /*11d0*/  SHF.R.S32.HI R23, RZ, 0x1f, R22 ;  /* 0x0000001fff177819 */ /* 0x000fe40000011416 */
[----:B------:R-:W-:Y:S01]  /*11e0*/  SHF.R.S32.HI R155, RZ, 0x1f, R154 ;  /* 0x0000001fff9b7819 */ /* 0x000fe2000001149a */
[----:B------:R-:W-:Y:S01]  /*11f0*/  IMAD R219, R219, 0x2, R2 ;  /* 0x00000002dbdb7824 */ /* 0x000fe200078e0202 */
[----:B------:R-:W-:Y:S01]  /*1200*/  SHF.R.S32.HI R211, RZ, 0x1f, R191 ;  /* 0x0000001fffd37819 */ /* 0x000fe200000114bf */
[----:B------:R-:W-:Y:S01]  /*1210*/  IMAD.IADD R163, R226, 0x1, R222 ;  /* 0x00000001e2a37824 */ /* 0x000fe200078e02de */
[----:B------:R-:W-:Y:S01]  /*1220*/  SHF.R.S32.HI R210, RZ, 0x1f, R190 ;  /* 0x0000001fffd27819 */ /* 0x000fe200000114be */
[----:B------:R-:W-:Y:S01]  /*1230*/  IMAD.IADD R186, R160, 0x1, R157 ;  /* 0x00000001a0ba7824 */ /* 0x000fe200078e029d */
[----:B------:R-:W-:Y:S01]  /*1240*/  SHF.R.S32.HI R205, RZ, 0x1f, R189 ;  /* 0x0000001fffcd7819 */ /* 0x000fe200000114bd */
[----:B------:R-:W-:Y:S01]  /*1250*/  IMAD R228, R3, 0x8, R162 ;  /* 0x0000000803e47824 */ /* 0x000fe200078e02a2 */
[----:B------:R-:W-:-:S02]  /*1260*/  SHF.R.S32.HI R204, RZ, 0x1f, R188 ;  /* 0x0000001fffcc7819 */ /* 0x000fc400000114bc */
[----:B------:R-:W-:Y:S02]  /*1270*/  SHF.R.S32.HI R203, RZ, 0x1f, R187 ;  /* 0x0000001fffcb7819 */ /* 0x000fe400000114bb */
[----:B------:R-:W-:Y:S02]  /*1280*/  SHF.R.S32.HI R216, RZ, 0x1f, R161 ;  /* 0x0000001fffd87819 */ /* 0x000fe400000114a1 */
[----:B------:R-:W-:Y:S02]  /*1290*/  SHF.R.S32.HI R202, RZ, 0x1f, R196 ;  /* 0x0000001fffca7819 */ /* 0x000fe400000114c4 */
[----:B------:R-:W-:Y:S01]  /*12a0*/  SHF.R.S32.HI R201, RZ, 0x1f, R195 ;  /* 0x0000001fffc97819 */ /* 0x000fe200000114c3 */
[----:B------:R-:W-:Y:S02]  /*12b0*/  UIADD3.X UR47, URZ, UR36, URZ, UP0, !UPT ;  /* 0x000000243f2f7290 */ /* 0x000fe400087fe43f */
[----:B------:R-:W-:Y:S01]  /*12c0*/  UIADD3.X UR48, URZ, UR36, URZ, UP1, !UPT ;  /* 0x000000243f307290 */ /* 0x000fe20008ffe43f */
[----:B--2---:R-:W-:-:S04]  /*12d0*/  LOP3.LUT R7, R7, 0xffffefff, RZ, 0xc0, !PT ;  /* 0xffffefff07077812 */ /* 0x004fc800078ec0ff */
[----:B------:R-:W-:-:S05]  /*12e0*/  @P0 LOP3.LUT R7, R7, 0x1000, RZ, 0xfc, !PT ;  /* 0x0000100007070812 */ /* 0x000fca00078efcff */
[----:B------:R0:W-:Y:S02]  /*12f0*/  STL [R1+0x44c], R7 ;  /* 0x00044c0701007387 */ /* 0x0001e40000100800 */
.L_x_3798:
[----:B------:R-:W-:Y:S01]  /*1300*/  ULDC.64 UR4, c[0x0][0xb20] ;  /* 0x0002c80000047ab9 */ /* 0x000fe20000000a00 */
[----:B0-23--:R-:W0:Y:S01]  /*1310*/  LDC.64 R6, c[0x0][0xb00] ;  /* 0x0002c000ff067b82 */ /* 0x00de220000000a00 */
[----:B------:R-:W-:Y:S01]  /*1320*/  ISETP.NE.U32.AND P1, PT, RZ, UR4, PT ;  /* 0x00000004ff007c0c */ /* 0x000fe2000bf25070 */
[----:B------:R-:W-:Y:S01]  /*1330*/  IMAD.MOV.U32 R3, RZ, RZ, RZ ;  /* 0x000000ffff037224 */ /* 0x000fe200078e00ff */
[----:B------:R-:W-:Y:S01]  /*1340*/  ULDC.64 UR6, c[0x0][0xb18] ;  /* 0x0002c60000067ab9 */ /* 0x000fe20000000a00 */
[----:B----4-:R-:W-:Y:S01]  /*1350*/  IMAD.MOV.U32 R19, RZ, RZ, RZ ;  /* 0x000000ffff137224 */ /* 0x010fe200078e00ff */
        /* <DEDUP_REMOVED lines=13> */
[----:B------:R2:W5:Y:S01]  /*1430*/  @P0 LDG.E R19, desc[UR44][R10.64] ;  /* 0x0000002c0a130981 */ /* 0x000562000c1e1900 */
        /* <DEDUP_REMOVED lines=25> */
.L_x_3589:
[----:B------:R-:W-:Y:S02]  /*15d0*/  IMAD.U32 R42, RZ, RZ, UR5 ;  /* 0x00000005ff2a7e24 */ /* 0x000fe4000f8e00ff */
[----:B------:R-:W-:Y:S01]  /*15e0*/  IMAD.U32 R18, RZ, RZ, UR4 ;  /* 0x00000004ff127e24 */ /* 0x000fe2000f8e00ff */
[----:B------:R-:W-:Y:S06]  /*15f0*/  @!P3 BRA `(.L_x_3590) ;  /* 0x000000000010b947 */ /* 0x000fec0003800000 */
[----:B------:R-:W0:Y:S02]  /*1600*/  LDC.64 R4, c[0x0][0xb18] ;  /* 0x0002c600ff047b82 */ /* 0x000e240000000a00 */
[----:B0-----:R-:W-:-:S05]  /*1610*/  IMAD.WIDE R4, R119, 0x4, R4 ;  /* 0x0000000477047825 */ /* 0x001fca00078e0204 */
[----:B------:R0:W5:Y:S01]  /*1620*/  LDG.E R18, desc[UR44][R4.64] ;  /* 0x0000002c04127981 */ /* 0x000162000c1e1900 */
[----:B------:R-:W-:Y:S05]  /*1630*/  BRA `(.L_x_3591) ;  /* 0x0000000000107947 */ /* 0x000fea0003800000 */
.L_x_3590:
[----:B------:R-:W-:Y:S05]  /*1640*/  @!P0 BRA `(.L_x_3591) ;  /* 0x00000000000c8947 */ /* 0x000fea0003800000 */
[----:B------:R-:W2:Y:S04]  /*1650*/  LDG.E R5, desc[UR44][R10.64] ;  /* 0x0000002c0a057981 */ /* 0x000ea8000c1e1900 */
[----:B------:R-:W2:Y:S02]  /*1660*/  LDG.E R18, desc[UR44][R10.64+0x4] ;  /* 0x0000042c0a127981 */ /* 0x000ea4000c1e1900 */
[----:B--2---:R-:W-:-:S07]  /*1670*/  IMAD.IADD R18, R18, 0x1, -R5 ;  /* 0x0000000112127824 */ /* 0x004fce00078e0a05 */
.L_x_3591:
        /* <DEDUP_REMOVED lines=47> */
.L_x_3594:
[----:B------:R-:W-:-:S13]  /*1970*/  ISETP.NE.AND P0, PT, R13, 0x1, PT ;  /* 0x000000010d00780c */ /* 0x000fda0003f05270 */
[----:B------:R-:W0:Y:S02]  /*1980*/  @P0 LDC.64 R4, c[0x0][0xae0] ;  /* 0x0002b800ff040b82 */ /* 0x000e240000000a00 */
[----:B0-----:R-:W-:-:S05]  /*1990*/  @P0 IMAD.HI.U32 R4, R3, R4, RZ ;  /* 0x0000000403040227 */ /* 0x001fca00078e00ff */
[----:B------:R-:W-:-:S07]  /*19a0*/  @P0 SHF.R.U32.HI R3, RZ, R5, R4 ;  /* 0x00000005ff030219 */ /* 0x000fce0000011604 */
.L_x_3595:
[----:B------:R-:W-:Y:S05]  /*19b0*/  BSYNC B0 ;  /* 0x0000000000007941 */ /* 0x000fea0003800000 */
.L_x_3593:
[----:B------:R-:W-:-:S05]  /*19c0*/  IMAD R3, R3, R13, R13 ;  /* 0x0000000d03037224 */ /* 0x000fca00078e020d */
[----:B------:R-:W-:-:S07]  /*19d0*/  VIMNMX R0, R0, R3, PT ;  /* 0x0000000300007248 */ /* 0x000fce0003fe0100 */
.L_x_3592:
[----:B------:R-:W0:Y:S01]  /*19e0*/  @P1 LDC R4, c[0x0][0x44c] ;  /* 0x00011300ff041b82 */ /* 0x000e220000000800 */
[----:B------:R-:W-:Y:S01]  /*19f0*/  IMAD.IADD R197, R25, 0x1, -R24 ;  /* 0x0000000119c57824 */ /* 0x000fe200078e0a18 */
[----:B------:R-:W-:-:S06]  /*1a00*/  ULDC UR4, c[0x0][0xad4] ;  /* 0x0002b50000047ab9 */ /* 0x000fcc0000000800 */
[----:B------:R-:W1:Y:S01]  /*1a10*/  @P1 LDC R6, c[0x0][0x450] ;  /* 0x00011400ff061b82 */ /* 0x000e620000000800 */
[----:B0-----:R-:W-:-:S04]  /*1a20*/  @P1 IMAD.HI.U32 R3, R185, R4, RZ ;  /* 0x00000004b9031227 */ /* 0x001fc800078e00ff */
[----:B------:R-:W-:Y:S01]  /*1a30*/  IMAD.MOV.U32 R4, RZ, RZ, R185 ;  /* 0x000000ffff047224 */ /* 0x000fe200078e00b9 */
        /* <DEDUP_REMOVED lines=14> */
.L_x_3598:
[----:B------:R-:W-:-:S13]  /*1b20*/  ISETP.NE.AND P0, PT, R13, 0x1, PT ;  /* 0x000000010d00780c */ /* 0x000fda0003f05270 */
[----:B------:R-:W0:Y:S02]  /*1b30*/  @P0 LDC.64 R6, c[0x0][0xae0] ;  /* 0x0002b800ff060b82 */ /* 0x000e240000000a00 */
[----:B0-----:R-:W-:-:S05]  /*1b40*/  @P0 IMAD.HI.U32 R6, R3, R6, RZ ;  /* 0x0000000603060227 */ /* 0x001fca00078e00ff */
[----:B------:R-:W-:-:S07]  /*1b50*/  @P0 SHF.R.U32.HI R3, RZ, R7, R6 ;  /* 0x00000007ff030219 */ /* 0x000fce0000011606 */
.L_x_3599:
[----:B------:R-:W-:Y:S05]  /*1b60*/  BSYNC B0 ;  /* 0x0000000000007941 */ /* 0x000fea0003800000 */
.L_x_3597:
[----:B------:R-:W-:-:S05]  /*1b70*/  IMAD R3, R3, R13, RZ ;  /* 0x0000000d03037224 */ /* 0x000fca00078e02ff */
[----:B------:R-:W-:-:S07]  /*1b80*/  VIMNMX R4, R4, R3, !PT ;  /* 0x0000000304047248 */ /* 0x000fce0007fe0100 */
.L_x_3596:
        /* <DEDUP_REMOVED lines=43> */
.L_x_3602:
[----:B------:R-:W-:Y:S05]  /*1e40*/  BSYNC B6 ;  /* 0x0000000000067941 */ /* 0x000fea0003800000 */
.L_x_3601:
        /* <DEDUP_REMOVED lines=20> */
.L_x_3604:
[----:B------:R-:W-:Y:S05]  /*1f90*/  BSYNC B6 ;  /* 0x0000000000067941 */ /* 0x000fea0003800000 */
.L_x_3603:
        /* <DEDUP_REMOVED lines=8> */
[----:B------:R-:W1:Y:S10]  /*2020*/  LDC R53, c[0x0][0x3f4] ;  /* 0x0000fd00ff357b82 */ /* 0x000e740000000800 */
[----:B------:R-:W2:Y:S02]  /*2030*/  @P0 LDC.64 R4, c[0x0][0xaf0] ;  /* 0x0002bc00ff040b82 */ /* 0x000ea40000000a00 */
[----:B--2---:R-:W-:-:S05]  /*2040*/  @P0 IMAD.WIDE R4, R119, 0x4, R4 ;  /* 0x0000000477040825 */ /* 0x004fca00078e0204 */
[----:B------:R2:W3:Y:S01]  /*2050*/  @P0 LDG.E R119, desc[UR44][R4.64] ;  /* 0x0000002c04770981 */ /* 0x0004e2000c1e1900 */
[----:B------:R-:W-:Y:S01]  /*2060*/  SHF.R.S32.HI R29, RZ, 0x1f, R41 ;  /* 0x0000001fff1d7819 */ /* 0x000fe20000011429 */
[-C--:B0-----:R-:W-:Y:S01]  /*2070*/  IMAD.WIDE.U32 R6, R41, R48.reuse, RZ ;  /* 0x0000003029067225 */ /* 0x081fe200078e00ff */
[----:B------:R-:W-:Y:S02]  /*2080*/  ISETP.NE.U32.AND P0, PT, RZ, UR8, PT ;  /* 0x00000008ff007c0c */ /* 0x000fe4000bf05070 */
[----:B-1----:R-:W-:Y:S01]  /*2090*/  ISETP.GE.AND P1, PT, R22, R53, PT ;  /* 0x000000351600720c */ /* 0x002fe20003f26270 */
[----:B------:R-:W-:Y:S01]  /*20a0*/  IMAD R0, R29, R48, RZ ;  /* 0x000000301d007224 */ /* 0x000fe200078e02ff */
[----:B------:R-:W-:Y:S01]  /*20b0*/  ISETP.NE.AND.EX P0, PT, RZ, UR9, PT, P0 ;  /* 0x00000009ff007c0c */ /* 0x000fe2000bf05300 */
[----:B------:R-:W-:Y:S01]  /*20c0*/  IMAD.MOV.U32 R8, RZ, RZ, R6 ;  /* 0x000000ffff087224 */ /* 0x000fe200078e0006 */
[----:B------:R-:W-:Y:S01]  /*20d0*/  SEL R27, R53, RZ, P1 ;  /* 0x000000ff351b7207 */ /* 0x000fe20000800000 */
[----:B------:R-:W-:Y:S01]  /*20e0*/  IMAD R9, R41, R49, R0 ;  /* 0x0000003129097224 */ /* 0x000fe200078e0200 */
[----:B------:R-:W-:Y:S01]  /*20f0*/  SHF.R.S32.HI R0, RZ, 0x1f, R118 ;  /* 0x0000001fff007819 */ /* 0x000fe20000011476 */
[----:B------:R-:W-:Y:S01]  /*2100*/  IMAD.WIDE.U32 R10, R118, UR6, R22 ;  /* 0x00000006760a7c25 */ /* 0x000fe2000f8e0016 */
[----:B------:R-:W-:-:S02]  /*2110*/  IADD3 R40, P2, R152, R41, RZ ;  /* 0x0000002998287210 */ /* 0x000fc40007f5e0ff */
[----:B------:R-:W-:Y:S01]  /*2120*/  P2R R72, PR, RZ, 0x2 ;  /* 0x00000002ff487803 */ /* 0x000fe20000000000 */
[----:B------:R-:W-:Y:S01]  /*2130*/  IMAD.IADD R9, R7, 0x1, R9 ;  /* 0x0000000107097824 */ /* 0x000fe200078e0209 */
[----:B------:R-:W-:Y:S01]  /*2140*/  SHF.L.U64.HI R45, R48, 0x6, R49 ;  /* 0x00000006302d7819 */ /* 0x000fe20000010231 */
[----:B------:R-:W0:Y:S01]  /*2150*/  LDC.64 R6, c[0x0][0x3f8] ;  /* 0x0000fe00ff067b82 */ /* 0x000e220000000a00 */
[C---:B--2---:R-:W-:Y:S02]  /*2160*/  IMAD R5, R0.reuse, UR6, RZ ;  /* 0x0000000600057c24 */ /* 0x044fe4000f8e02ff */
[----:B------:R-:W-:Y:S02]  /*2170*/  IMAD R3, R0, UR4, RZ ;  /* 0x0000000400037c24 */ /* 0x000fe4000f8e02ff */
[C---:B------:R-:W-:Y:S01]  /*2180*/  IMAD R21, R118.reuse, UR7, R5 ;  /* 0x0000000776157c24 */ /* 0x040fe2000f8e0205 */
[----:B------:R-:W-:Y:S01]  /*2190*/  ULDC.64 UR6, c[0x0][0x338] ;  /* 0x0000ce0000067ab9 */ /* 0x000fe20000000a00 */
[C---:B------:R-:W-:Y:S01]  /*21a0*/  IMAD R3, R118.reuse, UR5, R3 ;  /* 0x0000000576037c24 */ /* 0x040fe2000f8e0203 */
[----:B------:R-:W1:Y:S01]  /*21b0*/  LDC.64 R4, c[0x0][0x408] ;  /* 0x00010200ff047b82 */ /* 0x000e620000000a00 */
[----:B------:R-:W-:Y:S01]  /*21c0*/  IMAD.WIDE.U32 R8, R118, UR4, R8 ;  /* 0x0000000476087c25 */ /* 0x000fe2000f8e0008 */
[----:B------:R-:W-:-:S03]  /*21d0*/  ULDC.64 UR4, c[0x0][0x310] ;  /* 0x0000c40000047ab9 */ /* 0x000fc60000000a00 */
[----:B------:R-:W-:Y:S02]  /*21e0*/  IMAD.IADD R9, R9, 0x1, R3 ;  /* 0x0000000109097824 */ /* 0x000fe400078e0203 */
[----:B------:R-:W-:Y:S02]  /*21f0*/  IMAD.IADD R21, R11, 0x1, R21 ;  /* 0x000000010b157824 */ /* 0x000fe400078e0215 */
[----:B------:R-:W-:Y:S02]  /*2200*/  IMAD.MOV.U32 R20, RZ, RZ, R10 ;  /* 0x000000ffff147224 */ /* 0x000fe400078e000a */
[----:B------:R-:W-:-:S04]  /*2210*/  IMAD.WIDE.U32 R10, R152, R48, R22 ;  /* 0x00000030980a7225 */ /* 0x000fc800078e0016 */
[----:B------:R-:W-:Y:S01]  /*2220*/  IMAD.IADD R27, R22, 0x1, R27 ;  /* 0x00000001161b7824 */ /* 0x000fe200078e021b */
[----:B0-----:R-:W-:Y:S01]  /*2230*/  SHF.L.U64.HI R47, R6, 0x6, R7 ;  /* 0x00000006062f7819 */ /* 0x001fe20000010207 */
[----:B------:R-:W-:Y:S02]  /*2240*/  IMAD.SHL.U32 R52, R53, 0x2, RZ ;  /* 0x0000000235347824 */ /* 0x000fe400078e00ff */
[----:B------:R-:W-:Y:S01]  /*2250*/  VIADD R74, R22, 0x20 ;  /* 0x00000020164a7836 */ /* 0x000fe20000000000 */
[----:B------:R-:W-:Y:S01]  /*2260*/  SHF.R.S32.HI R46, RZ, 0x1f, R27 ;  /* 0x0000001fff2e7819 */ /* 0x000fe2000001141b */
[C---:B------:R-:W-:Y:S02]  /*2270*/  IMAD.X R41, R166.reuse, 0x1, R29, P2 ;  /* 0x00000001a6297824 */ /* 0x040fe400010e061d */
[-C--:B-1----:R-:W-:Y:S01]  /*2280*/  IMAD R14, R166, R4.reuse, RZ ;  /* 0x00000004a60e7224 */ /* 0x082fe200078e02ff */
[----:B------:R-:W-:Y:S01]  /*2290*/  LEA.HI R46, R46, R27, RZ, 0x3 ;  /* 0x0000001b2e2e7211 */ /* 0x000fe200078f18ff */
[C---:B------:R-:W-:Y:S01]  /*22a0*/  IMAD.SHL.U32 R51, R4.reuse, 0x40, RZ ;  /* 0x0000004004337824 */ /* 0x040fe200078e00ff */
[----:B------:R-:W-:Y:S01]  /*22b0*/  SHF.L.U64.HI R50, R4, 0x6, R5 ;  /* 0x0000000604327819 */ /* 0x000fe20000010205 */
[C---:B------:R-:W-:Y:S01]  /*22c0*/  IMAD R35, R152.reuse, R5, R14 ;  /* 0x0000000598237224 */ /* 0x040fe200078e020e */
[----:B------:R-:W-:Y:S01]  /*22d0*/  LOP3.LUT R56, R165, 0x38, R46, 0xf8, !PT ;  /* 0x00000038a5387812 */ /* 0x000fe200078ef82e */
[----:B------:R-:W-:-:S03]  /*22e0*/  IMAD.WIDE.U32 R14, R152, R4, R22 ;  /* 0x00000004980e7225 */ /* 0x000fc600078e0016 */
[----:B------:R-:W-:Y:S01]  /*22f0*/  LOP3.LUT R56, R184, R56, R167, 0xf6, !PT ;  /* 0x00000038b8387212 */ /* 0x000fe200078ef6a7 */
[----:B------:R-:W-:Y:S02]  /*2300*/  IMAD.IADD R15, R35, 0x1, R15 ;  /* 0x00000001230f7824 */ /* 0x000fe400078e020f */
[----:B-----5:R-:W-:Y:S01]  /*2310*/  IMAD.WIDE.U32 R38, R33, R4, R14 ;  /* 0x0000000421267225 */ /* 0x020fe200078e000e */
[----:B---3--:R-:W-:Y:S02]  /*2320*/  SHF.R.S32.HI R0, RZ, 0x1f, R119 ;  /* 0x0000001fff007819 */ /* 0x008fe40000011477 */
[----:B------:R-:W-:Y:S02]  /*2330*/  SEL R119, R119, RZ, !P0 ;  /* 0x000000ff77777207 */ /* 0x000fe40004000000 */
[----:B------:R-:W-:-:S03]  /*2340*/  SEL R0, R0, RZ, !P0 ;  /* 0x000000ff00007207 */ /* 0x000fc60004000000 */
[----:B------:R-:W-:-:S04]  /*2350*/  IMAD.WIDE.U32 R18, R119, UR4, R8 ;  /* 0x0000000477127c25 */ /* 0x000fc8000f8e0008 */
[----:B------:R-:W-:Y:S01]  /*2360*/  IMAD R12, R0, UR4, RZ ;  /* 0x00000004000c7c24 */ /* 0x000fe2000f8e02ff */
[----:B------:R-:W-:Y:S01]  /*2370*/  IADD3 R44, P0, R18, R10, RZ ;  /* 0x0000000a122c7210 */ /* 0x000fe20007f1e0ff */
[----:B------:R-:W-:Y:S01]  /*2380*/  IMAD R0, R0, UR6, RZ ;  /* 0x0000000600007c24 */ /* 0x000fe2000f8e02ff */
[----:B------:R-:W-:Y:S01]  /*2390*/  ULDC UR4, c[0x0][0x2f4] ;  /* 0x0000bd0000047ab9 */ /* 0x000fe20000000800 */
[C---:B------:R-:W-:Y:S01]  /*23a0*/  IMAD R3, R119.reuse, UR5, R12 ;  /* 0x0000000577037c24 */ /* 0x040fe2000f8e020c */
[----:B------:R-:W-:Y:S01]  /*23b0*/  ISETP.GE.AND P1, PT, R74, UR4, PT ;  /* 0x000000044a007c0c */ /* 0x000fe2000bf26270 */
[C---:B------:R-:W-:Y:S02]  /*23c0*/  IMAD R8, R166.reuse, R48, RZ ;  /* 0x00000030a6087224 */ /* 0x040fe400078e02ff */
[----:B------:R-:W-:Y:S02]  /*23d0*/  IMAD R61, R119, UR7, R0 ;  /* 0x00000007773d7c24 */ /* 0x000fe4000f8e0200 */
[----:B------:R-:W-:-:S02]  /*23e0*/  IMAD R0, R166, R6, RZ ;  /* 0x00000006a6007224 */ /* 0x000fc400078e02ff */
[C---:B------:R-:W-:Y:S02]  /*23f0*/  IMAD R12, R152.reuse, R49, R8 ;  /* 0x00000031980c7224 */ /* 0x040fe400078e0208 */
[----:B------:R-:W-:Y:S02]  /*2400*/  IMAD.IADD R3, R19, 0x1, R3 ;  /* 0x0000000113037824 */ /* 0x000fe400078e0203 */
[C---:B------:R-:W-:Y:S02]  /*2410*/  IMAD R31, R152.reuse, R7, R0 ;  /* 0x00000007981f7224 */ /* 0x040fe400078e0200 */
[-C--:B------:R-:W-:Y:S01]  /*2420*/  IMAD.WIDE.U32 R8, R152, R6.reuse, R154 ;  /* 0x0000000698087225 */ /* 0x080fe200078e009a */
[----:B------:R-:W-:Y:S02]  /*2430*/  IADD3.X R0, R3, R11, R12, P0, !PT ;  /* 0x0000000b03007210 */ /* 0x000fe400007fe40c */
[----:B------:R-:W-:Y:S01]  /*2440*/  ISETP.GE.AND P0, PT, R22, UR4, PT ;  /* 0x0000000416007c0c */ /* 0x000fe2000bf06270 */
[----:B------:R-:W-:-:S04]  /*2450*/  IMAD.WIDE.U32 R12, R152, R6, R22 ;  /* 0x00000006980c7225 */ /* 0x000fc800078e0016 */
[----:B------:R-:W-:Y:S02]  /*2460*/  IMAD.IADD R9, R9, 0x1, R31 ;  /* 0x0000000109097824 */ /* 0x000fe400078e021f */
[----:B------:R-:W-:Y:S01]  /*2470*/  IMAD.IADD R13, R31, 0x1, R13 ;  /* 0x000000011f0d7824 */ /* 0x000fe200078e020d */
[----:B------:R-:W-:Y:S01]  /*2480*/  SHF.R.S32.HI R31, RZ, 0x1f, R33 ;  /* 0x0000001fff1f7819 */ /* 0x000fe20000011421 */
[----:B------:R-:W-:-:S04]  /*2490*/  IMAD.WIDE.U32 R10, R152, R4, R154 ;  /* 0x00000004980a7225 */ /* 0x000fc800078e009a */
[----:B------:R-:W-:Y:S02]  /*24a0*/  IMAD R26, R31, R6, RZ ;  /* 0x000000061f1a7224 */ /* 0x000fe400078e02ff */
[----:B------:R-:W-:Y:S02]  /*24b0*/  IMAD.IADD R11, R11, 0x1, R35 ;  /* 0x000000010b0b7824 */ /* 0x000fe400078e0223 */
[----:B------:R-:W-:Y:S02]  /*24c0*/  IMAD R55, R33, R7, R26 ;  /* 0x0000000721377224 */ /* 0x000fe400078e021a */
[----:B------:R-:W-:Y:S02]  /*24d0*/  IMAD R28, R31, R4, RZ ;  /* 0x000000041f1c7224 */ /* 0x000fe400078e02ff */
[----:B------:R-:W-:-:S04]  /*24e0*/  IMAD.WIDE.U32 R26, R33, R6, R8 ;  /* 0x00000006211a7225 */ /* 0x000fc800078e0008 */
[----:B------:R-:W-:-:S04]  /*24f0*/  IMAD.WIDE.U32 R34, R33, R6, R12 ;  /* 0x0000000621227225 */ /* 0x000fc800078e000c */
[C---:B------:R-:W-:Y:S02]  /*2500*/  IMAD R59, R33.reuse, R5, R28 ;  /* 0x00000005213b7224 */ /* 0x040fe400078e021c */
[----:B------:R-:W-:-:S04]  /*2510*/  IMAD.WIDE.U32 R36, R33, R4, R10 ;  /* 0x0000000421247225 */ /* 0x000fc800078e000a */
[----:B------:R-:W-:Y:S02]  /*2520*/  IMAD.IADD R53, R27, 0x1, R55 ;  /* 0x000000011b357824 */ /* 0x000fe400078e0237 */
[----:B------:R-:W-:Y:S01]  /*2530*/  IMAD.IADD R54, R55, 0x1, R35 ;  /* 0x0000000137367824 */ /* 0x000fe200078e0223 */
[----:B------:R-:W-:Y:S01]  /*2540*/  LOP3.LUT R55, R46, 0xfffffff8, RZ, 0xc0, !PT ;  /* 0xfffffff82e377812 */ /* 0x000fe200078ec0ff */
[----:B------:R-:W-:-:S03]  /*2550*/  IMAD.WIDE.U32 R20, R119, UR6, R20 ;  /* 0x0000000677147c25 */ /* 0x000fc6000f8e0014 */
[----:B------:R-:W-:Y:S01]  /*2560*/  SHF.R.S32.HI R58, RZ, 0x1f, R55 ;  /* 0x0000001fff3a7819 */ /* 0x000fe20000011437 */
[----:B------:R-:W-:Y:S02]  /*2570*/  IMAD.IADD R57, R37, 0x1, R59 ;  /* 0x0000000125397824 */ /* 0x000fe400078e023b */
[----:B------:R-:W-:Y:S02]  /*2580*/  IMAD.SHL.U32 R48, R48, 0x40, RZ ;  /* 0x0000004030307824 */ /* 0x000fe400078e00ff */
[----:B------:R-:W-:Y:S02]  /*2590*/  IMAD.SHL.U32 R49, R6, 0x40, RZ ;  /* 0x0000004006317824 */ /* 0x000fe400078e00ff */
[----:B------:R-:W-:Y:S02]  /*25a0*/  IMAD.IADD R59, R59, 0x1, R39 ;  /* 0x000000013b3b7824 */ /* 0x000fe400078e0227 */
[----:B------:R-:W-:-:S07]  /*25b0*/  IMAD.IADD R61, R21, 0x1, R61 ;  /* 0x00000001153d7824 */ /* 0x000fce00078e023d */
.L_x_3634:
        /* <DEDUP_REMOVED lines=36> */
[----:B------:R-:W-:Y:S01]  /*2800*/  IADD3 R8, P3, R26, R4, RZ ;  /* 0x000000041a087210 */ /* 0x000fe20007f7e0ff */
[----:B------:R-:W-:Y:S01]  /*2810*/  IMAD R6, R50, R43, RZ ;  /* 0x0000002b32067224 */ /* 0x000fe200078e02ff */
[----:B------:R-:W-:Y:S01]  /*2820*/  ULDC.64 UR6, c[0x0][0x400] ;  /* 0x0001000000067ab9 */ /* 0x000fe20000000a00 */
[----:B------:R-:W-:Y:S01]  /*2830*/  IMAD.MOV.U32 R4, RZ, RZ, R36 ;  /* 0x000000ffff047224 */ /* 0x000fe200078e0024 */
[----:B------:R-:W-:Y:S01]  /*2840*/  ULDC.64 UR4, c[0x0][0x3e8] ;  /* 0x0000fa0000047ab9 */ /* 0x000fe20000000a00 */
[----:B------:R-:W-:Y:S02]  /*2850*/  IMAD.MOV.U32 R5, RZ, RZ, R57 ;  /* 0x000000ffff057224 */ /* 0x000fe400078e0039 */
[-C--:B------:R-:W-:Y:S02]  /*2860*/  IMAD R7, R60, R51.reuse, R6 ;  /* 0x000000333c077224 */ /* 0x080fe400078e0206 */
[----:B------:R-:W-:-:S04]  /*2870*/  IMAD.WIDE.U32 R4, R43, R51, R4 ;  /* 0x000000332b047225 */ /* 0x000fc800078e0004 */
[----:B------:R-:W-:Y:S01]  /*2880*/  IMAD.X R9, R64, 0x1, R53, P3 ;  /* 0x0000000140097824 */ /* 0x000fe200018e0635 */
[----:B------:R-:W-:Y:S01]  /*2890*/  LEA R6, P3, R4, UR6, 0x1 ;  /* 0x0000000604067c11 */ /* 0x000fe2000f8608ff */
[----:B------:R-:W-:-:S05]  /*28a0*/  IMAD.IADD R5, R5, 0x1, R7 ;  /* 0x0000000105057824 */ /* 0x000fca00078e0207 */
[----:B------:R-:W-:Y:S02]  /*28b0*/  LEA.HI.X R7, R4, UR7, R5, 0x1, P3 ;  /* 0x0000000704077c11 */ /* 0x000fe400098f0c05 */
[----:B------:R-:W-:-:S04]  /*28c0*/  LEA R4, P3, R8, UR4, 0x1 ;  /* 0x0000000408047c11 */ /* 0x000fc8000f8608ff */
[----:B------:R-:W-:Y:S02]  /*28d0*/  LEA.HI.X R5, R8, UR5, R9, 0x1, P3 ;  /* 0x0000000508057c11 */ /* 0x000fe400098f0c09 */
[----:B------:R-:W-:Y:S02]  /*28e0*/  ISETP.GE.AND P3, PT, R154, R75, PT ;  /* 0x0000004b9a00720c */ /* 0x000fe40003f66270 */
[----:B------:R-:W-:Y:S02]  /*28f0*/  CS2R R8, SRZ ;  /* 0x0000000000087805 */ /* 0x000fe4000001ff00 */
[----:B------:R-:W-:-:S09]  /*2900*/  CS2R R10, SRZ ;  /* 0x00000000000a7805 */ /* 0x000fd2000001ff00 */
[----:B------:R0:W5:Y:S04]  /*2910*/  @!P3 LDG.E.64 R28, desc[UR44][R4.64] ;  /* 0x0000002c041cb981 */ /* 0x000168000c1e1b00 */
[----:B------:R0:W5:Y:S01]  /*2920*/  @!P3 LDG.E.64 R14, desc[UR44][R6.64] ;  /* 0x0000002c060eb981 */ /* 0x000162000c1e1b00 */
[----:B------:R-:W-:-:S13]  /*2930*/  ISETP.GE.AND P3, PT, R161, R75, PT ;  /* 0x0000004ba100720c */ /* 0x000fda0003f66270 */
[----:B------:R0:W5:Y:S04]  /*2940*/  @!P3 LDG.E.64 R8, desc[UR44][R4.64+0x20] ;  /* 0x0000202c0408b981 */ /* 0x000168000c1e1b00 */
[----:B------:R0:W5:Y:S02]  /*2950*/  @!P3 LDG.E.64 R10, desc[UR44][R6.64+0x20] ;  /* 0x0000202c060ab981 */ /* 0x000164000c1e1b00 */
.L_x_3609:
[----:B------:R-:W-:Y:S05]  /*2960*/  BSYNC B1 ;  /* 0x0000000000017941 */ /* 0x000fea0003800000 */
.L_x_3608:
[----:B------:R-:W-:Y:S01]  /*2970*/  UISETP.NE.AND UP0, UPT, UR46, 0x3, UPT ;  /* 0x000000032e00788c */ /* 0x000fe2000bf05270 */
[----:B0----5:R-:W-:Y:S02]  /*2980*/  IMAD.MOV.U32 R4, RZ, RZ, R8 ;  /* 0x000000ffff047224 */ /* 0x021fe400078e0008 */
[----:B------:R-:W-:Y:S02]  /*2990*/  IMAD.MOV.U32 R5, RZ, RZ, R9 ;  /* 0x000000ffff057224 */ /* 0x000fe400078e0009 */
[----:B------:R-:W-:Y:S01]  /*29a0*/  IMAD.MOV.U32 R6, RZ, RZ, R28 ;  /* 0x000000ffff067224 */ /* 0x000fe200078e001c */
[----:B------:R-:W-:Y:S01]  /*29b0*/  PLOP3.LUT P3, PT, PT, PT, UP0, 0x80, 0x0 ;  /* 0x000000000000781c */ /* 0x000fe20003f6f008 */
[----:B------:R-:W-:Y:S01]  /*29c0*/  IMAD.MOV.U32 R7, RZ, RZ, R15 ;  /* 0x000000ffff077224 */ /* 0x000fe200078e000f */
[----:B------:R-:W-:Y:S01]  /*29d0*/  PRMT R76, R76, 0x5410, R4 ;  /* 0x000054104c4c7816 */ /* 0x000fe20000000004 */
[----:B------:R-:W-:Y:S01]  /*29e0*/  IMAD.MOV.U32 R4, RZ, RZ, R29 ;  /* 0x000000ffff047224 */ /* 0x000fe200078e001d */
[----:B------:R-:W-:Y:S01]  /*29f0*/  PRMT R77, R77, 0x5410, R5 ;  /* 0x000054104d4d7816 */ /* 0x000fe20000000005 */
[----:B------:R-:W-:-:S03]  /*2a00*/  IMAD.MOV.U32 R5, RZ, RZ, R11 ;  /* 0x000000ffff057224 */ /* 0x000fc600078e000b */
[----:B------:R-:W-:Y:S01]  /*2a10*/  PRMT R62, R4, 0x5410, R6 ;  /* 0x00005410043e7816 */ /* 0x000fe20000000006 */
[----:B------:R-:W-:Y:S01]  /*2a20*/  IMAD.MOV.U32 R4, RZ, RZ, R10 ;  /* 0x000000ffff047224 */ /* 0x000fe200078e000a */
[----:B------:R-:W-:Y:S01]  /*2a30*/  PRMT R79, R79, 0x5410, R5 ;  /* 0x000054104f4f7816 */ /* 0x000fe20000000005 */
[----:B------:R-:W-:-:S03]  /*2a40*/  IMAD.MOV.U32 R6, RZ, RZ, R14 ;  /* 0x000000ffff067224 */ /* 0x000fc600078e000e */
[----:B------:R-:W-:Y:S02]  /*2a50*/  PRMT R78, R78, 0x5410, R4 ;  /* 0x000054104e4e7816 */ /* 0x000fe40000000004 */
[----:B------:R-:W-:Y:S01]  /*2a60*/  PRMT R64, R7, 0x5410, R6 ;  /* 0x0000541007407816 */ /* 0x000fe20000000006 */
[----:B------:R-:W-:Y:S06]  /*2a70*/  @!P3 BRA `(.L_x_3610) ;  /* 0x000000000004b947 */ /* 0x000fec0003800000 */
[----:B------:R-:W-:Y:S01]  /*2a80*/  BPT.TRAP 0x1 ;  /* 0x000000040000795c */ /* 0x000fe20000300000 */
.L_x_3610:
[----:B------:R-:W-:Y:S01]  /*2a90*/  IMAD R60, R153, 0x8, R2 ;  /* 0x00000008993c7824 */ /* 0x000fe200078e0202 */
[----:B------:R-:W-:Y:S01]  /*2aa0*/  SHF.L.U32 R67, R156, 0x1f, RZ ;  /* 0x0000001f9c437819 */ /* 0x000fe200000006ff */
[----:B------:R-:W-:Y:S03]  /*2ab0*/  BSSY B1, `(.L_x_3611) ;  /* 0x0000003000017945 */ /* 0x000fe60003800000 */
[----:B------:R-:W0:Y:S02]  /*2ac0*/  SYNCS.PHASECHK.TRANS64.TRYWAIT P5, [R60+URZ+0x38890], R67 ;  /* 0x038890433c0075a7 */ /* 0x000e2400080a017f */
[----:B0-----:R-:W-:Y:S05]  /*2ad0*/  @!P5 BRA `(.L_x_3612) ;  /* 0x000003c00080d947 */ /* 0x001fea0003800000 */
.L_x_4005:
[----:B------:R-:W-:Y:S05]  /*2ae0*/  BSYNC B1 ;  /* 0x0000000000017941 */ /* 0x000fea0003800000 */
.L_x_3611:
[----:B------:R-:W-:Y:S05]  /*2af0*/  @P4 BRA `(.L_x_3613) ;  /* 0x0000001000ec4947 */ /* 0x000fea0003800000 */
[----:B------:R-:W-:Y:S04]  /*2b00*/  BSSY B1, `(.L_x_3614) ;  /* 0x0000036000017945 */ /* 0x000fe80003800000 */
[----:B------:R-:W-:Y:S05]  /*2b10*/  @P0 BRA `(.L_x_3615) ;  /* 0x0000000000d00947 */ /* 0x000fea0003800000 */
[----:B------:R1:W2:Y:S01]  /*2b20*/  LDS.128 R4, [R30+0x22400] ;  /* 0x022400001e047984 */ /* 0x0002a20000000c00 */
[----:B------:R-:W-:Y:S01]  /*2b30*/  ISETP.GE.AND P4, PT, R154, R75, PT ;  /* 0x0000004b9a00720c */ /* 0x000fe20003f86270 */
[----:B------:R-:W-:-:S12]  /*2b40*/  BSSY B2, `(.L_x_3616) ;  /* 0x0000030000027945 */ /* 0x000fd80003800000 */
[----:B-1----:R-:W-:Y:S05]  /*2b50*/  @P4 BRA `(.L_x_3617) ;  /* 0x0000000000b84947 */ /* 0x002fea0003800000 */
[----:B------:R-:W-:Y:S02]  /*2b60*/  SHF.R.U32.HI R69, RZ, 0x10, R15 ;  /* 0x00000010ff457819 */ /* 0x000fe4000001160f */
[----:B------:R-:W-:Y:S02]  /*2b70*/  SHF.R.U32.HI R63, RZ, 0x10, R29 ;  /* 0x00000010ff3f7819 */ /* 0x000fe4000001161d */
[----:B------:R-:W-:Y:S01]  /*2b80*/  SHF.R.U64 R66, R14, 0x10, R15 ;  /* 0x000000100e427819 */ /* 0x000fe2000000120f */
[----:B--2---:R-:W-:Y:S01]  /*2b90*/  IMAD.U32 R14, R6, 0x10000, RZ ;  /* 0x00010000060e7824 */ /* 0x004fe200078e00ff */
[----:B------:R-:W-:Y:S02]  /*2ba0*/  PRMT R69, R64, 0x5410, R69 ;  /* 0x0000541040457816 */ /* 0x000fe40000000045 */
[----:B------:R-:W-:Y:S01]  /*2bb0*/  SHF.R.U64 R30, R28, 0x10, R29 ;  /* 0x000000101c1e7819 */ /* 0x000fe2000000121d */
[----:B------:R-:W-:Y:S01]  /*2bc0*/  IMAD.U32 R28, R7, 0x10000, RZ ;  /* 0x00010000071c7824 */ /* 0x000fe200078e00ff */
[----:B------:R-:W-:Y:S01]  /*2bd0*/  PRMT R63, R62, 0x5410, R63 ;  /* 0x000054103e3f7816 */ /* 0x000fe2000000003f */
[----:B------:R-:W-:Y:S01]  /*2be0*/  IMAD.U32 R70, R69, 0x10000, RZ ;  /* 0x0001000045467824 */ /* 0x000fe200078e00ff */
[----:B------:R-:W-:-:S02]  /*2bf0*/  PRMT R66, R64, 0x5432, R66 ;  /* 0x0000543240427816 */ /* 0x000fc40000000042 */
[----:B------:R-:W-:Y:S01]  /*2c00*/  LOP3.LUT R15, R6, 0xffff0000, RZ, 0xc0, !PT ;  /* 0xffff0000060f7812 */ /* 0x000fe200078ec0ff */
[----:B------:R-:W-:Y:S01]  /*2c10*/  IMAD.U32 R64, R63, 0x10000, RZ ;  /* 0x000100003f407824 */ /* 0x000fe200078e00ff */
[----:B------:R-:W-:Y:S01]  /*2c20*/  LOP3.LUT R29, R7, 0xffff0000, RZ, 0xc0, !PT ;  /* 0xffff0000071d7812 */ /* 0x000fe200078ec0ff */
[----:B------:R-:W-:Y:S01]  /*2c30*/  IMAD.U32 R6, R5, 0x10000, RZ ;  /* 0x0001000005067824 */ /* 0x000fe200078e00ff */
[----:B------:R-:W-:Y:S01]  /*2c40*/  PRMT R30, R62, 0x5432, R30 ;  /* 0x000054323e1e7816 */ /* 0x000fe2000000001e */
[----:B------:R-:W-:Y:S01]  /*2c50*/  FMUL.FTZ R73, R15, R70 ;  /* 0x000000460f497220 */ /* 0x000fe20000410000 */
[----:B------:R-:W-:Y:S01]  /*2c60*/  LOP3.LUT R7, R5, 0xffff0000, RZ, 0xc0, !PT ;  /* 0xffff000005077812 */ /* 0x000fe200078ec0ff */
[-C--:B------:R-:W-:Y:S01]  /*2c70*/  FMUL.FTZ R15, R15, R64.reuse ;  /* 0x000000400f0f7220 */ /* 0x080fe20000410000 */
[----:B------:R-:W-:Y:S01]  /*2c80*/  LOP3.LUT R68, R66, 0xffff0000, RZ, 0xc0, !PT ;  /* 0xffff000042447812 */ /* 0x000fe200078ec0ff */
[----:B------:R-:W-:Y:S01]  /*2c90*/  IMAD.U32 R5, R4, 0x10000, RZ ;  /* 0x0001000004057824 */ /* 0x000fe200078e00ff */
[----:B------:R-:W-:Y:S01]  /*2ca0*/  LOP3.LUT R62, R30, 0xffff0000, RZ, 0xc0, !PT ;  /* 0xffff00001e3e7812 */ /* 0x000fe200078ec0ff */
[----:B------:R-:W-:Y:S01]  /*2cb0*/  FFMA.FTZ R73, R14, R64, -R73 ;  /* 0x000000400e497223 */ /* 0x000fe20000010849 */
[----:B------:R-:W-:Y:S01]  /*2cc0*/  LOP3.LUT R69, R69, 0xffff0000, RZ, 0xc0, !PT ;  /* 0xffff000045457812 */ /* 0x000fe200078ec0ff */
[----:B------:R-:W-:Y:S01]  /*2cd0*/  FMUL.FTZ R71, R7, R68 ;  /* 0x0000004407477220 */ /* 0x000fe20000410000 */
[----:B------:R-:W-:Y:S01]  /*2ce0*/  LOP3.LUT R63, R63, 0xffff0000, RZ, 0xc0, !PT ;  /* 0xffff00003f3f7812 */ /* 0x000fe200078ec0ff */
[-C--:B------:R-:W-:Y:S01]  /*2cf0*/  FMUL.FTZ R7, R7, R62.reuse ;  /* 0x0000003e07077220 */ /* 0x080fe20000410000 */
[----:B------:R-:W-:Y:S01]  /*2d00*/  LOP3.LUT R4, R4, 0xffff0000, RZ, 0xc0, !PT ;  /* 0xffff000004047812 */ /* 0x000fe200078ec0ff */
[----:B------:R-:W-:Y:S01]  /*2d10*/  FFMA.FTZ R71, R6, R62, -R71 ;  /* 0x0000003e06477223 */ /* 0x000fe20000010847 */
[----:B------:R-:W-:Y:S01]  /*2d20*/  FFMA.FTZ R14, R14, R70, R15 ;  /* 0x000000460e0e7223 */ /* 0x000fe2000001000f */
[----:B------:R-:W-:-:S02]  /*2d30*/  IMAD.U32 R66, R66, 0x10000, RZ ;  /* 0x0001000042427824 */ /* 0x000fc400078e00ff */
[C---:B------:R-:W-:Y:S01]  /*2d40*/  FMUL.FTZ R15, R29.reuse, R69 ;  /* 0x000000451d0f7220 */ /* 0x040fe20000410000 */
[----:B------:R-:W-:Y:S02]  /*2d50*/  IMAD.U32 R30, R30, 0x10000, RZ ;  /* 0x000100001e1e7824 */ /* 0x000fe400078e00ff */
[-C--:B------:R-:W-:Y:S01]  /*2d60*/  FMUL.FTZ R62, R29, R63.reuse ;  /* 0x0000003f1d3e7220 */ /* 0x080fe20000410000 */
        /* <DEDUP_REMOVED lines=13> */
.L_x_3617:
[----:B------:R-:W-:Y:S05]  /*2e40*/  BSYNC B2 ;  /* 0x0000000000027941 */ /* 0x000fea0003800000 */
.L_x_3616:
[----:B--2---:R1:W-:Y:S02]  /*2e50*/  STG.E.128 desc[UR44][R12.64], R4 ;  /* 0x000000040c007986 */ /* 0x0043e4000c101d2c */
.L_x_3615:
[----:B------:R-:W-:Y:S05]  /*2e60*/  BSYNC B1 ;  /* 0x0000000000017941 */ /* 0x000fea0003800000 */
.L_x_3614:
[----:B------:R-:W-:Y:S05]  /*2e70*/  @P1 BRA `(.L_x_3613) ;  /* 0x00000010000c1947 */ /* 0x000fea0003800000 */
[----:B-1----:R-:W2:Y:S01]  /*2e80*/  LDL R4, [R1+0x44c] ;  /* 0x00044c0001047983 */ /* 0x002ea20000100800 */
[----:B------:R-:W-:Y:S01]  /*2e90*/  IMAD.MOV.U32 R160, RZ, RZ, 0x20 ;  /* 0x00000020ffa07424 */ /* 0x000fe200078e00ff */
[----:B------:R-:W-:Y:S01]  /*2ea0*/  BSSY B1, `(.L_x_3618) ;  /* 0x0000036000017945 */ /* 0x000fe20003800000 */
[----:B--2---:R-:W-:-:S04]  /*2eb0*/  LOP3.LUT P4, RZ, R4, 0x1000, RZ, 0xc0, !PT ;  /* 0x0000100004ff7812 */ /* 0x004fc8000788c0ff */
        /* <DEDUP_REMOVED lines=52> */
.L_x_3619:
[----:B------:R-:W-:Y:S05]  /*3200*/  BSYNC B1 ;  /* 0x0000000000017941 */ /* 0x000fea0003800000 */
.L_x_3618:
[----:B-1----:R2:W-:Y:S01]  /*3210*/  STG.E.128 desc[UR44][R12.64+0x40], R4 ;  /* 0x000040040c007986 */ /* 0x0025e2000c101d2c */
[----:B------:R-:W-:Y:S05]  /*3220*/  BRA `(.L_x_3613) ;  /* 0x0000000c00207947 */ /* 0x000fea0003800000 */
.L_x_3607:
[----:B------:R-:W-:Y:S01]  /*3230*/  IMAD R65, R43, -0x40, R42 ;  /* 0xffffffc02b417824 */ /* 0x000fe200078e022a */
[----:B------:R-:W-:-:S04]  /*3240*/  ISETP.GE.AND P4, PT, R22, R75, PT ;  /* 0x0000004b1600720c */ /* 0x000fc80003f86270 */
[----:B------:R-:W-:-:S04]  /*3250*/  VIMNMX R65, R65, 0x40, PT ;  /* 0x0000004041417848 */ /* 0x000fc80003fe0100 */
[----:B------:R-:W-:-:S13]  /*3260*/  ISETP.GE.OR P3, PT, R152, R65, P4 ;  /* 0x000000419800720c */ /* 0x000fda0002766670 */
[----:B------:R-:W0:Y:S01]  /*3270*/  @!P3 LDC.64 R12, c[0x0][0x3e8] ;  /* 0x0000fa00ff0cbb82 */ /* 0x000e220000000a00 */
[----:B------:R-:W-:-:S05]  /*3280*/  @!P3 IADD3 R4, P5, R34, R4, RZ ;  /* 0x000000042204b210 */ /* 0x000fca0007fbe0ff */
[----:B------:R-:W-:Y:S02]  /*3290*/  @!P3 IMAD.X R5, R64, 0x1, R54, P5 ;  /* 0x000000014005b824 */ /* 0x000fe400028e0636 */
[----:B------:R-:W1:Y:S01]  /*32a0*/  @!P3 LDC.64 R28, c[0x0][0x400] ;  /* 0x00010000ff1cbb82 */ /* 0x000e620000000a00 */
[----:B0-----:R-:W-:-:S04]  /*32b0*/  @!P3 LEA R12, P5, R4, R12, 0x1 ;  /* 0x0000000c040cb211 */ /* 0x001fc800078a08ff */
[----:B------:R-:W-:Y:S01]  /*32c0*/  @!P3 LEA.HI.X R13, R4, R13, R5, 0x1, P5 ;  /* 0x0000000d040db211 */ /* 0x000fe200028f0c05 */
[----:B------:R-:W-:Y:S02]  /*32d0*/  @!P3 IMAD R4, R50, R43, RZ ;  /* 0x0000002b3204b224 */ /* 0x000fe400078e02ff */
[----:B------:R-:W-:Y:S02]  /*32e0*/  @!P3 IMAD.MOV.U32 R5, RZ, RZ, R59 ;  /* 0x000000ffff05b224 */ /* 0x000fe400078e003b */
[----:B------:R-:W-:Y:S02]  /*32f0*/  @!P3 IMAD R7, R60, R51, R4 ;  /* 0x000000333c07b224 */ /* 0x000fe400078e0204 */
[----:B------:R-:W-:-:S04]  /*3300*/  @!P3 IMAD.MOV.U32 R4, RZ, RZ, R38 ;  /* 0x000000ffff04b224 */ /* 0x000fc800078e0026 */
[----:B------:R-:W-:-:S04]  /*3310*/  @!P3 IMAD.WIDE.U32 R4, R43, R51, R4 ;  /* 0x000000332b04b225 */ /* 0x000fc800078e0004 */
[----:B------:R-:W-:Y:S01]  /*3320*/  @!P3 IMAD.IADD R5, R7, 0x1, R5 ;  /* 0x000000010705b824 */ /* 0x000fe200078e0205 */
[C---:B-1----:R-:W-:Y:S02]  /*3330*/  @!P3 LEA R28, P5, R4.reuse, R28, 0x1 ;  /* 0x0000001c041cb211 */ /* 0x042fe400078a08ff */
[----:B------:R-:W-:Y:S02]  /*3340*/  CS2R R6, SRZ ;  /* 0x0000000000067805 */ /* 0x000fe4000001ff00 */
[----:B------:R-:W-:Y:S02]  /*3350*/  CS2R R10, SRZ ;  /* 0x00000000000a7805 */ /* 0x000fe4000001ff00 */
[----:B------:R-:W-:Y:S02]  /*3360*/  CS2R R8, SRZ ;  /* 0x0000000000087805 */ /* 0x000fe4000001ff00 */
[----:B------:R-:W-:Y:S02]  /*3370*/  @!P3 LEA.HI.X R29, R4, R29, R5, 0x1, P5 ;  /* 0x0000001d041db211 */ /* 0x000fe400028f0c05 */
[----:B------:R-:W-:-:S03]  /*3380*/  CS2R R4, SRZ ;  /* 0x0000000000047805 */ /* 0x000fc6000001ff00 */
[----:B------:R-:W2:Y:S04]  /*3390*/  @!P3 LDG.E.128 R8, desc[UR44][R28.64] ;  /* 0x0000002c1c08b981 */ /* 0x000ea8000c1e1d00 */
[----:B------:R2:W3:Y:S01]  /*33a0*/  @!P3 LDG.E.128 R4, desc[UR44][R12.64] ;  /* 0x0000002c0c04b981 */ /* 0x0004e2000c1e1d00 */
[----:B------:R-:W-:-:S06]  /*33b0*/  UISETP.NE.AND UP0, UPT, UR46, 0x3, UPT ;  /* 0x000000032e00788c */ /* 0x000fcc000bf05270 */
[----:B------:R-:W-:Y:S01]  /*33c0*/  PLOP3.LUT P3, PT, PT, PT, UP0, 0x80, 0x0 ;  /* 0x000000000000781c */ /* 0x000fe20003f6f008 */
[----:B--2---:R-:W-:Y:S02]  /*33d0*/  IMAD.MOV.U32 R12, RZ, RZ, R10 ;  /* 0x000000ffff0c7224 */ /* 0x004fe400078e000a */
[----:B------:R-:W-:Y:S02]  /*33e0*/  IMAD.MOV.U32 R13, RZ, RZ, R11 ;  /* 0x000000ffff0d7224 */ /* 0x000fe400078e000b */
[----:B---3--:R-:W-:Y:S02]  /*33f0*/  IMAD.MOV.U32 R30, RZ, RZ, R6 ;  /* 0x000000ffff1e7224 */ /* 0x008fe400078e0006 */
[----:B------:R-:W-:Y:S02]  /*3400*/  IMAD.MOV.U32 R60, RZ, RZ, R7 ;  /* 0x000000ffff3c7224 */ /* 0x000fe400078e0007 */
[----:B------:R-:W-:Y:S02]  /*3410*/  IMAD.MOV.U32 R64, RZ, RZ, R4 ;  /* 0x000000ffff407224 */ /* 0x000fe400078e0004 */
[----:B------:R-:W-:-:S02]  /*3420*/  IMAD.MOV.U32 R66, RZ, RZ, R5 ;  /* 0x000000ffff427224 */ /* 0x000fc400078e0005 */
[----:B------:R-:W-:Y:S02]  /*3430*/  IMAD.MOV.U32 R28, RZ, RZ, R8 ;  /* 0x000000ffff1c7224 */ /* 0x000fe400078e0008 */
[----:B------:R-:W-:Y:S01]  /*3440*/  IMAD.MOV.U32 R29, RZ, RZ, R9 ;  /* 0x000000ffff1d7224 */ /* 0x000fe200078e0009 */
[----:B------:R-:W-:Y:S02]  /*3450*/  PRMT R82, R30, 0x5410, R66 ;  /* 0x000054101e527816 */ /* 0x000fe40000000042 */
[----:B------:R-:W-:Y:S02]  /*3460*/  PRMT R86, R60, 0x7610, R86 ;  /* 0x000076103c567816 */ /* 0x000fe40000000056 */
[----:B------:R-:W-:Y:S02]  /*3470*/  PRMT R87, R64, 0x7610, R87 ;  /* 0x0000761040577816 */ /* 0x000fe40000000057 */
[----:B------:R-:W-:Y:S02]  /*3480*/  PRMT R85, R12, 0x5410, R13 ;  /* 0x000054100c557816 */ /* 0x000fe4000000000d */
[----:B------:R-:W-:Y:S01]  /*3490*/  PRMT R78, R29, 0x5410, R28 ;  /* 0x000054101d4e7816 */ /* 0x000fe2000000001c */
[----:B------:R-:W-:Y:S06]  /*34a0*/  @!P3 BRA `(.L_x_3620) ;  /* 0x000000000004b947 */ /* 0x000fec0003800000 */
[----:B------:R-:W-:Y:S01]  /*34b0*/  BPT.TRAP 0x1 ;  /* 0x000000040000795c */ /* 0x000fe20000300000 */
.L_x_3620:
[----:B------:R-:W-:Y:S01]  /*34c0*/  IMAD R60, R153, 0x8, R2 ;  /* 0x00000008993c7824 */ /* 0x000fe200078e0202 */
[----:B------:R-:W-:Y:S01]  /*34d0*/  SHF.L.U32 R67, R156, 0x1f, RZ ;  /* 0x0000001f9c437819 */ /* 0x000fe200000006ff */
[----:B------:R-:W-:Y:S03]  /*34e0*/  BSSY B1, `(.L_x_3621) ;  /* 0x0000003000017945 */ /* 0x000fe60003800000 */
[----:B------:R-:W0:Y:S02]  /*34f0*/  SYNCS.PHASECHK.TRANS64.TRYWAIT P5, [R60+URZ+0x38890], R67 ;  /* 0x038890433c0075a7 */ /* 0x000e2400080a017f */
[----:B0-----:R-:W-:Y:S05]  /*3500*/  @!P5 BRA `(.L_x_3622) ;  /* 0x000003b80008d947 */ /* 0x001fea0003800000 */
.L_x_4006:
[----:B------:R-:W-:Y:S05]  /*3510*/  BSYNC B1 ;  /* 0x0000000000017941 */ /* 0x000fea0003800000 */
.L_x_3621:
        /* <DEDUP_REMOVED lines=12> */
[----:B------:R-:W-:Y:S02]  /*35e0*/  LEA R70, P5, R12, R62, 0x1 ;  /* 0x0000003e0c467211 */ /* 0x000fe400078a08ff */
[----:B------:R-:W-:-:S02]  /*35f0*/  ISETP.NE.AND P6, PT, R72, RZ, PT ;  /* 0x000000ff4800720c */ /* 0x000fc40003fc5270 */
[----:B------:R-:W-:Y:S01]  /*3600*/  LEA.HI.X R71, R12, R63, R13, 0x1, P5 ;  /* 0x0000003f0c477211 */ /* 0x000fe200028f0c0d */
[----:B-1----:R-:W-:-:S05]  /*3610*/  IMAD.IADD R13, R73, 0x1, -R52 ;  /* 0x00000001490d7824 */ /* 0x002fca00078e0a34 */
[----:B------:R-:W-:-:S04]  /*3620*/  SEL R13, R52, R13, !P6 ;  /* 0x0000000d340d7207 */ /* 0x000fc80007000000 */
[----:B------:R-:W-:-:S04]  /*3630*/  SHF.R.S32.HI R12, RZ, 0x1f, R13 ;  /* 0x0000001fff0c7819 */ /* 0x000fc8000001140d */
[----:B------:R-:W-:-:S04]  /*3640*/  LEA.HI R12, R12, R13, RZ, 0x4 ;  /* 0x0000000d0c0c7211 */ /* 0x000fc800078f20ff */
[----:B------:R-:W-:-:S04]  /*3650*/  SHF.R.S32.HI R13, RZ, 0x4, R12 ;  /* 0x00000004ff0d7819 */ /* 0x000fc8000001140c */
[----:B------:R-:W-:-:S05]  /*3660*/  LEA.HI.SX32 R13, R46, R13, 0x1d ;  /* 0x0000000d2e0d7211 */ /* 0x000fca00078feaff */
[----:B------:R-:W-:Y:S02]  /*3670*/  IMAD.SHL.U32 R66, R13, 0x8, RZ ;  /* 0x000000080d427824 */ /* 0x000fe400078e00ff */
[----:B------:R-:W-:-:S03]  /*3680*/  IMAD.IADD R13, R56, 0x1, R31 ;  /* 0x00000001380d7824 */ /* 0x000fc600078e021f */
[----:B------:R-:W-:Y:S01]  /*3690*/  LOP3.LUT R12, R165, 0x38, R66, 0xf8, !PT ;  /* 0x00000038a50c7812 */ /* 0x000fe200078ef842 */
[----:B------:R-:W-:-:S03]  /*36a0*/  IMAD R13, R13, 0x2, R2 ;  /* 0x000000020d0d7824 */ /* 0x000fc600078e0202 */
[----:B------:R-:W-:-:S05]  /*36b0*/  LOP3.LUT R12, R184, R12, R167, 0xf6, !PT ;  /* 0x0000000cb80c7212 */ /* 0x000fca00078ef6a7 */
[----:B------:R-:W-:Y:S02]  /*36c0*/  IMAD.IADD R31, R31, 0x1, R12 ;  /* 0x000000011f1f7824 */ /* 0x000fe400078e020c */
[----:B------:R-:W1:Y:S02]  /*36d0*/  LDS.128 R12, [R13+0x22400] ;  /* 0x022400000d0c7984 */ /* 0x000e640000000c00 */
[----:B------:R-:W-:-:S06]  /*36e0*/  IMAD R31, R31, 0x2, R2 ;  /* 0x000000021f1f7824 */ /* 0x000fcc00078e0202 */
[----:B------:R-:W2:Y:S01]  /*36f0*/  LDS.128 R28, [R31+0x22400] ;  /* 0x022400001f1c7984 */ /* 0x000ea20000000c00 */
[----:B------:R-:W-:Y:S05]  /*3700*/  @P4 BRA `(.L_x_3624) ;  /* 0x00000004006c4947 */ /* 0x000fea0003800000 */
[----:B------:R-:W-:Y:S02]  /*3710*/  SHF.R.U32.HI R76, RZ, 0x10, R5 ;  /* 0x00000010ff4c7819 */ /* 0x000fe40000011605 */
[----:B------:R-:W-:Y:S02]  /*3720*/  SHF.R.U32.HI R81, RZ, 0x10, R9 ;  /* 0x00000010ff517819 */ /* 0x000fe40000011609 */
[----:B------:R-:W-:Y:S02]  /*3730*/  SHF.R.U64 R77, R6, 0x10, R7 ;  /* 0x00000010064d7819 */ /* 0x000fe40000001207 */
[----:B------:R-:W-:Y:S01]  /*3740*/  SHF.R.U64 R80, R8, 0x10, R9 ;  /* 0x0000001008507819 */ /* 0x000fe20000001209 */
[----:B-1----:R-:W-:Y:S01]  /*3750*/  IMAD.U32 R8, R15, 0x10000, RZ ;  /* 0x000100000f087824 */ /* 0x002fe200078e00ff */
[----:B------:R-:W-:Y:S02]  /*3760*/  PRMT R76, R82, 0x5432, R76 ;  /* 0x00005432524c7816 */ /* 0x000fe4000000004c */
[----:B------:R-:W-:-:S02]  /*3770*/  PRMT R81, R78, 0x5410, R81 ;  /* 0x000054104e517816 */ /* 0x000fc40000000051 */
[----:B------:R-:W-:Y:S01]  /*3780*/  SHF.R.U32.HI R79, RZ, 0x10, R7 ;  /* 0x00000010ff4f7819 */ /* 0x000fe20000011607 */
[----:B------:R-:W-:Y:S01]  /*3790*/  IMAD.U32 R7, R14, 0x10000, RZ ;  /* 0x000100000e077824 */ /* 0x000fe200078e00ff */
[--C-:B------:R-:W-:Y:S01]  /*37a0*/  SHF.R.U64 R83, R10, 0x10, R11.reuse ;  /* 0x000000100a537819 */ /* 0x100fe2000000120b */
[----:B--2---:R-:W-:Y:S01]  /*37b0*/  IMAD.U32 R10, R28, 0x10000, RZ ;  /* 0x000100001c0a7824 */ /* 0x004fe200078e00ff */
[----:B------:R-:W-:Y:S01]  /*37c0*/  SHF.R.U32.HI R84, RZ, 0x10, R11 ;  /* 0x00000010ff547819 */ /* 0x000fe2000001160b */
[----:B------:R-:W-:Y:S01]  /*37d0*/  IMAD.U32 R11, R29, 0x10000, RZ ;  /* 0x000100001d0b7824 */ /* 0x000fe200078e00ff */
[----:B------:R-:W-:Y:S01]  /*37e0*/  PRMT R77, R82, 0x5410, R77 ;  /* 0x00005410524d7816 */ /* 0x000fe2000000004d */
[----:B------:R-:W-:Y:S01]  /*37f0*/  IMAD.U32 R82, R81, 0x10000, RZ ;  /* 0x0001000051527824 */ /* 0x000fe200078e00ff */
[----:B------:R-:W-:Y:S01]  /*3800*/  PRMT R80, R78, 0x5432, R80 ;  /* 0x000054324e507816 */ /* 0x000fe20000000050 */
[----:B------:R-:W-:Y:S01]  /*3810*/  IMAD.U32 R78, R76, 0x10000, RZ ;  /* 0x000100004c4e7824 */ /* 0x000fe200078e00ff */
[----:B------:R-:W-:Y:S01]  /*3820*/  SHF.R.U64 R75, R4, 0x10, R5 ;  /* 0x00000010044b7819 */ /* 0x000fe20000001205 */
[C---:B------:R-:W-:Y:S01]  /*3830*/  IMAD.U32 R5, R13.reuse, 0x10000, RZ ;  /* 0x000100000d057824 */ /* 0x040fe200078e00ff */
[----:B------:R-:W-:Y:S01]  /*3840*/  LOP3.LUT R6, R13, 0xffff0000, RZ, 0xc0, !PT ;  /* 0xffff00000d067812 */ /* 0x000fe200078ec0ff */
[----:B------:R-:W-:Y:S01]  /*3850*/  FMUL.FTZ R88, R11, R78 ;  /* 0x0000004e0b587220 */ /* 0x000fe20000410000 */
[----:B------:R-:W-:Y:S01]  /*3860*/  LOP3.LUT R13, R29, 0xffff0000, RZ, 0xc0, !PT ;  /* 0xffff00001d0d7812 */ /* 0x000fe200078ec0ff */
[----:B------:R-:W-:Y:S01]  /*3870*/  IMAD.U32 R29, R31, 0x10000, RZ ;  /* 0x000100001f1d7824 */ /* 0x000fe200078e00ff */
[----:B------:R-:W-:Y:S01]  /*3880*/  PRMT R79, R86, 0x5410, R79 ;  /* 0x00005410564f7816 */ /* 0x000fe2000000004f */
[-C--:B------:R-:W-:Y:S01]  /*3890*/  FMUL.FTZ R86, R11, R82.reuse ;  /* 0x000000520b567220 */ /* 0x080fe20000410000 */
[----:B------:R-:W-:Y:S01]  /*38a0*/  LOP3.LUT R81, R81, 0xffff0000, RZ, 0xc0, !PT ;  /* 0xffff000051517812 */ /* 0x000fe200078ec0ff */
[----:B------:R-:W-:Y:S01]  /*38b0*/  FFMA.FTZ R88, R5, R82, R88 ;  /* 0x0000005205587223 */ /* 0x000fe20000010058 */
[----:B------:R-:W-:Y:S01]  /*38c0*/  PRMT R84, R85, 0x5432, R84 ;  /* 0x0000543255547816 */ /* 0x000fe20000000054 */
[----:B------:R-:W-:Y:S01]  /*38d0*/  FFMA.FTZ R86, R5, R78, -R86 ;  /* 0x0000004e05567223 */ /* 0x000fe20000010856 */
[----:B------:R-:W-:Y:S01]  /*38e0*/  PRMT R83, R85, 0x5410, R83 ;  /* 0x0000541055537816 */ /* 0x000fe20000000053 */
[----:B------:R-:W-:Y:S01]  /*38f0*/  FMUL.FTZ R85, R13, R81 ;  /* 0x000000510d557220 */ /* 0x000fe20000410000 */
[----:B------:R-:W-:Y:S01]  /*3900*/  LOP3.LUT R76, R76, 0xffff0000, RZ, 0xc0, !PT ;  /* 0xffff00004c4c7812 */ /* 0x000fe200078ec0ff */
[----:B------:R-:W-:Y:S01]  /*3910*/  IMAD.U32 R5, R79, 0x10000, RZ ;  /* 0x000100004f057824 */ /* 0x000fe200078e00ff */
[----:B------:R-:W-:Y:S01]  /*3920*/  PRMT R75, R87, 0x5410, R75 ;  /* 0x00005410574b7816 */ /* 0x000fe2000000004b */
[----:B------:R-:W-:Y:S01]  /*3930*/  IMAD.U32 R11, R84, 0x10000, RZ ;  /* 0x00010000540b7824 */ /* 0x000fe200078e00ff */
[----:B------:R-:W-:Y:S01]  /*3940*/  LOP3.LUT R31, R31, 0xffff0000, RZ, 0xc0, !PT ;  /* 0xffff00001f1f7812 */ /* 0x000fe200078ec0ff */
[-C--:B------:R-:W-:Y:S01]  /*3950*/  FMUL.FTZ R13, R13, R76.reuse ;  /* 0x0000004c0d0d7220 */ /* 0x080fe20000410000 */
[----:B------:R-:W-:Y:S01]  /*3960*/  FFMA.FTZ R85, R6, R76, -R85 ;  /* 0x0000004c06557223 */ /* 0x000fe20000010855 */
[C---:B------:R-:W-:Y:S01]  /*3970*/  FMUL.FTZ R76, R29.reuse, R5 ;  /* 0x000000051d4c7220 */ /* 0x040fe20000410000 */
[----:B------:R-:W-:Y:S01]  /*3980*/  FMUL.FTZ R87, R29, R11 ;  /* 0x0000000b1d577220 */ /* 0x000fe20000410000 */
[----:B------:R-:W-:Y:S01]  /*3990*/  LOP3.LUT R84, R84, 0xffff0000, RZ, 0xc0, !PT ;  /* 0xffff000054547812 */ /* 0x000fe200078ec0ff */
[----:B------:R-:W-:Y:S01]  /*39a0*/  FFMA.FTZ R81, R6, R81, R13 ;  /* 0x0000005106517223 */ /* 0x000fe2000001000d */
[C---:B------:R-:W-:Y:S01]  /*39b0*/  FFMA.FTZ R76, R8.reuse, R11, R76 ;  /* 0x0000000b084c7223 */ /* 0x040fe2000001004c */
[----:B------:R-:W-:Y:S01]  /*39c0*/  FFMA.FTZ R87, R8, R5, -R87 ;  /* 0x0000000508577223 */ /* 0x000fe20000010857 */
[----:B------:R-:W-:Y:S01]  /*39d0*/  LOP3.LUT R6, R79, 0xffff0000, RZ, 0xc0, !PT ;  /* 0xffff00004f067812 */ /* 0x000fe200078ec0ff */
[----:B------:R-:W-:Y:S01]  /*39e0*/  IMAD.U32 R11, R80, 0x10000, RZ ;  /* 0x00010000500b7824 */ /* 0x000fe200078e00ff */
[----:B------:R-:W-:Y:S01]  /*39f0*/  LOP3.LUT R9, R15, 0xffff0000, RZ, 0xc0, !PT ;  /* 0xffff00000f097812 */ /* 0x000fe200078ec0ff */
[----:B------:R-:W-:-:S02]  /*3a00*/  IMAD.U32 R5, R75, 0x10000, RZ ;  /* 0x000100004b057824 */ /* 0x000fc400078e00ff */
[C---:B------:R-:W-:Y:S01]  /*3a10*/  FMUL.FTZ R8, R31.reuse, R84 ;  /* 0x000000541f087220 */ /* 0x040fe20000410000 */
[----:B------:R-:W-:Y:S01]  /*3a20*/  FMUL.FTZ R29, R10, R11 ;  /* 0x0000000b0a1d7220 */ /* 0x000fe20000410000 */
[----:B------:R-:W-:Y:S01]  /*3a30*/  IMAD.U32 R4, R12, 0x10000, RZ ;  /* 0x000100000c047824 */ /* 0x000fe200078e00ff */
        /* <DEDUP_REMOVED lines=40> */
.L_x_3624:
[----:B------:R-:W-:Y:S05]  /*3cc0*/  BSYNC B1 ;  /* 0x0000000000017941 */ /* 0x000fea0003800000 */
.L_x_3623:
[----:B-1----:R3:W-:Y:S01]  /*3cd0*/  STG.E.128 desc[UR44][R70.64], R12 ;  /* 0x0000000c46007986 */ /* 0x0027e2000c101d2c */
[----:B------:R-:W-:-:S13]  /*3ce0*/  ISETP.GE.AND P4, PT, R66, R73, PT ;  /* 0x000000494200720c */ /* 0x000fda0003f86270 */
[----:B------:R-:W-:Y:S05]  /*3cf0*/  @P4 BRA `(.L_x_3613) ;  /* 0x00000000006c4947 */ /* 0x000fea0003800000 */
[--C-:B------:R-:W-:Y:S02]  /*3d00*/  SHF.R.S32.HI R4, RZ, 0x1f, R66.reuse ;  /* 0x0000001fff047819 */ /* 0x100fe40000011442 */
[----:B------:R-:W-:-:S04]  /*3d10*/  IADD3 R66, P4, P5, R18, R68, R66 ;  /* 0x0000004412427210 */ /* 0x000fc80007d9e042 */
[----:B------:R-:W-:Y:S02]  /*3d20*/  IADD3.X R4, R3, R64, R4, P4, P5 ;  /* 0x0000004003047210 */ /* 0x000fe400027ea404 */
[----:B------:R-:W-:-:S04]  /*3d30*/  LEA R62, P4, R66, R62, 0x1 ;  /* 0x0000003e423e7211 */ /* 0x000fc800078808ff */
[----:B------:R-:W-:-:S05]  /*3d40*/  LEA.HI.X R63, R66, R63, R4, 0x1, P4 ;  /* 0x0000003f423f7211 */ /* 0x000fca00020f0c04 */
[----:B--2---:R4:W-:Y:S01]  /*3d50*/  STG.E.128 desc[UR44][R62.64], R28 ;  /* 0x0000001c3e007986 */ /* 0x0049e2000c101d2c */
[----:B------:R-:W-:Y:S05]  /*3d60*/  BRA `(.L_x_3613) ;  /* 0x0000000000507947 */ /* 0x000fea0003800000 */
.L_x_3606:
[----:B------:R-:W-:-:S06]  /*3d70*/  UISETP.NE.AND UP0, UPT, UR46, 0x3, UPT ;  /* 0x000000032e00788c */ /* 0x000fcc000bf05270 */
[----:B------:R-:W-:-:S13]  /*3d80*/  PLOP3.LUT P3, PT, PT, PT, UP0, 0x80, 0x0 ;  /* 0x000000000000781c */ /* 0x000fda0003f6f008 */
[----:B------:R-:W-:Y:S05]  /*3d90*/  @!P3 BRA `(.L_x_3625) ;  /* 0x000000000004b947 */ /* 0x000fea0003800000 */
[----:B------:R-:W-:Y:S01]  /*3da0*/  BPT.TRAP 0x1 ;  /* 0x000000040000795c */ /* 0x000fe20000300000 */
.L_x_3625:
[----:B------:R-:W-:Y:S01]  /*3db0*/  IMAD R60, R153, 0x8, R2 ;  /* 0x00000008993c7824 */ /* 0x000fe200078e0202 */
[----:B------:R-:W-:Y:S01]  /*3dc0*/  SHF.L.U32 R67, R156, 0x1f, RZ ;  /* 0x0000001f9c437819 */ /* 0x000fe200000006ff */
[----:B------:R-:W-:Y:S01]  /*3dd0*/  IMAD R65, R43, -0x40, R42 ;  /* 0xffffffc02b417824 */ /* 0x000fe200078e022a */
[----:B------:R-:W-:Y:S02]  /*3de0*/  BSSY B1, `(.L_x_3626) ;  /* 0x0000004000017945 */ /* 0x000fe40003800000 */
[----:B------:R-:W0:Y:S02]  /*3df0*/  SYNCS.PHASECHK.TRANS64.TRYWAIT P4, [R60+URZ+0x38890], R67 ;  /* 0x038890433c0075a7 */ /* 0x000e24000808017f */
[----:B------:R-:W-:Y:S01]  /*3e00*/  VIMNMX R65, R65, 0x40, PT ;  /* 0x0000004041417848 */ /* 0x000fe20003fe0100 */
[----:B0-----:R-:W-:Y:S06]  /*3e10*/  @!P4 BRA `(.L_x_3627) ;  /* 0x000003ac00d8c947 */ /* 0x001fec0003800000 */
.L_x_4007:
[----:B------:R-:W-:Y:S05]  /*3e20*/  BSYNC B1 ;  /* 0x0000000000017941 */ /* 0x000fea0003800000 */
.L_x_3626:
[----:B------:R-:W-:-:S13]  /*3e30*/  ISETP.GE.AND P4, PT, R152, R65, PT ;  /* 0x000000419800720c */ /* 0x000fda0003f86270 */
[----:B------:R-:W-:Y:S05]  /*3e40*/  @P4 BRA `(.L_x_3613) ;  /* 0x0000000000184947 */ /* 0x000fea0003800000 */
[----:B------:R-:W-:Y:S01]  /*3e50*/  @!P1 IMAD.IADD R31, R186, 0x1, R31 ;  /* 0x00000001ba1f9824 */ /* 0x000fe200078e021f */
[----:B------:R-:W1:Y:S03]  /*3e60*/  @!P0 LDS.128 R4, [R30+0x22400] ;  /* 0x022400001e048984 */ /* 0x000e660000000c00 */
[----:B------:R-:W-:-:S06]  /*3e70*/  @!P1 IMAD R8, R31, 0x2, R2 ;  /* 0x000000021f089824 */ /* 0x000fcc00078e0202 */
[----:B------:R-:W2:Y:S04]  /*3e80*/  @!P1 LDS.128 R8, [R8+0x22400] ;  /* 0x0224000008089984 */ /* 0x000ea80000000c00 */
[----:B-1----:R1:W-:Y:S04]  /*3e90*/  @!P0 STG.E.128 desc[UR44][R12.64], R4 ;  /* 0x000000040c008986 */ /* 0x0023e8000c101d2c */
[----:B--2---:R1:W-:Y:S02]  /*3ea0*/  @!P1 STG.E.128 desc[UR44][R12.64+0x40], R8 ;  /* 0x000040080c009986 */ /* 0x0043e4000c101d2c */
.L_x_3613:
[----:B------:R-:W-:Y:S05]  /*3eb0*/  BSYNC B0 ;  /* 0x0000000000007941 */ /* 0x000fea0003800000 */
.L_x_3605:
        /* <DEDUP_REMOVED lines=17> */
.L_x_3629:
[----:B------:R-:W-:Y:S05]  /*3fd0*/  BSYNC B0 ;  /* 0x0000000000007941 */ /* 0x000fea0003800000 */
.L_x_3628:
[----:B------:R-:W2:Y:S01]  /*3fe0*/  SYNCS.PHASECHK.TRANS64.TRYWAIT P3, [R60+URZ+0x388b0], R67 ;  /* 0x0388b0433c0075a7 */ /* 0x000ea2000806017f */
[----:B------:R-:W-:Y:S04]  /*3ff0*/  BSSY B0, `(.L_x_3630) ;  /* 0x0000002000007945 */ /* 0x000fe80003800000 */
[----:B--2---:R-:W-:Y:S05]  /*4000*/  @!P3 BRA `(.L_x_3631) ;  /* 0x000003ac0070b947 */ /* 0x004fea0003800000 */
.L_x_4008:
[----:B------:R-:W-:Y:S05]  /*4010*/  BSYNC B0 ;  /* 0x0000000000007941 */ /* 0x000fea0003800000 */
.L_x_3630:
[----:B------:R-:W-:Y:S01]  /*4020*/  ISETP.GE.AND P3, PT, R152, R65, PT ;  /* 0x000000419800720c */ /* 0x000fe20003f66270 */
[----:B------:R-:W-:-:S12]  /*4030*/  BSSY B0, `(.L_x_3632) ;  /* 0x0000050000007945 */ /* 0x000fd80003800000 */
[----:B------:R-:W-:Y:S05]  /*4040*/  @P3 BRA `(.L_x_3633) ;  /* 0x0000000400383947 */ /* 0x000fea0003800000 */
[----:B-1----:R-:W-:Y:S01]  /*4050*/  IMAD.WIDE R4, R43, 0x40, R40 ;  /* 0x000000402b047825 */ /* 0x002fe200078e0228 */
[----:B------:R-:W-:-:S03]  /*4060*/  ULDC.64 UR4, c[0x0][0x328] ;  /* 0x0000ca0000047ab9 */ /* 0x000fc60000000a00 */
[----:B------:R-:W-:Y:S02]  /*4070*/  IMAD R5, R5, UR4, RZ ;  /* 0x0000000405057c24 */ /* 0x000fe4000f8e02ff */
[----:B------:R-:W-:Y:S02]  /*4080*/  IMAD.MOV.U32 R6, RZ, RZ, R20 ;  /* 0x000000ffff067224 */ /* 0x000fe400078e0014 */
[----:B------:R-:W-:Y:S02]  /*4090*/  IMAD.MOV.U32 R7, RZ, RZ, R61 ;  /* 0x000000ffff077224 */ /* 0x000fe400078e003d */
[C---:B------:R-:W-:Y:S02]  /*40a0*/  IMAD R5, R4.reuse, UR5, R5 ;  /* 0x0000000504057c24 */ /* 0x040fe4000f8e0205 */
[----:B------:R-:W-:Y:S01]  /*40b0*/  IMAD.WIDE.U32 R6, R4, UR4, R6 ;  /* 0x0000000404067c25 */ /* 0x000fe2000f8e0006 */
[----:B------:R-:W-:-:S03]  /*40c0*/  ULDC.64 UR4, c[0x0][0x318] ;  /* 0x0000c60000047ab9 */ /* 0x000fc60000000a00 */
[----:B------:R-:W-:Y:S01]  /*40d0*/  IMAD.IADD R5, R7, 0x1, R5 ;  /* 0x0000000107057824 */ /* 0x000fe200078e0205 */
[C---:B------:R-:W-:Y:S01]  /*40e0*/  LEA R8, P3, R6.reuse, UR4, 0x1 ;  /* 0x0000000406087c11 */ /* 0x040fe2000f8608ff */
[----:B------:R-:W-:Y:S01]  /*40f0*/  ULDC UR4, c[0x0][0x320] ;  /* 0x0000c80000047ab9 */ /* 0x000fe20000000800 */
[----:B------:R-:W-:Y:S02]  /*4100*/  IMAD R11, R153, 0x8000, R157 ;  /* 0x00008000990b7824 */ /* 0x000fe400078e029d */
[----:B------:R-:W-:Y:S01]  /*4110*/  LEA.HI.X R9, R6, UR5, R5, 0x1, P3 ;  /* 0x0000000506097c11 */ /* 0x000fe200098f0c05 */
[C---:B------:R-:W-:Y:S01]  /*4120*/  VIADD R10, R22.reuse, 0x40 ;  /* 0x00000040160a7836 */ /* 0x040fe20000000000 */
[----:B------:R-:W-:Y:S01]  /*4130*/  ISETP.GE.AND P3, PT, R22, UR4, PT ;  /* 0x0000000416007c0c */ /* 0x000fe2000bf66270 */
[----:B---3--:R-:W-:Y:S02]  /*4140*/  IMAD R12, R11, 0x2, R2 ;  /* 0x000000020b0c7824 */ /* 0x008fe400078e0202 */
[----:B------:R-:W-:-:S04]  /*4150*/  IMAD.IADD R11, R160, 0x1, R11 ;  /* 0x00000001a00b7824 */ /* 0x000fc800078e020b */
[----:B------:R-:W-:-:S06]  /*4160*/  IMAD R11, R11, 0x2, R2 ;  /* 0x000000020b0b7824 */ /* 0x000fcc00078e0202 */
[----:B------:R-:W1:Y:S04]  /*4170*/  @!P3 LDS.128 R4, [R12+0x400] ;  /* 0x000400000c04b984 */ /* 0x000e680000000c00 */
[----:B-1----:R-:W-:Y:S01]  /*4180*/  @!P3 STG.E.128 desc[UR44][R8.64], R4 ;  /* 0x000000040800b986 */ /* 0x002fe2000c101d2c */
[----:B------:R-:W-:Y:S01]  /*4190*/  ISETP.GE.AND P3, PT, R10, UR4, PT ;  /* 0x000000040a007c0c */ /* 0x000fe2000bf66270 */
[----:B------:R-:W-:-:S12]  /*41a0*/  VIADD R10, R22, 0x80 ;  /* 0x00000080160a7836 */ /* 0x000fd80000000000 */
        /* <DEDUP_REMOVED lines=26> */
[----:B------:R-:W-:-:S13]  /*4350*/  ISETP.GE.AND P3, PT, R74, UR4, PT ;  /* 0x000000044a007c0c */ /* 0x000fda000bf66270 */
        /* <DEDUP_REMOVED lines=28> */
[----:B-1----:R1:W-:Y:S02]  /*4520*/  @!P3 STG.E.128 desc[UR44][R8.64+0x3c0], R4 ;  /* 0x0003c0040800b986 */ /* 0x0023e4000c101d2c */
.L_x_3633:
[----:B------:R-:W-:Y:S05]  /*4530*/  BSYNC B0 ;  /* 0x0000000000007941 */ /* 0x000fea0003800000 */
.L_x_3632:
        /* <DEDUP_REMOVED lines=17> */
.L_x_3600:
[----:B------:R-:W0:Y:S01]  /*4650*/  LDC R0, c[0x0][0xa80] ;  /* 0x0002a000ff007b82 */ /* 0x000e220000000800 */
[----:B------:R1:W-:Y:S01]  /*4660*/  STL.128 [R1+0x200], RZ ;  /* 0x000200ff01007387 */ /* 0x0003e20000100c00 */
[----:B------:R-:W-:Y:S01]  /*4670*/  BSSY B0, `(.L_x_3635) ;  /* 0x0000027000007945 */ /* 0x000fe20003800000 */
[----:B------:R-:W-:Y:S02]  /*4680*/  IMAD.U32 R37, RZ, RZ, UR37 ;  /* 0x00000025ff257e24 */ /* 0x000fe4000f8e00ff */
[----:B------:R1:W-:Y:S04]  /*4690*/  STL.128 [R1+0x210], RZ ;  /* 0x000210ff01007387 */ /* 0x0003e80000100c00 */
        /* <DEDUP_REMOVED lines=33> */
[----:B------:R-:W-:Y:S05]  /*48b0*/  @P3 BRA `(.L_x_3636) ;  /* 0x0000000000083947 */ /* 0x000fea0003800000 */
[----:B------:R-:W0:Y:S02]  /*48c0*/  FENCE.VIEW.ASYNC.G ;  /* 0x00000000000073c6 */ /* 0x000e240000000100 */
[----:B0-----:R-:W-:Y:S06]  /*48d0*/  BAR.ARV 0xc, 0x180 ;  /* 0x0306000000007b1d */ /* 0x001fec0000002000 */
.L_x_3636:
[----:B------:R-:W-:Y:S05]  /*48e0*/  BSYNC B0 ;  /* 0x0000000000007941 */ /* 0x000fea0003800000 */
.L_x_3635:
[----:B------:R-:W-:Y:S01]  /*48f0*/  UISETP.NE.AND UP0, UPT, UR40, 0x1, UPT ;  /* 0x000000012800788c */ /* 0x000fe2000bf05270 */
[----:B------:R-:W-:Y:S01]  /*4900*/  IMAD.U32 R19, RZ, RZ, UR37 ;  /* 0x00000025ff137e24 */ /* 0x000fe2000f8e00ff */
[----:B------:R-:W-:Y:S01]  /*4910*/  IADD3 R37, P0, R37, 0x200, RZ ;  /* 0x0000020025257810 */ /* 0x000fe20007f1e0ff */
[----:B------:R-:W-:Y:S03]  /*4920*/  BSSY B7, `(.L_x_3637) ;  /* 0x0002cf1000077945 */ /* 0x000fe60003800000 */
[----:B------:R-:W-:Y:S01]  /*4930*/  PLOP3.LUT P2, PT, PT, PT, UP0, 0x80, 0x0 ;  /* 0x000000000000781c */ /* 0x000fe20003f4f008 */
[----:B------:R-:W-:Y:S01]  /*4940*/  IMAD.X R36, RZ, RZ, UR36, P0 ;  /* 0x00000024ff247e24 */ /* 0x000fe200080e06ff */
[----:B------:R-:W-:-:S05]  /*4950*/  IADD3 R19, P1, R19, 0x230, RZ ;  /* 0x0000023013137810 */ /* 0x000fca0007f3e0ff */
[----:B------:R-:W-:-:S06]  /*4960*/  IMAD.X R18, RZ, RZ, UR36, P1 ;  /* 0x00000024ff127e24 */ /* 0x000fcc00088e06ff */
[----:B------:R-:W-:Y:S05]  /*4970*/  @!P2 BRA `(.L_x_3638) ;  /* 0x000000800010a947 */ /* 0x000fea0003800000 */
[----:B-1----:R-:W0:Y:S01]  /*4980*/  LDC R0, c[0x0][0x448] ;  /* 0x00011200ff007b82 */ /* 0x002e220000000800 */
[----:B------:R-:W-:-:S07]  /*4990*/  VIADD R3, R185, 0x3f ;  /* 0x0000003fb9037836 */ /* 0x000fce0000000000 */
[----:B------:R-:W1:Y:S01]  /*49a0*/  LDC.64 R6, c[0x0][0xad8] ;  /* 0x0002b600ff067b82 */ /* 0x000e620000000a00 */
[----:B0-----:R-:W-:Y:S02]  /*49b0*/  ISETP.NE.AND P1, PT, R0, 0x1, PT ;  /* 0x000000010000780c */ /* 0x001fe40003f25270 */
        /* <DEDUP_REMOVED lines=19> */
.L_x_3641:
[----:B------:R-:W-:-:S13]  /*4af0*/  ISETP.NE.AND P0, PT, R7, 0x1, PT ;  /* 0x000000010700780c */ /* 0x000fda0003f05270 */
[----:B------:R-:W0:Y:S02]  /*4b00*/  @P0 LDC.64 R4, c[0x0][0xae0] ;  /* 0x0002b800ff040b82 */ /* 0x000e240000000a00 */
[----:B0-----:R-:W-:-:S05]  /*4b10*/  @P0 IMAD.HI.U32 R4, R3, R4, RZ ;  /* 0x0000000403040227 */ /* 0x001fca00078e00ff */
[----:B------:R-:W-:-:S07]  /*4b20*/  @P0 SHF.R.U32.HI R3, RZ, R5, R4 ;  /* 0x00000005ff030219 */ /* 0x000fce0000011604 */
.L_x_3642:
[----:B------:R-:W-:Y:S05]  /*4b30*/  BSYNC B0 ;  /* 0x0000000000007941 */ /* 0x000fea0003800000 */
.L_x_3640:
[----:B------:R-:W-:-:S05]  /*4b40*/  IMAD R3, R3, R7, R7 ;  /* 0x0000000703037224 */ /* 0x000fca00078e0207 */
[----:B------:R-:W-:-:S07]  /*4b50*/  VIMNMX R0, R0, R3, PT ;  /* 0x0000000300007248 */ /* 0x000fce0003fe0100 */
.L_x_3639:
[----:B------:R-:W0:Y:S01]  /*4b60*/  @P1 LDC R4, c[0x0][0x44c] ;  /* 0x00011300ff041b82 */ /* 0x000e220000000800 */
[----:B------:R-:W-:Y:S01]  /*4b70*/  VIADD R0, R0, 0x3f ;  /* 0x0000003f00007836 */ /* 0x000fe20000000000 */
[----:B------:R-:W-:-:S04]  /*4b80*/  ULDC UR4, c[0x0][0xad4] ;  /* 0x0002b50000047ab9 */ /* 0x000fc80000000800 */
[----:B------:R-:W-:Y:S02]  /*4b90*/  SHF.R.S32.HI R3, RZ, 0x1f, R0 ;  /* 0x0000001fff037819 */ /* 0x000fe40000011400 */
[----:B------:R-:W1:Y:S02]  /*4ba0*/  @P1 LDC R6, c[0x0][0x450] ;  /* 0x00011400ff061b82 */ /* 0x000e640000000800 */
[----:B------:R-:W-:-:S04]  /*4bb0*/  LEA.HI R3, R3, R0, RZ, 0x6 ;  /* 0x0000000003037211 */ /* 0x000fc800078f30ff */
[----:B------:R-:W-:-:S04]  /*4bc0*/  SHF.R.S32.HI R3, RZ, 0x6, R3 ;  /* 0x00000006ff037819 */ /* 0x000fc80000011403 */
[----:B------:R-:W-:Y:S01]  /*4bd0*/  VIMNMX R21, R200, R3, PT ;  /* 0x00000003c8157248 */ /* 0x000fe20003fe0100 */
        /* <DEDUP_REMOVED lines=16> */
.L_x_3645:
[----:B------:R-:W-:-:S13]  /*4ce0*/  ISETP.NE.AND P0, PT, R7, 0x1, PT ;  /* 0x000000010700780c */ /* 0x000fda0003f05270 */
[----:B------:R-:W0:Y:S02]  /*4cf0*/  @P0 LDC.64 R4, c[0x0][0xae0] ;  /* 0x0002b800ff040b82 */ /* 0x000e240000000a00 */
[----:B0-----:R-:W-:-:S05]  /*4d00*/  @P0 IMAD.HI.U32 R4, R197, R4, RZ ;  /* 0x00000004c5040227 */ /* 0x001fca00078e00ff */
[----:B------:R-:W-:-:S07]  /*4d10*/  @P0 SHF.R.U32.HI R197, RZ, R5, R4 ;  /* 0x00000005ffc50219 */ /* 0x000fce0000011604 */
.L_x_3646:
[----:B------:R-:W-:Y:S05]  /*4d20*/  BSYNC B0 ;  /* 0x0000000000007941 */ /* 0x000fea0003800000 */
.L_x_3644:
[----:B------:R-:W-:-:S05]  /*4d30*/  IMAD R197, R197, R7, RZ ;  /* 0x00000007c5c57224 */ /* 0x000fca00078e02ff */
[----:B------:R-:W-:-:S07]  /*4d40*/  VIMNMX R0, R0, R197, !PT ;  /* 0x000000c500007248 */ /* 0x000fce0007fe0100 */
.L_x_3643:
[----:B------:R-:W-:-:S04]  /*4d50*/  SHF.R.S32.HI R3, RZ, 0x1f, R0 ;  /* 0x0000001fff037819 */ /* 0x000fc80000011400 */
[----:B------:R-:W-:-:S04]  /*4d60*/  LEA.HI R3, R3, R0, RZ, 0x6 ;  /* 0x0000000003037211 */ /* 0x000fc800078f30ff */
[--C-:B------:R-:W-:Y:S02]  /*4d70*/  SHF.R.S32.HI R0, RZ, 0x6, R3.reuse ;  /* 0x00000006ff007819 */ /* 0x100fe40000011403 */
[----:B------:R-:W-:Y:S02]  /*4d80*/  PRMT R3, RZ, 0x7610, R3 ;  /* 0x00007610ff037816 */ /* 0x000fe40000000003 */
[----:B------:R-:W-:-:S04]  /*4d90*/  VIMNMX R0, RZ, R0, !PT ;  /* 0x00000000ff007248 */ /* 0x000fc80007fe0100 */
[----:B------:R-:W-:-:S13]  /*4da0*/  ISETP.GT.AND P0, PT, R21, R0, PT ;  /* 0x000000001500720c */ /* 0x000fda0003f04270 */
[----:B------:R-:W-:Y:S05]  /*4db0*/  @!P0 BRA `(.L_x_3647) ;  /* 0x000002c8009c8947 */ /* 0x000fea0003800000 */
[----:B------:R-:W2:Y:S04]  /*4dc0*/  LDL R5, [R1+0x318] ;  /* 0x0003180001057983 */ /* 0x000ea80000100800 */
[----:B---3--:R-:W3:Y:S04]  /*4dd0*/  LDL R13, [R1+0x31c] ;  /* 0x00031c00010d7983 */ /* 0x008ee80000100800 */
[----:B------:R-:W3:Y:S04]  /*4de0*/  LDL R12, [R1+0x1e8] ;  /* 0x0001e800010c7983 */ /* 0x000ee80000100800 */
        /* <DEDUP_REMOVED lines=8> */
[----:B----4-:R-:W4:Y:S04]  /*4e70*/  LDL R28, [R1+0x250] ;  /* 0x00025000011c7983 */ /* 0x010f280000100800 */
[----:B------:R-:W4:Y:S04]  /*4e80*/  LDL R78, [R1+0x254] ;  /* 0x00025400014e7983 */ /* 0x000f280000100800 */
        /* <DEDUP_REMOVED lines=54> */
[----:B-----5:R-:W4:Y:S04]  /*51f0*/  LDL R33, [R1+0x338] ;  /* 0x0003380001217983 */ /* 0x020f280000100800 */
        /* <DEDUP_REMOVED lines=61> */
[----:B------:R-:W0:Y:S02]  /*55d0*/  SHFL.IDX PT, R3, R213, RZ, 0x1f ;  /* 0x00001fffd5037589 */ /* 0x000e2400000e0000 */
[----:B0-----:R-:W-:-:S04]  /*55e0*/  LEA.HI R4, R3, R3, RZ, 0x1 ;  /* 0x0000000303047211 */ /* 0x001fc800078f08ff */
[----:B------:R-:W-:-:S05]  /*55f0*/  LOP3.LUT R4, R4, 0x1fffe, RZ, 0xc0, !PT ;  /* 0x0001fffe04047812 */ /* 0x000fca00078ec0ff */
[----:B------:R-:W-:-:S04]  /*5600*/  IMAD.IADD R3, R3, 0x1, -R4 ;  /* 0x0000000103037824 */ /* 0x000fc800078e0a04 */
[----:B------:R-:W-:-:S04]  /*5610*/  IMAD R3, R3, 0x8000, R2 ;  /* 0x0000800003037824 */ /* 0x000fc800078e0202 */
[----:B------:R-:W-:Y:S02]  /*5620*/  VIADD R3, R3, 0x400 ;  /* 0x0000040003037836 */ /* 0x000fe40000000000 */
[----:B------:R-:W-:-:S03]  /*5630*/  VIADD R4, R2, 0x36400 ;  /* 0x0003640002047836 */ /* 0x000fc60000000000 */
[----:B------:R-:W-:Y:S02]  /*5640*/  SHF.R.U32.HI R3, RZ, 0x4, R3 ;  /* 0x00000004ff037819 */ /* 0x000fe40000011603 */
[----:B------:R-:W-:Y:S02]  /*5650*/  SHF.R.U32.HI R4, RZ, 0x4, R4 ;  /* 0x00000004ff047819 */ /* 0x000fe40000011604 */
[----:B------:R-:W-:Y:S02]  /*5660*/  LOP3.LUT R3, R3, 0x3fff, RZ, 0xc0, !PT ;  /* 0x00003fff03037812 */ /* 0x000fe400078ec0ff */
[----:B------:R-:W-:Y:S02]  /*5670*/  LOP3.LUT R4, R4, 0x3fff, RZ, 0xc0, !PT ;  /* 0x00003fff04047812 */ /* 0x000fe400078ec0ff */
[----:B------:R-:W-:Y:S01]  /*5680*/  LOP3.LUT R3, R3, 0x2000000, RZ, 0xfc, !PT ;  /* 0x0200000003037812 */ /* 0x000fe200078efcff */
[----:B--2---:R0:W-:Y:S01]  /*5690*/  STL [R1+0x318], R5 ;  /* 0x0003180501007387 */ /* 0x0041e20000100800 */
[----:B------:R-:W-:-:S03]  /*56a0*/  LOP3.LUT R4, R4, 0x10000, RZ, 0xfc, !PT ;  /* 0x0001000004047812 */ /* 0x000fc600078efcff */
[----:B---3--:R1:W-:Y:S01]  /*56b0*/  STL [R1+0x31c], R13 ;  /* 0x00031c0d01007387 */ /* 0x0083e20000100800 */
[----:B------:R-:W-:Y:S02]  /*56c0*/  IMAD R12, R12, 0x1000, R3 ;  /* 0x000010000c0c7824 */ /* 0x000fe400078e0203 */
[----:B0-----:R-:W-:Y:S02]  /*56d0*/  IMAD.MOV.U32 R5, RZ, RZ, 0x40000040 ;  /* 0x40000040ff057424 */ /* 0x001fe400078e00ff */
[----:B-1----:R-:W-:Y:S01]  /*56e0*/  IMAD.MOV.U32 R13, RZ, RZ, 0x40000040 ;  /* 0x40000040ff0d7424 */ /* 0x002fe200078e00ff */
[----:B------:R-:W-:Y:S02]  /*56f0*/  R2UR UR6, R12 ;  /* 0x000000000c0672ca */ /* 0x000fe400000e0000 */
[----:B------:R-:W-:Y:S02]  /*5700*/  R2UR UR4, R4 ;  /* 0x00000000040472ca */ /* 0x000fe400000e0000 */
[----:B------:R-:W-:-:S02]  /*5710*/  R2UR UR7, R13 ;  /* 0x000000000d0772ca */ /* 0x000fc400000e0000 */
[----:B------:R-:W-:Y:S01]  /*5720*/  R2UR UR5, R5 ;  /* 0x00000000050572ca */ /* 0x000fe200000e0000 */
        /* <DEDUP_REMOVED lines=83> */
[----:B0-----:R-:W-:-:S06]  /*5c60*/  WARPGROUP.ARRIVE ;  /* 0x00000000000079c5 */ /* 0x001fcc0000000000 */
[----:B------:R-:W-:Y:S01]  /*5c70*/  HGMMA.64x256x16.F32.BF16 R24, gdesc[UR4].tnspB, RZ, !UPT, gsb0 ;  /* 0x43e00000041879f0 */ /* 0x000fe2000c0018ff */
[----:B------:R0:W-:Y:S04]  /*5c80*/  STL [R1+0x398], R6 ;  /* 0x0003980601007387 */ /* 0x0001e80000100800 */
[----:B------:R1:W-:Y:S04]  /*5c90*/  STL [R1+0x39c], R10 ;  /* 0x00039c0a01007387 */ /* 0x0003e80000100800 */
[----:B------:R2:W-:Y:S01]  /*5ca0*/  STL [R1+0x3e8], R7 ;  /* 0x0003e80701007387 */ /* 0x0005e20000100800 */
[----:B0-----:R-:W-:-:S03]  /*5cb0*/  VIADD R6, R12, 0x80 ;  /* 0x000000800c067836 */ /* 0x001fc60000000000 */
[----:B------:R0:W-:Y:S01]  /*5cc0*/  STL [R1+0x3f0], R11 ;  /* 0x0003f00b01007387 */ /* 0x0001e20000100800 */
[----:B-1----:R-:W-:Y:S02]  /*5cd0*/  VIADD R10, R4, 0x2 ;  /* 0x00000002040a7836 */ /* 0x002fe40000000000 */
[----:B--2---:R-:W-:Y:S02]  /*5ce0*/  IMAD.MOV.U32 R7, RZ, RZ, 0x40000040 ;  /* 0x40000040ff077424 */ /* 0x004fe400078e00ff */
[----:B0-----:R-:W-:Y:S01]  /*5cf0*/  IMAD.MOV.U32 R11, RZ, RZ, 0x40000040 ;  /* 0x40000040ff0b7424 */ /* 0x001fe200078e00ff */
        /* <DEDUP_REMOVED lines=80> */
[----:B------:R-:W-:Y:S02]  /*6200*/  VIADD R6, R12, 0x100 ;  /* 0x000001000c067836 */ /* 0x000fe40000000000 */
[----:B------:R-:W-:Y:S02]  /*6210*/  IMAD.MOV.U32 R9, RZ, RZ, 0x40000040 ;  /* 0x40000040ff097424 */ /* 0x000fe400078e00ff */
[----:B------:R-:W-:Y:S01]  /*6220*/  IMAD.MOV.U32 R7, RZ, RZ, 0x40000040 ;  /* 0x40000040ff077424 */ /* 0x000fe200078e00ff */
[----:B------:R-:W-:Y:S02]  /*6230*/  R2UR UR4, R8 ;  /* 0x00000000080472ca */ /* 0x000fe400000e0000 */
[----:B------:R-:W-:-:S02]  /*6240*/  R2UR UR5, R9 ;  /* 0x00000000090572ca */ /* 0x000fc400000e0000 */
[----:B------:R-:W-:Y:S02]  /*6250*/  R2UR UR6, R6 ;  /* 0x00000000060672ca */ /* 0x000fe400000e0000 */
[----:B------:R-:W-:Y:S01]  /*6260*/  R2UR UR7, R7 ;  /* 0x00000000070772ca */ /* 0x000fe200000e0000 */
[----:B------:R-:W-:Y:S02]  /*6270*/  VIADD R6, R4, 0x6 ;  /* 0x0000000604067836 */ /* 0x000fe40000000000 */
[----:B------:R-:W-:Y:S02]  /*6280*/  VIADD R12, R12, 0x180 ;  /* 0x000001800c0c7836 */ /* 0x000fe40000000000 */
[----:B------:R-:W-:Y:S02]  /*6290*/  IMAD.MOV.U32 R7, RZ, RZ, 0x40000040 ;  /* 0x40000040ff077424 */ /* 0x000fe400078e00ff */
[----:B------:R-:W-:Y:S01]  /*62a0*/  IMAD.MOV.U32 R13, RZ, RZ, 0x40000040 ;  /* 0x40000040ff0d7424 */ /* 0x000fe200078e00ff */
        /* <DEDUP_REMOVED lines=35> */
[----:B------:R-:W-:Y:S02]  /*64e0*/  R2UR UR4, R6 ;  /* 0x00000000060472ca */ /* 0x000fe400000e0000 */
[----:B------:R-:W-:Y:S02]  /*64f0*/  R2UR UR5, R7 ;  /* 0x00000000070572ca */ /* 0x000fe400000e0000 */
        /* <DEDUP_REMOVED lines=70> */
[----:B------:R-:W4:Y:S04]  /*6960*/  LDL R12, [R1+0x230] ;  /* 0x00023000010c7983 */ /* 0x000f280000100800 */
[----:B0-----:R-:W4:Y:S04]  /*6970*/  LDL R80, [R1+0x234] ;  /* 0x0002340001507983 */ /* 0x001f280000100800 */
[----:B------:R-:W4:Y:S04]  /*6980*/  LDL R82, [R1+0x238] ;  /* 0x0002380001527983 */ /* 0x000f280000100800 */
[----:B-1----:R-:W4:Y:S04]  /*6990*/  LDL R84, [R1+0x23c] ;  /* 0x00023c0001547983 */ /* 0x002f280000100800 */
[----:B------:R-:W4:Y:S04]  /*69a0*/  LDL R14, [R1+0x240] ;  /* 0x00024000010e7983 */ /* 0x000f280000100800 */
[----:B------:R-:W4:Y:S04]  /*69b0*/  LDL R86, [R1+0x244] ;  /* 0x0002440001567983 */ /* 0x000f280000100800 */
        /* <DEDUP_REMOVED lines=121> */
[----:B------:R-:W4:Y:S01]  /*7150*/  LDL R164, [R1+0x2f4] ;  /* 0x0002f40001a47983 */ /* 0x000f220000100800 */
[----:B------:R-:W0:Y:S03]  /*7160*/  S2R R231, SR_TID.X ;  /* 0x0000000000e77919 */ /* 0x000e260000002100 */
[----:B------:R-:W-:Y:S04]  /*7170*/  STL [R1+0x230], R12 ;  /* 0x0002300c01007387 */ /* 0x000fe80000100800 */
[----:B------:R-:W-:Y:S04]  /*7180*/  STL [R1+0x234], R80 ;  /* 0x0002345001007387 */ /* 0x000fe80000100800 */
[----:B------:R-:W-:Y:S04]  /*7190*/  STL [R1+0x238], R82 ;  /* 0x0002385201007387 */ /* 0x000fe80000100800 */
[----:B------:R-:W-:Y:S04]  /*71a0*/  STL [R1+0x23c], R84 ;  /* 0x00023c5401007387 */ /* 0x000fe80000100800 */
[----:B------:R-:W-:Y:S04]  /*71b0*/  STL [R1+0x240], R14 ;  /* 0x0002400e01007387 */ /* 0x000fe80000100800 */
[----:B------:R-:W-:Y:S04]  /*71c0*/  STL [R1+0x244], R86 ;  /* 0x0002445601007387 */ /* 0x000fe80000100800 */
[----:B--2---:R-:W-:Y:S04]  /*71d0*/  STL [R1+0x248], R88 ;  /* 0x0002485801007387 */ /* 0x004fe80000100800 */
[----:B------:R-:W-:Y:S01]  /*71e0*/  STL [R1+0x24c], R90 ;  /* 0x00024c5a01007387 */ /* 0x000fe20000100800 */
[----:B0-----:R-:W-:-:S03]  /*71f0*/  LOP3.LUT R231, R231, 0x7f, RZ, 0xc0, !PT ;  /* 0x0000007fe7e77812 */ /* 0x001fc600078ec0ff */
[----:B------:R-:W-:Y:S04]  /*7200*/  STL [R1+0x250], R18 ;  /* 0x0002501201007387 */ /* 0x000fe80000100800 */
[----:B---3--:R-:W-:Y:S04]  /*7210*/  STL [R1+0x254], R92 ;  /* 0x0002545c01007387 */ /* 0x008fe80000100800 */
        /* <DEDUP_REMOVED lines=117> */
[----:B------:R-:W-:Y:S06]  /*7970*/  BAR.ARV 0xf, 0x100 ;  /* 0x03c4000000007b1d */ /* 0x000fec0000002000 */
[----:B------:R-:W-:Y:S01]  /*7980*/  ISETP.NE.AND P1, PT, R231, RZ, PT ;  /* 0x000000ffe700720c */ /* 0x000fe20003f25270 */
[----:B------:R0:W-:Y:S01]  /*7990*/  STL [R1+0x2f4], R164 ;  /* 0x0002f4a401007387 */ /* 0x0001e20000100800 */
[----:B------:R-:W-:Y:S01]  /*79a0*/  BSSY B0, `(.L_x_3648) ;  /* 0x0000009000007945 */ /* 0x000fe20003800000 */
[----:B0-----:R-:W-:-:S05]  /*79b0*/  VIADD R164, R21, 0xfffffffe ;  /* 0xfffffffe15a47836 */ /* 0x001fca0000000000 */
[----:B------:R-:W-:-:S05]  /*79c0*/  ISETP.GE.AND P0, PT, R164, R0, PT ;  /* 0x00000000a400720c */ /* 0x000fca0003f06270 */
[----:B------:R-:W-:Y:S08]  /*79d0*/  @P1 BRA `(.L_x_3649) ;  /* 0x0000000000141947 */ /* 0x000ff00003800000 */
[----:B------:R-:W2:Y:S02]  /*79e0*/  LDL R13, [R1+0x1e8] ;  /* 0x0001e800010d7983 */ /* 0x000ea40000100800 */
[----:B--2---:R-:W-:-:S04]  /*79f0*/  IMAD R12, R13, 0x8, R2 ;  /* 0x000000080d0c7824 */ /* 0x004fc800078e0202 */
[----:B------:R-:W-:-:S05]  /*7a00*/  VIADD R12, R12, 0x38860 ;  /* 0x000388600c0c7836 */ /* 0x000fca0000000000 */
[----:B------:R-:W-:-:S04]  /*7a10*/  PRMT R12, RZ, 0x654, R12 ;  /* 0x00000654ff0c7816 */ /* 0x000fc8000000000c */
[----:B------:R0:W-:Y:S03]  /*7a20*/  SYNCS.ARRIVE.TRANS64.RED.A1T0 RZ, [R12+URZ], RZ ;  /* 0x000000ff0cff79a7 */ /* 0x0001e6000810043f */
.L_x_3649:
[----:B------:R-:W-:Y:S05]  /*7a30*/  BSYNC B0 ;  /* 0x0000000000007941 */ /* 0x000fea0003800000 */
.L_x_3648:
[----:B------:R-:W-:Y:S04]  /*7a40*/  BSSY B0, `(.L_x_3650) ;  /* 0x00003e2000007945 */ /* 0x000fe80003800000 */
[----:B------:R-:W-:Y:S05]  /*7a50*/  @!P0 BRA `(.L_x_3651) ;  /* 0x0000003c00808947 */ /* 0x000fea0003800000 */
.L_x_3654:
[----:B0-----:R-:W2:Y:S04]  /*7a60*/  LDL R168, [R1+0x1e8] ;  /* 0x0001e80001a87983 */ /* 0x001ea80000100800 */
        /* <DEDUP_REMOVED lines=59> */
[----:B01----:R-:W5:Y:S04]  /*7e20*/  LDL.64 R12, [R1+0x3e8] ;  /* 0x0003e800010c7983 */ /* 0x003f680000100a00 */
[----:B------:R-:W5:Y:S04]  /*7e30*/  LDL.64 R24, [R1+0x3f8] ;  /* 0x0003f80001187983 */ /* 0x000f680000100a00 */
[----:B------:R-:W5:Y:S04]  /*7e40*/  LDL.64 R20, [R1+0x408] ;  /* 0x0004080001147983 */ /* 0x000f680000100a00 */
[----:B------:R-:W5:Y:S04]  /*7e50*/  LDL.64 R18, [R1+0x418] ;  /* 0x0004180001127983 */ /* 0x000f680000100a00 */
[----:B------:R-:W5:Y:S01]  /*7e60*/  LDL.64 R14, [R1+0x428] ;  /* 0x00042800010e7983 */ /* 0x000f620000100a00 */
[----:B--2---:R-:W-:-:S04]  /*7e70*/  IMAD R145, R168, 0x40, R162 ;  /* 0x00000040a8917824 */ /* 0x004fc800078e02a2 */
[----:B------:R-:W-:Y:S01]  /*7e80*/  IMAD R145, R145, 0x4, R2 ;  /* 0x0000000491917824 */ /* 0x000fe200078e0202 */
[----:B------:R-:W-:Y:S06]  /*7e90*/  BAR.SYNC.DEFER_BLOCKING 0xe, 0x100 ;  /* 0x0384000000007b1d */ /* 0x000fec0000010000 */
[----:B------:R-:W3:Y:S04]  /*7ea0*/  LDS R144, [R145+0x38400] ;  /* 0x0384000091907984 */ /* 0x000ee80000000800 */
        /* <DEDUP_REMOVED lines=67> */
[----:B------:R-:W-:Y:S01]  /*82e0*/  STL.64 [R1+0x240], R140 ;  /* 0x0002408c01007387 */ /* 0x000fe20000100a00 */
[C---:B------:R-:W-:Y:S01]  /*82f0*/  FMUL.FTZ R81, R145.reuse, R81 ;  /* 0x0000005191517220 */ /* 0x040fe20000410000 */
[----:B------:R-:W-:-:S02]  /*8300*/  FMUL.FTZ R80, R145, R80 ;  /* 0x0000005091507220 */ /* 0x000fc40000410000 */
[----:B------:R-:W-:Y:S01]  /*8310*/  STL.64 [R1+0x250], R138 ;  /* 0x0002508a01007387 */ /* 0x000fe20000100a00 */
[C---:B------:R-:W-:Y:S01]  /*8320*/  FMUL.FTZ R69, R145.reuse, R69 ;  /* 0x0000004591457220 */ /* 0x040fe20000410000 */
[C---:B------:R-:W-:Y:S02]  /*8330*/  FMUL.FTZ R68, R145.reuse, R68 ;  /* 0x0000004491447220 */ /* 0x040fe40000410000 */
[----:B------:R-:W-:Y:S01]  /*8340*/  STL.64 [R1+0x260], R142 ;  /* 0x0002608e01007387 */ /* 0x000fe20000100a00 */
[C---:B------:R-:W-:Y:S01]  /*8350*/  FMUL.FTZ R77, R145.reuse, R77 ;  /* 0x0000004d914d7220 */ /* 0x040fe20000410000 */
[C---:B------:R-:W-:Y:S02]  /*8360*/  FMUL.FTZ R76, R145.reuse, R76 ;  /* 0x0000004c914c7220 */ /* 0x040fe40000410000 */
        /* <DEDUP_REMOVED lines=78> */
[----:B------:R0:W-:Y:S01]  /*8850*/  STL.64 [R1+0x410], R78 ;  /* 0x0004104e01007387 */ /* 0x0001e20000100a00 */
[C---:B------:R-:W-:Y:S01]  /*8860*/  FMUL.FTZ R19, R145.reuse, R19 ;  /* 0x0000001391137220 */ /* 0x040fe20000410000 */
[C---:B------:R-:W-:Y:S02]  /*8870*/  FMUL.FTZ R18, R145.reuse, R18 ;  /* 0x0000001291127220 */ /* 0x040fe40000410000 */
[----:B------:R-:W-:Y:S01]  /*8880*/  STL.64 [R1+0x230], R86 ;  /* 0x0002305601007387 */ /* 0x000fe20000100a00 */
[C---:B------:R-:W-:Y:S01]  /*8890*/  FMUL.FTZ R15, R145.reuse, R15 ;  /* 0x0000000f910f7220 */ /* 0x040fe20000410000 */
[----:B------:R-:W-:-:S02]  /*88a0*/  FMUL.FTZ R14, R145, R14 ;  /* 0x0000000e910e7220 */ /* 0x000fc40000410000 */
        /* <DEDUP_REMOVED lines=33> */
[----:B0-----:R-:W4:Y:S04]  /*8ac0*/  LDL R78, [R1+0x234] ;  /* 0x00023400014e7983 */ /* 0x001f280000100800 */
[----:B-1----:R-:W5:Y:S04]  /*8ad0*/  LDL R80, [R1+0x238] ;  /* 0x0002380001507983 */ /* 0x002f680000100800 */
[----:B------:R-:W5:Y:S04]  /*8ae0*/  LDL R82, [R1+0x23c] ;  /* 0x00023c0001527983 */ /* 0x000f680000100800 */
[----:B------:R-:W5:Y:S04]  /*8af0*/  LDL R26, [R1+0x240] ;  /* 0x00024000011a7983 */ /* 0x000f680000100800 */
[----:B------:R-:W5:Y:S04]  /*8b00*/  LDL R84, [R1+0x244] ;  /* 0x0002440001547983 */ /* 0x000f680000100800 */
[----:B------:R-:W5:Y:S04]  /*8b10*/  LDL R88, [R1+0x248] ;  /* 0x0002480001587983 */ /* 0x000f680000100800 */
[----:B------:R-:W5:Y:S04]  /*8b20*/  LDL R90, [R1+0x24c] ;  /* 0x00024c00015a7983 */ /* 0x000f680000100800 */
[----:B--2---:R-:W2:Y:S04]  /*8b30*/  LDL R12, [R1+0x250] ;  /* 0x00025000010c7983 */ /* 0x004ea80000100800 */
[----:B------:R-:W2:Y:S04]  /*8b40*/  LDL R92, [R1+0x254] ;  /* 0x00025400015c7983 */ /* 0x000ea80000100800 */
[----:B------:R-:W2:Y:S04]  /*8b50*/  LDL R94, [R1+0x258] ;  /* 0x00025800015e7983 */ /* 0x000ea80000100800 */
        /* <DEDUP_REMOVED lines=117> */
[----:B------:R-:W-:Y:S04]  /*92b0*/  STL [R1+0x230], R86 ;  /* 0x0002305601007387 */ /* 0x000fe80000100800 */
[----:B----4-:R-:W-:Y:S04]  /*92c0*/  STL [R1+0x234], R78 ;  /* 0x0002344e01007387 */ /* 0x010fe80000100800 */
[----:B-----5:R-:W-:Y:S04]  /*92d0*/  STL [R1+0x238], R80 ;  /* 0x0002385001007387 */ /* 0x020fe80000100800 */
        /* <DEDUP_REMOVED lines=9> */
[----:B---3--:R-:W-:Y:S04]  /*9370*/  STL [R1+0x260], R14 ;  /* 0x0002600e01007387 */ /* 0x008fe80000100800 */
        /* <DEDUP_REMOVED lines=113> */
[----:B------:R5:W-:Y:S04]  /*9a90*/  STL [R1+0x428], R103 ;  /* 0x0004286701007387 */ /* 0x000be80000100800 */
        /* <DEDUP_REMOVED lines=33> */
[----:B------:R-:W-:Y:S01]  /*9cb0*/  VIADD R168, R168, 0x1 ;  /* 0x00000001a8a87836 */ /* 0x000fe20000000000 */
[----:B------:R-:W-:Y:S01]  /*9cc0*/  R2UR UR4, R4 ;  /* 0x00000000040472ca */ /* 0x000fe200000e0000 */
[----:B------:R-:W-:Y:S01]  /*9cd0*/  IMAD.MOV.U32 R13, RZ, RZ, 0x40000040 ;  /* 0x40000040ff0d7424 */ /* 0x000fe200078e00ff */
[----:B------:R-:W-:Y:S01]  /*9ce0*/  R2UR UR5, R5 ;  /* 0x00000000050572ca */ /* 0x000fe200000e0000 */
[----:B------:R-:W-:Y:S01]  /*9cf0*/  IMAD.MOV.U32 R15, RZ, RZ, 0x40000040 ;  /* 0x40000040ff0f7424 */ /* 0x000fe200078e00ff */
[----:B------:R-:W-:Y:S01]  /*9d00*/  ISETP.NE.AND P0, PT, R168, 0x2, PT ;  /* 0x00000002a800780c */ /* 0x000fe20003f05270 */
[----:B------:R0:W-:Y:S01]  /*9d10*/  STL [R1+0x1e8], R168 ;  /* 0x0001e8a801007387 */ /* 0x0001e20000100800 */
[----:B------:R-:W-:Y:S01]  /*9d20*/  R2UR UR7, R13 ;  /* 0x000000000d0772ca */ /* 0x000fe200000e0000 */
[----:B------:R-:W-:-:S10]  /*9d30*/  IMAD.MOV.U32 R13, RZ, RZ, 0x40000040 ;  /* 0x40000040ff0d7424 */ /* 0x000fd400078e00ff */
[----:B0-----:R-:W-:-:S04]  /*9d40*/  @!P0 IMAD.MOV.U32 R168, RZ, RZ, RZ ;  /* 0x000000ffffa88224 */ /* 0x001fc800078e00ff */
[----:B------:R-:W-:-:S04]  /*9d50*/  IMAD R12, R168, 0x1000, R3 ;  /* 0x00001000a80c7824 */ /* 0x000fc800078e0203 */
[C---:B------:R-:W-:Y:S01]  /*9d60*/  VIADD R14, R12.reuse, 0x80 ;  /* 0x000000800c0e7836 */ /* 0x040fe20000000000 */
[----:B------:R-:W-:Y:S01]  /*9d70*/  R2UR UR6, R12 ;  /* 0x000000000c0672ca */ /* 0x000fe200000e0000 */
[----:B--2---:R-:W-:-:S12]  /*9d80*/  WARPGROUP.ARRIVE ;  /* 0x00000000000079c5 */ /* 0x004fd80000000000 */
        /* <DEDUP_REMOVED lines=87> */
[----:B------:R-:W3:Y:S01]  /*a300*/  LDL R12, [R1+0x1f0] ;  /* 0x0001f000010c7983 */ /* 0x000ee20000100800 */
        /* <DEDUP_REMOVED lines=68> */
[----:B------:R-:W3:Y:S04]  /*a750*/  LDL R18, [R1+0x230] ;  /* 0x0002300001127983 */ /* 0x000ee80000100800 */
[----:B0-----:R-:W3:Y:S04]  /*a760*/  LDL R84, [R1+0x234] ;  /* 0x0002340001547983 */ /* 0x001ee80000100800 */
[----:B------:R-:W3:Y:S04]  /*a770*/  LDL R86, [R1+0x238] ;  /* 0x0002380001567983 */ /* 0x000ee80000100800 */
[----:B-1----:R-:W3:Y:S04]  /*a780*/  LDL R88, [R1+0x23c] ;  /* 0x00023c0001587983 */ /* 0x002ee80000100800 */
[----:B------:R-:W3:Y:S04]  /*a790*/  LDL R20, [R1+0x240] ;  /* 0x0002400001147983 */ /* 0x000ee80000100800 */
[----:B------:R-:W3:Y:S04]  /*a7a0*/  LDL R90, [R1+0x244] ;  /* 0x00024400015a7983 */ /* 0x000ee80000100800 */
[----:B----4-:R-:W4:Y:S04]  /*a7b0*/  LDL R92, [R1+0x248] ;  /* 0x00024800015c7983 */ /* 0x010f280000100800 */
[----:B------:R-:W4:Y:S04]  /*a7c0*/  LDL R94, [R1+0x24c] ;  /* 0x00024c00015e7983 */ /* 0x000f280000100800 */
[----:B------:R-:W4:Y:S04]  /*a7d0*/  LDL R24, [R1+0x250] ;  /* 0x0002500001187983 */ /* 0x000f280000100800 */
[----:B-----5:R-:W5:Y:S04]  /*a7e0*/  LDL R96, [R1+0x254] ;  /* 0x0002540001607983 */ /* 0x020f680000100800 */
        /* <DEDUP_REMOVED lines=117> */
[----:B------:R-:W3:Y:S01]  /*af40*/  LDL R107, [R1+0x42c] ;  /* 0x00042c00016b7983 */ /* 0x000ee20000100800 */
[----:B------:R-:W-:-:S03]  /*af50*/  VIADD R12, R12, 0x1 ;  /* 0x000000010c0c7836 */ /* 0x000fc60000000000 */
[----:B------:R0:W-:Y:S04]  /*af60*/  STL [R1+0x230], R18 ;  /* 0x0002301201007387 */ /* 0x0001e80000100800 */
[----:B------:R0:W-:Y:S04]  /*af70*/  STL [R1+0x1f0], R12 ;  /* 0x0001f00c01007387 */ /* 0x0001e80000100800 */
[----:B------:R0:W-:Y:S04]  /*af80*/  STL [R1+0x234], R84 ;  /* 0x0002345401007387 */ /* 0x0001e80000100800 */
[----:B------:R0:W-:Y:S04]  /*af90*/  STL [R1+0x238], R86 ;  /* 0x0002385601007387 */ /* 0x0001e80000100800 */
[----:B------:R0:W-:Y:S04]  /*afa0*/  STL [R1+0x23c], R88 ;  /* 0x00023c5801007387 */ /* 0x0001e80000100800 */
[----:B------:R0:W-:Y:S04]  /*afb0*/  STL [R1+0x240], R20 ;  /* 0x0002401401007387 */ /* 0x0001e80000100800 */
[----:B------:R0:W-:Y:S04]  /*afc0*/  STL [R1+0x244], R90 ;  /* 0x0002445a01007387 */ /* 0x0001e80000100800 */
[----:B----4-:R0:W-:Y:S04]  /*afd0*/  STL [R1+0x248], R92 ;  /* 0x0002485c01007387 */ /* 0x0101e80000100800 */
[----:B------:R0:W-:Y:S04]  /*afe0*/  STL [R1+0x24c], R94 ;  /* 0x00024c5e01007387 */ /* 0x0001e80000100800 */
[----:B------:R0:W-:Y:S04]  /*aff0*/  STL [R1+0x250], R24 ;  /* 0x0002501801007387 */ /* 0x0001e80000100800 */
[----:B-----5:R0:W-:Y:S04]  /*b000*/  STL [R1+0x254], R96 ;  /* 0x0002546001007387 */ /* 0x0201e80000100800 */
[----:B------:R0:W-:Y:S04]  /*b010*/  STL [R1+0x258], R98 ;  /* 0x0002586201007387 */ /* 0x0001e80000100800 */
[----:B--2---:R0:W-:Y:S04]  /*b020*/  STL [R1+0x25c], R100 ;  /* 0x00025c6401007387 */ /* 0x0041e80000100800 */
        /* <DEDUP_REMOVED lines=13> */
[----:B---3--:R0:W-:Y:S04]  /*b100*/  STL [R1+0x294], R120 ;  /* 0x0002947801007387 */ /* 0x0081e80000100800 */
        /* <DEDUP_REMOVED lines=102> */
[----:B------:R-:W-:Y:S01]  /*b770*/  @!P0 LOP3.LUT R14, R14, 0x1, RZ, 0x3c, !PT ;  /* 0x000000010e0e8812 */ /* 0x000fe200078e3cff */
[----:B------:R-:W-:Y:S02]  /*b780*/  BSSY B1, `(.L_x_3652) ;  /* 0x000000b000017945 */ /* 0x000fe40003800000 */
[----:B------:R0:W-:Y:S04]  /*b790*/  @!P0 STL [R1+0x1e8], RZ ;  /* 0x0001e8ff01008387 */ /* 0x0001e80000100800 */
[----:B------:R0:W-:Y:S01]  /*b7a0*/  @!P0 STL [R1+0x1ec], R14 ;  /* 0x0001ec0e01008387 */ /* 0x0001e20000100800 */
[----:B------:R-:W-:Y:S06]  /*b7b0*/  BAR.ARV 0xf, 0x100 ;  /* 0x03c4000000007b1d */ /* 0x000fec0000002000 */
[----:B------:R-:W-:Y:S01]  /*b7c0*/  ISETP.GT.AND P0, PT, R164, R0, PT ;  /* 0x00000000a400720c */ /* 0x000fe20003f04270 */
[----:B------:R-:W-:-:S12]  /*b7d0*/  @P1 BRA `(.L_x_3653) ;  /* 0x0000000000141947 */ /* 0x000fd80003800000 */
[----:B0-----:R-:W2:Y:S02]  /*b7e0*/  LDL R13, [R1+0x1e8] ;  /* 0x0001e800010d7983 */ /* 0x001ea40000100800 */
[----:B--2---:R-:W-:-:S04]  /*b7f0*/  IMAD R12, R13, 0x8, R2 ;  /* 0x000000080d0c7824 */ /* 0x004fc800078e0202 */
[----:B------:R-:W-:-:S05]  /*b800*/  VIADD R12, R12, 0x38860 ;  /* 0x000388600c0c7836 */ /* 0x000fca0000000000 */
[----:B------:R-:W-:-:S04]  /*b810*/  PRMT R12, RZ, 0x654, R12 ;  /* 0x00000654ff0c7816 */ /* 0x000fc8000000000c */
[----:B------:R1:W-:Y:S03]  /*b820*/  SYNCS.ARRIVE.TRANS64.RED.A1T0 RZ, [R12+URZ], RZ ;  /* 0x000000ff0cff79a7 */ /* 0x0003e6000810043f */
.L_x_3653:
[----:B------:R-:W-:Y:S05]  /*b830*/  BSYNC B1 ;  /* 0x0000000000017941 */ /* 0x000fea0003800000 */
.L_x_3652:
[----:B------:R-:W-:Y:S01]  /*b840*/  VIADD R164, R164, 0xffffffff ;  /* 0xffffffffa4a47836 */ /* 0x000fe20000000000 */
[----:B------:R-:W-:Y:S06]  /*b850*/  @P0 BRA `(.L_x_3654) ;  /* 0xffffffc000800947 */ /* 0x000fec000383ffff */
.L_x_3651:
[----:B------:R-:W-:Y:S05]  /*b860*/  BSYNC B0 ;  /* 0x0000000000007941 */ /* 0x000fea0003800000 */
.L_x_3650:
[----:B------:R-:W2:Y:S04]  /*b870*/  LDL R137, [R1+0x1e8] ;  /* 0x0001e80001897983 */ /* 0x000ea80000100800 */
[----:B------:R-:W3:Y:S04]  /*b880*/  LDL.64 R4, [R1+0x230] ;  /* 0x0002300001047983 */ /* 0x000ee80000100a00 */
[----:B------:R-:W4:Y:S04]  /*b890*/  LDL.64 R6, [R1+0x240] ;  /* 0x0002400001067983 */ /* 0x000f280000100a00 */
[----:B------:R-:W5:Y:S04]  /*b8a0*/  LDL.64 R8, [R1+0x250] ;  /* 0x0002500001087983 */ /* 0x000f680000100a00 */
[----:B------:R-:W5:Y:S04]  /*b8b0*/  LDL.64 R10, [R1+0x260] ;  /* 0x00026000010a7983 */ /* 0x000f680000100a00 */
[----:B01----:R-:W5:Y:S04]  /*b8c0*/  LDL.64 R12, [R1+0x270] ;  /* 0x00027000010c7983 */ /* 0x003f680000100a00 */
        /* <DEDUP_REMOVED lines=61> */
[----:B--2---:R-:W-:-:S04]  /*bca0*/  IMAD R137, R137, 0x40, R162 ;  /* 0x0000004089897824 */ /* 0x004fc800078e02a2 */
[----:B------:R-:W-:Y:S01]  /*bcb0*/  IMAD R137, R137, 0x4, R2 ;  /* 0x0000000489897824 */ /* 0x000fe200078e0202 */
[----:B------:R-:W-:Y:S06]  /*bcc0*/  BAR.SYNC.DEFER_BLOCKING 0xe, 0x100 ;  /* 0x0384000000007b1d */ /* 0x000fec0000010000 */
[----:B------:R-:W3:Y:S02]  /*bcd0*/  LDS R2, [R137+0x38400] ;  /* 0x0384000089027984 */ /* 0x000ee40000000800 */
[C---:B---3--:R-:W-:Y:S01]  /*bce0*/  FMUL.FTZ R5, R2.reuse, R5 ;  /* 0x0000000502057220 */ /* 0x048fe20000410000 */
[C---:B------:R-:W-:Y:S01]  /*bcf0*/  FMUL.FTZ R4, R2.reuse, R4 ;  /* 0x0000000402047220 */ /* 0x040fe20000410000 */
[C---:B----4-:R-:W-:Y:S01]  /*bd00*/  FMUL.FTZ R7, R2.reuse, R7 ;  /* 0x0000000702077220 */ /* 0x050fe20000410000 */
[C---:B------:R-:W-:Y:S01]  /*bd10*/  FMUL.FTZ R6, R2.reuse, R6 ;  /* 0x0000000602067220 */ /* 0x040fe20000410000 */
[C---:B-----5:R-:W-:Y:S01]  /*bd20*/  FMUL.FTZ R9, R2.reuse, R9 ;  /* 0x0000000902097220 */ /* 0x060fe20000410000 */
[C---:B------:R-:W-:Y:S01]  /*bd30*/  FMUL.FTZ R8, R2.reuse, R8 ;  /* 0x0000000802087220 */ /* 0x040fe20000410000 */
[----:B------:R-:W-:Y:S01]  /*bd40*/  STL.64 [R1+0x230], R4 ;  /* 0x0002300401007387 */ /* 0x000fe20000100a00 */
[C---:B------:R-:W-:Y:S01]  /*bd50*/  FMUL.FTZ R11, R2.reuse, R11 ;  /* 0x0000000b020b7220 */ /* 0x040fe20000410000 */
[C---:B------:R-:W-:Y:S01]  /*bd60*/  FMUL.FTZ R10, R2.reuse, R10 ;  /* 0x0000000a020a7220 */ /* 0x040fe20000410000 */
[C---:B------:R-:W-:Y:S01]  /*bd70*/  FMUL.FTZ R13, R2.reuse, R13 ;  /* 0x0000000d020d7220 */ /* 0x040fe20000410000 */
[----:B------:R-:W0:Y:S01]  /*bd80*/  LDS R4, [R137+0x38420] ;  /* 0x0384200089047984 */ /* 0x000e220000000800 */
        /* <DEDUP_REMOVED lines=59> */
[----:B------:R1:W-:Y:S01]  /*c140*/  STL.64 [R1+0x240], R6 ;  /* 0x0002400601007387 */ /* 0x0003e20000100a00 */
[C---:B------:R-:W-:Y:S01]  /*c150*/  FMUL.FTZ R77, R4.reuse, R77 ;  /* 0x0000004d044d7220 */ /* 0x040fe20000410000 */
[----:B------:R-:W-:-:S02]  /*c160*/  FMUL.FTZ R76, R4, R76 ;  /* 0x0000004c044c7220 */ /* 0x000fc40000410000 */
[----:B------:R1:W-:Y:S01]  /*c170*/  STL.64 [R1+0x250], R8 ;  /* 0x0002500801007387 */ /* 0x0003e20000100a00 */
[C---:B------:R-:W-:Y:S01]  /*c180*/  FMUL.FTZ R79, R4.reuse, R79 ;  /* 0x0000004f044f7220 */ /* 0x040fe20000410000 */
[C---:B------:R-:W-:Y:S02]  /*c190*/  FMUL.FTZ R78, R4.reuse, R78 ;  /* 0x0000004e044e7220 */ /* 0x040fe40000410000 */
[----:B------:R1:W-:Y:S01]  /*c1a0*/  STL.64 [R1+0x260], R10 ;  /* 0x0002600a01007387 */ /* 0x0003e20000100a00 */
[C---:B------:R-:W-:Y:S01]  /*c1b0*/  FMUL.FTZ R81, R4.reuse, R81 ;  /* 0x0000005104517220 */ /* 0x040fe20000410000 */
[C---:B------:R-:W-:Y:S02]  /*c1c0*/  FMUL.FTZ R80, R4.reuse, R80 ;  /* 0x0000005004507220 */ /* 0x040fe40000410000 */
        /* <DEDUP_REMOVED lines=80> */
[----:B------:R-:W-:Y:S02]  /*c6d0*/  FMUL.FTZ R134, R4, R134 ;  /* 0x0000008604867220 */ /* 0x000fe40000410000 */
[----:B------:R1:W-:Y:S01]  /*c6e0*/  STL.64 [R1+0x420], R70 ;  /* 0x0004204601007387 */ /* 0x0003e20000100a00 */
[----:B------:R-:W-:Y:S02]  /*c6f0*/  VIADD R2, R3, 0x1 ;  /* 0x0000000103027836 */ /* 0x000fe40000000000 */
[----:B------:R-:W-:Y:S01]  /*c700*/  IMAD.MOV.U32 R3, RZ, RZ, 0x1 ;  /* 0x00000001ff037424 */ /* 0x000fe200078e00ff */
[----:B------:R1:W-:Y:S01]  /*c710*/  STL.64 [R1+0x238], R72 ;  /* 0x0002384801007387 */ /* 0x0003e20000100a00 */
[----:B------:R-:W-:-:S03]  /*c720*/  VIADD R0, R0, 0x1 ;  /* 0x0000000100007836 */ /* 0x000fc60000000000 */
[----:B------:R1:W-:Y:S02]  /*c730*/  STL.64 [R1+0x248], R74 ;  /* 0x0002484a01007387 */ /* 0x0003e40000100a00 */
[----:B------:R-:W-:Y:S02]  /*c740*/  ISETP.NE.AND P0, PT, R0, 0x2, PT ;  /* 0x000000020000780c */ /* 0x000fe40003f05270 */
        /* <DEDUP_REMOVED lines=33> */
[----:B------:R-:W-:Y:S05]  /*c960*/  @P0 BRA `(.L_x_3647) ;  /* 0x0000024c00b00947 */ /* 0x000fea0003800000 */
[----:B-1----:R-:W2:Y:S04]  /*c970*/  LDL R0, [R1+0x1ec] ;  /* 0x0001ec0001007983 */ /* 0x002ea80000100800 */
[----:B------:R0:W-:Y:S01]  /*c980*/  STL [R1+0x1e8], RZ ;  /* 0x0001e8ff01007387 */ /* 0x0001e20000100800 */
[----:B--2---:R-:W-:-:S05]  /*c990*/  LOP3.LUT R0, R0, 0x1, RZ, 0x3c, !PT ;  /* 0x0000000100007812 */ /* 0x004fca00078e3cff */
[----:B------:R0:W-:Y:S01]  /*c9a0*/  STL [R1+0x1ec], R0 ;  /* 0x0001ec0001007387 */ /* 0x0001e20000100800 */
[----:B------:R-:W-:Y:S05]  /*c9b0*/  BRA `(.L_x_3647) ;  /* 0x0000024c009c7947 */ /* 0x000fea0003800000 */
.L_x_3638:
[----:B------:R-:W0:Y:S01]  /*c9c0*/  S2R R4, SR_TID.X ;  /* 0x0000000000047919 */ /* 0x000e220000002100 */
[----:B-1----:R-:W1:Y:S01]  /*c9d0*/  LDC R0, c[0x0][0x448] ;  /* 0x00011200ff007b82 */ /* 0x002e620000000800 */
[----:B------:R-:W-:Y:S01]  /*c9e0*/  UIADD3 UR4, UP2, UR42, 0x38850, URZ ;  /* 0x000388502a047890 */ /* 0x000fe2000ff5e03f */
[----:B------:R-:W-:Y:S01]  /*c9f0*/  IMAD.MOV.U32 R8, RZ, RZ, 0x2000 ;  /* 0x00002000ff087424 */ /* 0x000fe200078e00ff */
[----:B------:R-:W-:Y:S01]  /*ca00*/  UIADD3 UR6, UP0, UR42, 0x38830, URZ ;  /* 0x000388302a067890 */ /* 0x000fe2000ff1e03f */
[----:B------:R-:W-:Y:S01]  /*ca10*/  IMAD.U32 R9, RZ, RZ, UR38 ;  /* 0x00000026ff097e24 */ /* 0x000fe2000f8e00ff */
[----:B------:R-:W-:Y:S01]  /*ca20*/  UIADD3 UR8, UP1, UR42, 0x38840, URZ ;  /* 0x000388402a087890 */ /* 0x000fe2000ff3e03f */
[----:B---3--:R-:W-:Y:S01]  /*ca30*/  IMAD.MOV.U32 R12, RZ, RZ, 0x1 ;  /* 0x00000001ff0c7424 */ /* 0x008fe200078e00ff */
[----:B------:R-:W-:Y:S01]  /*ca40*/  UIADD3 UR10, UP3, UR42, 0x38860, URZ ;  /* 0x000388602a0a7890 */ /* 0x000fe2000ff7e03f */
[----:B------:R-:W2:Y:S01]  /*ca50*/  LDC.64 R20, c[0x0][0xad8] ;  /* 0x0002b600ff147b82 */ /* 0x000ea20000000a00 */
[----:B------:R-:W-:Y:S01]  /*ca60*/  UIADD3.X UR5, URZ, UR43, URZ, UP2, !UPT ;  /* 0x0000002b3f057290 */ /* 0x000fe200097fe43f */
[----:B------:R3:W-:Y:S01]  /*ca70*/  STL.64 [R1+0x18], R8 ;  /* 0x0000180801007387 */ /* 0x0007e20000100a00 */
[----:B------:R-:W-:Y:S01]  /*ca80*/  IMAD.MOV.U32 R13, RZ, RZ, RZ ;  /* 0x000000ffff0d7224 */ /* 0x000fe200078e00ff */
[----:B------:R-:W-:Y:S01]  /*ca90*/  UIADD3.X UR7, URZ, UR43, URZ, UP0, !UPT ;  /* 0x0000002b3f077290 */ /* 0x000fe200087fe43f */
[----:B------:R-:W-:Y:S01]  /*caa0*/  IMAD.MOV.U32 R5, RZ, RZ, 0x80 ;  /* 0x00000080ff057424 */ /* 0x000fe200078e00ff */
[----:B------:R-:W-:Y:S01]  /*cab0*/  UIADD3.X UR9, URZ, UR43, URZ, UP1, !UPT ;  /* 0x0000002b3f097290 */ /* 0x000fe20008ffe43f */
[----:B------:R-:W-:Y:S01]  /*cac0*/  IMAD.MOV.U32 R6, RZ, RZ, 0x1 ;  /* 0x00000001ff067424 */ /* 0x000fe200078e00ff */
[----:B------:R-:W-:Y:S01]  /*cad0*/  UIADD3.X UR11, URZ, UR43, URZ, UP3, !UPT ;  /* 0x0000002b3f0b7290 */ /* 0x000fe20009ffe43f */
[----:B------:R-:W-:Y:S01]  /*cae0*/  IMAD.MOV.U32 R7, RZ, RZ, RZ ;  /* 0x000000ffff077224 */ /* 0x000fe200078e00ff */
[----:B------:R0:W-:Y:S01]  /*caf0*/  STL.64 [R1+0x60], R12 ;  /* 0x0000600c01007387 */ /* 0x0001e20000100a00 */
[----:B------:R-:W-:-:S02]  /*cb00*/  IMAD.MOV.U32 R11, RZ, RZ, 0x100 ;  /* 0x00000100ff0b7424 */ /* 0x000fc400078e00ff */
[----:B------:R-:W-:Y:S01]  /*cb10*/  IMAD.U32 R3, RZ, RZ, UR4 ;  /* 0x00000004ff037e24 */ /* 0x000fe2000f8e00ff */
[----:B------:R-:W-:Y:S01]  /*cb20*/  STL [R1+0x70], R117 ;  /* 0x0000707501007387 */ /* 0x000fe20000100800 */
[----:B---3--:R-:W-:Y:S01]  /*cb30*/  IMAD.MOV.U32 R8, RZ, RZ, 0x10000 ;  /* 0x00010000ff087424 */ /* 0x008fe200078e00ff */
[----:B-1----:R-:W-:Y:S01]  /*cb40*/  ISETP.NE.AND P0, PT, R0, 0x1, PT ;  /* 0x000000010000780c */ /* 0x002fe20003f05270 */
[----:B------:R-:W-:Y:S01]  /*cb50*/  IMAD.U32 R26, RZ, RZ, UR10 ;  /* 0x0000000aff1a7e24 */ /* 0x000fe2000f8e00ff */
[----:B------:R-:W-:Y:S01]  /*cb60*/  STL.64 [R1], RZ ;  /* 0x000000ff01007387 */ /* 0x000fe20000100a00 */
[----:B------:R-:W-:Y:S02]  /*cb70*/  IMAD.U32 R14, RZ, RZ, UR5 ;  /* 0x00000005ff0e7e24 */ /* 0x000fe4000f8e00ff */
[----:B----4-:R-:W-:Y:S01]  /*cb80*/  IMAD.U32 R31, RZ, RZ, UR37 ;  /* 0x00000025ff1f7e24 */ /* 0x010fe2000f8e00ff */
[----:B------:R-:W-:Y:S01]  /*cb90*/  STL.64 [R1+0x38], RZ ;  /* 0x000038ff01007387 */ /* 0x000fe20000100a00 */
[----:B0-----:R-:W-:Y:S01]  /*cba0*/  LOP3.LUT R4, R4, 0x7f, RZ, 0xc0, !PT ;  /* 0x0000007f04047812 */ /* 0x001fe200078ec0ff */
[----:B------:R-:W-:-:S02]  /*cbb0*/  IMAD.U32 R12, RZ, RZ, UR6 ;  /* 0x00000006ff0c7e24 */ /* 0x000fc4000f8e00ff */
[----:B------:R-:W-:Y:S01]  /*cbc0*/  IMAD.U32 R13, RZ, RZ, UR7 ;  /* 0x00000007ff0d7e24 */ /* 0x000fe2000f8e00ff */
[----:B------:R-:W-:Y:S01]  /*cbd0*/  ISETP.NE.AND P1, PT, R4, RZ, PT ;  /* 0x000000ff0400720c */ /* 0x000fe20003f25270 */
[----:B------:R-:W-:Y:S01]  /*cbe0*/  IMAD.U32 R56, RZ, RZ, UR37 ;  /* 0x00000025ff387e24 */ /* 0x000fe2000f8e00ff */
[----:B------:R-:W0:Y:S01]  /*cbf0*/  @P0 LDC R0, c[0x0][0x44c] ;  /* 0x00011300ff000b82 */ /* 0x000e220000000800 */
[----:B------:R-:W-:Y:S01]  /*cc00*/  IADD3 R31, P2, R31, 0x38, RZ ;  /* 0x000000381f1f7810 */ /* 0x000fe20007f5e0ff */
[----:B------:R-:W-:Y:S01]  /*cc10*/  STL.64 [R1+0x8], R12 ;  /* 0x0000080c01007387 */ /* 0x000fe20000100a00 */
[----:B------:R-:W-:Y:S02]  /*cc20*/  SEL R4, RZ, 0x1, P1 ;  /* 0x00000001ff047807 */ /* 0x000fe40000800000 */
[----:B--2---:R-:W-:Y:S01]  /*cc30*/  ISETP.GE.AND P1, PT, R21, 0x1, PT ;  /* 0x000000011500780c */ /* 0x004fe20003f26270 */
[----:B------:R-:W-:Y:S01]  /*cc40*/  IMAD.X R30, RZ, RZ, UR36, P2 ;  /* 0x00000024ff1e7e24 */ /* 0x000fe200090e06ff */
[----:B------:R-:W-:Y:S01]  /*cc50*/  IADD3 R56, P3, R56, 0x70, RZ ;  /* 0x0000007038387810 */ /* 0x000fe20007f7e0ff */
[----:B------:R-:W1:Y:S01]  /*cc60*/  @P0 LDC R15, c[0x0][0x450] ;  /* 0x00011400ff0f0b82 */ /* 0x000e620000000800 */
[----:B------:R-:W-:Y:S01]  /*cc70*/  IMAD.MOV.U32 R10, RZ, RZ, R4 ;  /* 0x000000ffff0a7224 */ /* 0x000fe200078e0004 */
[----:B------:R2:W-:Y:S02]  /*cc80*/  STL.128 [R1+0x20], R4 ;  /* 0x0000200401007387 */ /* 0x0005e40000100c00 */
[----:B------:R-:W-:-:S02]  /*cc90*/  IMAD.X R57, RZ, RZ, UR36, P3 ;  /* 0x00000024ff397e24 */ /* 0x000fc400098e06ff */
[----:B------:R3:W-:Y:S01]  /*cca0*/  STL.128 [R1+0x50], R8 ;  /* 0x0000500801007387 */ /* 0x0007e20000100c00 */
[----:B--2---:R-:W-:Y:S02]  /*ccb0*/  IMAD.U32 R7, RZ, RZ, UR11 ;  /* 0x0000000bff077e24 */ /* 0x004fe4000f8e00ff */
[----:B------:R-:W-:Y:S02]  /*ccc0*/  IMAD.MOV.U32 R4, RZ, RZ, R3 ;  /* 0x000000ffff047224 */ /* 0x000fe400078e0003 */
[----:B---3--:R-:W-:Y:S02]  /*ccd0*/  IMAD.U32 R8, RZ, RZ, UR8 ;  /* 0x00000008ff087e24 */ /* 0x008fe4000f8e00ff */
[----:B------:R-:W-:Y:S02]  /*cce0*/  IMAD.U32 R9, RZ, RZ, UR9 ;  /* 0x00000009ff097e24 */ /* 0x000fe4000f8e00ff */
[----:B------:R-:W-:Y:S02]  /*ccf0*/  IMAD.MOV.U32 R5, RZ, RZ, R14 ;  /* 0x000000ffff057224 */ /* 0x000fe400078e000e */
[----:B------:R-:W-:Y:S01]  /*cd00*/  IMAD.MOV.U32 R6, RZ, RZ, R26 ;  /* 0x000000ffff067224 */ /* 0x000fe200078e001a */
[----:B------:R2:W-:Y:S01]  /*cd10*/  STL.64 [R1+0x10], R8 ;  /* 0x0000100801007387 */ /* 0x0005e20000100a00 */
[----:B------:R-:W-:-:S03]  /*cd20*/  VIADD R3, R185, 0x3f ;  /* 0x0000003fb9037836 */ /* 0x000fc60000000000 */
[----:B------:R2:W-:Y:S01]  /*cd30*/  STL.128 [R1+0x40], R4 ;  /* 0x0000400401007387 */ /* 0x0005e20000100c00 */
[----:B0-----:R-:W-:-:S03]  /*cd40*/  @P0 IMAD.HI.U32 R0, R3, R0, RZ ;  /* 0x0000000003000227 */ /* 0x001fc600078e00ff */
[----:B------:R2:W-:Y:S02]  /*cd50*/  STL.64 [R1+0x68], R6 ;  /* 0x0000680601007387 */ /* 0x0005e40000100a00 */
[----:B-1----:R-:W-:Y:S02]  /*cd60*/  @P0 SHF.R.U32.HI R3, RZ, R15, R0 ;  /* 0x0000000fff030219 */ /* 0x002fe40000011600 */
[----:B------:R2:W-:Y:S03]  /*cd70*/  STL.64 [R1+0x30], R8 ;  /* 0x0000300801007387 */ /* 0x0005e60000100a00 */
        /* <DEDUP_REMOVED lines=9> */
[----:B--2---:R-:W0:Y:S02]  /*ce10*/  @P2 LDC.64 R4, c[0x0][0xae0] ;  /* 0x0002b800ff042b82 */ /* 0x004e240000000a00 */
[----:B0-----:R-:W-:-:S05]  /*ce20*/  @P2 IMAD.HI.U32 R0, R3, R4, RZ ;  /* 0x0000000403002227 */ /* 0x001fca00078e00ff */
[----:B------:R-:W-:-:S04]  /*ce30*/  @P2 SHF.R.U32.HI R3, RZ, R5, R0 ;  /* 0x00000005ff032219 */ /* 0x000fc80000011600 */
[----:B------:R-:W-:Y:S01]  /*ce40*/  LOP3.LUT R0, RZ, R3, RZ, 0x33, !PT ;  /* 0x00000003ff007212 */ /* 0x000fe200078e33ff */
[----:B------:R-:W-:Y:S06]  /*ce50*/  BRA `(.L_x_3658) ;  /* 0x0000000000107947 */ /* 0x000fec0003800000 */
.L_x_3657:
[----:B------:R-:W-:-:S13]  /*ce60*/  ISETP.NE.AND P2, PT, R21, 0x1, PT ;  /* 0x000000011500780c */ /* 0x000fda0003f45270 */
[----:B--2---:R-:W0:Y:S02]  /*ce70*/  @P2 LDC.64 R4, c[0x0][0xae0] ;  /* 0x0002b800ff042b82 */ /* 0x004e240000000a00 */
[----:B0-----:R-:W-:-:S05]  /*ce80*/  @P2 IMAD.HI.U32 R4, R0, R4, RZ ;  /* 0x0000000400042227 */ /* 0x001fca00078e00ff */
[----:B------:R-:W-:-:S07]  /*ce90*/  @P2 SHF.R.U32.HI R0, RZ, R5, R4 ;  /* 0x00000005ff002219 */ /* 0x000fce0000011604 */
.L_x_3658:
[----:B------:R-:W-:Y:S05]  /*cea0*/  BSYNC B0 ;  /* 0x0000000000007941 */ /* 0x000fea0003800000 */
.L_x_3656:
[----:B------:R-:W-:-:S05]  /*ceb0*/  IMAD R3, R0, R21, R21 ;  /* 0x0000001500037224 */ /* 0x000fca00078e0215 */
[----:B------:R-:W-:-:S07]  /*cec0*/  VIMNMX R20, R20, R3, PT ;  /* 0x0000000314147248 */ /* 0x000fce0003fe0100 */
.L_x_3655:
[----:B------:R-:W0:Y:S01]  /*ced0*/  @P0 LDC R0, c[0x0][0x44c] ;  /* 0x00011300ff000b82 */ /* 0x000e220000000800 */
[----:B------:R-:W-:Y:S01]  /*cee0*/  VIADD R20, R20, 0x3f ;  /* 0x0000003f14147836 */ /* 0x000fe20000000000 */
[----:B------:R-:W-:-:S04]  /*cef0*/  ULDC UR4, c[0x0][0xad4] ;  /* 0x0002b50000047ab9 */ /* 0x000fc80000000800 */
[----:B------:R-:W-:Y:S02]  /*cf00*/  SHF.R.S32.HI R3, RZ, 0x1f, R20 ;  /* 0x0000001fff037819 */ /* 0x000fe40000011414 */
[----:B--2---:R-:W1:Y:S02]  /*cf10*/  @P0 LDC R5, c[0x0][0x450] ;  /* 0x00011400ff050b82 */ /* 0x004e640000000800 */
        /* <DEDUP_REMOVED lines=19> */
.L_x_3661:
[----:B------:R-:W-:-:S13]  /*d050*/  ISETP.NE.AND P0, PT, R21, 0x1, PT ;  /* 0x000000011500780c */ /* 0x000fda0003f05270 */
[----:B------:R-:W0:Y:S02]  /*d060*/  @P0 LDC.64 R4, c[0x0][0xae0] ;  /* 0x0002b800ff040b82 */ /* 0x000e240000000a00 */
[----:B0-----:R-:W-:-:S05]  /*d070*/  @P0 IMAD.HI.U32 R4, R0, R4, RZ ;  /* 0x0000000400040227 */ /* 0x001fca00078e00ff */
[----:B------:R-:W-:-:S07]  /*d080*/  @P0 SHF.R.U32.HI R0, RZ, R5, R4 ;  /* 0x00000005ff000219 */ /* 0x000fce0000011604 */
.L_x_3662:
[----:B------:R-:W-:Y:S05]  /*d090*/  BSYNC B0 ;  /* 0x0000000000007941 */ /* 0x000fea0003800000 */
.L_x_3660:
[----:B------:R-:W-:-:S05]  /*d0a0*/  IMAD R0, R0, R21, RZ ;  /* 0x0000001500007224 */ /* 0x000fca00078e02ff */
[----:B------:R-:W-:-:S07]  /*d0b0*/  VIMNMX R3, R3, R0, !PT ;  /* 0x0000000003037248 */ /* 0x000fce0007fe0100 */
.L_x_3659:
[----:B------:R-:W-:-:S04]  /*d0c0*/  SHF.R.S32.HI R0, RZ, 0x1f, R3 ;  /* 0x0000001fff007819 */ /* 0x000fc80000011403 */
[----:B------:R-:W-:Y:S02]  /*d0d0*/  LEA.HI R0, R0, R3, RZ, 0x6 ;  /* 0x0000000300007211 */ /* 0x000fe400078f30ff */
[----:B------:R-:W-:Y:S02]  /*d0e0*/  PRMT R3, RZ, 0x7610, R3 ;  /* 0x00007610ff037816 */ /* 0x000fe40000000003 */
[----:B------:R-:W-:-:S04]  /*d0f0*/  SHF.R.S32.HI R0, RZ, 0x6, R0 ;  /* 0x00000006ff007819 */ /* 0x000fc80000011400 */
[----:B------:R-:W-:-:S04]  /*d100*/  VIMNMX R164, RZ, R0, !PT ;  /* 0x00000000ffa47248 */ /* 0x000fc80007fe0100 */
[----:B------:R-:W-:-:S13]  /*d110*/  ISETP.GT.AND P0, PT, R200, R164, PT ;  /* 0x000000a4c800720c */ /* 0x000fda0003f04270 */
[----:B------:R-:W-:Y:S05]  /*d120*/  @!P0 BRA `(.L_x_3647) ;  /* 0x0000024400c08947 */ /* 0x000fea0003800000 */
[----:B------:R-:W0:Y:S01]  /*d130*/  SHFL.IDX PT, R0, R213, RZ, 0x1f ;  /* 0x00001fffd5007589 */ /* 0x000e2200000e0000 */
[----:B------:R-:W-:Y:S01]  /*d140*/  VIADD R8, R2, 0x36400 ;  /* 0x0003640002087836 */ /* 0x000fe20000000000 */
[----:B------:R-:W-:Y:S01]  /*d150*/  UIADD3 UR4, UP0, UR42, 0x38400, URZ ;  /* 0x000384002a047890 */ /* 0x000fe2000ff1e03f */
[----:B------:R-:W-:Y:S01]  /*d160*/  IMAD.MOV.U32 R4, RZ, RZ, 0x1 ;  /* 0x00000001ff047424 */ /* 0x000fe200078e00ff */
[----:B------:R-:W1:Y:S01]  /*d170*/  S2R R34, SR_TID.X ;  /* 0x0000000000227919 */ /* 0x000e620000002100 */
[----:B------:R-:W-:Y:S01]  /*d180*/  IMAD.MOV.U32 R5, RZ, RZ, RZ ;  /* 0x000000ffff057224 */ /* 0x000fe200078e00ff */
[----:B------:R-:W-:Y:S01]  /*d190*/  LOP3.LUT P0, RZ, R8, 0x3ff, RZ, 0xc0, !PT ;  /* 0x000003ff08ff7812 */ /* 0x000fe2000780c0ff */
[C---:B------:R-:W-:Y:S01]  /*d1a0*/  VIADD R8, R2.reuse, 0x26400 ;  /* 0x0002640002087836 */ /* 0x040fe20000000000 */
[----:B------:R-:W-:Y:S01]  /*d1b0*/  UIADD3.X UR5, URZ, UR43, URZ, UP0, !UPT ;  /* 0x0000002b3f057290 */ /* 0x000fe200087fe43f */
[----:B------:R-:W-:Y:S01]  /*d1c0*/  IMAD.MOV.U32 R6, RZ, RZ, 0x1 ;  /* 0x00000001ff067424 */ /* 0x000fe200078e00ff */
[----:B------:R-:W-:Y:S01]  /*d1d0*/  BSSY B6, `(.L_x_3663) ;  /* 0x0000062000067945 */ /* 0x000fe20003800000 */
[----:B------:R-:W-:Y:S01]  /*d1e0*/  IMAD.MOV.U32 R7, RZ, RZ, RZ ;  /* 0x000000ffff077224 */ /* 0x000fe200078e00ff */
[----:B------:R-:W-:Y:S01]  /*d1f0*/  SHF.R.U32.HI R8, RZ, 0x4, R8 ;  /* 0x00000004ff087819 */ /* 0x000fe20000011608 */
[----:B------:R-:W-:-:S02]  /*d200*/  VIADD R9, R2, 0x400 ;  /* 0x0000040002097836 */ /* 0x000fc40000000000 */
[----:B------:R-:W-:Y:S01]  /*d210*/  IMAD.U32 R10, RZ, RZ, UR4 ;  /* 0x00000004ff0a7e24 */ /* 0x000fe2000f8e00ff */
[----:B------:R2:W-:Y:S01]  /*d220*/  STL.128 [R1+0x80], R4 ;  /* 0x0000800401007387 */ /* 0x0005e20000100c00 */
[----:B------:R-:W-:Y:S01]  /*d230*/  IMAD.U32 R11, RZ, RZ, UR5 ;  /* 0x00000005ff0b7e24 */ /* 0x000fe2000f8e00ff */
[----:B------:R-:W-:Y:S01]  /*d240*/  LOP3.LUT R8, R8, 0x3fff, RZ, 0xc0, !PT ;  /* 0x00003fff08087812 */ /* 0x000fe200078ec0ff */
[----:B------:R-:W-:Y:S02]  /*d250*/  VIADD R46, R2, 0x20400 ;  /* 0x00020400022e7836 */ /* 0x000fe40000000000 */
[----:B------:R-:W-:Y:S01]  /*d260*/  IMAD.U32 R41, RZ, RZ, UR37 ;  /* 0x00000025ff297e24 */ /* 0x000fe2000f8e00ff */
[----:B------:R3:W-:Y:S01]  /*d270*/  STL.64 [R1+0x78], R10 ;  /* 0x0000780a01007387 */ /* 0x0007e20000100a00 */
[----:B------:R-:W-:Y:S01]  /*d280*/  IMAD.U32 R51, RZ, RZ, UR37 ;  /* 0x00000025ff337e24 */ /* 0x000fe2000f8e00ff */
[C---:B0-----:R-:W-:Y:S01]  /*d290*/  LEA.HI R3, R0.reuse, R0, RZ, 0x1 ;  /* 0x0000000000037211 */ /* 0x041fe200078f08ff */
[----:B------:R-:W-:Y:S01]  /*d2a0*/  IMAD.U32 R45, RZ, RZ, UR37 ;  /* 0x00000025ff2d7e24 */ /* 0x000fe2000f8e00ff */
[----:B------:R-:W-:Y:S01]  /*d2b0*/  IADD3 R41, P4, R41, 0xb8, RZ ;  /* 0x000000b829297810 */ /* 0x000fe20007f9e0ff */
[----:B------:R-:W-:Y:S01]  /*d2c0*/  IMAD.U32 R52, RZ, RZ, UR37 ;  /* 0x00000025ff347e24 */ /* 0x000fe2000f8e00ff */
[----:B------:R-:W-:Y:S01]  /*d2d0*/  LOP3.LUT R3, R3, 0x6, RZ, 0xc0, !PT ;  /* 0x0000000603037812 */ /* 0x000fe200078ec0ff */
[----:B------:R-:W-:Y:S01]  /*d2e0*/  IMAD.U32 R42, RZ, RZ, UR37 ;  /* 0x00000025ff2a7e24 */ /* 0x000fe2000f8e00ff */
[----:B------:R-:W-:Y:S01]  /*d2f0*/  IADD3 R51, P5, R51, 0xb0, RZ ;  /* 0x000000b033337810 */ /* 0x000fe20007fbe0ff */
[----:B------:R-:W-:Y:S01]  /*d300*/  IMAD.U32 R50, RZ, RZ, UR37 ;  /* 0x00000025ff327e24 */ /* 0x000fe2000f8e00ff */
[----:B--2---:R-:W-:Y:S01]  /*d310*/  SHF.R.U32.HI R5, RZ, 0x4, R9 ;  /* 0x00000004ff057819 */ /* 0x004fe20000011609 */
[----:B------:R-:W-:Y:S01]  /*d320*/  IMAD.IADD R0, R0, 0x1, -R3 ;  /* 0x0000000100007824 */ /* 0x000fe200078e0a03 */
[----:B------:R-:W-:Y:S01]  /*d330*/  LOP3.LUT R7, R8, 0x10000, RZ, 0xfc, !PT ;  /* 0x0001000008077812 */ /* 0x000fe200078efcff */
[----:B------:R-:W-:Y:S01]  /*d340*/  VIADD R3, R2, 0x22400 ;  /* 0x0002240002037836 */ /* 0x000fe20000000000 */
[----:B------:R-:W-:Y:S01]  /*d350*/  LOP3.LUT R5, R5, 0x3fff, RZ, 0xc0, !PT ;  /* 0x00003fff05057812 */ /* 0x000fe200078ec0ff */
[----:B------:R-:W-:Y:S01]  /*d360*/  IMAD R4, R0, 0x8000, R9 ;  /* 0x0000800000047824 */ /* 0x000fe200078e0209 */
[----:B------:R-:W-:Y:S01]  /*d370*/  SHF.R.U32.HI R0, RZ, 0x4, R46 ;  /* 0x00000004ff007819 */ /* 0x000fe2000001162e */
[----:B-1----:R-:W-:Y:S01]  /*d380*/  VIADD R12, R34, 0xffffff80 ;  /* 0xffffff80220c7836 */ /* 0x002fe20000000000 */
[----:B------:R-:W-:Y:S01]  /*d390*/  SHF.R.U32.HI R3, RZ, 0x4, R3 ;  /* 0x00000004ff037819 */ /* 0x000fe20000011603 */
[----:B------:R-:W-:Y:S01]  /*d3a0*/  IMAD.MOV.U32 R9, RZ, RZ, 0x40000040 ;  /* 0x40000040ff097424 */ /* 0x000fe200078e00ff */
[----:B------:R-:W-:Y:S01]  /*d3b0*/  SHF.R.U32.HI R4, RZ, 0x4, R4 ;  /* 0x00000004ff047819 */ /* 0x000fe20000011604 */
[----:B------:R-:W-:Y:S01]  /*d3c0*/  IMAD.U32 R59, RZ, RZ, UR37 ;  /* 0x00000025ff3b7e24 */ /* 0x000fe2000f8e00ff */
[----:B------:R-:W-:Y:S01]  /*d3d0*/  LOP3.LUT R3, R3, 0x3fff, RZ, 0xc0, !PT ;  /* 0x00003fff03037812 */ /* 0x000fe200078ec0ff */
[----:B------:R-:W-:Y:S01]  /*d3e0*/  STL [R1+0x94], R12 ;  /* 0x0000940c01007387 */ /* 0x000fe20000100800 */
[----:B------:R-:W-:Y:S01]  /*d3f0*/  LOP3.LUT R6, R5, 0x10000, RZ, 0xfc, !PT ;  /* 0x0001000005067812 */ /* 0x000fe200078efcff */
[----:B------:R-:W-:Y:S01]  /*d400*/  IMAD.MOV.U32 R5, RZ, RZ, 0x40000040 ;  /* 0x40000040ff057424 */ /* 0x000fe200078e00ff */
[----:B---3--:R-:W-:Y:S01]  /*d410*/  LOP3.LUT R10, R3, 0x10000, RZ, 0xfc, !PT ;  /* 0x00010000030a7812 */ /* 0x008fe200078efcff */
[----:B------:R-:W-:Y:S01]  /*d420*/  IMAD.U32 R26, RZ, RZ, UR37 ;  /* 0x00000025ff1a7e24 */ /* 0x000fe2000f8e00ff */
[----:B------:R-:W-:Y:S01]  /*d430*/  LOP3.LUT R3, R4, 0x3fff, RZ, 0xc0, !PT ;  /* 0x00003fff04037812 */ /* 0x000fe200078ec0ff */
[----:B------:R-:W-:Y:S01]  /*d440*/  IMAD.MOV.U32 R4, RZ, RZ, R7 ;  /* 0x000000ffff047224 */ /* 0x000fe200078e0007 */
[----:B------:R-:W-:Y:S01]  /*d450*/  LOP3.LUT R0, R0, 0x3fff, RZ, 0xc0, !PT ;  /* 0x00003fff00007812 */ /* 0x000fe200078ec0ff */
[----:B------:R-:W-:Y:S01]  /*d460*/  IMAD.MOV.U32 R7, RZ, RZ, 0x40000040 ;  /* 0x40000040ff077424 */ /* 0x000fe200078e00ff */
[----:B------:R-:W-:Y:S01]  /*d470*/  LOP3.LUT R3, R3, 0x2000000, RZ, 0xfc, !PT ;  /* 0x0200000003037812 */ /* 0x000fe200078efcff */
[----:B------:R-:W-:Y:S01]  /*d480*/  IMAD.X R40, RZ, RZ, UR36, P4 ;  /* 0x00000024ff287e24 */ /* 0x000fe2000a0e06ff */
[----:B------:R-:W-:Y:S01]  /*d490*/  LOP3.LUT R8, R0, 0x10000, RZ, 0xfc, !PT ;  /* 0x0001000000087812 */ /* 0x000fe200078efcff */
[----:B------:R-:W-:Y:S01]  /*d4a0*/  IMAD.X R48, RZ, RZ, UR36, P5 ;  /* 0x00000024ff307e24 */ /* 0x000fe2000a8e06ff */
[----:B------:R0:W-:Y:S01]  /*d4b0*/  STL.128 [R1+0xb0], R4 ;  /* 0x0000b00401007387 */ /* 0x0001e20000100c00 */
[----:B------:R-:W-:Y:S01]  /*d4c0*/  IADD3 R45, P1, R45, 0xa8, RZ ;  /* 0x000000a82d2d7810 */ /* 0x000fe20007f3e0ff */
[----:B------:R-:W-:Y:S01]  /*d4d0*/  IMAD.MOV.U32 R0, RZ, RZ, R220 ;  /* 0x000000ffff007224 */ /* 0x000fe200078e00dc */
[----:B------:R-:W-:Y:S01]  /*d4e0*/  IADD3 R52, P2, R52, 0xa0, RZ ;  /* 0x000000a034347810 */ /* 0x000fe20007f5e0ff */
[----:B------:R1:W-:Y:S01]  /*d4f0*/  STL.64 [R1+0x98], R8 ;  /* 0x0000980801007387 */ /* 0x0003e20000100a00 */
[----:B------:R-:W-:Y:S01]  /*d500*/  IADD3 R42, P3, R42, 0x98, RZ ;  /* 0x000000982a2a7810 */ /* 0x000fe20007f7e0ff */
[----:B------:R-:W-:Y:S01]  /*d510*/  IMAD.X R44, RZ, RZ, UR36, P1 ;  /* 0x00000024ff2c7e24 */ /* 0x000fe200088e06ff */
[----:B------:R-:W-:Y:S01]  /*d520*/  IADD3 R50, P5, R50, 0x88, RZ ;  /* 0x0000008832327810 */ /* 0x000fe20007fbe0ff */
[----:B------:R-:W-:Y:S01]  /*d530*/  IMAD.X R55, RZ, RZ, UR36, P2 ;  /* 0x00000024ff377e24 */ /* 0x000fe200090e06ff */
[----:B------:R-:W-:Y:S01]  /*d540*/  IADD3 R59, P1, R59, 0x80, RZ ;  /* 0x000000803b3b7810 */ /* 0x000fe20007f3e0ff */
[----:B------:R-:W-:Y:S01]  /*d550*/  IMAD.X R43, RZ, RZ, UR36, P3 ;  /* 0x00000024ff2b7e24 */ /* 0x000fe200098e06ff */
[----:B------:R-:W-:Y:S01]  /*d560*/  IADD3 R26, P2, R26, 0x78, RZ ;  /* 0x000000781a1a7810 */ /* 0x000fe20007f5e0ff */
[----:B------:R-:W-:-:S02]  /*d570*/  IMAD.X R53, RZ, RZ, UR36, P5 ;  /* 0x00000024ff357e24 */ /* 0x000fc4000a8e06ff */
[----:B------:R-:W-:Y:S02]  /*d580*/  IMAD.X R54, RZ, RZ, UR36, P1 ;  /* 0x00000024ff367e24 */ /* 0x000fe400088e06ff */
[----:B0-----:R-:W-:Y:S02]  /*d590*/  IMAD.MOV.U32 R4, RZ, RZ, R10 ;  /* 0x000000ffff047224 */ /* 0x001fe400078e000a */
[----:B------:R-:W-:Y:S02]  /*d5a0*/  IMAD.MOV.U32 R6, RZ, RZ, R3 ;  /* 0x000000ffff067224 */ /* 0x000fe400078e0003 */
[----:B------:R-:W-:Y:S02]  /*d5b0*/  IMAD.U32 R3, RZ, RZ, UR37 ;  /* 0x00000025ff037e24 */ /* 0x000fe4000f8e00ff */
[----:B------:R-:W-:Y:S01]  /*d5c0*/  IMAD.MOV.U32 R10, RZ, RZ, R227 ;  /* 0x000000ffff0a7224 */ /* 0x000fe200078e00e3 */
[----:B------:R1:W-:Y:S01]  /*d5d0*/  STL.128 [R1+0xa0], R4 ;  /* 0x0000a00401007387 */ /* 0x0003e20000100c00 */
[----:B------:R-:W-:Y:S01]  /*d5e0*/  IMAD.X R27, RZ, RZ, UR36, P2 ;  /* 0x00000024ff1b7e24 */ /* 0x000fe200090e06ff */
[----:B------:R-:W-:Y:S01]  /*d5f0*/  IADD3 R32, P4, R3, 0x94, RZ ;  /* 0x0000009403207810 */ /* 0x000fe20007f9e0ff */
[----:B------:R-:W-:-:S04]  /*d600*/  IMAD.MOV.U32 R3, RZ, RZ, R223 ;  /* 0x000000ffff037224 */ /* 0x000fc800078e00df */
[----:B------:R-:W-:Y:S01]  /*d610*/  IMAD.X R35, RZ, RZ, UR36, P4 ;  /* 0x00000024ff237e24 */ /* 0x000fe2000a0e06ff */
[----:B------:R-:W-:Y:S07]  /*d620*/  @!P0 BRA `(.L_x_3664) ;  /* 0x0000000000708947 */ /* 0x000fee0003800000 */
[----:B------:R-:W-:Y:S01]  /*d630*/  MOV R0, 0x0 ;  /* 0x0000000000007802 */ /* 0x000fe20000000f00 */
[----:B------:R-:W-:Y:S01]  /*d640*/  ULDC.64 UR4, c[0x4][0x90] ;  /* 0x0100240000047ab9 */ /* 0x000fe20000000a00 */
[----:B------:R-:W-:Y:S01]  /*d650*/  ULDC.64 UR6, c[0x4][0x98] ;  /* 0x0100260000067ab9 */ /* 0x000fe20000000a00 */
[----:B-1----:R-:W-:Y:S01]  /*d660*/  IMAD.U32 R4, RZ, RZ, UR4 ;  /* 0x00000004ff047e24 */ /* 0x002fe2000f8e00ff */
        /* <DEDUP_REMOVED lines=12> */
.L_x_3665:
        /* <DEDUP_REMOVED lines=12> */
.L_x_3664:
[----:B------:R-:W-:Y:S05]  /*d7f0*/  BSYNC B6 ;  /* 0x0000000000067941 */ /* 0x000fea0003800000 */
.L_x_3663:
[----:B-1----:R-:W-:Y:S01]  /*d800*/  SHF.R.S32.HI R4, RZ, 0x1f, R3 ;  /* 0x0000001fff047819 */ /* 0x002fe20000011403 */
[----:B------:R-:W-:Y:S01]  /*d810*/  UIADD3 UR6, UP0, UR37, 0x11c, URZ ;  /* 0x0000011c25067890 */ /* 0x000fe2000ff1e03f */
[----:B------:R-:W0:Y:S01]  /*d820*/  LDC.64 R28, c[0x0][0xad0] ;  /* 0x0002b400ff1c7b82 */ /* 0x000e220000000a00 */
[----:B------:R-:W-:Y:S01]  /*d830*/  UIADD3 UR4, UP1, UR37, 0x90, URZ ;  /* 0x0000009025047890 */ /* 0x000fe2000ff3e03f */
[----:B------:R-:W-:Y:S01]  /*d840*/  LEA.HI R4, R4, R3, RZ, 0x3 ;  /* 0x0000000304047211 */ /* 0x000fe200078f18ff */
[----:B------:R-:W-:Y:S01]  /*d850*/  UIADD3.X UR7, URZ, UR36, URZ, UP0, !UPT ;  /* 0x000000243f077290 */ /* 0x000fe200087fe43f */
[----:B------:R-:W-:Y:S01]  /*d860*/  IMAD.MOV.U32 R15, RZ, RZ, 0x2 ;  /* 0x00000002ff0f7424 */ /* 0x000fe200078e00ff */
[----:B------:R-:W-:Y:S01]  /*d870*/  UIADD3.X UR5, URZ, UR36, URZ, UP1, !UPT ;  /* 0x000000243f057290 */ /* 0x000fe20008ffe43f */
[C---:B------:R-:W-:Y:S01]  /*d880*/  LOP3.LUT R6, R4.reuse, 0xfffffff8, RZ, 0xc0, !PT ;  /* 0xfffffff804067812 */ /* 0x040fe200078ec0ff */
[----:B------:R-:W-:Y:S01]  /*d890*/  IMAD.SHL.U32 R4, R4, 0x40, RZ ;  /* 0x0000004004047824 */ /* 0x000fe200078e00ff */
[----:B------:R-:W1:Y:S01]  /*d8a0*/  LDC.64 R38, c[0x0][0xad8] ;  /* 0x0002b600ff267b82 */ /* 0x000e620000000a00 */
[----:B------:R-:W-:Y:S01]  /*d8b0*/  IMAD.U32 R8, RZ, RZ, UR4 ;  /* 0x00000004ff087e24 */ /* 0x000fe2000f8e00ff */
[----:B------:R-:W-:Y:S01]  /*d8c0*/  UIADD3 UR4, UP1, UR37, 0xc0, URZ ;  /* 0x000000c025047890 */ /* 0x000fe2000ff3e03f */
[----:B------:R-:W-:Y:S01]  /*d8d0*/  IMAD.IADD R11, R3, 0x1, -R6 ;  /* 0x00000001030b7824 */ /* 0x000fe200078e0a06 */
[----:B------:R-:W-:Y:S01]  /*d8e0*/  LOP3.LUT R9, R4, 0xfffffe00, RZ, 0xc0, !PT ;  /* 0xfffffe0004097812 */ /* 0x000fe200078ec0ff */
[----:B------:R-:W-:Y:S01]  /*d8f0*/  IMAD.U32 R6, RZ, RZ, UR6 ;  /* 0x00000006ff067e24 */ /* 0x000fe2000f8e00ff */
[----:B------:R-:W-:Y:S01]  /*d900*/  UIADD3 UR6, UP0, UR37, 0xd0, URZ ;  /* 0x000000d025067890 */ /* 0x000fe2000ff1e03f */
[C---:B------:R-:W-:Y:S01]  /*d910*/  IMAD.SHL.U32 R3, R11.reuse, 0x40, RZ ;  /* 0x000000400b037824 */ /* 0x040fe200078e00ff */
[----:B------:R-:W2:Y:S01]  /*d920*/  LDC.64 R60, c[0x0][0xae0] ;  /* 0x0002b800ff3c7b82 */ /* 0x000ea20000000a00 */
[----:B------:R-:W-:Y:S01]  /*d930*/  IMAD.MOV.U32 R4, RZ, RZ, R6 ;  /* 0x000000ffff047224 */ /* 0x000fe200078e0006 */
[----:B------:R-:W-:Y:S01]  /*d940*/  LOP3.LUT P0, RZ, R11, 0x2, RZ, 0xc0, !PT ;  /* 0x000000020bff7812 */ /* 0x000fe2000780c0ff */
[----:B------:R-:W-:Y:S01]  /*d950*/  IMAD.U32 R5, RZ, RZ, UR7 ;  /* 0x00000007ff057e24 */ /* 0x000fe2000f8e00ff */
[----:B------:R-:W-:Y:S01]  /*d960*/  LOP3.LUT R3, R3, 0x1c0, RZ, 0xc0, !PT ;  /* 0x000001c003037812 */ /* 0x000fe200078ec0ff */
[----:B------:R-:W-:Y:S01]  /*d970*/  IMAD.U32 R7, RZ, RZ, UR5 ;  /* 0x00000005ff077e24 */ /* 0x000fe2000f8e00ff */
[----:B------:R-:W-:Y:S01]  /*d980*/  UIADD3.X UR5, URZ, UR36, URZ, UP1, !UPT ;  /* 0x000000243f057290 */ /* 0x000fe20008ffe43f */
[----:B------:R-:W-:Y:S01]  /*d990*/  IMAD.MOV.U32 R6, RZ, RZ, R8 ;  /* 0x000000ffff067224 */ /* 0x000fe200078e0008 */
[----:B------:R-:W-:Y:S01]  /*d9a0*/  LOP3.LUT R10, R3, 0x8, R10, 0xf8, !PT ;  /* 0x00000008030a7812 */ /* 0x000fe200078ef80a */
[----:B------:R-:W-:Y:S01]  /*d9b0*/  IMAD R9, R0, 0x400, R9 ;  /* 0x0000040000097824 */ /* 0x000fe200078e0209 */
[----:B------:R-:W-:Y:S01]  /*d9c0*/  SHF.R.U32.HI R3, RZ, 0x3, R3 ;  /* 0x00000003ff037819 */ /* 0x000fe20000011603 */
[----:B------:R-:W-:Y:S01]  /*d9d0*/  IMAD.MOV.U32 R12, RZ, RZ, 0x10 ;  /* 0x00000010ff0c7424 */ /* 0x000fe200078e00ff */
[----:B------:R3:W-:Y:S01]  /*d9e0*/  STL.128 [R1+0x120], R4 ;  /* 0x0001200401007387 */ /* 0x0007e20000100c00 */
[----:B------:R-:W-:Y:S01]  /*d9f0*/  LOP3.LUT P1, RZ, R11, 0x4, RZ, 0xc0, !PT ;  /* 0x000000040bff7812 */ /* 0x000fe2000782c0ff */
[----:B------:R-:W-:Y:S01]  /*da00*/  IMAD.MOV.U32 R8, RZ, RZ, R32 ;  /* 0x000000ffff087224 */ /* 0x000fe200078e0020 */
[----:B------:R-:W-:Y:S01]  /*da10*/  LOP3.LUT R0, R10, R3, RZ, 0x3c, !PT ;  /* 0x000000030a007212 */ /* 0x000fe200078e3cff */
[----:B------:R-:W-:Y:S01]  /*da20*/  UIADD3.X UR7, URZ, UR36, URZ, UP0, !UPT ;  /* 0x000000243f077290 */ /* 0x000fe200087fe43f */
[----:B------:R-:W-:Y:S01]  /*da30*/  IMAD.U32 R10, RZ, RZ, UR4 ;  /* 0x00000004ff0a7e24 */ /* 0x000fe2000f8e00ff */
[----:B------:R-:W-:Y:S01]  /*da40*/  SEL R12, R12, 0xfffffff0, !P0 ;  /* 0xfffffff00c0c7807 */ /* 0x000fe20004000000 */
[----:B------:R-:W-:Y:S01]  /*da50*/  IMAD.U32 R11, RZ, RZ, UR5 ;  /* 0x00000005ff0b7e24 */ /* 0x000fe2000f8e00ff */
[----:B------:R4:W-:Y:S01]  /*da60*/  STL.64 [R1+0xe0], R26 ;  /* 0x0000e01a01007387 */ /* 0x0009e20000100a00 */
[----:B------:R-:W-:Y:S01]  /*da70*/  IMAD.IADD R0, R9, 0x1, R0 ;  /* 0x0000000109007824 */ /* 0x000fe200078e0200 */
[----:B------:R-:W-:Y:S01]  /*da80*/  ULDC UR4, c[0x0][0x3f4] ;  /* 0x0000fd0000047ab9 */ /* 0x000fe20000000800 */
[----:B------:R-:W-:Y:S01]  /*da90*/  IMAD.MOV.U32 R9, RZ, RZ, R35 ;  /* 0x000000ffff097224 */ /* 0x000fe200078e0023 */
[----:B------:R-:W-:Y:S01]  /*daa0*/  STL.64 [R1+0xd0], R162 ;  /* 0x0000d0a201007387 */ /* 0x000fe20000100a00 */
[----:B------:R-:W-:Y:S01]  /*dab0*/  IMAD.WIDE.U32 R14, R0, R15, UR42 ;  /* 0x0000002a000e7e25 */ /* 0x000fe2000f8e000f */
[----:B---3--:R-:W3:Y:S03]  /*dac0*/  LDC R6, c[0x0][0x450] ;  /* 0x00011400ff067b82 */ /* 0x008ee60000000800 */
[----:B------:R-:W-:Y:S01]  /*dad0*/  IMAD.MOV.U32 R13, RZ, RZ, 0x20 ;  /* 0x00000020ff0d7424 */ /* 0x000fe200078e00ff */
[----:B------:R-:W-:Y:S01]  /*dae0*/  IADD3 R14, P0, R14, 0x36400, RZ ;  /* 0x000364000e0e7810 */ /* 0x000fe20007f1e0ff */
[----:B0-----:R-:W-:Y:S01]  /*daf0*/  IMAD.MOV.U32 R7, RZ, RZ, R28 ;  /* 0x000000ffff077224 */ /* 0x001fe200078e001c */
[----:B------:R0:W-:Y:S01]  /*db00*/  STL.128 [R1+0x130], R8 ;  /* 0x0001300801007387 */ /* 0x0001e20000100c00 */
[----:B------:R-:W-:Y:S01]  /*db10*/  IMAD.U32 R28, RZ, RZ, UR37 ;  /* 0x00000025ff1c7e24 */ /* 0x000fe2000f8e00ff */
[----:B------:R-:W-:Y:S01]  /*db20*/  SEL R13, R13, 0xffffffe0, !P1 ;  /* 0xffffffe00d0d7807 */ /* 0x000fe20004800000 */
[----:B------:R-:W-:Y:S01]  /*db30*/  IMAD.U32 R20, RZ, RZ, UR6 ;  /* 0x00000006ff147e24 */ /* 0x000fe2000f8e00ff */
[----:B------:R-:W3:Y:S01]  /*db40*/  LDC.64 R4, c[0x0][0x448] ;  /* 0x00011200ff047b82 */ /* 0x000ee20000000a00 */
[----:B------:R-:W-:Y:S01]  /*db50*/  IMAD.U32 R21, RZ, RZ, UR7 ;  /* 0x00000007ff157e24 */ /* 0x000fe2000f8e00ff */
[----:B------:R-:W-:Y:S01]  /*db60*/  IADD3 R28, P5, R28, 0x140, RZ ;  /* 0x000001401c1c7810 */ /* 0x000fe20007fbe0ff */
[----:B------:R-:W-:Y:S01]  /*db70*/  IMAD.X R15, RZ, RZ, R15, P0 ;  /* 0x000000ffff0f7224 */ /* 0x000fe200000e060f */
[----:B------:R2:W-:Y:S01]  /*db80*/  STL.64 [R1+0xc0], R12 ;  /* 0x0000c00c01007387 */ /* 0x0005e20000100a00 */
[----:B----4-:R-:W-:-:S02]  /*db90*/  IMAD.MOV.U32 R26, RZ, RZ, R29 ;  /* 0x000000ffff1a7224 */ /* 0x010fc400078e001d */
[----:B-1----:R-:W-:Y:S01]  /*dba0*/  IMAD.MOV.U32 R27, RZ, RZ, R38 ;  /* 0x000000ffff1b7224 */ /* 0x002fe200078e0026 */
[----:B------:R1:W-:Y:S01]  /*dbb0*/  STL.64 [R1+0xd8], R20 ;  /* 0x0000d81401007387 */ /* 0x0003e20000100a00 */
[----:B------:R-:W-:Y:S02]  /*dbc0*/  VIADD R212, R34, 0xffffff80 ;  /* 0xffffff8022d47836 */ /* 0x000fe40000000000 */
[----:B------:R-:W-:Y:S01]  /*dbd0*/  IMAD.X R29, RZ, RZ, UR36, P5 ;  /* 0x00000024ff1d7e24 */ /* 0x000fe2000a8e06ff */
[----:B------:R1:W-:Y:S01]  /*dbe0*/  STL.64 [R1+0xc8], R14 ;  /* 0x0000c80e01007387 */ /* 0x0003e20000100a00 */
[----:B0-----:R-:W-:Y:S01]  /*dbf0*/  IMAD.MOV.U32 R8, RZ, RZ, RZ ;  /* 0x000000ffff087224 */ /* 0x001fe200078e00ff */
[----:B------:R-:W-:Y:S01]  /*dc00*/  ISETP.LT.AND P5, PT, RZ, UR4, PT ;  /* 0x00000004ff007c0c */ /* 0x000fe2000bfa1270 */
[----:B------:R-:W-:Y:S01]  /*dc10*/  IMAD.MOV.U32 R9, RZ, RZ, R39 ;  /* 0x000000ffff097224 */ /* 0x000fe200078e0027 */
[----:B------:R1:W-:Y:S01]  /*dc20*/  STL.128 [R1+0xf0], R24 ;  /* 0x0000f01801007387 */ /* 0x0003e20000100c00 */
[----:B--2---:R-:W-:-:S02]  /*dc30*/  IMAD.MOV.U32 R10, RZ, RZ, R60 ;  /* 0x000000ffff0a7224 */ /* 0x004fc400078e003c */
[----:B------:R-:W-:Y:S01]  /*dc40*/  IMAD.MOV.U32 R11, RZ, RZ, R61 ;  /* 0x000000ffff0b7224 */ /* 0x000fe200078e003d */
[----:B------:R1:W-:Y:S01]  /*dc50*/  STL.U8 [R1+0xe8], RZ ;  /* 0x0000e8ff01007387 */ /* 0x0003e20000100000 */
[----:B------:R-:W-:Y:S02]  /*dc60*/  IMAD.U32 R34, RZ, RZ, UR37 ;  /* 0x00000025ff227e24 */ /* 0x000fe4000f8e00ff */
[----:B------:R-:W-:Y:S01]  /*dc70*/  IMAD.U32 R38, RZ, RZ, UR37 ;  /* 0x00000025ff267e24 */ /* 0x000fe2000f8e00ff */
[----:B------:R1:W-:Y:S01]  /*dc80*/  STL.128 [R1+0x100], R8 ;  /* 0x0001000801007387 */ /* 0x0003e20000100c00 */
[----:B------:R-:W-:Y:S01]  /*dc90*/  IMAD.U32 R32, RZ, RZ, UR37 ;  /* 0x00000025ff207e24 */ /* 0x000fe2000f8e00ff */
[----:B------:R-:W-:Y:S01]  /*dca0*/  IADD3 R34, P0, R34, 0x128, RZ ;  /* 0x0000012822227810 */ /* 0x000fe20007f1e0ff */
[----:B------:R-:W-:Y:S01]  /*dcb0*/  IMAD.U32 R39, RZ, RZ, UR37 ;  /* 0x00000025ff277e24 */ /* 0x000fe2000f8e00ff */
[----:B---3--:R1:W-:Y:S01]  /*dcc0*/  STL.128 [R1+0x110], R4 ;  /* 0x0001100401007387 */ /* 0x0083e20000100c00 */
[----:B------:R-:W-:Y:S01]  /*dcd0*/  IMAD.U32 R35, RZ, RZ, UR37 ;  /* 0x00000025ff237e24 */ /* 0x000fe2000f8e00ff */
[----:B------:R-:W-:Y:S01]  /*dce0*/  IADD3 R38, P1, R38, 0x120, RZ ;  /* 0x0000012026267810 */ /* 0x000fe20007f3e0ff */
[----:B------:R-:W-:Y:S01]  /*dcf0*/  IMAD.X R61, RZ, RZ, UR36, P0 ;  /* 0x00000024ff3d7e24 */ /* 0x000fe200080e06ff */
[----:B------:R1:W-:Y:S01]  /*dd00*/  STL.U8 [R1+0x140], RZ ;  /* 0x000140ff01007387 */ /* 0x0003e20000100000 */
[----:B------:R-:W-:-:S02]  /*dd10*/  IADD3 R32, P2, R32, 0xec, RZ ;  /* 0x000000ec20207810 */ /* 0x000fc40007f5e0ff */
[----:B------:R-:W-:Y:S01]  /*dd20*/  IADD3 R39, P3, R39, 0xe8, RZ ;  /* 0x000000e827277810 */ /* 0x000fe20007f7e0ff */
[----:B------:R1:W-:Y:S01]  /*dd30*/  STL [R1+0xec], R212 ;  /* 0x0000ecd401007387 */ /* 0x0003e20000100800 */
[----:B------:R-:W-:Y:S01]  /*dd40*/  IADD3 R35, P4, R35, 0xd8, RZ ;  /* 0x000000d823237810 */ /* 0x000fe20007f9e0ff */
[----:B------:R-:W-:Y:S02]  /*dd50*/  IMAD.X R63, RZ, RZ, UR36, P1 ;  /* 0x00000024ff3f7e24 */ /* 0x000fe400088e06ff */
[----:B------:R-:W-:Y:S02]  /*dd60*/  IMAD.X R49, RZ, RZ, UR36, P2 ;  /* 0x00000024ff317e24 */ /* 0x000fe400090e06ff */
[----:B------:R-:W-:Y:S02]  /*dd70*/  IMAD.X R60, RZ, RZ, UR36, P3 ;  /* 0x00000024ff3c7e24 */ /* 0x000fe400098e06ff */
[----:B------:R-:W-:Y:S01]  /*dd80*/  IMAD.X R58, RZ, RZ, UR36, P4 ;  /* 0x00000024ff3a7e24 */ /* 0x000fe2000a0e06ff */
[----:B------:R-:W-:Y:S06]  /*dd90*/  @P5 BRA `(.L_x_3666) ;  /* 0x0000000000405947 */ /* 0x000fec0003800000 */
[----:B------:R-:W2:Y:S02]  /*dda0*/  LDL R3, [R1+0x1f4] ;  /* 0x0001f40001037983 */ /* 0x000ea40000100800 */
[----:B--2---:R-:W-:-:S04]  /*ddb0*/  LEA.HI R0, R3, R3, RZ, 0x1 ;  /* 0x0000000303007211 */ /* 0x004fc800078f08ff */
[----:B------:R-:W-:-:S05]  /*ddc0*/  LOP3.LUT R0, R0, 0xfffffffe, RZ, 0xc0, !PT ;  /* 0xfffffffe00007812 */ /* 0x000fca00078ec0ff */
[----:B------:R-:W-:-:S05]  /*ddd0*/  IMAD.IADD R0, R3, 0x1, -R0 ;  /* 0x0000000103007824 */ /* 0x000fca00078e0a00 */
[----:B------:R-:W-:-:S04]  /*dde0*/  SHF.L.U32 R3, R0, 0x1f, RZ ;  /* 0x0000001f00037819 */ /* 0x000fc800000006ff */
[----:B------:R0:W2:Y:S03]  /*ddf0*/  SYNCS.PHASECHK.TRANS64.TRYWAIT P0, [R2+URZ+0x38800], R3 ;  /* 0x03880003020075a7 */ /* 0x0000a6000800017f */
[----:B--2---:R-:W-:Y:S05]  /*de00*/  @!P0 NANOSLEEP.SYNCS 0x989680 ;  /* 0x009896800000895d */ /* 0x004fea0003900000 */
[----:B------:R-:W2:Y:S01]  /*de10*/  @!P0 SYNCS.PHASECHK.TRANS64 P0, [R2+URZ+0x38800], R3 ;  /* 0x03880003020085a7 */ /* 0x000ea2000800007f */
[----:B------:R-:W-:Y:S04]  /*de20*/  BSSY B0, `(.L_x_3667) ;  /* 0x0000006000007945 */ /* 0x000fe80003800000 */
[----:B--2---:R-:W-:Y:S05]  /*de30*/  @P0 BRA `(.L_x_3668) ;  /* 0x0000000000100947 */ /* 0x004fea0003800000 */
.L_x_3669:
[----:B--2---:R2:W3:Y:S02]  /*de40*/  SYNCS.PHASECHK.TRANS64.TRYWAIT P0, [R2+URZ+0x38800], R3 ;  /* 0x03880003020075a7 */ /* 0x0044e4000800017f */
[----:B---3--:R-:W-:Y:S05]  /*de50*/  @!P0 NANOSLEEP.SYNCS 0x989680 ;  /* 0x009896800000895d */ /* 0x008fea0003900000 */
[----:B------:R-:W3:Y:S02]  /*de60*/  @!P0 SYNCS.PHASECHK.TRANS64 P0, [R2+URZ+0x38800], R3 ;  /* 0x03880003020085a7 */ /* 0x000ee4000800007f */
[----:B---3--:R-:W-:Y:S05]  /*de70*/  @!P0 BRA `(.L_x_3669) ;  /* 0xfffffffc00f08947 */ /* 0x008fea000383ffff */
.L_x_3668:
[----:B------:R-:W-:Y:S05]  /*de80*/  BSYNC B0 ;  /* 0x0000000000007941 */ /* 0x000fea0003800000 */
.L_x_3667:
[----:B------:R-:W-:Y:S05]  /*de90*/  BRA `(.L_x_3670) ;  /* 0x0000002c00707947 */ /* 0x000fea0003800000 */
.L_x_3666:
[----:B------:R-:W-:Y:S01]  /*dea0*/  LOP3.LUT P0, RZ, R46, 0x3ff, RZ, 0xc0, !PT ;  /* 0x000003ff2eff7812 */ /* 0x000fe2000780c0ff */
[----:B------:R-:W-:Y:S01]  /*deb0*/  ULDC.64 UR4, c[0x0][0x3f8] ;  /* 0x0000fe0000047ab9 */ /* 0x000fe20000000a00 */
[----:B-----5:R-:W-:Y:S01]  /*dec0*/  SHF.R.S32.HI R0, RZ, 0x1f, R33 ;  /* 0x0000001fff007819 */ /* 0x020fe20000011421 */
[----:B------:R-:W-:Y:S01]  /*ded0*/  ULDC.64 UR6, c[0x0][0x408] ;  /* 0x0001020000067ab9 */ /* 0x000fe20000000a00 */
[----:B------:R-:W-:Y:S01]  /*dee0*/  IMAD.WIDE.U32 R46, R33, UR4, RZ ;  /* 0x00000004212e7c25 */ /* 0x000fe2000f8e00ff */
[----:B------:R-:W-:Y:S03]  /*def0*/  BSSY B6, `(.L_x_3671) ;  /* 0x0000019000067945 */ /* 0x000fe60003800000 */
[C---:B-1----:R-:W-:Y:S02]  /*df00*/  IMAD R4, R0.reuse, UR4, RZ ;  /* 0x0000000400047c24 */ /* 0x042fe4000f8e02ff */
        /* <DEDUP_REMOVED lines=23> */
.L_x_3672:
[----:B------:R-:W-:Y:S05]  /*e080*/  BSYNC B6 ;  /* 0x0000000000067941 */ /* 0x000fea0003800000 */
.L_x_3671:
[----:B------:R-:W2:Y:S01]  /*e090*/  LDL R3, [R1+0x70] ;  /* 0x0000700001037983 */ /* 0x000ea20000100800 */
[----:B------:R-:W-:Y:S01]  /*e0a0*/  ULDC.U8 UR4, c[0x0][0x410] ;  /* 0x0001040000047ab9 */ /* 0x000fe20000000000 */
[----:B------:R-:W-:Y:S01]  /*e0b0*/  BSSY B0, `(.L_x_3673) ;  /* 0x00002b2000007945 */ /* 0x000fe20003800000 */
[----:B------:R-:W-:Y:S01]  /*e0c0*/  ISETP.NE.AND P0, PT, RZ, UR4, PT ;  /* 0x00000004ff007c0c */ /* 0x000fe2000bf05270 */
[----:B--2---:R-:W-:-:S12]  /*e0d0*/  IMAD R0, R3, 0x40, R152 ;  /* 0x0000004003007824 */ /* 0x004fd800078e0298 */
[----:B------:R-:W-:Y:S05]  /*e0e0*/  @!P0 BRA `(.L_x_3674) ;  /* 0x0000001400948947 */ /* 0x000fea0003800000 */
[----:B------:R-:W0:Y:S01]  /*e0f0*/  LDC R21, c[0x0][0x448] ;  /* 0x00011200ff157b82 */ /* 0x000e220000000800 */
[----:B------:R-:W-:Y:S01]  /*e100*/  IMAD R3, R215, 0x20, R0 ;  /* 0x00000020d7037824 */ /* 0x000fe200078e0200 */
[----:B------:R-:W-:Y:S01]  /*e110*/  ULDC.64 UR4, c[0x0][0x3f8] ;  /* 0x0000fe0000047ab9 */ /* 0x000fe20000000a00 */
[----:B------:R-:W-:Y:S01]  /*e120*/  ULDC.64 UR6, c[0x0][0x408] ;  /* 0x0001020000067ab9 */ /* 0x000fe20000000a00 */
[----:B------:R-:W-:Y:S02]  /*e130*/  IMAD.MOV.U32 R10, RZ, RZ, R26 ;  /* 0x000000ffff0a7224 */ /* 0x000fe400078e001a */
[----:B------:R-:W-:Y:S01]  /*e140*/  IMAD.MOV.U32 R11, RZ, RZ, R33 ;  /* 0x000000ffff0b7224 */ /* 0x000fe200078e0021 */
[----:B0-----:R-:W-:-:S13]  /*e150*/  ISETP.NE.AND P0, PT, R21, 0x1, PT ;  /* 0x000000011500780c */ /* 0x001fda0003f05270 */
[----:B------:R-:W0:Y:S08]  /*e160*/  @P0 LDC R4, c[0x0][0x44c] ;  /* 0x00011300ff040b82 */ /* 0x000e300000000800 */
[----:B------:R-:W1:Y:S01]  /*e170*/  @P0 LDC R5, c[0x0][0x450] ;  /* 0x00011400ff050b82 */ /* 0x000e620000000800 */
[----:B0-----:R-:W-:-:S05]  /*e180*/  @P0 IMAD.HI.U32 R4, R3, R4, RZ ;  /* 0x0000000403040227 */ /* 0x001fca00078e00ff */
[----:B-1----:R-:W-:Y:S01]  /*e190*/  @P0 SHF.R.U32.HI R3, RZ, R5, R4 ;  /* 0x00000005ff030219 */ /* 0x002fe20000011604 */
[----:B------:R-:W-:Y:S02]  /*e1a0*/  IMAD.MOV.U32 R4, RZ, RZ, R46 ;  /* 0x000000ffff047224 */ /* 0x000fe400078e002e */
[----:B------:R-:W-:Y:S01]  /*e1b0*/  IMAD.MOV.U32 R5, RZ, RZ, R25 ;  /* 0x000000ffff057224 */ /* 0x000fe200078e0019 */
[----:B------:R-:W-:Y:S01]  /*e1c0*/  SHF.R.S32.HI R6, RZ, 0x1f, R3 ;  /* 0x0000001fff067819 */ /* 0x000fe20000011403 */
[----:B------:R-:W-:-:S04]  /*e1d0*/  IMAD.WIDE.U32 R10, R3, UR6, R10 ;  /* 0x00000006030a7c25 */ /* 0x000fc8000f8e000a */
[C---:B------:R-:W-:Y:S02]  /*e1e0*/  IMAD R8, R6.reuse, UR4, RZ ;  /* 0x0000000406087c24 */ /* 0x040fe4000f8e02ff */
[----:B------:R-:W-:Y:S02]  /*e1f0*/  IMAD R6, R6, UR6, RZ ;  /* 0x0000000606067c24 */ /* 0x000fe4000f8e02ff */
[----:B------:R-:W-:-:S04]  /*e200*/  IMAD.WIDE.U32 R4, R3, UR4, R4 ;  /* 0x0000000403047c25 */ /* 0x000fc8000f8e0004 */
[C---:B------:R-:W-:Y:S01]  /*e210*/  IMAD R7, R3.reuse, UR5, R8 ;  /* 0x0000000503077c24 */ /* 0x040fe2000f8e0208 */
[----:B------:R-:W-:Y:S01]  /*e220*/  ULDC.64 UR4, c[0x0][0x3e8] ;  /* 0x0000fa0000047ab9 */ /* 0x000fe20000000a00 */
[----:B------:R-:W-:Y:S01]  /*e230*/  IMAD R9, R3, UR7, R6 ;  /* 0x0000000703097c24 */ /* 0x000fe2000f8e0206 */
[----:B------:R-:W-:Y:S01]  /*e240*/  ULDC.64 UR6, c[0x0][0x400] ;  /* 0x0001000000067ab9 */ /* 0x000fe20000000a00 */
[----:B------:R-:W-:Y:S01]  /*e250*/  IMAD.IADD R7, R5, 0x1, R7 ;  /* 0x0000000105077824 */ /* 0x000fe200078e0207 */
[----:B------:R-:W-:Y:S01]  /*e260*/  LEA R6, P0, R4, UR4, 0x1 ;  /* 0x0000000404067c11 */ /* 0x000fe2000f8008ff */
[----:B------:R-:W-:Y:S01]  /*e270*/  IMAD.IADD R9, R11, 0x1, R9 ;  /* 0x000000010b097824 */ /* 0x000fe200078e0209 */
[----:B------:R-:W-:Y:S01]  /*e280*/  LEA R8, P1, R10, UR6, 0x1 ;  /* 0x000000060a087c11 */ /* 0x000fe2000f8208ff */
[----:B------:R-:W-:Y:S01]  /*e290*/  UMOV UR4, 0xffffffff ;  /* 0xffffffff00047882 */ /* 0x000fe20000000000 */
[----:B------:R-:W-:Y:S02]  /*e2a0*/  LEA.HI.X R7, R4, UR5, R7, 0x1, P0 ;  /* 0x0000000504077c11 */ /* 0x000fe400080f0c07 */
[----:B------:R-:W-:Y:S01]  /*e2b0*/  LEA.HI.X R9, R10, UR7, R9, 0x1, P1 ;  /* 0x000000070a097c11 */ /* 0x000fe200088f0c09 */
[----:B------:R-:W-:Y:S08]  /*e2c0*/  BRA.DIV UR4, `(.L_x_3675) ;  /* 0x0000030a04d47947 */ /* 0x000ff0000b800000 */
[----:B------:R0:W1:Y:S04]  /*e2d0*/  SHFL.IDX PT, R3, R7, RZ, 0x1c1f ;  /* 0x001c1fff07037589 */ /* 0x00006800000e0000 */
[----:B------:R0:W2:Y:S04]  /*e2e0*/  SHFL.IDX PT, R4, R6, RZ, 0x1c1f ;  /* 0x001c1fff06047589 */ /* 0x0000a800000e0000 */
[----:B------:R0:W3:Y:S04]  /*e2f0*/  SHFL.IDX PT, R5, R9, RZ, 0x1c1f ;  /* 0x001c1fff09057589 */ /* 0x0000e800000e0000 */
[----:B------:R0:W4:Y:S02]  /*e300*/  SHFL.IDX PT, R14, R8, RZ, 0x1c1f ;  /* 0x001c1fff080e7589 */ /* 0x00012400000e0000 */
.L_x_4014:
        /* <DEDUP_REMOVED lines=9> */
[----:B------:R-:W-:Y:S02]  /*e3a0*/  CS2R R24, SRZ ;  /* 0x0000000000187805 */ /* 0x000fe4000001ff00 */
[----:B------:R-:W-:Y:S02]  /*e3b0*/  ISETP.GE.AND P4, PT, R154, UR4, PT ;  /* 0x000000049a007c0c */ /* 0x000fe4000bf86270 */
[----:B------:R-:W-:Y:S02]  /*e3c0*/  CS2R R64, SRZ ;  /* 0x0000000000407805 */ /* 0x000fe4000001ff00 */
[----:B------:R-:W-:-:S09]  /*e3d0*/  ISETP.GE.AND P5, PT, R161, UR4, PT ;  /* 0x00000004a1007c0c */ /* 0x000fd2000bfa6270 */
[C---:B------:R-:W-:Y:S01]  /*e3e0*/  @!P4 IMAD.SHL.U32 R13, R154.reuse, 0x2, RZ ;  /* 0x000000029a0dc824 */ /* 0x040fe200078e00ff */
[----:B------:R-:W-:-:S03]  /*e3f0*/  @!P4 SHF.L.U64.HI R46, R154, 0x1, R155 ;  /* 0x000000019a2ec819 */ /* 0x000fc6000001029b */
[C---:B------:R-:W-:Y:S01]  /*e400*/  @!P5 IMAD.SHL.U32 R15, R161.reuse, 0x2, RZ ;  /* 0x00000002a10fd824 */ /* 0x040fe200078e00ff */
[----:B------:R-:W-:Y:S02]  /*e410*/  @!P5 SHF.L.U64.HI R26, R161, 0x1, R216 ;  /* 0x00000001a11ad819 */ /* 0x000fe400000102d8 */
[-C--:B----4-:R-:W-:Y:S02]  /*e420*/  @!P4 IADD3 R12, P1, R14, R13.reuse, RZ ;  /* 0x0000000d0e0cc210 */ /* 0x090fe40007f3e0ff */
[C---:B--2---:R-:W-:Y:S02]  /*e430*/  @!P4 IADD3 R10, P0, R4.reuse, R13, RZ ;  /* 0x0000000d040ac210 */ /* 0x044fe40007f1e0ff */
[-C--:B------:R-:W-:Y:S01]  /*e440*/  @!P5 IADD3 R20, P2, R4, R15.reuse, RZ ;  /* 0x0000000f0414d210 */ /* 0x080fe20007f5e0ff */
[--C-:B---3--:R-:W-:Y:S01]  /*e450*/  @!P4 IMAD.X R13, R5, 0x1, R46.reuse, P1 ;  /* 0x00000001050dc824 */ /* 0x108fe200008e062e */
[----:B------:R-:W-:Y:S01]  /*e460*/  @!P5 IADD3 R14, P3, R14, R15, RZ ;  /* 0x0000000f0e0ed210 */ /* 0x000fe20007f7e0ff */
[C---:B-1----:R-:W-:Y:S01]  /*e470*/  @!P4 IMAD.X R11, R3.reuse, 0x1, R46, P0 ;  /* 0x00000001030bc824 */ /* 0x042fe200000e062e */
[----:B------:R-:W-:Y:S01]  /*e480*/  CS2R R46, SRZ ;  /* 0x00000000002e7805 */ /* 0x000fe2000001ff00 */
[----:B------:R-:W-:-:S02]  /*e490*/  @!P5 IMAD.X R21, R3, 0x1, R26, P2 ;  /* 0x000000010315d824 */ /* 0x000fc400010e061a */
[----:B------:R-:W-:Y:S01]  /*e4a0*/  @!P5 IMAD.X R15, R5, 0x1, R26, P3 ;  /* 0x00000001050fd824 */ /* 0x000fe200018e061a */
[----:B------:R-:W-:Y:S01]  /*e4b0*/  CS2R R26, SRZ ;  /* 0x00000000001a7805 */ /* 0x000fe2000001ff00 */
[----:B------:R1:W5:Y:S04]  /*e4c0*/  @!P4 LD.E.64 R64, desc[UR44][R10.64] ;  /* 0x0000002c0a40c980 */ /* 0x000368000c101b00 */
[----:B------:R1:W5:Y:S04]  /*e4d0*/  @!P5 LD.E.64 R24, desc[UR44][R20.64] ;  /* 0x0000002c1418d980 */ /* 0x000368000c101b00 */
[----:B------:R1:W5:Y:S04]  /*e4e0*/  @!P4 LD.E.64 R46, desc[UR44][R12.64] ;  /* 0x0000002c0c2ec980 */ /* 0x000368000c101b00 */
[----:B------:R1:W5:Y:S02]  /*e4f0*/  @!P5 LD.E.64 R26, desc[UR44][R14.64] ;  /* 0x0000002c0e1ad980 */ /* 0x000364000c101b00 */
.L_x_3677:
[----:B------:R-:W-:Y:S05]  /*e500*/  BSYNC B1 ;  /* 0x0000000000017941 */ /* 0x000fea0003800000 */
.L_x_3676:
[----:B-1---5:R-:W-:Y:S01]  /*e510*/  IMAD.MOV.U32 R3, RZ, RZ, R24 ;  /* 0x000000ffff037224 */ /* 0x022fe200078e0018 */
[----:B------:R-:W-:Y:S01]  /*e520*/  UMOV UR4, 0xffffffff ;  /* 0xffffffff00047882 */ /* 0x000fe20000000000 */
[----:B--2---:R-:W-:Y:S01]  /*e530*/  IMAD.MOV.U32 R4, RZ, RZ, R25 ;  /* 0x000000ffff047224 */ /* 0x004fe200078e0019 */
[----:B------:R-:W-:Y:S01]  /*e540*/  CS2R R20, SRZ ;  /* 0x0000000000147805 */ /* 0x000fe2000001ff00 */
[----:B---3--:R-:W-:Y:S02]  /*e550*/  IMAD.MOV.U32 R5, RZ, RZ, R64 ;  /* 0x000000ffff057224 */ /* 0x008fe400078e0040 */
[----:B------:R-:W-:Y:S01]  /*e560*/  IMAD.MOV.U32 R10, RZ, RZ, R65 ;  /* 0x000000ffff0a7224 */ /* 0x000fe200078e0041 */
[----:B------:R-:W-:Y:S01]  /*e570*/  PRMT R74, R4, 0x5410, R3 ;  /* 0x00005410044a7816 */ /* 0x000fe20000000003 */
[----:B------:R-:W-:Y:S01]  /*e580*/  IMAD.MOV.U32 R3, RZ, RZ, R26 ;  /* 0x000000ffff037224 */ /* 0x000fe200078e001a */
[----:B------:R-:W-:Y:S01]  /*e590*/  PRMT R73, R73, 0x5410, R5 ;  /* 0x0000541049497816 */ /* 0x000fe20000000005 */
[----:B------:R-:W-:Y:S01]  /*e5a0*/  IMAD.MOV.U32 R4, RZ, RZ, R27 ;  /* 0x000000ffff047224 */ /* 0x000fe200078e001b */
[----:B------:R-:W-:Y:S01]  /*e5b0*/  PRMT R75, R75, 0x5410, R10 ;  /* 0x000054104b4b7816 */ /* 0x000fe2000000000a */
[----:B------:R-:W-:-:S02]  /*e5c0*/  IMAD.MOV.U32 R5, RZ, RZ, R46 ;  /* 0x000000ffff057224 */ /* 0x000fc400078e002e */
[----:B------:R-:W-:Y:S01]  /*e5d0*/  IMAD.MOV.U32 R10, RZ, RZ, R47 ;  /* 0x000000ffff0a7224 */ /* 0x000fe200078e002f */
[----:B------:R-:W-:Y:S02]  /*e5e0*/  PRMT R76, R4, 0x5410, R3 ;  /* 0x00005410044c7816 */ /* 0x000fe40000000003 */
[----:B------:R-:W-:Y:S02]  /*e5f0*/  PRMT R77, R77, 0x5410, R5 ;  /* 0x000054104d4d7816 */ /* 0x000fe40000000005 */
[----:B------:R-:W-:Y:S01]  /*e600*/  PRMT R73, R10, 0x7610, R73 ;  /* 0x000076100a497816 */ /* 0x000fe20000000049 */
[----:B------:R-:W-:Y:S06]  /*e610*/  BRA.DIV UR4, `(.L_x_3678) ;  /* 0x0000030a04707947 */ /* 0x000fec000b800000 */
[----:B------:R1:W2:Y:S04]  /*e620*/  SHFL.IDX PT, R3, R7, 0x1, 0x1c1f ;  /* 0x003c1f0007037f89 */ /* 0x0002a800000e0000 */
[----:B------:R1:W3:Y:S04]  /*e630*/  SHFL.IDX PT, R4, R6, 0x1, 0x1c1f ;  /* 0x003c1f0006047f89 */ /* 0x0002e800000e0000 */
[----:B------:R1:W0:Y:S04]  /*e640*/  SHFL.IDX PT, R5, R9, 0x1, 0x1c1f ;  /* 0x003c1f0009057f89 */ /* 0x00022800000e0000 */
[----:B----4-:R1:W4:Y:S02]  /*e650*/  SHFL.IDX PT, R14, R8, 0x1, 0x1c1f ;  /* 0x003c1f00080e7f89 */ /* 0x01032400000e0000 */
.L_x_4020:
[----:B01----:R-:W5:Y:S01]  /*e660*/  LDL R7, [R1+0x1f4] ;  /* 0x0001f40001077983 */ /* 0x003f620000100800 */
[----:B------:R-:W-:Y:S01]  /*e670*/  VIADD R0, R0, 0x20 ;  /* 0x0000002000007836 */ /* 0x000fe20000000000 */
[----:B------:R-:W-:Y:S01]  /*e680*/  BSSY B1, `(.L_x_3679) ;  /* 0x0000021000017945 */ /* 0x000fe20003800000 */
[----:B------:R-:W-:Y:S02]  /*e690*/  CS2R R12, SRZ ;  /* 0x00000000000c7805 */ /* 0x000fe4000001ff00 */
[----:B------:R-:W-:Y:S02]  /*e6a0*/  CS2R R10, SRZ ;  /* 0x00000000000a7805 */ /* 0x000fe4000001ff00 */
[----:B------:R-:W-:Y:S02]  /*e6b0*/  CS2R R8, SRZ ;  /* 0x0000000000087805 */ /* 0x000fe4000001ff00 */
[----:B------:R-:W-:Y:S02]  /*e6c0*/  ISETP.GE.AND P0, PT, R0, R33, PT ;  /* 0x000000210000720c */ /* 0x000fe40003f06270 */
[----:B-----5:R-:W-:-:S04]  /*e6d0*/  LEA.HI R6, R7, R7, RZ, 0x1 ;  /* 0x0000000707067211 */ /* 0x020fc800078f08ff */
[----:B------:R-:W-:-:S05]  /*e6e0*/  LOP3.LUT R6, R6, 0xfffffffe, RZ, 0xc0, !PT ;  /* 0xfffffffe06067812 */ /* 0x000fca00078ec0ff */
[----:B------:R-:W-:-:S05]  /*e6f0*/  IMAD.IADD R6, R7, 0x1, -R6 ;  /* 0x0000000107067824 */ /* 0x000fca00078e0a06 */
[----:B------:R-:W-:Y:S01]  /*e700*/  SHF.L.U32 R7, R6, 0x1f, RZ ;  /* 0x0000001f06077819 */ /* 0x000fe200000006ff */
[----:B------:R-:W-:Y:S06]  /*e710*/  @P0 BRA `(.L_x_3680) ;  /* 0x00000000005c0947 */ /* 0x000fec0003800000 */
[----:B------:R-:W-:Y:S01]  /*e720*/  ULDC UR4, c[0x0][0x3f4] ;  /* 0x0000fd0000047ab9 */ /* 0x000fe20000000800 */
[----:B------:R-:W-:Y:S02]  /*e730*/  CS2R R8, SRZ ;  /* 0x0000000000087805 */ /* 0x000fe4000001ff00 */
[----:B------:R-:W-:Y:S02]  /*e740*/  ISETP.GE.AND P4, PT, R154, UR4, PT ;  /* 0x000000049a007c0c */ /* 0x000fe4000bf86270 */
[----:B------:R-:W-:Y:S02]  /*e750*/  CS2R R20, SRZ ;  /* 0x0000000000147805 */ /* 0x000fe4000001ff00 */
[----:B------:R-:W-:Y:S02]  /*e760*/  ISETP.GE.AND P5, PT, R161, UR4, PT ;  /* 0x00000004a1007c0c */ /* 0x000fe4000bfa6270 */
[----:B------:R-:W-:-:S07]  /*e770*/  CS2R R10, SRZ ;  /* 0x00000000000a7805 */ /* 0x000fce000001ff00 */
[C---:B------:R-:W-:Y:S01]  /*e780*/  @!P4 IMAD.SHL.U32 R69, R154.reuse, 0x2, RZ ;  /* 0x000000029a45c824 */ /* 0x040fe200078e00ff */
[----:B------:R-:W-:-:S03]  /*e790*/  @!P4 SHF.L.U64.HI R0, R154, 0x1, R155 ;  /* 0x000000019a00c819 */ /* 0x000fc6000001029b */
[C---:B------:R-:W-:Y:S01]  /*e7a0*/  @!P5 IMAD.SHL.U32 R15, R161.reuse, 0x2, RZ ;  /* 0x00000002a10fd824 */ /* 0x040fe200078e00ff */
[----:B------:R-:W-:Y:S02]  /*e7b0*/  @!P5 SHF.L.U64.HI R6, R161, 0x1, R216 ;  /* 0x00000001a106d819 */ /* 0x000fe400000102d8 */
[-C--:B----4-:R-:W-:Y:S02]  /*e7c0*/  @!P4 IADD3 R68, P1, R14, R69.reuse, RZ ;  /* 0x000000450e44c210 */ /* 0x090fe40007f3e0ff */
[C---:B---3--:R-:W-:Y:S02]  /*e7d0*/  @!P4 IADD3 R66, P0, R4.reuse, R69, RZ ;  /* 0x000000450442c210 */ /* 0x048fe40007f1e0ff */
[-C--:B------:R-:W-:Y:S02]  /*e7e0*/  @!P5 IADD3 R70, P2, R4, R15.reuse, RZ ;  /* 0x0000000f0446d210 */ /* 0x080fe40007f5e0ff */
[----:B------:R-:W-:Y:S02]  /*e7f0*/  CS2R R12, SRZ ;  /* 0x00000000000c7805 */ /* 0x000fe4000001ff00 */
[----:B------:R-:W-:Y:S01]  /*e800*/  @!P5 IADD3 R14, P3, R14, R15, RZ ;  /* 0x0000000f0e0ed210 */ /* 0x000fe20007f7e0ff */
[----:B--2---:R-:W-:-:S02]  /*e810*/  @!P4 IMAD.X R67, R3, 0x1, R0, P0 ;  /* 0x000000010343c824 */ /* 0x004fc400000e0600 */
[----:B------:R-:W-:Y:S02]  /*e820*/  @!P5 IMAD.X R71, R3, 0x1, R6, P2 ;  /* 0x000000010347d824 */ /* 0x000fe400010e0606 */
[C---:B------:R-:W-:Y:S01]  /*e830*/  @!P4 IMAD.X R69, R5.reuse, 0x1, R0, P1 ;  /* 0x000000010545c824 */ /* 0x040fe200008e0600 */
[----:B------:R0:W5:Y:S01]  /*e840*/  @!P4 LD.E.64 R10, desc[UR44][R66.64] ;  /* 0x0000002c420ac980 */ /* 0x000162000c101b00 */
[----:B------:R-:W-:-:S03]  /*e850*/  @!P5 IMAD.X R15, R5, 0x1, R6, P3 ;  /* 0x00000001050fd824 */ /* 0x000fc600018e0606 */
[----:B------:R0:W5:Y:S04]  /*e860*/  @!P5 LD.E.64 R8, desc[UR44][R70.64] ;  /* 0x0000002c4608d980 */ /* 0x000168000c101b00 */
[----:B------:R0:W5:Y:S04]  /*e870*/  @!P5 LD.E.64 R20, desc[UR44][R14.64] ;  /* 0x0000002c0e14d980 */ /* 0x000168000c101b00 */
[----:B------:R0:W5:Y:S02]  /*e880*/  @!P4 LD.E.64 R12, desc[UR44][R68.64] ;  /* 0x0000002c440cc980 */ /* 0x000164000c101b00 */
.L_x_3680:
[----:B------:R-:W-:Y:S05]  /*e890*/  BSYNC B1 ;  /* 0x0000000000017941 */ /* 0x000fea0003800000 */
.L_x_3679:
[----:B------:R-:W1:Y:S01]  /*e8a0*/  SYNCS.PHASECHK.TRANS64.TRYWAIT P0, [R2+URZ+0x38800], R7 ;  /* 0x03880007020075a7 */ /* 0x000e62000800017f */
[----:B------:R-:W-:Y:S04]  /*e8b0*/  BSSY B1, `(.L_x_3681) ;  /* 0x0000002000017945 */ /* 0x000fe80003800000 */
[----:B-1----:R-:W-:Y:S05]  /*e8c0*/  @!P0 BRA `(.L_x_3682) ;  /* 0x0000030800348947 */ /* 0x002fea0003800000 */
.L_x_4021:
[----:B------:R-:W-:Y:S05]  /*e8d0*/  BSYNC B1 ;  /* 0x0000000000017941 */ /* 0x000fea0003800000 */
.L_x_3681:
[----:B------:R-:W4:Y:S04]  /*e8e0*/  LDL R0, [R1+0x44c] ;  /* 0x00044c0001007983 */ /* 0x000f280000100800 */
[----:B------:R-:W4:Y:S01]  /*e8f0*/  LDL R5, [R1+0x70] ;  /* 0x0000700001057983 */ /* 0x000f220000100800 */
[----:B-1----:R-:W-:-:S04]  /*e900*/  IMAD R2, R157, 0x2, R2 ;  /* 0x000000029d027824 */ /* 0x002fc800078e0202 */
[----:B--2---:R-:W-:Y:S02]  /*e910*/  VIADD R3, R2, 0x20400 ;  /* 0x0002040002037836 */ /* 0x004fe40000000000 */
[----:B---3-5:R-:W-:Y:S02]  /*e920*/  IMAD.MOV.U32 R4, RZ, RZ, R20 ;  /* 0x000000ffff047224 */ /* 0x028fe400078e0014 */
[----:B------:R-:W-:-:S03]  /*e930*/  IMAD.MOV.U32 R6, RZ, RZ, R12 ;  /* 0x000000ffff067224 */ /* 0x000fc600078e000c */
[----:B0---4-:R-:W-:Y:S01]  /*e940*/  PRMT R14, R4, 0x7610, R14 ;  /* 0x00007610040e7816 */ /* 0x011fe2000000000e */
[----:B------:R-:W-:Y:S01]  /*e950*/  IMAD.MOV.U32 R4, RZ, RZ, R13 ;  /* 0x000000ffff047224 */ /* 0x000fe200078e000d */
[----:B------:R-:W-:Y:S01]  /*e960*/  PRMT R78, R6, 0x7610, R78 ;  /* 0x00007610064e7816 */ /* 0x000fe2000000004e */
[----:B------:R-:W-:Y:S02]  /*e970*/  IMAD.MOV.U32 R6, RZ, RZ, R8 ;  /* 0x000000ffff067224 */ /* 0x000fe400078e0008 */
[----:B------:R-:W-:Y:S01]  /*e980*/  IMAD.MOV.U32 R7, RZ, RZ, R9 ;  /* 0x000000ffff077224 */ /* 0x000fe200078e0009 */
[----:B------:R-:W-:Y:S01]  /*e990*/  BSSY B1, `(.L_x_3683) ;  /* 0x0000074000017945 */ /* 0x000fe20003800000 */
[----:B------:R-:W-:Y:S01]  /*e9a0*/  LOP3.LUT P0, RZ, R0, 0x1000, RZ, 0xc0, !PT ;  /* 0x0000100000ff7812 */ /* 0x000fe2000780c0ff */
[----:B------:R-:W-:-:S12]  /*e9b0*/  VIADD R0, R2, 0x20440 ;  /* 0x0002044002007836 */ /* 0x000fd80000000000 */
[----:B------:R-:W-:Y:S02]  /*e9c0*/  @P0 VIADD R0, R3, 0xffffffc0 ;  /* 0xffffffc003000836 */ /* 0x000fe40000000000 */
[----:B------:R-:W-:-:S05]  /*e9d0*/  IMAD R3, R5, -0x40, R33 ;  /* 0xffffffc005037824 */ /* 0x000fca00078e0221 */
[----:B------:R-:W-:-:S04]  /*e9e0*/  VIMNMX R72, R3, 0x40, PT ;  /* 0x0000004003487848 */ /* 0x000fc80003fe0100 */
[----:B------:R-:W-:Y:S01]  /*e9f0*/  ISETP.GE.AND P0, PT, R152, R72, PT ;  /* 0x000000489800720c */ /* 0x000fe20003f06270 */
[----:B------:R-:W-:Y:S01]  /*ea00*/  IMAD.MOV.U32 R5, RZ, RZ, R21 ;  /* 0x000000ffff057224 */ /* 0x000fe200078e0015 */
[----:B------:R-:W-:Y:S01]  /*ea10*/  PRMT R3, R3, 0x5410, R4 ;  /* 0x0000541003037816 */ /* 0x000fe20000000004 */
[----:B------:R-:W-:-:S03]  /*ea20*/  IMAD.MOV.U32 R4, RZ, RZ, R10 ;  /* 0x000000ffff047224 */ /* 0x000fc600078e000a */
[----:B------:R-:W-:Y:S01]  /*ea30*/  PRMT R15, R5, 0x7610, R15 ;  /* 0x00007610050f7816 */ /* 0x000fe2000000000f */
[----:B------:R-:W-:Y:S01]  /*ea40*/  IMAD.MOV.U32 R5, RZ, RZ, R11 ;  /* 0x000000ffff057224 */ /* 0x000fe200078e000b */
[----:B------:R-:W-:Y:S02]  /*ea50*/  PRMT R14, R14, 0x5410, R4 ;  /* 0x000054100e0e7816 */ /* 0x000fe40000000004 */
[----:B------:R-:W-:Y:S02]  /*ea60*/  PRMT R33, R6, 0x7610, R33 ;  /* 0x0000761006217816 */ /* 0x000fe40000000021 */
[----:B------:R-:W-:Y:S02]  /*ea70*/  PRMT R79, R5, 0x7610, R79 ;  /* 0x00007610054f7816 */ /* 0x000fe4000000004f */
[----:B------:R-:W-:Y:S01]  /*ea80*/  PRMT R3, R7, 0x7610, R3 ;  /* 0x0000761007037816 */ /* 0x000fe20000000003 */
[----:B------:R-:W-:Y:S06]  /*ea90*/  @P0 BRA `(.L_x_3684) ;  /* 0x00000004008c0947 */ /* 0x000fec0003800000 */
[----:B------:R-:W0:Y:S01]  /*eaa0*/  LDC R4, c[0x0][0x3f4] ;  /* 0x0000fd00ff047b82 */ /* 0x000e220000000800 */
[----:B------:R-:W-:Y:S01]  /*eab0*/  BSSY B2, `(.L_x_3685) ;  /* 0x0000032000027945 */ /* 0x000fe20003800000 */
[-C--:B0-----:R-:W-:Y:S02]  /*eac0*/  ISETP.GE.AND P0, PT, R154, R4.reuse, PT ;  /* 0x000000049a00720c */ /* 0x081fe40003f06270 */
[----:B------:R-:W-:-:S11]  /*ead0*/  ISETP.GE.AND P1, PT, R161, R4, PT ;  /* 0x00000004a100720c */ /* 0x000fd60003f26270 */
[----:B------:R-:W-:Y:S05]  /*eae0*/  @P0 BRA `(.L_x_3686) ;  /* 0x0000000000b80947 */ /* 0x000fea0003800000 */
[----:B------:R-:W0:Y:S01]  /*eaf0*/  LDS.128 R4, [R2+0x20400] ;  /* 0x0204000002047984 */ /* 0x000e220000000c00 */
[----:B------:R-:W-:Y:S02]  /*eb00*/  SHF.R.U32.HI R69, RZ, 0x10, R47 ;  /* 0x00000010ff457819 */ /* 0x000fe4000001162f */
[----:B------:R-:W-:Y:S02]  /*eb10*/  SHF.R.U32.HI R66, RZ, 0x10, R65 ;  /* 0x00000010ff427819 */ /* 0x000fe40000011641 */
[----:B------:R-:W-:Y:S02]  /*eb20*/  PRMT R69, R73, 0x5410, R69 ;  /* 0x0000541049457816 */ /* 0x000fe40000000045 */
[----:B------:R-:W-:Y:S02]  /*eb30*/  PRMT R66, R75, 0x5432, R66 ;  /* 0x000054324b427816 */ /* 0x000fe40000000042 */
[----:B------:R-:W-:Y:S01]  /*eb40*/  SHF.R.U64 R68, R46, 0x10, R47 ;  /* 0x000000102e447819 */ /* 0x000fe2000000122f */
[----:B------:R-:W-:Y:S01]  /*eb50*/  IMAD.U32 R70, R69, 0x10000, RZ ;  /* 0x0001000045467824 */ /* 0x000fe200078e00ff */
[----:B------:R-:W-:Y:S01]  /*eb60*/  SHF.R.U64 R62, R64, 0x10, R65 ;  /* 0x00000010403e7819 */ /* 0x000fe20000001241 */
[----:B------:R-:W-:Y:S01]  /*eb70*/  IMAD.U32 R67, R66, 0x10000, RZ ;  /* 0x0001000042437824 */ /* 0x000fe200078e00ff */
[----:B------:R-:W-:-:S02]  /*eb80*/  PRMT R68, R77, 0x5432, R68 ;  /* 0x000054324d447816 */ /* 0x000fc40000000044 */
[----:B------:R-:W-:Y:S02]  /*eb90*/  PRMT R65, R73, 0x5432, R62 ;  /* 0x0000543249417816 */ /* 0x000fe4000000003e */
[----:B------:R-:W-:Y:S02]  /*eba0*/  LOP3.LUT R71, R69, 0xffff0000, RZ, 0xc0, !PT ;  /* 0xffff000045477812 */ /* 0x000fe400078ec0ff */
[----:B------:R-:W-:Y:S02]  /*ebb0*/  LOP3.LUT R69, R66, 0xffff0000, RZ, 0xc0, !PT ;  /* 0xffff000042457812 */ /* 0x000fe400078ec0ff */
[C---:B0-----:R-:W-:Y:S01]  /*ebc0*/  LOP3.LUT R47, R6.reuse, 0xffff0000, RZ, 0xc0, !PT ;  /* 0xffff0000062f7812 */ /* 0x041fe200078ec0ff */
[----:B------:R-:W-:Y:S01]  /*ebd0*/  IMAD.U32 R46, R6, 0x10000, RZ ;  /* 0x00010000062e7824 */ /* 0x000fe200078e00ff */
[C---:B------:R-:W-:Y:S01]  /*ebe0*/  LOP3.LUT R64, R7.reuse, 0xffff0000, RZ, 0xc0, !PT ;  /* 0xffff000007407812 */ /* 0x040fe200078ec0ff */
[----:B------:R-:W-:Y:S02]  /*ebf0*/  IMAD.U32 R62, R7, 0x10000, RZ ;  /* 0x00010000073e7824 */ /* 0x000fe400078e00ff */
[C---:B------:R-:W-:Y:S01]  /*ec00*/  FMUL.FTZ R73, R47.reuse, R70 ;  /* 0x000000462f497220 */ /* 0x040fe20000410000 */
[-C--:B------:R-:W-:Y:S01]  /*ec10*/  FMUL.FTZ R47, R47, R67.reuse ;  /* 0x000000432f2f7220 */ /* 0x080fe20000410000 */
[C---:B------:R-:W-:Y:S01]  /*ec20*/  IMAD.U32 R6, R4.reuse, 0x10000, RZ ;  /* 0x0001000004067824 */ /* 0x040fe200078e00ff */
[----:B------:R-:W-:Y:S01]  /*ec30*/  LOP3.LUT R4, R4, 0xffff0000, RZ, 0xc0, !PT ;  /* 0xffff000004047812 */ /* 0x000fe200078ec0ff */
[----:B------:R-:W-:Y:S01]  /*ec40*/  FFMA.FTZ R73, R46, R67, -R73 ;  /* 0x000000432e497223 */ /* 0x000fe20000010849 */
[----:B------:R-:W-:-:S02]  /*ec50*/  IMAD.U32 R7, R5, 0x10000, RZ ;  /* 0x0001000005077824 */ /* 0x000fc400078e00ff */
[----:B------:R-:W-:Y:S01]  /*ec60*/  FFMA.FTZ R70, R46, R70, R47 ;  /* 0x000000462e467223 */ /* 0x000fe2000001002f */
[----:B------:R-:W-:Y:S01]  /*ec70*/  IMAD.U32 R67, R68, 0x10000, RZ ;  /* 0x0001000044437824 */ /* 0x000fe200078e00ff */
[----:B------:R-:W-:Y:S01]  /*ec80*/  LOP3.LUT R5, R5, 0xffff0000, RZ, 0xc0, !PT ;  /* 0xffff000005057812 */ /* 0x000fe200078ec0ff */
[C---:B------:R-:W-:Y:S01]  /*ec90*/  FMUL.FTZ R75, R64.reuse, R71 ;  /* 0x00000047404b7220 */ /* 0x040fe20000410000 */
[-C--:B------:R-:W-:Y:S01]  /*eca0*/  FMUL.FTZ R77, R64, R69.reuse ;  /* 0x00000045404d7220 */ /* 0x080fe20000410000 */
[----:B------:R-:W-:Y:S01]  /*ecb0*/  LOP3.LUT R68, R68, 0xffff0000, RZ, 0xc0, !PT ;  /* 0xffff000044447812 */ /* 0x000fe200078ec0ff */
[C---:B------:R-:W-:Y:S01]  /*ecc0*/  IMAD.U32 R47, R65.reuse, 0x10000, RZ ;  /* 0x00010000412f7824 */ /* 0x040fe200078e00ff */
[----:B------:R-:W-:Y:S01]  /*ecd0*/  LOP3.LUT R46, R65, 0xffff0000, RZ, 0xc0, !PT ;  /* 0xffff0000412e7812 */ /* 0x000fe200078ec0ff */
        /* <DEDUP_REMOVED lines=15> */
.L_x_3686:
[----:B------:R-:W-:Y:S05]  /*edd0*/  BSYNC B2 ;  /* 0x0000000000027941 */ /* 0x000fea0003800000 */
.L_x_3685:
[----:B------:R-:W-:Y:S05]  /*ede0*/  @P1 BRA `(.L_x_3684) ;  /* 0x0000000000b81947 */ /* 0x000fea0003800000 */
[----:B0-----:R-:W0:Y:S01]  /*edf0*/  LDS.128 R4, [R0] ;  /* 0x0000000000047984 */ /* 0x001e220000000c00 */
        /* <DEDUP_REMOVED lines=8> */
[----:B------:R-:W-:-:S02]  /*ee80*/  LOP3.LUT R65, R65, 0xffff0000, RZ, 0xc0, !PT ;  /* 0xffff000041417812 */ /* 0x000fc400078ec0ff */
[----:B------:R-:W-:Y:S02]  /*ee90*/  LOP3.LUT R47, R47, 0xffff0000, RZ, 0xc0, !PT ;  /* 0xffff00002f2f7812 */ /* 0x000fe400078ec0ff */
[----:B------:R-:W-:Y:S02]  /*eea0*/  PRMT R46, R74, 0x5432, R46 ;  /* 0x000054324a2e7816 */ /* 0x000fe4000000002e */
[----:B------:R-:W-:Y:S02]  /*eeb0*/  PRMT R64, R76, 0x5432, R64 ;  /* 0x000054324c407816 */ /* 0x000fe40000000040 */
[C---:B0-----:R-:W-:Y:S01]  /*eec0*/  LOP3.LUT R25, R6.reuse, 0xffff0000, RZ, 0xc0, !PT ;  /* 0xffff000006197812 */ /* 0x041fe200078ec0ff */
[----:B------:R-:W-:Y:S01]  /*eed0*/  IMAD.U32 R24, R6, 0x10000, RZ ;  /* 0x0001000006187824 */ /* 0x000fe200078e00ff */
[C---:B------:R-:W-:Y:S01]  /*eee0*/  LOP3.LUT R27, R7.reuse, 0xffff0000, RZ, 0xc0, !PT ;  /* 0xffff0000071b7812 */ /* 0x040fe200078ec0ff */
[----:B------:R-:W-:Y:S02]  /*eef0*/  IMAD.U32 R26, R7, 0x10000, RZ ;  /* 0x00010000071a7824 */ /* 0x000fe400078e00ff */
[C---:B------:R-:W-:Y:S01]  /*ef00*/  FMUL.FTZ R67, R25.reuse, R66 ;  /* 0x0000004219437220 */ /* 0x040fe20000410000 */
[----:B------:R-:W-:Y:S01]  /*ef10*/  FMUL.FTZ R25, R25, R62 ;  /* 0x0000003e19197220 */ /* 0x000fe20000410000 */
[C---:B------:R-:W-:Y:S01]  /*ef20*/  FMUL.FTZ R69, R27.reuse, R65 ;  /* 0x000000411b457220 */ /* 0x040fe20000410000 */
[----:B------:R-:W-:Y:S01]  /*ef30*/  FMUL.FTZ R71, R27, R47 ;  /* 0x0000002f1b477220 */ /* 0x000fe20000410000 */
[----:B------:R-:W-:-:S02]  /*ef40*/  IMAD.U32 R6, R4, 0x10000, RZ ;  /* 0x0001000004067824 */ /* 0x000fc400078e00ff */
[----:B------:R-:W-:Y:S01]  /*ef50*/  FFMA.FTZ R66, R24, R66, R25 ;  /* 0x0000004218427223 */ /* 0x000fe20000010019 */
[C---:B------:R-:W-:Y:S01]  /*ef60*/  IMAD.U32 R7, R5.reuse, 0x10000, RZ ;  /* 0x0001000005077824 */ /* 0x040fe200078e00ff */
[----:B------:R-:W-:Y:S01]  /*ef70*/  LOP3.LUT R4, R4, 0xffff0000, RZ, 0xc0, !PT ;  /* 0xffff000004047812 */ /* 0x000fe200078ec0ff */
[----:B------:R-:W-:Y:S01]  /*ef80*/  IMAD.U32 R27, R64, 0x10000, RZ ;  /* 0x00010000401b7824 */ /* 0x000fe200078e00ff */
[----:B------:R-:W-:Y:S01]  /*ef90*/  LOP3.LUT R5, R5, 0xffff0000, RZ, 0xc0, !PT ;  /* 0xffff000005057812 */ /* 0x000fe200078ec0ff */
[----:B------:R-:W-:Y:S01]  /*efa0*/  IMAD.U32 R25, R46, 0x10000, RZ ;  /* 0x000100002e197824 */ /* 0x000fe200078e00ff */
[----:B------:R-:W-:Y:S01]  /*efb0*/  LOP3.LUT R64, R64, 0xffff0000, RZ, 0xc0, !PT ;  /* 0xffff000040407812 */ /* 0x000fe200078ec0ff */
[----:B------:R-:W-:Y:S01]  /*efc0*/  FFMA.FTZ R67, R24, R62, -R67 ;  /* 0x0000003e18437223 */ /* 0x000fe20000010843 */
        /* <DEDUP_REMOVED lines=16> */
.L_x_3684:
[----:B------:R-:W-:Y:S05]  /*f0d0*/  BSYNC B1 ;  /* 0x0000000000017941 */ /* 0x000fea0003800000 */
.L_x_3683:
        /* <DEDUP_REMOVED lines=53> */
.L_x_3689:
[----:B------:R-:W-:Y:S05]  /*f430*/  BSYNC B1 ;  /* 0x0000000000017941 */ /* 0x000fea0003800000 */
.L_x_3688:
[----:B------:R-:W-:Y:S05]  /*f440*/  @P1 BRA `(.L_x_3687) ;  /* 0x0000001400e01947 */ /* 0x000fea0003800000 */
[----:B0-----:R-:W0:Y:S01]  /*f450*/  LDS.128 R4, [R0+0x1000] ;  /* 0x0010000000047984 */ /* 0x001e220000000c00 */
[--C-:B------:R-:W-:Y:S02]  /*f460*/  SHF.R.U64 R2, R8, 0x10, R9.reuse ;  /* 0x0000001008027819 */ /* 0x100fe40000001209 */
[----:B------:R-:W-:Y:S02]  /*f470*/  SHF.R.U32.HI R10, RZ, 0x10, R9 ;  /* 0x00000010ff0a7819 */ /* 0x000fe40000011609 */
[--C-:B------:R-:W-:Y:S02]  /*f480*/  SHF.R.U64 R9, R20, 0x10, R21.reuse ;  /* 0x0000001014097819 */ /* 0x100fe40000001215 */
[----:B------:R-:W-:Y:S02]  /*f490*/  SHF.R.U32.HI R20, RZ, 0x10, R21 ;  /* 0x00000010ff147819 */ /* 0x000fe40000011615 */
[----:B------:R-:W-:Y:S02]  /*f4a0*/  PRMT R10, R3, 0x5410, R10 ;  /* 0x00005410030a7816 */ /* 0x000fe4000000000a */
[----:B------:R-:W-:-:S02]  /*f4b0*/  PRMT R15, R15, 0x5410, R20 ;  /* 0x000054100f0f7816 */ /* 0x000fc40000000014 */
[----:B------:R-:W-:Y:S01]  /*f4c0*/  PRMT R14, R14, 0x5410, R9 ;  /* 0x000054100e0e7816 */ /* 0x000fe20000000009 */
[C---:B------:R-:W-:Y:S01]  /*f4d0*/  IMAD.U32 R11, R10.reuse, 0x10000, RZ ;  /* 0x000100000a0b7824 */ /* 0x040fe200078e00ff */
[C---:B------:R-:W-:Y:S01]  /*f4e0*/  LOP3.LUT R12, R15.reuse, 0xffff0000, RZ, 0xc0, !PT ;  /* 0xffff00000f0c7812 */ /* 0x040fe200078ec0ff */
[----:B------:R-:W-:Y:S01]  /*f4f0*/  IMAD.U32 R13, R15, 0x10000, RZ ;  /* 0x000100000f0d7824 */ /* 0x000fe200078e00ff */
[----:B------:R-:W-:Y:S02]  /*f500*/  LOP3.LUT R10, R10, 0xffff0000, RZ, 0xc0, !PT ;  /* 0xffff00000a0a7812 */ /* 0x000fe400078ec0ff */
[----:B------:R-:W-:Y:S01]  /*f510*/  PRMT R33, R33, 0x5410, R2 ;  /* 0x0000541021217816 */ /* 0x000fe20000000002 */
        /* <DEDUP_REMOVED lines=15> */
[----:B------:R-:W-:Y:S01]  /*f610*/  IMAD.U32 R6, R33, 0x10000, RZ ;  /* 0x0001000021067824 */ /* 0x000fe200078e00ff */
[----:B------:R-:W-:Y:S01]  /*f620*/  LOP3.LUT R14, R14, 0xffff0000, RZ, 0xc0, !PT ;  /* 0xffff00000e0e7812 */ /* 0x000fe200078ec0ff */
[----:B------:R-:W-:Y:S01]  /*f630*/  FFMA.FTZ R24, R9, R10, -R24 ;  /* 0x0000000a09187223 */ /* 0x000fe20000010818 */
        /* <DEDUP_REMOVED lines=16> */
.L_x_3674:
        /* <DEDUP_REMOVED lines=30> */
[----:B------:R-:W0:Y:S01]  /*f920*/  LDC R71, c[0x0][0x3f4] ;  /* 0x0000fd00ff477b82 */ /* 0x000e220000000800 */
[----:B------:R-:W1:Y:S01]  /*f930*/  SHFL.IDX PT, R4, R26, RZ, 0x1c1f ;  /* 0x001c1fff1a047589 */ /* 0x000e6200000e0000 */
[----:B------:R-:W-:-:S03]  /*f940*/  IMAD R69, R24, R69, RZ ;  /* 0x0000004518457224 */ /* 0x000fc600078e02ff */
[----:B------:R-:W2:Y:S04]  /*f950*/  SHFL.IDX PT, R3, R27, RZ, 0x1c1f ;  /* 0x001c1fff1b037589 */ /* 0x000ea800000e0000 */
[----:B------:R-:W3:Y:S04]  /*f960*/  SHFL.IDX PT, R14, R33, RZ, 0x1c1f ;  /* 0x001c1fff210e7589 */ /* 0x000ee800000e0000 */
[----:B------:R-:W4:Y:S01]  /*f970*/  SHFL.IDX PT, R5, R25, RZ, 0x1c1f ;  /* 0x001c1fff19057589 */ /* 0x000f2200000e0000 */
[----:B0-----:R-:W-:-:S04]  /*f980*/  ISETP.GE.AND P0, PT, R22, R71, PT ;  /* 0x000000471600720c */ /* 0x001fc80003f06270 */
[----:B------:R-:W-:-:S13]  /*f990*/  ISETP.GE.OR P1, PT, R0, R69, P0 ;  /* 0x000000450000720c */ /* 0x000fda0000726670 */
[C---:B------:R-:W-:Y:S01]  /*f9a0*/  @!P1 IMAD.SHL.U32 R7, R22.reuse, 0x2, RZ ;  /* 0x0000000216079824 */ /* 0x040fe200078e00ff */
[----:B------:R-:W-:-:S04]  /*f9b0*/  @!P1 SHF.L.U64.HI R6, R22, 0x1, R23 ;  /* 0x0000000116069819 */ /* 0x000fc80000010217 */
[----:B-1----:R-:W-:-:S05]  /*f9c0*/  @!P1 IADD3 R4, P2, R4, R7, RZ ;  /* 0x0000000704049210 */ /* 0x002fca0007f5e0ff */
[----:B--2---:R-:W-:Y:S02]  /*f9d0*/  @!P1 IMAD.X R3, R3, 0x1, R6, P2 ;  /* 0x0000000103039824 */ /* 0x004fe400010e0606 */
[----:B------:R-:W-:Y:S02]  /*f9e0*/  @!P1 IMAD.MOV.U32 R8, RZ, RZ, R4 ;  /* 0x000000ffff089224 */ /* 0x000fe400078e0004 */
[----:B------:R-:W-:-:S06]  /*f9f0*/  @!P1 IMAD.MOV.U32 R9, RZ, RZ, R3 ;  /* 0x000000ffff099224 */ /* 0x000fcc00078e0003 */
[----:B------:R-:W2:Y:S01]  /*fa00*/  @!P1 LD.E.128 R8, desc[UR44][R8.64] ;  /* 0x0000002c08089980 */ /* 0x000ea2000c101d00 */
[----:B---3--:R-:W-:-:S05]  /*fa10*/  @!P1 IADD3 R14, P2, R14, R7, RZ ;  /* 0x000000070e0e9210 */ /* 0x008fca0007f5e0ff */
[----:B----4-:R-:W-:Y:S02]  /*fa20*/  @!P1 IMAD.X R5, R5, 0x1, R6, P2 ;  /* 0x0000000105059824 */ /* 0x010fe400010e0606 */
[----:B------:R-:W-:-:S06]  /*fa30*/  @!P1 IMAD.MOV.U32 R4, RZ, RZ, R14 ;  /* 0x000000ffff049224 */ /* 0x000fcc00078e000e */
[----:B------:R-:W3:Y:S01]  /*fa40*/  @!P1 LD.E.128 R4, desc[UR44][R4.64] ;  /* 0x0000002c04049980 */ /* 0x000ee2000c101d00 */
[----:B------:R-:W-:Y:S02]  /*fa50*/  CS2R R64, SRZ ;  /* 0x0000000000407805 */ /* 0x000fe4000001ff00 */
[----:B------:R-:W-:Y:S02]  /*fa60*/  CS2R R66, SRZ ;  /* 0x0000000000427805 */ /* 0x000fe4000001ff00 */
[----:B------:R-:W-:Y:S01]  /*fa70*/  CS2R R20, SRZ ;  /* 0x0000000000147805 */ /* 0x000fe2000001ff00 */
[----:B------:R-:W0:Y:S01]  /*fa80*/  SHFL.IDX PT, R24, R26, 0x1, 0x1c1f ;  /* 0x003c1f001a187f89 */ /* 0x000e2200000e0000 */
[----:B------:R-:W-:-:S03]  /*fa90*/  CS2R R46, SRZ ;  /* 0x00000000002e7805 */ /* 0x000fc6000001ff00 */
[----:B------:R-:W1:Y:S04]  /*faa0*/  SHFL.IDX PT, R25, R25, 0x1, 0x1c1f ;  /* 0x003c1f0019197f89 */ /* 0x000e6800000e0000 */
[----:B------:R4:W0:Y:S01]  /*fab0*/  SHFL.IDX PT, R14, R33, 0x1, 0x1c1f ;  /* 0x003c1f00210e7f89 */ /* 0x00082200000e0000 */
[----:B--2---:R-:W-:Y:S02]  /*fac0*/  @!P1 IMAD.MOV.U32 R64, RZ, RZ, R8 ;  /* 0x000000ffff409224 */ /* 0x004fe400078e0008 */
[----:B------:R-:W-:Y:S02]  /*fad0*/  @!P1 IMAD.MOV.U32 R66, RZ, RZ, R10 ;  /* 0x000000ffff429224 */ /* 0x000fe400078e000a */
[----:B------:R-:W-:Y:S02]  /*fae0*/  IMAD.MOV.U32 R3, RZ, RZ, R64 ;  /* 0x000000ffff037224 */ /* 0x000fe400078e0040 */
[----:B------:R-:W-:-:S02]  /*faf0*/  @!P1 IMAD.MOV.U32 R67, RZ, RZ, R11 ;  /* 0x000000ffff439224 */ /* 0x000fc400078e000b */
[----:B------:R-:W-:Y:S01]  /*fb00*/  @!P1 IMAD.MOV.U32 R65, RZ, RZ, R9 ;  /* 0x000000ffff419224 */ /* 0x000fe200078e0009 */
[----:B------:R-:W-:Y:S01]  /*fb10*/  PRMT R68, R68, 0x5410, R3 ;  /* 0x0000541044447816 */ /* 0x000fe20000000003 */
[----:B------:R-:W-:Y:S01]  /*fb20*/  IMAD.MOV.U32 R8, RZ, RZ, R66 ;  /* 0x000000ffff087224 */ /* 0x000fe200078e0042 */
[----:B------:R2:W0:Y:S01]  /*fb30*/  SHFL.IDX PT, R3, R27, 0x1, 0x1c1f ;  /* 0x003c1f001b037f89 */ /* 0x00042200000e0000 */
[----:B------:R-:W-:Y:S02]  /*fb40*/  IMAD.MOV.U32 R9, RZ, RZ, R67 ;  /* 0x000000ffff097224 */ /* 0x000fe400078e0043 */
[----:B---3--:R-:W-:Y:S01]  /*fb50*/  @!P1 IMAD.MOV.U32 R20, RZ, RZ, R4 ;  /* 0x000000ffff149224 */ /* 0x008fe200078e0004 */
[----:B------:R-:W-:Y:S01]  /*fb60*/  PRMT R62, R8, 0x7610, R62 ;  /* 0x00007610083e7816 */ /* 0x000fe2000000003e */
[----:B------:R-:W-:Y:S01]  /*fb70*/  @!P1 IMAD.MOV.U32 R21, RZ, RZ, R5 ;  /* 0x000000ffff159224 */ /* 0x000fe200078e0005 */
[----:B------:R-:W-:Y:S01]  /*fb80*/  PRMT R68, R9, 0x7610, R68 ;  /* 0x0000761009447816 */ /* 0x000fe20000000044 */
[----:B------:R-:W-:Y:S01]  /*fb90*/  @!P1 IMAD.MOV.U32 R46, RZ, RZ, R6 ;  /* 0x000000ffff2e9224 */ /* 0x000fe200078e0006 */
[----:B------:R-:W-:Y:S01]  /*fba0*/  CS2R R8, SRZ ;  /* 0x0000000000087805 */ /* 0x000fe2000001ff00 */
[----:B------:R-:W-:-:S02]  /*fbb0*/  @!P1 IMAD.MOV.U32 R47, RZ, RZ, R7 ;  /* 0x000000ffff2f9224 */ /* 0x000fc400078e0007 */
[----:B------:R-:W-:Y:S02]  /*fbc0*/  IMAD.MOV.U32 R12, RZ, RZ, R65 ;  /* 0x000000ffff0c7224 */ /* 0x000fe400078e0041 */
[----:B------:R-:W-:Y:S02]  /*fbd0*/  IMAD.MOV.U32 R4, RZ, RZ, R20 ;  /* 0x000000ffff047224 */ /* 0x000fe400078e0014 */
[----:B------:R-:W-:Y:S01]  /*fbe0*/  IMAD.MOV.U32 R5, RZ, RZ, R21 ;  /* 0x000000ffff057224 */ /* 0x000fe200078e0015 */
[----:B------:R-:W-:Y:S01]  /*fbf0*/  PRMT R70, R12, 0x7610, R70 ;  /* 0x000076100c467816 */ /* 0x000fe20000000046 */
[----:B------:R-:W-:Y:S01]  /*fc00*/  IMAD.MOV.U32 R6, RZ, RZ, R46 ;  /* 0x000000ffff067224 */ /* 0x000fe200078e002e */
[----:B----4-:R-:W-:Y:S01]  /*fc10*/  PRMT R33, R33, 0x5410, R4 ;  /* 0x0000541021217816 */ /* 0x010fe20000000004 */
[----:B------:R-:W-:Y:S01]  /*fc20*/  IMAD.MOV.U32 R7, RZ, RZ, R47 ;  /* 0x000000ffff077224 */ /* 0x000fe200078e002f */
[----:B------:R-:W-:-:S04]  /*fc30*/  PRMT R62, R62, 0x5410, R5 ;  /* 0x000054103e3e7816 */ /* 0x000fc80000000005 */
[----:B012---:R-:W-:-:S07]  /*fc40*/  PRMT R73, R7, 0x5410, R6 ;  /* 0x0000541007497816 */ /* 0x007fce0000000006 */
.L_x_4031:
[----:B------:R-:W2:Y:S01]  /*fc50*/  LDL R5, [R1+0x1f4] ;  /* 0x0001f40001057983 */ /* 0x000ea20000100800 */
[----:B------:R-:W-:Y:S01]  /*fc60*/  VIADD R0, R0, 0x20 ;  /* 0x0000002000007836 */ /* 0x000fe20000000000 */
[----:B------:R-:W-:Y:S01]  /*fc70*/  BSSY B1, `(.L_x_3691) ;  /* 0x0000016000017945 */ /* 0x000fe20003800000 */
[----:B------:R-:W-:Y:S02]  /*fc80*/  CS2R R10, SRZ ;  /* 0x00000000000a7805 */ /* 0x000fe4000001ff00 */
[----:B------:R-:W-:Y:S02]  /*fc90*/  CS2R R6, SRZ ;  /* 0x0000000000067805 */ /* 0x000fe4000001ff00 */
[----:B------:R-:W-:Y:S02]  /*fca0*/  ISETP.GE.AND P1, PT, R0, R69, PT ;  /* 0x000000450000720c */ /* 0x000fe40003f26270 */
[----:B--2---:R-:W-:-:S04]  /*fcb0*/  LEA.HI R4, R5, R5, RZ, 0x1 ;  /* 0x0000000505047211 */ /* 0x004fc800078f08ff */
[----:B------:R-:W-:-:S05]  /*fcc0*/  LOP3.LUT R4, R4, 0xfffffffe, RZ, 0xc0, !PT ;  /* 0xfffffffe04047812 */ /* 0x000fca00078ec0ff */
[----:B------:R-:W-:Y:S01]  /*fcd0*/  IMAD.IADD R0, R5, 0x1, -R4 ;  /* 0x0000000105007824 */ /* 0x000fe200078e0a04 */
[----:B------:R-:W-:-:S04]  /*fce0*/  CS2R R4, SRZ ;  /* 0x0000000000047805 */ /* 0x000fc8000001ff00 */
[----:B------:R-:W-:Y:S01]  /*fcf0*/  SHF.L.U32 R13, R0, 0x1f, RZ ;  /* 0x0000001f000d7819 */ /* 0x000fe200000006ff */
[----:B------:R-:W-:Y:S06]  /*fd00*/  @P1 BRA `(.L_x_3692) ;  /* 0x0000000000301947 */ /* 0x000fec0003800000 */
[----:B------:R-:W-:Y:S02]  /*fd10*/  CS2R R10, SRZ ;  /* 0x00000000000a7805 */ /* 0x000fe4000001ff00 */
[----:B------:R-:W-:Y:S02]  /*fd20*/  CS2R R4, SRZ ;  /* 0x0000000000047805 */ /* 0x000fe4000001ff00 */
[----:B------:R-:W-:Y:S01]  /*fd30*/  CS2R R6, SRZ ;  /* 0x0000000000067805 */ /* 0x000fe2000001ff00 */
[----:B------:R-:W-:Y:S06]  /*fd40*/  @P0 BRA `(.L_x_3692) ;  /* 0x0000000000200947 */ /* 0x000fec0003800000 */
[C---:B------:R-:W-:Y:S01]  /*fd50*/  IMAD.SHL.U32 R9, R22.reuse, 0x2, RZ ;  /* 0x0000000216097824 */ /* 0x040fe200078e00ff */
[----:B------:R-:W-:-:S04]  /*fd60*/  SHF.L.U64.HI R0, R22, 0x1, R23 ;  /* 0x0000000116007819 */ /* 0x000fc80000010217 */
[-C--:B------:R-:W-:Y:S02]  /*fd70*/  IADD3 R4, P1, R24, R9.reuse, RZ ;  /* 0x0000000918047210 */ /* 0x080fe40007f3e0ff */
[----:B------:R-:W-:-:S03]  /*fd80*/  IADD3 R8, P2, R14, R9, RZ ;  /* 0x000000090e087210 */ /* 0x000fc60007f5e0ff */
[--C-:B------:R-:W-:Y:S02]  /*fd90*/  IMAD.X R5, R3, 0x1, R0.reuse, P1 ;  /* 0x0000000103057824 */ /* 0x100fe400008e0600 */
[----:B------:R-:W-:-:S04]  /*fda0*/  IMAD.X R9, R25, 0x1, R0, P2 ;  /* 0x0000000119097824 */ /* 0x000fc800010e0600 */
[----:B------:R-:W5:Y:S04]  /*fdb0*/  LD.E.128 R4, desc[UR44][R4.64] ;  /* 0x0000002c04047980 */ /* 0x000f68000c101d00 */
[----:B------:R-:W5:Y:S02]  /*fdc0*/  LD.E.128 R8, desc[UR44][R8.64] ;  /* 0x0000002c08087980 */ /* 0x000f64000c101d00 */
.L_x_3692:
[----:B------:R-:W-:Y:S05]  /*fdd0*/  BSYNC B1 ;  /* 0x0000000000017941 */ /* 0x000fea0003800000 */
.L_x_3691:
[----:B------:R-:W0:Y:S01]  /*fde0*/  SYNCS.PHASECHK.TRANS64.TRYWAIT P1, [R2+URZ+0x38800], R13 ;  /* 0x0388000d020075a7 */ /* 0x000e22000802017f */
[----:B------:R-:W-:Y:S04]  /*fdf0*/  BSSY B1, `(.L_x_3693) ;  /* 0x0000002000017945 */ /* 0x000fe80003800000 */
[----:B0-----:R-:W-:Y:S05]  /*fe00*/  @!P1 BRA `(.L_x_3694) ;  /* 0x000002f800689947 */ /* 0x001fea0003800000 */
.L_x_4032:
[----:B------:R-:W-:Y:S05]  /*fe10*/  BSYNC B1 ;  /* 0x0000000000017941 */ /* 0x000fea0003800000 */
.L_x_3693:
[----:B------:R-:W2:Y:S01]  /*fe20*/  LDL R0, [R1+0x70] ;  /* 0x0000700001007983 */ /* 0x000ea20000100800 */
[----:B-----5:R-:W-:Y:S01]  /*fe30*/  IMAD.MOV.U32 R12, RZ, RZ, R9 ;  /* 0x000000ffff0c7224 */ /* 0x020fe200078e0009 */
[----:B------:R-:W-:Y:S01]  /*fe40*/  BSSY B1, `(.L_x_3695) ;  /* 0x0000074000017945 */ /* 0x000fe20003800000 */
[----:B------:R-:W-:Y:S02]  /*fe50*/  IMAD.MOV.U32 R3, RZ, RZ, R8 ;  /* 0x000000ffff037224 */ /* 0x000fe400078e0008 */
[----:B0-----:R-:W-:Y:S01]  /*fe60*/  IMAD.MOV.U32 R13, RZ, RZ, R4 ;  /* 0x000000ffff0d7224 */ /* 0x001fe200078e0004 */
[----:B------:R-:W-:Y:S01]  /*fe70*/  PRMT R33, R12, 0x7610, R33 ;  /* 0x000076100c217816 */ /* 0x000fe20000000021 */
[----:B------:R-:W-:Y:S02]  /*fe80*/  IMAD.MOV.U32 R12, RZ, RZ, R11 ;  /* 0x000000ffff0c7224 */ /* 0x000fe400078e000b */
[----:B------:R-:W-:Y:S02]  /*fe90*/  IMAD.MOV.U32 R14, RZ, RZ, R5 ;  /* 0x000000ffff0e7224 */ /* 0x000fe400078e0005 */
[----:B------:R-:W-:Y:S01]  /*fea0*/  IMAD.MOV.U32 R86, RZ, RZ, R6 ;  /* 0x000000ffff567224 */ /* 0x000fe200078e0006 */
[----:B------:R-:W-:Y:S01]  /*feb0*/  PRMT R3, R3, 0x5410, R12 ;  /* 0x0000541003037816 */ /* 0x000fe2000000000c */
[----:B------:R-:W-:Y:S01]  /*fec0*/  IMAD.MOV.U32 R87, RZ, RZ, R7 ;  /* 0x000000ffff577224 */ /* 0x000fe200078e0007 */
[----:B------:R-:W-:Y:S01]  /*fed0*/  PRMT R85, R85, 0x5410, R14 ;  /* 0x0000541055557816 */ /* 0x000fe2000000000e */
[----:B--2---:R-:W-:-:S05]  /*fee0*/  IMAD R0, R0, -0x40, R69 ;  /* 0xffffffc000007824 */ /* 0x004fca00078e0245 */
[----:B------:R-:W-:-:S04]  /*fef0*/  VIMNMX R0, R0, 0x40, PT ;  /* 0x0000004000007848 */ /* 0x000fc80003fe0100 */
[-C--:B------:R-:W-:Y:S02]  /*ff00*/  ISETP.GE.OR P1, PT, R152, R0.reuse, P0 ;  /* 0x000000009800720c */ /* 0x080fe40000726670 */
[----:B------:R-:W-:Y:S01]  /*ff10*/  ISETP.GE.OR P0, PT, R217, R0, P0 ;  /* 0x00000000d900720c */ /* 0x000fe20000706670 */
[----:B------:R-:W-:-:S05]  /*ff20*/  IMAD.MOV.U32 R0, RZ, RZ, R10 ;  /* 0x000000ffff007224 */ /* 0x000fca00078e000a */
[----:B------:R-:W-:-:S05]  /*ff30*/  PRMT R84, R0, 0x5410, R13 ;  /* 0x0000541000547816 */ /* 0x000fca000000000d */
[----:B------:R-:W-:Y:S05]  /*ff40*/  @P1 BRA `(.L_x_3696) ;  /* 0x00000004008c1947 */ /* 0x000fea0003800000 */
[----:B------:R-:W-:Y:S01]  /*ff50*/  IMAD.IADD R12, R22, 0x1, R71 ;  /* 0x00000001160c7824 */ /* 0x000fe200078e0247 */
[C---:B------:R-:W-:Y:S02]  /*ff60*/  LOP3.LUT R0, R165.reuse, 0x38, R22, 0xf8, !PT ;  /* 0x00000038a5007812 */ /* 0x040fe400078ef816 */
[----:B------:R-:W-:Y:S02]  /*ff70*/  SHF.R.U64 R72, R20, 0x10, R21 ;  /* 0x0000001014487819 */ /* 0x000fe40000001215 */
[----:B------:R-:W-:Y:S02]  /*ff80*/  LOP3.LUT R12, R165, 0x38, R12, 0xf8, !PT ;  /* 0x00000038a50c7812 */ /* 0x000fe400078ef80c */
[C-C-:B------:R-:W-:Y:S02]  /*ff90*/  LOP3.LUT R13, R184.reuse, R0, R167.reuse, 0xf6, !PT ;  /* 0x00000000b80d7212 */ /* 0x140fe400078ef6a7 */
[----:B------:R-:W-:Y:S02]  /*ffa0*/  LOP3.LUT R25, R184, R12, R167, 0xf6, !PT ;  /* 0x0000000cb8197212 */ /* 0x000fe400078ef6a7 */
[----:B------:R-:W-:Y:S01]  /*ffb0*/  SHF.R.U64 R0, R64, 0x10, R65 ;  /* 0x0000001040007819 */ /* 0x000fe20000001241 */
[--C-:B------:R-:W-:Y:S01]  /*ffc0*/  IMAD R80, R13, 0x2, R2.reuse ;  /* 0x000000020d507824 */ /* 0x100fe200078e0202 */
[--C-:B------:R-:W-:Y:S01]  /*ffd0*/  SHF.R.U64 R76, R46, 0x10, R47.reuse ;  /* 0x000000102e4c7819 */ /* 0x100fe2000000122f */
[----:B------:R-:W-:Y:S01]  /*ffe0*/  IMAD R82, R25, 0x2, R2 ;  /* 0x0000000219527824 */ /* 0x000fe200078e0202 */
[----:B------:R-:W-:-:S02]  /*fff0*/  SHF.R.U32.HI R77, RZ, 0x10, R47 ;  /* 0x00000010ff4d7819 */ /* 0x000fc4000001162f */
[----:B------:R-:W0:Y:S01]  /*10000*/  LDS.128 R12, [R80+0x20400] ;  /* 0x02040000500c7984 */ /* 0x000e220000000c00 */
[----:B------:R-:W-:Y:S02]  /*10010*/  PRMT R72, R33, 0x5432, R72 ;  /* 0x0000543221487816 */ /* 0x000fe40000000048 */
[----:B------:R-:W-:Y:S01]  /*10020*/  SHF.R.U32.HI R74, RZ, 0x10, R21 ;  /* 0x00000010ff4a7819 */ /* 0x000fe20000011615 */
[----:B------:R-:W1:Y:S01]  /*10030*/  LDS.128 R24, [R82+0x20400] ;  /* 0x0204000052187984 */ /* 0x000e620000000c00 */
[----:B------:R-:W-:Y:S02]  /*10040*/  SHF.R.U32.HI R69, RZ, 0x10, R65 ;  /* 0x00000010ff457819 */ /* 0x000fe40000011641 */
[--C-:B------:R-:W-:Y:S02]  /*10050*/  SHF.R.U64 R65, R66, 0x10, R67.reuse ;  /* 0x0000001042417819 */ /* 0x100fe40000001243 */
[----:B------:R-:W-:Y:S02]  /*10060*/  SHF.R.U32.HI R67, RZ, 0x10, R67 ;  /* 0x00000010ff437819 */ /* 0x000fe40000011643 */
[----:B------:R-:W-:-:S02]  /*10070*/  PRMT R66, R68, 0x5432, R0 ;  /* 0x0000543244427816 */ /* 0x000fc40000000000 */
[C---:B------:R-:W-:Y:S02]  /*10080*/  PRMT R76, R73.reuse, 0x5432, R76 ;  /* 0x00005432494c7816 */ /* 0x040fe4000000004c */
[----:B------:R-:W-:Y:S01]  /*10090*/  PRMT R77, R73, 0x5410, R77 ;  /* 0x00005410494d7816 */ /* 0x000fe2000000004d */
[----:B------:R-:W-:Y:S01]  /*100a0*/  IMAD.U32 R73, R72, 0x10000, RZ ;  /* 0x0001000048497824 */ /* 0x000fe200078e00ff */
[----:B------:R-:W-:Y:S02]  /*100b0*/  PRMT R74, R62, 0x5432, R74 ;  /* 0x000054323e4a7816 */ /* 0x000fe4000000004a */
[----:B------:R-:W-:Y:S01]  /*100c0*/  PRMT R69, R70, 0x5410, R69 ;  /* 0x0000541046457816 */ /* 0x000fe20000000045 */
[----:B------:R-:W-:Y:S01]  /*100d0*/  IMAD.U32 R78, R77, 0x10000, RZ ;  /* 0x000100004d4e7824 */ /* 0x000fe200078e00ff */
[----:B------:R-:W-:Y:S01]  /*100e0*/  PRMT R68, R68, 0x5410, R67 ;  /* 0x0000541044447816 */ /* 0x000fe20000000043 */
[----:B------:R-:W-:Y:S01]  /*100f0*/  IMAD.U32 R67, R66, 0x10000, RZ ;  /* 0x0001000042437824 */ /* 0x000fe200078e00ff */
[----:B------:R-:W-:Y:S01]  /*10100*/  PRMT R70, R62, 0x5410, R65 ;  /* 0x000054103e467816 */ /* 0x000fe20000000041 */
[C---:B------:R-:W-:Y:S01]  /*10110*/  IMAD.U32 R75, R74.reuse, 0x10000, RZ ;  /* 0x000100004a4b7824 */ /* 0x040fe200078e00ff */
[----:B------:R-:W-:Y:S01]  /*10120*/  LOP3.LUT R74, R74, 0xffff0000, RZ, 0xc0, !PT ;  /* 0xffff00004a4a7812 */ /* 0x000fe200078ec0ff */
[C---:B0-----:R-:W-:Y:S01]  /*10130*/  IMAD.U32 R0, R12.reuse, 0x10000, RZ ;  /* 0x000100000c007824 */ /* 0x041fe200078e00ff */
[----:B------:R-:W-:Y:S01]  /*10140*/  LOP3.LUT R12, R12, 0xffff0000, RZ, 0xc0, !PT ;  /* 0xffff00000c0c7812 */ /* 0x000fe200078ec0ff */
[C---:B------:R-:W-:Y:S01]  /*10150*/  IMAD.U32 R20, R13.reuse, 0x10000, RZ ;  /* 0x000100000d147824 */ /* 0x040fe200078e00ff */
[----:B------:R-:W-:Y:S01]  /*10160*/  LOP3.LUT R13, R13, 0xffff0000, RZ, 0xc0, !PT ;  /* 0xffff00000d0d7812 */ /* 0x000fe200078ec0ff */
[C---:B-1----:R-:W-:Y:S01]  /*10170*/  IMAD.U32 R47, R24.reuse, 0x10000, RZ ;  /* 0x00010000182f7824 */ /* 0x042fe200078e00ff */
[----:B------:R-:W-:Y:S01]  /*10180*/  LOP3.LUT R24, R24, 0xffff0000, RZ, 0xc0, !PT ;  /* 0xffff000018187812 */ /* 0x000fe200078ec0ff */
[C---:B------:R-:W-:Y:S01]  /*10190*/  IMAD.U32 R62, R25.reuse, 0x10000, RZ ;  /* 0x00010000193e7824 */ /* 0x040fe200078e00ff */
[----:B------:R-:W-:Y:S01]  /*101a0*/  LOP3.LUT R25, R25, 0xffff0000, RZ, 0xc0, !PT ;  /* 0xffff000019197812 */ /* 0x000fe200078ec0ff */
[C---:B------:R-:W-:Y:S01]  /*101b0*/  FMUL.FTZ R79, R47.reuse, R73 ;  /* 0x000000492f4f7220 */ /* 0x040fe20000410000 */
[----:B------:R-:W-:Y:S01]  /*101c0*/  FMUL.FTZ R81, R47, R67 ;  /* 0x000000432f517220 */ /* 0x000fe20000410000 */
[----:B------:R-:W-:-:S02]  /*101d0*/  IMAD.U32 R47, R69, 0x10000, RZ ;  /* 0x00010000452f7824 */ /* 0x000fc400078e00ff */
[----:B------:R-:W-:Y:S01]  /*101e0*/  FFMA.FTZ R79, R0, R67, -R79 ;  /* 0x00000043004f7223 */ /* 0x000fe2000001084f */
[----:B------:R-:W-:Y:S01]  /*101f0*/  FMUL.FTZ R67, R62, R75 ;  /* 0x0000004b3e437220 */ /* 0x000fe20000410000 */
[----:B------:R-:W-:Y:S02]  /*10200*/  IMAD.U32 R65, R27, 0x10000, RZ ;  /* 0x000100001b417824 */ /* 0x000fe400078e00ff */
[----:B------:R-:W-:Y:S01]  /*10210*/  FFMA.FTZ R81, R0, R73, R81 ;  /* 0x0000004900517223 */ /* 0x000fe20000010051 */
[-C--:B------:R-:W-:Y:S01]  /*10220*/  FMUL.FTZ R83, R62, R47.reuse ;  /* 0x0000002f3e537220 */ /* 0x080fe20000410000 */
[----:B------:R-:W-:Y:S01]  /*10230*/  FFMA.FTZ R73, R20, R47, -R67 ;  /* 0x0000002f14497223 */ /* 0x000fe20000010843 */
[----:B------:R-:W-:Y:S02]  /*10240*/  IMAD.U32 R46, R15, 0x10000, RZ ;  /* 0x000100000f2e7824 */ /* 0x000fe400078e00ff */
[----:B------:R-:W-:Y:S01]  /*10250*/  FMUL.FTZ R47, R65, R78 ;  /* 0x0000004e412f7220 */ /* 0x000fe20000410000 */
[----:B------:R-:W-:Y:S01]  /*10260*/  IMAD.U32 R0, R68, 0x10000, RZ ;  /* 0x0001000044007824 */ /* 0x000fe200078e00ff */
[----:B------:R-:W-:Y:S01]  /*10270*/  LOP3.LUT R67, R72, 0xffff0000, RZ, 0xc0, !PT ;  /* 0xffff000048437812 */ /* 0x000fe200078ec0ff */
[----:B------:R-:W-:-:S02]  /*10280*/  IMAD.U32 R64, R26, 0x10000, RZ ;  /* 0x000100001a407824 */ /* 0x000fc400078e00ff */
[----:B------:R-:W-:Y:S01]  /*10290*/  FFMA.FTZ R83, R20, R75, R83 ;  /* 0x0000004b14537223 */ /* 0x000fe20000010053 */
[-C--:B------:R-:W-:Y:S01]  /*102a0*/  FFMA.FTZ R72, R46, R0.reuse, -R47 ;  /* 0x000000002e487223 */ /* 0x080fe2000001082f */
[----:B------:R-:W-:Y:S01]  /*102b0*/  FMUL.FTZ R65, R65, R0 ;  /* 0x0000000041417220 */ /* 0x000fe20000410000 */
[----:B------:R-:W-:Y:S01]  /*102c0*/  LOP3.LUT R47, R66, 0xffff0000, RZ, 0xc0, !PT ;  /* 0xffff0000422f7812 */ /* 0x000fe200078ec0ff */
[----:B------:R-:W-:Y:S01]  /*102d0*/  FMUL.FTZ R66, R25, R74 ;  /* 0x0000004a19427220 */ /* 0x000fe20000410000 */
[----:B------:R-:W-:Y:S01]  /*102e0*/  LOP3.LUT R0, R69, 0xffff0000, RZ, 0xc0, !PT ;  /* 0xffff000045007812 */ /* 0x000fe200078ec0ff */
[----:B------:R-:W-:Y:S01]  /*102f0*/  FFMA.FTZ R78, R46, R78, R65 ;  /* 0x0000004e2e4e7223 */ /* 0x000fe20000010041 */
[C---:B------:R-:W-:Y:S01]  /*10300*/  FMUL.FTZ R65, R24.reuse, R67 ;  /* 0x0000004318417220 */ /* 0x040fe20000410000 */
[----:B------:R-:W-:Y:S01]  /*10310*/  FMUL.FTZ R69, R24, R47 ;  /* 0x0000002f18457220 */ /* 0x000fe20000410000 */
[----:B------:R-:W-:Y:S02]  /*10320*/  IMAD.U32 R24, R76, 0x10000, RZ ;  /* 0x000100004c187824 */ /* 0x000fe400078e00ff */
[----:B------:R-:W-:Y:S01]  /*10330*/  FMUL.FTZ R25, R25, R0 ;  /* 0x0000000019197220 */ /* 0x000fe20000410000 */
[----:B------:R-:W-:-:S02]  /*10340*/  IMAD.U32 R20, R70, 0x10000, RZ ;  /* 0x0001000046147824 */ /* 0x000fc400078e00ff */
[C---:B------:R-:W-:Y:S01]  /*10350*/  FFMA.FTZ R46, R12.reuse, R47, -R65 ;  /* 0x0000002f0c2e7223 */ /* 0x040fe20000010841 */
[----:B------:R-:W-:Y:S01]  /*10360*/  FFMA.FTZ R62, R12, R67, R69 ;  /* 0x000000430c3e7223 */ /* 0x000fe20000010045 */
[----:B------:R-:W-:Y:S01]  /*10370*/  FMUL.FTZ R12, R64, R24 ;  /* 0x00000018400c7220 */ /* 0x000fe20000410000 */
[C---:B------:R-:W-:Y:S01]  /*10380*/  FFMA.FTZ R74, R13.reuse, R74, R25 ;  /* 0x0000004a0d4a7223 */ /* 0x040fe20000010019 */
[----:B------:R-:W-:Y:S01]  /*10390*/  IMAD.U32 R21, R14, 0x10000, RZ ;  /* 0x000100000e157824 */ /* 0x000fe200078e00ff */
[----:B------:R-:W-:Y:S01]  /*103a0*/  LOP3.LUT R26, R26, 0xffff0000, RZ, 0xc0, !PT ;  /* 0xffff00001a1a7812 */ /* 0x000fe200078ec0ff */
[----:B------:R-:W-:Y:S01]  /*103b0*/  FFMA.FTZ R66, R13, R0, -R66 ;  /* 0x000000000d427223 */ /* 0x000fe20000010842 */
[-C--:B------:R-:W-:Y:S01]  /*103c0*/  FMUL.FTZ R64, R64, R20.reuse ;  /* 0x0000001440407220 */ /* 0x080fe20000410000 */
[----:B------:R-:W-:Y:S01]  /*103d0*/  LOP3.LUT R25, R76, 0xffff0000, RZ, 0xc0, !PT ;  /* 0xffff00004c197812 */ /* 0x000fe200078ec0ff */
[----:B------:R-:W-:Y:S01]  /*103e0*/  FFMA.FTZ R20, R21, R20, -R12 ;  /* 0x0000001415147223 */ /* 0x000fe2000001080c */
[----:B------:R-:W-:Y:S01]  /*103f0*/  LOP3.LUT R27, R27, 0xffff0000, RZ, 0xc0, !PT ;  /* 0xffff00001b1b7812 */ /* 0x000fe200078ec0ff */
[----:B------:R-:W-:Y:S01]  /*10400*/  FFMA.FTZ R64, R21, R24, R64 ;  /* 0x0000001815407223 */ /* 0x000fe20000010040 */
[----:B------:R-:W-:Y:S01]  /*10410*/  LOP3.LUT R13, R70, 0xffff0000, RZ, 0xc0, !PT ;  /* 0xffff0000460d7812 */ /* 0x000fe200078ec0ff */
[----:B------:R-:W-:Y:S01]  /*10420*/  FMUL.FTZ R21, R26, R25 ;  /* 0x000000191a157220 */ /* 0x000fe20000410000 */
[----:B------:R-:W-:-:S02]  /*10430*/  LOP3.LUT R0, R77, 0xffff0000, RZ, 0xc0, !PT ;  /* 0xffff00004d007812 */ /* 0x000fc400078ec0ff */
[----:B------:R-:W-:Y:S01]  /*10440*/  LOP3.LUT R68, R68, 0xffff0000, RZ, 0xc0, !PT ;  /* 0xffff000044447812 */ /* 0x000fe200078ec0ff */
[----:B------:R-:W-:Y:S01]  /*10450*/  FMUL.FTZ R26, R26, R13 ;  /* 0x0000000d1a1a7220 */ /* 0x000fe20000410000 */
[----:B------:R-:W-:Y:S01]  /*10460*/  LOP3.LUT R14, R14, 0xffff0000, RZ, 0xc0, !PT ;  /* 0xffff00000e0e7812 */ /* 0x000fe200078ec0ff */
[----:B------:R-:W-:Y:S01]  /*10470*/  FMUL.FTZ R12, R27, R0 ;  /* 0x000000001b0c7220 */ /* 0x000fe20000410000 */
[----:B------:R-:W-:Y:S01]  /*10480*/  LOP3.LUT R15, R15, 0xffff0000, RZ, 0xc0, !PT ;  /* 0xffff00000f0f7812 */ /* 0x000fe200078ec0ff */
[-C--:B------:R-:W-:Y:S01]  /*10490*/  FMUL.FTZ R65, R27, R68.reuse ;  /* 0x000000441b417220 */ /* 0x080fe20000410000 */
[----:B------:R-:W-:Y:S01]  /*104a0*/  F2FP.BF16.F32.PACK_AB R24, R62, R81 ;  /* 0x000000513e18723e */ /* 0x000fe200000010ff */
        /* <DEDUP_REMOVED lines=11> */
[----:B------:R0:W-:Y:S04]  /*10560*/  STS.128 [R80+0x20400], R12 ;  /* 0x0204000c50007388 */ /* 0x0001e80000000c00 */
[----:B------:R0:W-:Y:S02]  /*10570*/  STS.128 [R82+0x20400], R24 ;  /* 0x0204001852007388 */ /* 0x0001e40000000c00 */
.L_x_3696:
[----:B------:R-:W-:Y:S05]  /*10580*/  BSYNC B1 ;  /* 0x0000000000017941 */ /* 0x000fea0003800000 */
.L_x_3695:
[----:B------:R-:W-:Y:S02]  /*10590*/  PRMT R62, R86, 0x7610, R62 ;  /* 0x00007610563e7816 */ /* 0x000fe4000000003e */
[----:B------:R-:W-:Y:S01]  /*105a0*/  PRMT R33, R33, 0x5410, R87 ;  /* 0x0000541021217816 */ /* 0x000fe20000000057 */
[----:B------:R-:W-:Y:S06]  /*105b0*/  @P0 BRA `(.L_x_3687) ;  /* 0x0000000400840947 */ /* 0x000fec0003800000 */
[----:B------:R-:W-:Y:S01]  /*105c0*/  IMAD.IADD R0, R22, 0x1, R71 ;  /* 0x0000000116007824 */ /* 0x000fe200078e0247 */
[----:B------:R-:W-:Y:S02]  /*105d0*/  SHF.R.U64 R20, R4, 0x10, R5 ;  /* 0x0000001004147819 */ /* 0x000fe40000001205 */
[----:B------:R-:W-:Y:S02]  /*105e0*/  SHF.R.U32.HI R64, RZ, 0x10, R7 ;  /* 0x00000010ff407819 */ /* 0x000fe40000011607 */
[----:B0-----:R-:W-:Y:S02]  /*105f0*/  LOP3.LUT R13, R221, 0x38, R0, 0xf8, !PT ;  /* 0x00000038dd0d7812 */ /* 0x001fe400078ef800 */
[----:B------:R-:W-:Y:S02]  /*10600*/  SHF.R.U32.HI R46, RZ, 0x10, R5 ;  /* 0x00000010ff2e7819 */ /* 0x000fe40000011605 */
[----:B------:R-:W-:Y:S02]  /*10610*/  LOP3.LUT R0, R13, R224, RZ, 0x3c, !PT ;  /* 0x000000e00d007212 */ /* 0x000fe400078e3cff */
[----:B------:R-:W0:Y:S01]  /*10620*/  LDS.128 R12, [R219+0x20400] ;  /* 0x02040000db0c7984 */ /* 0x000e220000000c00 */
[----:B------:R-:W-:-:S02]  /*10630*/  PRMT R20, R84, 0x5432, R20 ;  /* 0x0000543254147816 */ /* 0x000fc40000000014 */
[----:B------:R-:W-:Y:S01]  /*10640*/  IMAD.IADD R21, R225, 0x1, R0 ;  /* 0x00000001e1157824 */ /* 0x000fe200078e0200 */
[--C-:B------:R-:W-:Y:S02]  /*10650*/  SHF.R.U64 R0, R8, 0x10, R9.reuse ;  /* 0x0000001008007819 */ /* 0x100fe40000001209 */
[----:B------:R-:W-:Y:S01]  /*10660*/  SHF.R.U32.HI R8, RZ, 0x10, R9 ;  /* 0x00000010ff087819 */ /* 0x000fe20000011609 */
[----:B------:R-:W-:Y:S01]  /*10670*/  IMAD R21, R21, 0x2, R2 ;  /* 0x0000000215157824 */ /* 0x000fe200078e0202 */
[----:B------:R-:W-:Y:S02]  /*10680*/  PRMT R65, R3, 0x5410, R0 ;  /* 0x0000541003417816 */ /* 0x000fe40000000000 */
[----:B------:R-:W-:Y:S02]  /*10690*/  SHF.R.U32.HI R68, RZ, 0x10, R11 ;  /* 0x00000010ff447819 */ /* 0x000fe4000001160b */
[----:B------:R-:W1:Y:S01]  /*106a0*/  LDS.128 R24, [R21+0x20400] ;  /* 0x0204000015187984 */ /* 0x000e620000000c00 */
[----:B------:R-:W-:-:S02]  /*106b0*/  PRMT R64, R33, 0x5432, R64 ;  /* 0x0000543221407816 */ /* 0x000fc40000000040 */
[----:B------:R-:W-:Y:S02]  /*106c0*/  SHF.R.U64 R47, R6, 0x10, R7 ;  /* 0x00000010062f7819 */ /* 0x000fe40000001207 */
[----:B------:R-:W-:Y:S02]  /*106d0*/  PRMT R33, R33, 0x5410, R8 ;  /* 0x0000541021217816 */ /* 0x000fe40000000008 */
[----:B------:R-:W-:Y:S02]  /*106e0*/  PRMT R46, R85, 0x5432, R46 ;  /* 0x00005432552e7816 */ /* 0x000fe4000000002e */
[----:B------:R-:W-:Y:S01]  /*106f0*/  PRMT R68, R3, 0x5432, R68 ;  /* 0x0000543203447816 */ /* 0x000fe20000000044 */
[----:B------:R-:W-:Y:S01]  /*10700*/  IMAD.U32 R66, R33, 0x10000, RZ ;  /* 0x0001000021427824 */ /* 0x000fe200078e00ff */
[----:B------:R-:W-:Y:S02]  /*10710*/  SHF.R.U64 R67, R10, 0x10, R11 ;  /* 0x000000100a437819 */ /* 0x000fe4000000120b */
[----:B------:R-:W-:Y:S01]  /*10720*/  PRMT R47, R62, 0x5410, R47 ;  /* 0x000054103e2f7816 */ /* 0x000fe2000000002f */
[----:B------:R-:W-:Y:S01]  /*10730*/  IMAD.U32 R62, R46, 0x10000, RZ ;  /* 0x000100002e3e7824 */ /* 0x000fe200078e00ff */
[----:B------:R-:W-:-:S02]  /*10740*/  PRMT R67, R84, 0x5410, R67 ;  /* 0x0000541054437816 */ /* 0x000fc40000000043 */
[----:B------:R-:W-:Y:S01]  /*10750*/  LOP3.LUT R33, R33, 0xffff0000, RZ, 0xc0, !PT ;  /* 0xffff000021217812 */ /* 0x000fe200078ec0ff */
[C---:B0-----:R-:W-:Y:S01]  /*10760*/  IMAD.U32 R4, R14.reuse, 0x10000, RZ ;  /* 0x000100000e047824 */ /* 0x041fe200078e00ff */
[----:B------:R-:W-:Y:S01]  /*10770*/  LOP3.LUT R5, R14, 0xffff0000, RZ, 0xc0, !PT ;  /* 0xffff00000e057812 */ /* 0x000fe200078ec0ff */
[C---:B------:R-:W-:Y:S01]  /*10780*/  IMAD.U32 R6, R15.reuse, 0x10000, RZ ;  /* 0x000100000f067824 */ /* 0x040fe200078e00ff */
[----:B------:R-:W-:Y:S01]  /*10790*/  LOP3.LUT R14, R15, 0xffff0000, RZ, 0xc0, !PT ;  /* 0xffff00000f0e7812 */ /* 0x000fe200078ec0ff */
[----:B------:R-:W-:Y:S01]  /*107a0*/  IMAD.U32 R15, R20, 0x10000, RZ ;  /* 0x00010000140f7824 */ /* 0x000fe200078e00ff */
[C---:B------:R-:W-:Y:S01]  /*107b0*/  LOP3.LUT R2, R12.reuse, 0xffff0000, RZ, 0xc0, !PT ;  /* 0xffff00000c027812 */ /* 0x040fe200078ec0ff */
[----:B------:R-:W-:Y:S01]  /*107c0*/  IMAD.U32 R0, R12, 0x10000, RZ ;  /* 0x000100000c007824 */ /* 0x000fe200078e00ff */
[C---:B------:R-:W-:Y:S01]  /*107d0*/  LOP3.LUT R12, R13.reuse, 0xffff0000, RZ, 0xc0, !PT ;  /* 0xffff00000d0c7812 */ /* 0x040fe200078ec0ff */
[----:B------:R-:W-:Y:S02]  /*107e0*/  IMAD.U32 R3, R13, 0x10000, RZ ;  /* 0x000100000d037824 */ /* 0x000fe400078e00ff */
[C---:B-1----:R-:W-:Y:S01]  /*107f0*/  IMAD.U32 R7, R24.reuse, 0x10000, RZ ;  /* 0x0001000018077824 */ /* 0x042fe200078e00ff */
[----:B------:R-:W-:Y:S01]  /*10800*/  LOP3.LUT R8, R24, 0xffff0000, RZ, 0xc0, !PT ;  /* 0xffff000018087812 */ /* 0x000fe200078ec0ff */
[C---:B------:R-:W-:Y:S01]  /*10810*/  IMAD.U32 R9, R25.reuse, 0x10000, RZ ;  /* 0x0001000019097824 */ /* 0x040fe200078e00ff */
[----:B------:R-:W-:Y:S01]  /*10820*/  LOP3.LUT R24, R25, 0xffff0000, RZ, 0xc0, !PT ;  /* 0xffff000019187812 */ /* 0x000fe200078ec0ff */
[----:B------:R-:W-:Y:S01]  /*10830*/  IMAD.U32 R25, R65, 0x10000, RZ ;  /* 0x0001000041197824 */ /* 0x000fe200078e00ff */
[C---:B------:R-:W-:Y:S01]  /*10840*/  LOP3.LUT R11, R26.reuse, 0xffff0000, RZ, 0xc0, !PT ;  /* 0xffff00001a0b7812 */ /* 0x040fe200078ec0ff */
[----:B------:R-:W-:Y:S01]  /*10850*/  IMAD.U32 R10, R26, 0x10000, RZ ;  /* 0x000100001a0a7824 */ /* 0x000fe200078e00ff */
[C---:B------:R-:W-:Y:S01]  /*10860*/  LOP3.LUT R26, R27.reuse, 0xffff0000, RZ, 0xc0, !PT ;  /* 0xffff00001b1a7812 */ /* 0x040fe200078ec0ff */
[----:B------:R-:W-:-:S02]  /*10870*/  IMAD.U32 R13, R27, 0x10000, RZ ;  /* 0x000100001b0d7824 */ /* 0x000fc400078e00ff */
[C---:B------:R-:W-:Y:S01]  /*10880*/  FMUL.FTZ R69, R7.reuse, R25 ;  /* 0x0000001907457220 */ /* 0x040fe20000410000 */
[-C--:B------:R-:W-:Y:S01]  /*10890*/  FMUL.FTZ R27, R7, R15.reuse ;  /* 0x0000000f071b7220 */ /* 0x080fe20000410000 */
[----:B------:R-:W-:Y:S02]  /*108a0*/  IMAD.U32 R7, R68, 0x10000, RZ ;  /* 0x0001000044077824 */ /* 0x000fe400078e00ff */
[C---:B------:R-:W-:Y:S01]  /*108b0*/  FMUL.FTZ R70, R9.reuse, R66 ;  /* 0x0000004209467220 */ /* 0x040fe20000410000 */
[C---:B------:R-:W-:Y:S01]  /*108c0*/  FFMA.FTZ R69, R0.reuse, R15, -R69 ;  /* 0x0000000f00457223 */ /* 0x040fe20000010845 */
[----:B------:R-:W-:Y:S01]  /*108d0*/  FFMA.FTZ R27, R0, R25, R27 ;  /* 0x00000019001b7223 */ /* 0x000fe2000001001b */
[-C--:B------:R-:W-:Y:S01]  /*108e0*/  FMUL.FTZ R72, R9, R62.reuse ;  /* 0x0000003e09487220 */ /* 0x080fe20000410000 */
[----:B------:R-:W-:Y:S02]  /*108f0*/  IMAD.U32 R0, R64, 0x10000, RZ ;  /* 0x0001000040007824 */ /* 0x000fe400078e00ff */
[----:B------:R-:W-:Y:S01]  /*10900*/  FMUL.FTZ R9, R13, R7 ;  /* 0x000000070d097220 */ /* 0x000fe20000410000 */
[----:B------:R-:W-:Y:S01]  /*10910*/  LOP3.LUT R65, R65, 0xffff0000, RZ, 0xc0, !PT ;  /* 0xffff000041417812 */ /* 0x000fe200078ec0ff */
[C---:B------:R-:W-:Y:S01]  /*10920*/  FFMA.FTZ R70, R3.reuse, R62, -R70 ;  /* 0x0000003e03467223 */ /* 0x040fe20000010846 */
[----:B------:R-:W-:Y:S01]  /*10930*/  FFMA.FTZ R72, R3, R66, R72 ;  /* 0x0000004203487223 */ /* 0x000fe20000010048 */
[-C--:B------:R-:W-:Y:S01]  /*10940*/  FMUL.FTZ R74, R13, R0.reuse ;  /* 0x000000000d4a7220 */ /* 0x080fe20000410000 */
[----:B------:R-:W-:Y:S01]  /*10950*/  FFMA.FTZ R62, R6, R0, -R9 ;  /* 0x00000000063e7223 */ /* 0x000fe20000010809 */
[----:B------:R-:W-:Y:S01]  /*10960*/  LOP3.LUT R3, R20, 0xffff0000, RZ, 0xc0, !PT ;  /* 0xffff000014037812 */ /* 0x000fe200078ec0ff */
[----:B------:R-:W-:Y:S01]  /*10970*/  FMUL.FTZ R9, R8, R65 ;  /* 0x0000004108097220 */ /* 0x000fe20000410000 */
[----:B------:R-:W-:Y:S01]  /*10980*/  FFMA.FTZ R74, R6, R7, R74 ;  /* 0x00000007064a7223 */ /* 0x000fe2000001004a */
[----:B------:R-:W-:Y:S01]  /*10990*/  LOP3.LUT R7, R46, 0xffff0000, RZ, 0xc0, !PT ;  /* 0xffff00002e077812 */ /* 0x000fe200078ec0ff */
[----:B------:R-:W-:Y:S01]  /*109a0*/  FMUL.FTZ R15, R24, R33 ;  /* 0x00000021180f7220 */ /* 0x000fe20000410000 */
[-C--:B------:R-:W-:Y:S01]  /*109b0*/  FMUL.FTZ R13, R8, R3.reuse ;  /* 0x00000003080d7220 */ /* 0x080fe20000410000 */
[----:B------:R-:W-:Y:S01]  /*109c0*/  FFMA.FTZ R6, R2, R3, -R9 ;  /* 0x0000000302067223 */ /* 0x000fe20000010809 */
[----:B------:R-:W-:-:S02]  /*109d0*/  IMAD.U32 R9, R67, 0x10000, RZ ;  /* 0x0001000043097824 */ /* 0x000fc400078e00ff */
[----:B------:R-:W-:Y:S01]  /*109e0*/  FMUL.FTZ R24, R24, R7 ;  /* 0x0000000718187220 */ /* 0x000fe20000410000 */
[----:B------:R-:W-:Y:S02]  /*109f0*/  IMAD.U32 R3, R47, 0x10000, RZ ;  /* 0x000100002f037824 */ /* 0x000fe400078e00ff */
[----:B------:R-:W-:Y:S01]  /*10a00*/  FFMA.FTZ R8, R2, R65, R13 ;  /* 0x0000004102087223 */ /* 0x000fe2000001000d */
[----:B------:R-:W-:Y:S01]  /*10a10*/  FMUL.FTZ R13, R10, R9 ;  /* 0x000000090a0d7220 */ /* 0x000fe20000410000 */
[----:B------:R-:W-:Y:S01]  /*10a20*/  FFMA.FTZ R15, R12, R7, -R15 ;  /* 0x000000070c0f7223 */ /* 0x000fe2000001080f */
[-C--:B------:R-:W-:Y:S01]  /*10a30*/  FMUL.FTZ R25, R10, R3.reuse ;  /* 0x000000030a197220 */ /* 0x080fe20000410000 */
[----:B------:R-:W-:Y:S01]  /*10a40*/  LOP3.LUT R2, R67, 0xffff0000, RZ, 0xc0, !PT ;  /* 0xffff000043027812 */ /* 0x000fe200078ec0ff */
[C---:B------:R-:W-:Y:S01]  /*10a50*/  FFMA.FTZ R13, R4.reuse, R3, -R13 ;  /* 0x00000003040d7223 */ /* 0x040fe2000001080d */
[----:B------:R-:W-:Y:S01]  /*10a60*/  LOP3.LUT R0, R47, 0xffff0000, RZ, 0xc0, !PT ;  /* 0xffff00002f007812 */ /* 0x000fe200078ec0ff */
[----:B------:R-:W-:Y:S01]  /*10a70*/  FFMA.FTZ R10, R4, R9, R25 ;  /* 0x00000009040a7223 */ /* 0x000fe20000010019 */
[----:B------:R-:W-:Y:S01]  /*10a80*/  LOP3.LUT R7, R68, 0xffff0000, RZ, 0xc0, !PT ;  /* 0xffff000044077812 */ /* 0x000fe200078ec0ff */
[C---:B------:R-:W-:Y:S01]  /*10a90*/  FMUL.FTZ R4, R11.reuse, R2 ;  /* 0x000000020b047220 */ /* 0x040fe20000410000 */
[----:B------:R-:W-:Y:S01]  /*10aa0*/  LOP3.LUT R3, R64, 0xffff0000, RZ, 0xc0, !PT ;  /* 0xffff000040037812 */ /* 0x000fe200078ec0ff */
[-C--:B------:R-:W-:Y:S01]  /*10ab0*/  FMUL.FTZ R11, R11, R0.reuse ;  /* 0x000000000b0b7220 */ /* 0x080fe20000410000 */
[----:B------:R-:W-:Y:S01]  /*10ac0*/  FFMA.FTZ R33, R12, R33, R24 ;  /* 0x000000210c217223 */ /* 0x000fe20000010018 */
[C---:B------:R-:W-:Y:S01]  /*10ad0*/  FMUL.FTZ R9, R26.reuse, R7 ;  /* 0x000000071a097220 */ /* 0x040fe20000410000 */
[C---:B------:R-:W-:Y:S01]  /*10ae0*/  FFMA.FTZ R0, R5.reuse, R0, -R4 ;  /* 0x0000000005007223 */ /* 0x040fe20000010804 */
[-C--:B------:R-:W-:Y:S01]  /*10af0*/  FMUL.FTZ R26, R26, R3.reuse ;  /* 0x000000031a1a7220 */ /* 0x080fe20000410000 */
[----:B------:R-:W-:Y:S01]  /*10b00*/  FFMA.FTZ R11, R5, R2, R11 ;  /* 0x00000002050b7223 */ /* 0x000fe2000001000b */
[----:B------:R-:W-:Y:S01]  /*10b10*/  FFMA.FTZ R3, R14, R3, -R9 ;  /* 0x000000030e037223 */ /* 0x000fe20000010809 */
[----:B------:R-:W-:Y:S01]  /*10b20*/  F2FP.BF16.F32.PACK_AB R4, R6, R69 ;  /* 0x000000450604723e */ /* 0x000fe200000010ff */
        /* <DEDUP_REMOVED lines=10> */
.L_x_3687:
[----:B------:R-:W-:Y:S05]  /*10bd0*/  BSYNC B0 ;  /* 0x0000000000007941 */ /* 0x000fea0003800000 */
.L_x_3673:
        /* <DEDUP_REMOVED lines=8> */
.L_x_3670:
[----:B0123--:R-:W-:Y:S01]  /*10c60*/  IMAD.U32 R6, RZ, RZ, UR42 ;  /* 0x0000002aff067e24 */ /* 0x00ffe2000f8e00ff */
[----:B------:R-:W-:Y:S01]  /*10c70*/  UIADD3 UR4, UP0, UR37, 0x1f8, URZ ;  /* 0x000001f825047890 */ /* 0x000fe2000ff1e03f */
[----:B------:R-:W-:Y:S01]  /*10c80*/  IMAD.U32 R7, RZ, RZ, UR43 ;  /* 0x0000002bff077e24 */ /* 0x000fe2000f8e00ff */
[----:B------:R-:W-:Y:S01]  /*10c90*/  STL.64 [R1+0x1e0], R28 ;  /* 0x0001e01c01007387 */ /* 0x000fe20000100a00 */
[----:B------:R-:W-:Y:S01]  /*10ca0*/  IMAD.MOV.U32 R4, RZ, RZ, R52 ;  /* 0x000000ffff047224 */ /* 0x000fe200078e0034 */
[----:B------:R-:W-:Y:S01]  /*10cb0*/  UIADD3.X UR5, URZ, UR36, URZ, UP0, !UPT ;  /* 0x000000243f057290 */ /* 0x000fe200087fe43f */
[----:B------:R-:W-:Y:S01]  /*10cc0*/  IMAD.MOV.U32 R5, RZ, RZ, R55 ;  /* 0x000000ffff057224 */ /* 0x000fe200078e0037 */
[----:B------:R-:W-:Y:S01]  /*10cd0*/  BSSY B0, `(.L_x_3697) ;  /* 0x0000034000007945 */ /* 0x000fe20003800000 */
[----:B------:R-:W-:Y:S02]  /*10ce0*/  IMAD.MOV.U32 R8, RZ, RZ, R59 ;  /* 0x000000ffff087224 */ /* 0x000fe400078e003b */
[----:B------:R-:W-:Y:S01]  /*10cf0*/  IMAD.MOV.U32 R9, RZ, RZ, R54 ;  /* 0x000000ffff097224 */ /* 0x000fe200078e0036 */
[----:B------:R0:W-:Y:S01]  /*10d00*/  STL.128 [R1+0x170], R4 ;  /* 0x0001700401007387 */ /* 0x0001e20000100c00 */
[----:B------:R-:W-:-:S02]  /*10d10*/  IMAD.MOV.U32 R10, RZ, RZ, R39 ;  /* 0x000000ffff0a7224 */ /* 0x000fc400078e0027 */
[----:B------:R-:W-:Y:S02]  /*10d20*/  IMAD.MOV.U32 R11, RZ, RZ, R60 ;  /* 0x000000ffff0b7224 */ /* 0x000fe400078e003c */
[----:B------:R-:W-:Y:S02]  /*10d30*/  IMAD.U32 R0, RZ, RZ, UR41 ;  /* 0x00000029ff007e24 */ /* 0x000fe4000f8e00ff */
[----:B------:R-:W-:Y:S01]  /*10d40*/  IMAD.U32 R2, RZ, RZ, UR39 ;  /* 0x00000027ff027e24 */ /* 0x000fe2000f8e00ff */
[----:B------:R1:W-:Y:S01]  /*10d50*/  STL.128 [R1+0x150], R8 ;  /* 0x0001500801007387 */ /* 0x0003e20000100c00 */
[----:B------:R-:W-:-:S05]  /*10d60*/  IMAD.U32 R3, RZ, RZ, UR47 ;  /* 0x0000002fff037e24 */ /* 0x000fca000f8e00ff */
[----:B------:R-:W-:Y:S01]  /*10d70*/  STL.64 [R1+0x148], R2 ;  /* 0x0001480201007387 */ /* 0x000fe20000100a00 */
[----:B0-----:R-:W-:Y:S02]  /*10d80*/  IMAD.MOV.U32 R4, RZ, RZ, R38 ;  /* 0x000000ffff047224 */ /* 0x001fe400078e0026 */
[----:B------:R-:W-:Y:S02]  /*10d90*/  IMAD.MOV.U32 R5, RZ, RZ, R63 ;  /* 0x000000ffff057224 */ /* 0x000fe400078e003f */
[----:B------:R-:W-:Y:S02]  /*10da0*/  IMAD.MOV.U32 R6, RZ, RZ, R37 ;  /* 0x000000ffff067224 */ /* 0x000fe400078e0025 */
[----:B------:R-:W-:Y:S02]  /*10db0*/  IMAD.MOV.U32 R7, RZ, RZ, R36 ;  /* 0x000000ffff077224 */ /* 0x000fe400078e0024 */
[----:B-1----:R-:W-:Y:S02]  /*10dc0*/  IMAD.MOV.U32 R8, RZ, RZ, R50 ;  /* 0x000000ffff087224 */ /* 0x002fe400078e0032 */
[----:B------:R-:W-:Y:S01]  /*10dd0*/  IMAD.MOV.U32 R9, RZ, RZ, R53 ;  /* 0x000000ffff097224 */ /* 0x000fe200078e0035 */
[----:B------:R0:W-:Y:S01]  /*10de0*/  STL.128 [R1+0x1b0], R4 ;  /* 0x0001b00401007387 */ /* 0x0001e20000100c00 */
[----:B------:R-:W-:-:S02]  /*10df0*/  IMAD.MOV.U32 R10, RZ, RZ, R51 ;  /* 0x000000ffff0a7224 */ /* 0x000fc400078e0033 */
[----:B------:R-:W-:-:S05]  /*10e00*/  IMAD.MOV.U32 R11, RZ, RZ, R48 ;  /* 0x000000ffff0b7224 */ /* 0x000fca00078e0030 */
[----:B------:R1:W-:Y:S01]  /*10e10*/  STL.128 [R1+0x190], R8 ;  /* 0x0001900801007387 */ /* 0x0003e20000100c00 */
[----:B0-----:R-:W-:Y:S02]  /*10e20*/  IMAD.MOV.U32 R4, RZ, RZ, R35 ;  /* 0x000000ffff047224 */ /* 0x001fe400078e0023 */
[----:B------:R-:W-:Y:S02]  /*10e30*/  IMAD.MOV.U32 R5, RZ, RZ, R58 ;  /* 0x000000ffff057224 */ /* 0x000fe400078e003a */
[----:B------:R-:W-:Y:S02]  /*10e40*/  IMAD.MOV.U32 R6, RZ, RZ, R34 ;  /* 0x000000ffff067224 */ /* 0x000fe400078e0022 */
[----:B------:R-:W-:Y:S02]  /*10e50*/  IMAD.MOV.U32 R7, RZ, RZ, R61 ;  /* 0x000000ffff077224 */ /* 0x000fe400078e003d */
[----:B-1----:R-:W-:Y:S01]  /*10e60*/  IMAD.U32 R9, RZ, RZ, UR48 ;  /* 0x00000030ff097e24 */ /* 0x002fe2000f8e00ff */
[----:B------:R-:W-:Y:S01]  /*10e70*/  MOV R10, 0x11010 ;  /* 0x00011010000a7802 */ /* 0x000fe20000000f00 */
[----:B------:R-:W-:Y:S01]  /*10e80*/  IMAD.U32 R8, RZ, RZ, UR4 ;  /* 0x00000004ff087e24 */ /* 0x000fe2000f8e00ff */
[----:B------:R0:W-:Y:S02]  /*10e90*/  STL.128 [R1+0x1c0], R4 ;  /* 0x0001c00401007387 */ /* 0x0001e40000100c00 */
[----:B0-----:R-:W-:-:S02]  /*10ea0*/  IMAD.MOV.U32 R4, RZ, RZ, R19 ;  /* 0x000000ffff047224 */ /* 0x001fc400078e0013 */
[----:B------:R-:W-:Y:S02]  /*10eb0*/  IMAD.MOV.U32 R5, RZ, RZ, R18 ;  /* 0x000000ffff057224 */ /* 0x000fe400078e0012 */
[----:B------:R-:W-:Y:S02]  /*10ec0*/  IMAD.MOV.U32 R6, RZ, RZ, R45 ;  /* 0x000000ffff067224 */ /* 0x000fe400078e002d */
[----:B------:R-:W-:Y:S02]  /*10ed0*/  IMAD.MOV.U32 R7, RZ, RZ, R44 ;  /* 0x000000ffff077224 */ /* 0x000fe400078e002c */
[----:B------:R-:W-:Y:S02]  /*10ee0*/  IMAD.MOV.U32 R18, RZ, RZ, R42 ;  /* 0x000000ffff127224 */ /* 0x000fe400078e002a */
[----:B------:R-:W-:Y:S01]  /*10ef0*/  IMAD.MOV.U32 R19, RZ, RZ, R43 ;  /* 0x000000ffff137224 */ /* 0x000fe200078e002b */
[----:B------:R0:W-:Y:S04]  /*10f00*/  STL.128 [R1+0x1d0], R4 ;  /* 0x0001d00401007387 */ /* 0x0001e80000100c00 */
[----:B------:R-:W-:Y:S01]  /*10f10*/  STL.128 [R1+0x160], R16 ;  /* 0x0001601001007387 */ /* 0x000fe20000100c00 */
[----:B0-----:R-:W-:-:S02]  /*10f20*/  IMAD.MOV.U32 R6, RZ, RZ, R31 ;  /* 0x000000ffff067224 */ /* 0x001fc400078e001f */
[----:B------:R-:W-:Y:S02]  /*10f30*/  IMAD.MOV.U32 R7, RZ, RZ, R30 ;  /* 0x000000ffff077224 */ /* 0x000fe400078e001e */
[----:B------:R-:W-:Y:S02]  /*10f40*/  IMAD.MOV.U32 R4, RZ, RZ, R0 ;  /* 0x000000ffff047224 */ /* 0x000fe400078e0000 */
[----:B------:R-:W-:Y:S02]  /*10f50*/  IMAD.MOV.U32 R5, RZ, RZ, R9 ;  /* 0x000000ffff057224 */ /* 0x000fe400078e0009 */
[----:B------:R-:W-:Y:S02]  /*10f60*/  IMAD.U32 R9, RZ, RZ, UR5 ;  /* 0x00000005ff097e24 */ /* 0x000fe4000f8e00ff */
[----:B------:R-:W-:Y:S01]  /*10f70*/  IMAD.U32 R0, RZ, RZ, UR37 ;  /* 0x00000025ff007e24 */ /* 0x000fe2000f8e00ff */
[----:B------:R0:W-:Y:S03]  /*10f80*/  STL.128 [R1+0x180], R4 ;  /* 0x0001800401007387 */ /* 0x0001e60000100c00 */
[----:B------:R-:W-:-:S02]  /*10f90*/  VIADD R0, R0, 0x148 ;  /* 0x0000014800007836 */ /* 0x000fc40000000000 */
[----:B0-----:R-:W-:Y:S02]  /*10fa0*/  IMAD.MOV.U32 R4, RZ, RZ, R41 ;  /* 0x000000ffff047224 */ /* 0x001fe400078e0029 */
[----:B------:R-:W-:Y:S02]  /*10fb0*/  IMAD.MOV.U32 R5, RZ, RZ, R40 ;  /* 0x000000ffff057224 */ /* 0x000fe400078e0028 */
[----:B------:R-:W-:Y:S02]  /*10fc0*/  IMAD.MOV.U32 R6, RZ, RZ, R8 ;  /* 0x000000ffff067224 */ /* 0x000fe400078e0008 */
[----:B------:R-:W-:Y:S02]  /*10fd0*/  IMAD.MOV.U32 R7, RZ, RZ, R9 ;  /* 0x000000ffff077224 */ /* 0x000fe400078e0009 */
[----:B------:R-:W-:-:S03]  /*10fe0*/  VIADD R8, R200, 0xffffffff ;  /* 0xffffffffc8087836 */ /* 0x000fc60000000000 */
[----:B------:R0:W-:Y:S04]  /*10ff0*/  STL.128 [R1+0x1a0], R4 ;  /* 0x0001a00401007387 */ /* 0x0001e80000100c00 */
[----:B0----5:R-:W-:Y:S05]  /*11000*/  CALL.REL.NOINC `($_ZN7cutlass13device_kernelIN5flash11enable_sm90INS1_16FlashAttnFwdSm90INS1_25CollectiveMainloopFwdSm90ILi2EN4cute5tupleIJNS5_1CILi1EEES8_S8_EEENS6_IJNS7_ILi64EEESA_SA_EEELi512ENS_10bfloat16_tEfNS_4arch4Sm90ELb0ELb1ELb1ELb1ELb0ELb1ELb1ELb0ELb0ELb1ELb0ELb0EEENS1_21CollectiveEpilogueFwdINS6_IJSA_NS7_ILi512EEESA_EEES9_SC_SE_Li256ELb1ELb1ELb0ELb0EEENS1_36VarlenDynamicPersistentTileSchedulerILi64ELi64ELi256ELi128ELb0ELb1ELb1ELb1ELb0ELb1EEEEEEEEEvNT_6ParamsE$_ZZN5flash25CollectiveMainloopFwdSm90ILi2EN4cute5tupleIJNS1_1CILi1EEES4_S4_EEENS2_IJNS3_ILi64EEES6_S6_EEELi512EN7cutlass10bfloat16_tEfNS8_4arch4Sm90ELb0ELb1ELb1ELb1ELb0ELb1ELb1ELb0ELb0ELb1ELb0ELb0EE3mmaINS_16FlashAttnFwdSm90ISC_NS_21CollectiveEpilogueFwdINS2_IJS6_NS3_ILi512EEES6_EEES5_S9_SB_Li256ELb1ELb1ELb0ELb0EEENS_36VarlenDynamicPersistentTileSchedulerILi64ELi64ELi256ELi128ELb0ELb1ELb1ELb1ELb0ELb1EEEE13SharedStorageENS1_6TensorINS1_11ArrayEngineIfLm128EEENS1_6LayoutINS2_IJNS2_IJNS3_ILi2EEESR_NS3_ILi32EEEEEES4_S4_EEENS2_IJNS2_IJS4_SR_NS3_ILi4EEEEEENS3_ILi0EEESX_EEEEEEENS_7SoftmaxILi2ELi0EEEEEbRKNSC_6ParamsENS8_25PipelineTmaAsyncNoClusterILi2ENS8_16PipelineTmaAsyncILi2EEEEES19_RNS8_13PipelineStateILj2EEERT0_RT1_iRiRKNS_16SeqlenInfoQKNewKILb1ELb1EEENS2_IJiiiiEEERT_ENKUliT_T0_T1_E_clIZSD_ISM_S10_S12_EbS15_S19_S19_S1C_S1E_S1G_iS1H_S1L_S1M_S1O_EUlRS1P_iE0_NS3_ILb1EEES1W_EEDaiS1P_S1Q_S1R_) ;  /* 0x0000030c00a07944 */ /* 0x021fea0003c00000 */
[----:B------:R-:W-:Y:S05]  /*11010*/  BSYNC B0 ;  /* 0x0000000000007941 */ /* 0x000fea0003800000 */
.L_x_3697:
[----:B------:R-:W2:Y:S01]  /*11020*/  LDL R2, [R1+0x70] ;  /* 0x0000700001027983 */ /* 0x000ea20000100800 */
[----:B------:R-:W0:Y:S08]  /*11030*/  LDC R0, c[0x0][0x448] ;  /* 0x00011200ff007b82 */ /* 0x000e300000000800 */
        /* <DEDUP_REMOVED lines=9> */
[----:B------:R-:W-:Y:S02]  /*110d0*/  IMAD.IADD R197, R197, 0x1, R0 ;  /* 0x00000001c5c57824 */ /* 0x000fe400078e0200 */
[----:B------:R-:W-:Y:S02]  /*110e0*/  VIADD R0, R200, 0xfffffffe ;  /* 0xfffffffec8007836 */ /* 0x000fe40000000000 */
        /* <DEDUP_REMOVED lines=13> */
.L_x_3700:
[----:B------:R-:W-:-:S13]  /*111c0*/  ISETP.NE.AND P0, PT, R7, 0x1, PT ;  /* 0x000000010700780c */ /* 0x000fda0003f05270 */
[----:B------:R-:W0:Y:S02]  /*111d0*/  @P0 LDC.64 R4, c[0x0][0xae0] ;  /* 0x0002b800ff040b82 */ /* 0x000e240000000a00 */
[----:B0-----:R-:W-:-:S05]  /*111e0*/  @P0 IMAD.HI.U32 R4, R3, R4, RZ ;  /* 0x0000000403040227 */ /* 0x001fca00078e00ff */
[----:B------:R-:W-:-:S07]  /*111f0*/  @P0 SHF.R.U32.HI R3, RZ, R5, R4 ;  /* 0x00000005ff030219 */ /* 0x000fce0000011604 */
.L_x_3701:
[----:B------:R-:W-:Y:S05]  /*11200*/  BSYNC B0 ;  /* 0x0000000000007941 */ /* 0x000fea0003800000 */
.L_x_3699:
[----:B------:R-:W-:-:S05]  /*11210*/  IMAD R3, R3, R7, R7 ;  /* 0x0000000703037224 */ /* 0x000fca00078e0207 */
[----:B------:R-:W-:-:S07]  /*11220*/  VIMNMX R6, R6, R3, PT ;  /* 0x0000000306067248 */ /* 0x000fce0003fe0100 */
.L_x_3698:
[----:B------:R-:W-:-:S04]  /*11230*/  SHF.R.S32.HI R3, RZ, 0x1f, R6 ;  /* 0x0000001fff037819 */ /* 0x000fc80000011406 */
[----:B------:R-:W-:-:S04]  /*11240*/  LEA.HI R3, R3, R6, RZ, 0x6 ;  /* 0x0000000603037211 */ /* 0x000fc800078f30ff */
[----:B------:R-:W-:-:S04]  /*11250*/  SHF.R.S32.HI R3, RZ, 0x6, R3 ;  /* 0x00000006ff037819 */ /* 0x000fc80000011403 */
[----:B------:R-:W-:-:S04]  /*11260*/  VIMNMX R12, R164, R3, !PT ;  /* 0x00000003a40c7248 */ /* 0x000fc80007fe0100 */
[----:B------:R-:W-:-:S13]  /*11270*/  ISETP.GE.AND P0, PT, R0, R12, PT ;  /* 0x0000000c0000720c */ /* 0x000fda0003f06270 */
[----:B------:R-:W-:Y:S05]  /*11280*/  @!P0 BRA `(.L_x_3702) ;  /* 0x000000a800588947 */ /* 0x000fea0003800000 */
.L_x_3731:
[----:B0-----:R-:W2:Y:S04]  /*11290*/  LD.E R20, desc[UR44][R16.64+0x1e8] ;  /* 0x0001e82c10147980 */ /* 0x001ea8000c101900 */
[----:B------:R-:W3:Y:S04]  /*112a0*/  LD.E R2, desc[UR44][R16.64+0x1f0] ;  /* 0x0001f02c10027980 */ /* 0x000ee8000c101900 */
[----:B------:R-:W4:Y:S01]  /*112b0*/  LD.E R6, desc[UR44][R16.64+0x1c] ;  /* 0x00001c2c10067980 */ /* 0x000f22000c101900 */
[----:B--2---:R-:W-:-:S05]  /*112c0*/  VIADD R5, R20, 0x1 ;  /* 0x0000000114057836 */ /* 0x004fca0000000000 */
[----:B------:R-:W-:-:S13]  /*112d0*/  ISETP.NE.AND P0, PT, R5, 0x2, PT ;  /* 0x000000020500780c */ /* 0x000fda0003f05270 */
[----:B------:R0:W5:Y:S04]  /*112e0*/  @P0 LD.E R7, desc[UR44][R16.64+0x1ec] ;  /* 0x0001ec2c10070980 */ /* 0x000168000c101900 */
[----:B-1----:R-:W2:Y:S01]  /*112f0*/  @!P0 LD.E R4, desc[UR44][R16.64+0x1ec] ;  /* 0x0001ec2c10048980 */ /* 0x002ea2000c101900 */
        /* <DEDUP_REMOVED lines=13> */
.L_x_3704:
[----:B------:R-:W-:Y:S05]  /*113d0*/  BSYNC B0 ;  /* 0x0000000000007941 */ /* 0x000fea0003800000 */
.L_x_3703:
        /* <DEDUP_REMOVED lines=13> */
.L_x_3706:
[----:B------:R-:W-:Y:S05]  /*114b0*/  BSYNC B0 ;  /* 0x0000000000007941 */ /* 0x000fea0003800000 */
.L_x_3705:
        /* <DEDUP_REMOVED lines=8> */
.L_x_3708:
[----:B------:R-:W-:Y:S05]  /*11540*/  BSYNC B0 ;  /* 0x0000000000007941 */ /* 0x000fea0003800000 */
.L_x_3707:
        /* <DEDUP_REMOVED lines=60> */
.L_x_3711:
[----:B------:R-:W-:Y:S05]  /*11910*/  BSYNC B0 ;  /* 0x0000000000007941 */ /* 0x000fea0003800000 */
.L_x_3710:
        /* <DEDUP_REMOVED lines=13> */
.L_x_3713:
[----:B------:R-:W-:Y:S05]  /*119f0*/  BSYNC B0 ;  /* 0x0000000000007941 */ /* 0x000fea0003800000 */
.L_x_3712:
        /* <DEDUP_REMOVED lines=8> */
.L_x_3715:
[----:B------:R-:W-:Y:S05]  /*11a80*/  BSYNC B0 ;  /* 0x0000000000007941 */ /* 0x000fea0003800000 */
.L_x_3714:
        /* <DEDUP_REMOVED lines=505> */
[----:B------:R-:W-:-:S04]  /*13a20*/  IMAD.U32 R30, R31, 0x10, R30 ;  /* 0x000000101f1e7824 */ /* 0x000fc800078e001e */
[----:B------:R-:W-:-:S04]  /*13a30*/  IMAD.IADD R27, R58, 0x1, -R27 ;  /* 0x000000013a1b7824 */ /* 0x000fc800078e0a1b */
[----:B------:R-:W-:-:S04]  /*13a40*/  IMAD R32, R27, 0x8, R30 ;  /* 0x000000081b207824 */ /* 0x000fc800078e021e */
[----:B------:R-:W-:-:S04]  /*13a50*/  @P1 IMAD.HI.U32 R2, R32, R3, RZ ;  /* 0x0000000320021227 */ /* 0x000fc800078e00ff */
[----:B------:R-:W-:Y:S01]  /*13a60*/  FMUL.FTZ R38, R38, R21 ;  /* 0x0000001526267220 */ /* 0x000fe20000410000 */
[----:B------:R-:W-:-:S03]  /*13a70*/  @P1 SHF.R.U32.HI R32, RZ, R19, R2 ;  /* 0x00000013ff201219 */ /* 0x000fc60000011602 */
[----:B------:R0:W3:Y:S01]  /*13a80*/  MUFU.TANH R64, R38 ;  /* 0x0000002600407308 */ /* 0x0000e20000002400 */
[----:B------:R-:W-:Y:S01]  /*13a90*/  LOP3.LUT R26, R26, 0x7ffffffc, RZ, 0xc0, !PT ;  /* 0x7ffffffc1a1a7812 */ /* 0x000fe200078ec0ff */
[----:B------:R-:W-:Y:S01]  /*13aa0*/  FMUL.FTZ R36, R36, R21 ;  /* 0x0000001524247220 */ /* 0x000fe20000410000 */
[----:B------:R-:W4:Y:S01]  /*13ab0*/  SHFL.IDX PT, R24, R32, RZ, 0x1c1f ;  /* 0x001c1fff20187589 */ /* 0x000f2200000e0000 */
[----:B0-----:R-:W-:-:S04]  /*13ac0*/  IMAD.SHL.U32 R38, R0, 0x40, RZ ;  /* 0x0000004000267824 */ /* 0x001fc800078e00ff */
[----:B------:R0:W1:Y:S01]  /*13ad0*/  MUFU.TANH R63, R36 ;  /* 0x00000024003f7308 */ /* 0x0000620000002400 */
[----:B------:R-:W-:Y:S02]  /*13ae0*/  IMAD.IADD R2, R29, 0x1, -R26 ;  /* 0x000000011d027824 */ /* 0x000fe400078e0a1a */
[-C--:B------:R-:W-:Y:S01]  /*13af0*/  FMUL.FTZ R25, R25, R21.reuse ;  /* 0x0000001519197220 */ /* 0x080fe20000410000 */
[----:B------:R-:W-:Y:S01]  /*13b00*/  IADD3 R3, -R38, 0x1, RZ ;  /* 0x0000000126037810 */ /* 0x000fe20007ffe1ff */
        /* <DEDUP_REMOVED lines=23> */
[----:B------:R-:W0:Y:S04]  /*13c80*/  MUFU.TANH R15, R15 ;  /* 0x0000000f000f7308 */ /* 0x000e280000002400 */
        /* <DEDUP_REMOVED lines=30> */
[----:B------:R2:W0:Y:S01]  /*13e70*/  MUFU.TANH R65, R39 ;  /* 0x0000002700417308 */ /* 0x0004220000002400 */
[----:B----4-:R-:W-:Y:S02]  /*13e80*/  IMAD.IADD R3, R55, 0x1, R24 ;  /* 0x0000000137037824 */ /* 0x010fe400078e0218 */
[----:B--2---:R-:W-:-:S04]  /*13e90*/  IMAD.IADD R39, R18, 0x1, R7 ;  /* 0x0000000112277824 */ /* 0x004fc800078e0207 */
[----:B------:R-:W-:Y:S01]  /*13ea0*/  IMAD.IADD R6, R39, 0x1, R24 ;  /* 0x0000000127067824 */ /* 0x000fe200078e0218 */
[----:B-1-3--:R-:W-:Y:S06]  /*13eb0*/  @!P2 BRA `(.L_x_3718) ;  /* 0x000000000048a947 */ /* 0x00afec0003800000 */
        /* <DEDUP_REMOVED lines=10> */
.L_x_3720:
[----:B------:R-:W-:-:S13]  /*13f60*/  ISETP.NE.AND P1, PT, R9, 0x1, PT ;  /* 0x000000010900780c */ /* 0x000fda0003f25270 */
[----:B------:R-:W-:-:S05]  /*13f70*/  @P1 IMAD.HI.U32 R8, R7, R10, RZ ;  /* 0x0000000a07081227 */ /* 0x000fca00078e00ff */
[----:B------:R-:W-:-:S07]  /*13f80*/  @P1 SHF.R.U32.HI R7, RZ, R11, R8 ;  /* 0x0000000bff071219 */ /* 0x000fce0000011608 */
.L_x_3721:
[----:B------:R-:W-:Y:S05]  /*13f90*/  BSYNC B1 ;  /* 0x0000000000017941 */ /* 0x000fea0003800000 */
.L_x_3719:
[----:B------:R-:W-:-:S04]  /*13fa0*/  IMAD R7, R7, R9, -R38 ;  /* 0x0000000907077224 */ /* 0x000fc800078e0a26 */
[----:B------:R-:W-:-:S05]  /*13fb0*/  IMAD R8, R2, -0x2, R7 ;  /* 0xfffffffe02087824 */ /* 0x000fca00078e0207 */
[----:B------:R-:W-:Y:S02]  /*13fc0*/  VIMNMX R3, R3, R8, !PT ;  /* 0x0000000803037248 */ /* 0x000fe40007fe0100 */
[----:B------:R-:W-:-:S07]  /*13fd0*/  VIADDMNMX R6, R8, R9, R6, PT ;  /* 0x0000000908067246 */ /* 0x000fce0003800106 */
.L_x_3718:
[----:B------:R-:W-:Y:S05]  /*13fe0*/  BSYNC B0 ;  /* 0x0000000000007941 */ /* 0x000fea0003800000 */
.L_x_3717:
[C---:B------:R-:W-:Y:S01]  /*13ff0*/  ISETP.GE.AND P1, PT, R58.reuse, 0x9, PT ;  /* 0x000000093a00780c */ /* 0x040fe20003f26270 */
[----:B------:R-:W1:Y:S01]  /*14000*/  SHFL.IDX PT, R32, R32, 0x1, 0x1c1f ;  /* 0x003c1f0020207f89 */ /* 0x000e6200000e0000 */
[----:B------:R-:W-:Y:S01]  /*14010*/  ISETP.GE.AND P2, PT, R58, 0x2, PT ;  /* 0x000000023a00780c */ /* 0x000fe20003f46270 */
[----:B------:R-:W-:Y:S01]  /*14020*/  BSSY B0, `(.L_x_3722) ;  /* 0x0000060000007945 */ /* 0x000fe20003800000 */
[----:B------:R-:W-:Y:S02]  /*14030*/  P2R R67, PR, RZ, 0x2 ;  /* 0x00000002ff437803 */ /* 0x000fe40000000000 */
[----:B------:R-:W-:Y:S02]  /*14040*/  ISETP.GT.AND P1, PT, R3, 0x8, !P1 ;  /* 0x000000080300780c */ /* 0x000fe40004f24270 */
[----:B------:R-:W-:Y:S02]  /*14050*/  P2R R66, PR, RZ, 0x4 ;  /* 0x00000004ff427803 */ /* 0x000fe40000000000 */
[----:B------:R-:W-:-:S02]  /*14060*/  ISETP.LT.OR P1, PT, R6, 0x9, P1 ;  /* 0x000000090600780c */ /* 0x000fc40000f21670 */
[C---:B------:R-:W-:Y:S02]  /*14070*/  ISETP.GT.AND P2, PT, R3.reuse, 0x1, !P2 ;  /* 0x000000010300780c */ /* 0x040fe40005744270 */
[----:B------:R-:W-:Y:S02]  /*14080*/  ISETP.GE.AND P3, PT, R58, 0xa, PT ;  /* 0x0000000a3a00780c */ /* 0x000fe40003f66270 */
[----:B0-----:R-:W-:Y:S02]  /*14090*/  FSEL R33, R28, -INF , !P1 ;  /* 0xff8000001c217808 */ /* 0x001fe40004800000 */
[----:B------:R-:W-:Y:S02]  /*140a0*/  ISETP.LT.OR P2, PT, R6, 0x2, P2 ;  /* 0x000000020600780c */ /* 0x000fe40001741670 */
[----:B------:R-:W-:Y:S02]  /*140b0*/  ISETP.GT.AND P1, PT, R3, 0x9, !P3 ;  /* 0x000000090300780c */ /* 0x000fe40005f24270 */
[----:B------:R-:W-:-:S02]  /*140c0*/  FSEL R35, R25, -INF , !P2 ;  /* 0xff80000019237808 */ /* 0x000fc40005000000 */
[----:B------:R-:W-:Y:S01]  /*140d0*/  ISETP.LT.OR P1, PT, R6, 0xa, P1 ;  /* 0x0000000a0600780c */ /* 0x000fe20000f21670 */
[----:B-1----:R-:W-:Y:S01]  /*140e0*/  IMAD.IADD R8, R55, 0x1, R32 ;  /* 0x0000000137087824 */ /* 0x002fe200078e0220 */
        /* <DEDUP_REMOVED lines=75> */
.L_x_3725:
[----:B------:R-:W-:-:S13]  /*145a0*/  ISETP.NE.AND P6, PT, R9, 0x1, PT ;  /* 0x000000010900780c */ /* 0x000fda0003fc5270 */
[----:B------:R-:W-:-:S05]  /*145b0*/  @P6 IMAD.HI.U32 R10, R4, R10, RZ ;  /* 0x0000000a040a6227 */ /* 0x000fca00078e00ff */
[----:B------:R-:W-:-:S07]  /*145c0*/  @P6 SHF.R.U32.HI R4, RZ, R11, R10 ;  /* 0x0000000bff046219 */ /* 0x000fce000001160a */
.L_x_3726:
[----:B------:R-:W-:Y:S05]  /*145d0*/  BSYNC B1 ;  /* 0x0000000000017941 */ /* 0x000fea0003800000 */
.L_x_3724:
[----:B------:R-:W-:-:S04]  /*145e0*/  IMAD R3, R4, R9, -R38 ;  /* 0x0000000904037224 */ /* 0x000fc800078e0a26 */
[----:B------:R-:W-:-:S05]  /*145f0*/  IMAD R3, R2, -0x2, R3 ;  /* 0xfffffffe02037824 */ /* 0x000fca00078e0203 */
[----:B------:R-:W-:Y:S02]  /*14600*/  VIADDMNMX R6, R3, R9, R6, PT ;  /* 0x0000000903067246 */ /* 0x000fe40003800106 */
[----:B------:R-:W-:-:S07]  /*14610*/  VIMNMX R8, R8, R3, !PT ;  /* 0x0000000308087248 */ /* 0x000fce0007fe0100 */
.L_x_3723:
[----:B------:R-:W-:Y:S05]  /*14620*/  BSYNC B0 ;  /* 0x0000000000007941 */ /* 0x000fea0003800000 */
.L_x_3722:
        /* <DEDUP_REMOVED lines=42> */
[----:B------:R-:W-:Y:S02]  /*148d0*/  ISETP.GT.AND P1, PT, R8, 0x29, !P1 ;  /* 0x000000290800780c */ /* 0x000fe40004f24270 */
[----:B------:R-:W-:Y:S02]  /*148e0*/  ISETP.LT.OR P5, PT, R6, 0x29, P5 ;  /* 0x000000290600780c */ /* 0x000fe40002fa1670 */
[----:B------:R-:W-:Y:S02]  /*148f0*/  ISETP.GT.AND P2, PT, R8, 0x30, !P2 ;  /* 0x000000300800780c */ /* 0x000fe40005744270 */
[----:B------:R-:W-:-:S02]  /*14900*/  FSEL R9, R46, -INF , !P5 ;  /* 0xff8000002e097808 */ /* 0x000fc40006800000 */
[----:B------:R-:W-:Y:S02]  /*14910*/  ISETP.LT.OR P1, PT, R6, 0x2a, P1 ;  /* 0x0000002a0600780c */ /* 0x000fe40000f21670 */
[----:B------:R-:W-:Y:S02]  /*14920*/  ISETP.GT.AND P3, PT, R8, 0x31, !P3 ;  /* 0x000000310800780c */ /* 0x000fe40005f64270 */
[----:B------:R-:W-:Y:S02]  /*14930*/  ISETP.LT.OR P2, PT, R6, 0x31, P2 ;  /* 0x000000310600780c */ /* 0x000fe40001741670 */
[----:B------:R-:W-:Y:S02]  /*14940*/  FSEL R52, R36, -INF , !P1 ;  /* 0xff80000024347808 */ /* 0x000fe40004800000 */
[----:B------:R-:W-:Y:S02]  /*14950*/  ISETP.NE.AND P6, PT, R41, RZ, PT ;  /* 0x000000ff2900720c */ /* 0x000fe40003fc5270 */
[----:B------:R-:W-:-:S02]  /*14960*/  ISETP.GT.AND P4, PT, R8, 0x38, !P4 ;  /* 0x000000380800780c */ /* 0x000fc40006784270 */
[----:B------:R-:W-:Y:S02]  /*14970*/  ISETP.LT.OR P3, PT, R6, 0x32, P3 ;  /* 0x000000320600780c */ /* 0x000fe40001f61670 */
[----:B------:R-:W-:Y:S02]  /*14980*/  FSEL R50, R50, -INF , !P2 ;  /* 0xff80000032327808 */ /* 0x000fe40005000000 */
[----:B------:R-:W-:Y:S02]  /*14990*/  ISETP.GT.AND P1, PT, R8, 0x39, !P6 ;  /* 0x000000390800780c */ /* 0x000fe40007724270 */
[C---:B------:R-:W-:Y:S02]  /*149a0*/  ISETP.LT.OR P4, PT, R6.reuse, 0x39, P4 ;  /* 0x000000390600780c */ /* 0x040fe40002781670 */
[----:B------:R-:W-:Y:S01]  /*149b0*/  FSEL R56, R51, -INF , !P3 ;  /* 0xff80000033387808 */ /* 0x000fe20005800000 */
[----:B------:R-:W-:Y:S01]  /*149c0*/  UIADD3 UR4, UP0, UR37, 0x200, URZ ;  /* 0x0000020025047890 */ /* 0x000fe2000ff1e03f */
[----:B------:R-:W-:-:S02]  /*149d0*/  ISETP.LT.OR P1, PT, R6, 0x3a, P1 ;  /* 0x0000003a0600780c */ /* 0x000fc40000f21670 */
[----:B------:R-:W-:Y:S01]  /*149e0*/  FSEL R54, R54, -INF , !P4 ;  /* 0xff80000036367808 */ /* 0x000fe20006000000 */
[----:B------:R-:W-:Y:S02]  /*149f0*/  ULOP3.LUT UR4, UR4, 0x4, URZ, 0xfc, !UPT ;  /* 0x0000000404047892 */ /* 0x000fe4000f8efc3f */
[----:B------:R-:W-:Y:S01]  /*14a00*/  UIADD3.X UR5, URZ, UR36, URZ, UP0, !UPT ;  /* 0x000000243f057290 */ /* 0x000fe200087fe43f */
        /* <DEDUP_REMOVED lines=34> */
[----:B------:R-:W-:Y:S01]  /*14c30*/  FMNMX.FTZ R41, R54, R4, !PT ;  /* 0x0000000436297209 */ /* 0x000fe20007810000 */
[----:B------:R-:W-:Y:S02]  /*14c40*/  IMAD.U32 R4, RZ, RZ, UR4 ;  /* 0x00000004ff047e24 */ /* 0x000fe4000f8e00ff */
[----:B------:R-:W-:Y:S01]  /*14c50*/  IMAD.U32 R5, RZ, RZ, UR5 ;  /* 0x00000005ff057e24 */ /* 0x000fe2000f8e00ff */
        /* <DEDUP_REMOVED lines=43> */
.L_x_3728:
[----:B------:R-:W-:Y:S05]  /*14f10*/  BSYNC B0 ;  /* 0x0000000000007941 */ /* 0x000fea0003800000 */
.L_x_3727:
        /* <DEDUP_REMOVED lines=36> */
[----:B------:R-:W-:Y:S01]  /*15160*/  MUFU.EX2 R33, R33 ;  /* 0x0000002100217308 */ /* 0x000fe20000000800 */
[----:B-----5:R-:W-:-:S02]  /*15170*/  FADD.FTZ R2, R168, R47 ;  /* 0x0000002fa8027221 */ /* 0x020fc40000010000 */
        /* <DEDUP_REMOVED lines=8> */
[----:B--2---:R-:W-:Y:S01]  /*15200*/  FADD.FTZ R20, R35, R2 ;  /* 0x0000000223147221 */ /* 0x004fe20000010000 */
[-CC-:B------:R-:W-:Y:S01]  /*15210*/  FFMA.FTZ R13, R13, R46.reuse, -R3.reuse ;  /* 0x0000002e0d0d7223 */ /* 0x180fe20000010803 */
[-CC-:B------:R-:W-:Y:S01]  /*15220*/  FFMA.FTZ R11, R11, R46.reuse, -R3.reuse ;  /* 0x0000002e0b0b7223 */ /* 0x180fe20000010803 */
[-CC-:B------:R-:W-:Y:S01]  /*15230*/  FFMA.FTZ R10, R10, R46.reuse, -R3.reuse ;  /* 0x0000002e0a0a7223 */ /* 0x180fe20000010803 */
[-CC-:B------:R-:W-:Y:S01]  /*15240*/  FFMA.FTZ R9, R9, R46.reuse, -R3.reuse ;  /* 0x0000002e09097223 */ /* 0x180fe20000010803 */
[----:B------:R-:W1:Y:S01]  /*15250*/  MUFU.EX2 R40, R40 ;  /* 0x0000002800287308 */ /* 0x000e620000000800 */
[----:B------:R-:W-:-:S07]  /*15260*/  FFMA.FTZ R2, R52, R46, -R3 ;  /* 0x0000002e34027223 */ /* 0x000fce0000010803 */
[----:B------:R-:W2:Y:S08]  /*15270*/  MUFU.EX2 R39, R39 ;  /* 0x0000002700277308 */ /* 0x000eb00000000800 */
[----:B------:R-:W3:Y:S01]  /*15280*/  MUFU.EX2 R38, R38 ;  /* 0x0000002600267308 */ /* 0x000ee20000000800 */
[----:B-1----:R-:W-:-:S07]  /*15290*/  FADD.FTZ R4, R40, R49 ;  /* 0x0000003128047221 */ /* 0x002fce0000010000 */
[----:B------:R-:W1:Y:S01]  /*152a0*/  MUFU.EX2 R37, R37 ;  /* 0x0000002500257308 */ /* 0x000e620000000800 */
[----:B--2---:R-:W-:-:S07]  /*152b0*/  FADD.FTZ R5, R39, R4 ;  /* 0x0000000427057221 */ /* 0x004fce0000010000 */
[----:B------:R-:W-:Y:S01]  /*152c0*/  MUFU.EX2 R30, R30 ;  /* 0x0000001e001e7308 */ /* 0x000fe20000000800 */
[----:B---3--:R-:W-:-:S07]  /*152d0*/  FADD.FTZ R4, R38, R5 ;  /* 0x0000000526047221 */ /* 0x008fce0000010000 */
[----:B------:R-:W2:Y:S01]  /*152e0*/  MUFU.EX2 R34, R34 ;  /* 0x0000002200227308 */ /* 0x000ea20000000800 */
[----:B-1----:R-:W-:Y:S01]  /*152f0*/  FADD.FTZ R5, R37, R4 ;  /* 0x0000000425057221 */ /* 0x002fe20000010000 */
[----:B------:R-:W-:-:S06]  /*15300*/  FFMA.FTZ R4, R50, R46, -R3 ;  /* 0x0000002e32047223 */ /* 0x000fcc0000010803 */
[----:B------:R-:W-:Y:S08]  /*15310*/  MUFU.EX2 R29, R29 ;  /* 0x0000001d001d7308 */ /* 0x000ff00000000800 */
[----:B------:R-:W1:Y:S01]  /*15320*/  MUFU.EX2 R173, R32 ;  /* 0x0000002000ad7308 */ /* 0x000e620000000800 */
[----:B--2---:R-:W-:Y:S01]  /*15330*/  FADD.FTZ R42, R34, R5 ;  /* 0x00000005222a7221 */ /* 0x004fe20000010000 */
[----:B------:R-:W-:-:S06]  /*15340*/  FFMA.FTZ R5, R56, R46, -R3 ;  /* 0x0000002e38057223 */ /* 0x000fcc0000010803 */
[----:B------:R-:W2:Y:S08]  /*15350*/  MUFU.EX2 R28, R28 ;  /* 0x0000001c001c7308 */ /* 0x000eb00000000800 */
[----:B------:R3:W-:Y:S01]  /*15360*/  MUFU.EX2 R182, R15 ;  /* 0x0000000f00b67308 */ /* 0x0007e20000000800 */
[----:B-1----:R-:W-:-:S07]  /*15370*/  FADD.FTZ R31, R173, R42 ;  /* 0x0000002aad1f7221 */ /* 0x002fce0000010000 */
[----:B------:R-:W-:Y:S01]  /*15380*/  MUFU.EX2 R14, R14 ;  /* 0x0000000e000e7308 */ /* 0x000fe20000000800 */
[----:B---3--:R-:W-:-:S04]  /*15390*/  FADD.FTZ R15, R33, R20 ;  /* 0x00000014210f7221 */ /* 0x008fc80000010000 */
[----:B------:R-:W-:-:S03]  /*153a0*/  FADD.FTZ R15, R170, R15 ;  /* 0x0000000faa0f7221 */ /* 0x000fc60000010000 */
[----:B------:R-:W1:Y:S01]  /*153b0*/  MUFU.EX2 R27, R27 ;  /* 0x0000001b001b7308 */ /* 0x000e620000000800 */
[----:B------:R-:W-:-:S04]  /*153c0*/  FADD.FTZ R32, R30, R15 ;  /* 0x0000000f1e207221 */ /* 0x000fc80000010000 */
[----:B------:R-:W-:-:S03]  /*153d0*/  FADD.FTZ R15, R29, R32 ;  /* 0x000000201d0f7221 */ /* 0x000fc60000010000 */
[----:B------:R-:W-:Y:S01]  /*153e0*/  MUFU.EX2 R13, R13 ;  /* 0x0000000d000d7308 */ /* 0x000fe20000000800 */
[----:B--2---:R-:W-:-:S07]  /*153f0*/  FADD.FTZ R42, R28, R15 ;  /* 0x0000000f1c2a7221 */ /* 0x004fce0000010000 */
[----:B------:R-:W0:Y:S01]  /*15400*/  MUFU.EX2 R26, R26 ;  /* 0x0000001a001a7308 */ /* 0x000e220000000800 */
[----:B-1----:R-:W-:-:S07]  /*15410*/  FADD.FTZ R15, R27, R42 ;  /* 0x0000002a1b0f7221 */ /* 0x002fce0000010000 */
[----:B------:R-:W-:Y:S08]  /*15420*/  MUFU.EX2 R11, R11 ;  /* 0x0000000b000b7308 */ /* 0x000ff00000000800 */
[----:B------:R-:W1:Y:S01]  /*15430*/  MUFU.EX2 R25, R25 ;  /* 0x0000001900197308 */ /* 0x000e620000000800 */
[----:B0-----:R-:W-:-:S07]  /*15440*/  FADD.FTZ R44, R26, R15 ;  /* 0x0000000f1a2c7221 */ /* 0x001fce0000010000 */
[----:B------:R-:W-:Y:S08]  /*15450*/  MUFU.EX2 R10, R10 ;  /* 0x0000000a000a7308 */ /* 0x000ff00000000800 */
[----:B------:R-:W0:Y:S08]  /*15460*/  MUFU.EX2 R24, R24 ;  /* 0x0000001800187308 */ /* 0x000e300000000800 */
[----:B------:R-:W-:Y:S08]  /*15470*/  MUFU.EX2 R9, R9 ;  /* 0x0000000900097308 */ /* 0x000ff00000000800 */
[----:B------:R2:W-:Y:S08]  /*15480*/  MUFU.EX2 R20, R2 ;  /* 0x0000000200147308 */ /* 0x0005f00000000800 */
[----:B------:R-:W3:Y:S01]  /*15490*/  MUFU.EX2 R21, R21 ;  /* 0x0000001500157308 */ /* 0x000ee20000000800 */
[----:B--2---:R-:W-:Y:S01]  /*154a0*/  FADD.FTZ R2, R14, R31 ;  /* 0x0000001f0e027221 */ /* 0x004fe20000010000 */
[----:B-1----:R-:W-:-:S03]  /*154b0*/  FADD.FTZ R31, R25, R44 ;  /* 0x0000002c191f7221 */ /* 0x002fc60000010000 */
[----:B------:R-:W-:Y:S01]  /*154c0*/  FADD.FTZ R42, R13, R2 ;  /* 0x000000020d2a7221 */ /* 0x000fe20000010000 */
[-CC-:B------:R-:W-:Y:S01]  /*154d0*/  FFMA.FTZ R2, R54, R46.reuse, -R3.reuse ;  /* 0x0000002e36027223 */ /* 0x180fe20000010803 */
[----:B------:R-:W-:Y:S01]  /*154e0*/  FFMA.FTZ R3, R36, R46, -R3 ;  /* 0x0000002e24037223 */ /* 0x000fe20000010803 */
[----:B------:R-:W1:Y:S01]  /*154f0*/  MUFU.EX2 R19, R19 ;  /* 0x0000001300137308 */ /* 0x000e620000000800 */
[----:B------:R-:W-:Y:S01]  /*15500*/  FADD.FTZ R15, R11, R42 ;  /* 0x0000002a0b0f7221 */ /* 0x000fe20000010000 */
[----:B0-----:R-:W-:-:S06]  /*15510*/  FADD.FTZ R42, R24, R31 ;  /* 0x0000001f182a7221 */ /* 0x001fcc0000010000 */
[----:B------:R0:W2:Y:S01]  /*15520*/  MUFU.EX2 R181, R4 ;  /* 0x0000000400b57308 */ /* 0x0000a20000000800 */
[----:B---3--:R-:W-:-:S07]  /*15530*/  FADD.FTZ R42, R21, R42 ;  /* 0x0000002a152a7221 */ /* 0x008fce0000010000 */
[----:B------:R-:W-:Y:S01]  /*15540*/  MUFU.EX2 R18, R18 ;  /* 0x0000001200127308 */ /* 0x000fe20000000800 */
[----:B0-----:R-:W-:-:S07]  /*15550*/  FADD.FTZ R4, R10, R15 ;  /* 0x0000000f0a047221 */ /* 0x001fce0000010000 */
[----:B------:R0:W3:Y:S08]  /*15560*/  MUFU.EX2 R32, R5 ;  /* 0x0000000500207308 */ /* 0x0000f00000000800 */
[----:B------:R-:W4:Y:S01]  /*15570*/  MUFU.EX2 R7, R7 ;  /* 0x0000000700077308 */ /* 0x000f220000000800 */
[----:B0-----:R-:W-:-:S04]  /*15580*/  FADD.FTZ R5, R9, R4 ;  /* 0x0000000409057221 */ /* 0x001fc80000010000 */
[----:B------:R-:W-:Y:S01]  /*15590*/  FADD.FTZ R4, R20, R5 ;  /* 0x0000000514047221 */ /* 0x000fe20000010000 */
[----:B-1----:R-:W-:Y:S02]  /*155a0*/  FADD.FTZ R5, R19, R42 ;  /* 0x0000002a13057221 */ /* 0x002fe40000010000 */
[----:B------:R0:W1:Y:S01]  /*155b0*/  MUFU.EX2 R183, R2 ;  /* 0x0000000200b77308 */ /* 0x0000620000000800 */
[----:B--2---:R-:W-:-:S04]  /*155c0*/  FADD.FTZ R15, R181, R4 ;  /* 0x00000004b50f7221 */ /* 0x004fc80000010000 */
[----:B---3--:R-:W-:-:S03]  /*155d0*/  FADD.FTZ R4, R32, R15 ;  /* 0x0000000f20047221 */ /* 0x008fc60000010000 */
[----:B------:R-:W2:Y:S01]  /*155e0*/  MUFU.EX2 R36, R3 ;  /* 0x0000000300247308 */ /* 0x000ea20000000800 */
[----:B0-----:R-:W-:-:S04]  /*155f0*/  FADD.FTZ R2, R18, R5 ;  /* 0x0000000512027221 */ /* 0x001fc80000010000 */
[----:B----4-:R-:W-:Y:S01]  /*15600*/  FADD.FTZ R5, R7, R2 ;  /* 0x0000000207057221 */ /* 0x010fe20000010000 */
[----:B-1----:R-:W-:-:S03]  /*15610*/  FADD.FTZ R15, R183, R4 ;  /* 0x00000004b70f7221 */ /* 0x002fc60000010000 */
[----:B------:R-:W-:-:S05]  /*15620*/  FADD.FTZ R31, R182, R5 ;  /* 0x00000005b61f7221 */ /* 0x000fca0000010000 */
        /* <DEDUP_REMOVED lines=32> */
[----:B------:R-:W-:-:S04]  /*15830*/  UIADD3 UR4, UP0, UR37, 0x230, URZ ;  /* 0x0000023025047890 */ /* 0x000fc8000ff1e03f */
[----:B------:R-:W-:Y:S02]  /*15840*/  ULOP3.LUT UR5, UR4, 0x4, URZ, 0xfc, !UPT ;  /* 0x0000000404057892 */ /* 0x000fe4000f8efc3f */
[----:B------:R-:W-:-:S04]  /*15850*/  UIADD3.X UR6, URZ, UR36, URZ, UP0, !UPT ;  /* 0x000000243f067290 */ /* 0x000fc800087fe43f */
[----:B------:R-:W-:Y:S02]  /*15860*/  IMAD.U32 R2, RZ, RZ, UR5 ;  /* 0x00000005ff027e24 */ /* 0x000fe4000f8e00ff */
[----:B------:R-:W-:Y:S02]  /*15870*/  IMAD.U32 R3, RZ, RZ, UR6 ;  /* 0x00000006ff037e24 */ /* 0x000fe4000f8e00ff */
[----:B--2---:R-:W-:-:S05]  /*15880*/  FMUL.FTZ R5, R6, R5 ;  /* 0x0000000506057220 */ /* 0x004fca0000410000 */
[----:B------:R0:W-:Y:S04]  /*15890*/  ST.E desc[UR44][R16.64+0x230], R5 ;  /* 0x0002300510007985 */ /* 0x0001e8000c10192c */
[----:B------:R-:W2:Y:S02]  /*158a0*/  LD.E R7, desc[UR44][R2.64] ;  /* 0x0000002c02077980 */ /* 0x000ea4000c101900 */
[----:B--2---:R-:W-:-:S05]  /*158b0*/  FMUL.FTZ R7, R6, R7 ;  /* 0x0000000706077220 */ /* 0x004fca0000410000 */
[----:B------:R1:W-:Y:S04]  /*158c0*/  ST.E desc[UR44][R2.64], R7 ;  /* 0x0000000702007985 */ /* 0x0003e8000c10192c */
[----:B0-----:R-:W2:Y:S04]  /*158d0*/  LD.E R5, desc[UR44][R16.64+0x270] ;  /* 0x0002702c10057980 */ /* 0x001ea8000c101900 */
        /* <DEDUP_REMOVED lines=61> */
[----:B------:R-:W-:-:S06]  /*15cb0*/  ULOP3.LUT UR5, UR4, 0x8, URZ, 0xfc, !UPT ;  /* 0x0000000804057892 */ /* 0x000fcc000f8efc3f */
[----:B------:R-:W-:Y:S02]  /*15cc0*/  IMAD.U32 R4, RZ, RZ, UR5 ;  /* 0x00000005ff047e24 */ /* 0x000fe4000f8e00ff */
[C---:B--2---:R-:W-:Y:S01]  /*15cd0*/  FMUL.FTZ R5, R6.reuse, R5 ;  /* 0x0000000506057220 */ /* 0x044fe20000410000 */
[----:B---3--:R-:W-:-:S04]  /*15ce0*/  FMUL.FTZ R131, R6, R131 ;  /* 0x0000008306837220 */ /* 0x008fc80000410000 */
[----:B------:R0:W-:Y:S01]  /*15cf0*/  ST.E desc[UR44][R16.64+0x270], R5 ;  /* 0x0002700510007985 */ /* 0x0001e2000c10192c */
[C---:B----4-:R-:W-:Y:S01]  /*15d00*/  FMUL.FTZ R9, R6.reuse, R9 ;  /* 0x0000000906097220 */ /* 0x050fe20000410000 */
[C---:B-----5:R-:W-:Y:S01]  /*15d10*/  FMUL.FTZ R11, R6.reuse, R11 ;  /* 0x0000000b060b7220 */ /* 0x060fe20000410000 */
[C---:B------:R-:W-:Y:S01]  /*15d20*/  FMUL.FTZ R13, R6.reuse, R13 ;  /* 0x0000000d060d7220 */ /* 0x040fe20000410000 */
[----:B0-----:R-:W-:Y:S02]  /*15d30*/  IMAD.U32 R5, RZ, RZ, UR6 ;  /* 0x00000006ff057e24 */ /* 0x001fe4000f8e00ff */
        /* <DEDUP_REMOVED lines=119> */
[----:B------:R-:W-:Y:S01]  /*164b0*/  ULOP3.LUT UR4, UR4, 0xc, URZ, 0xfc, !UPT ;  /* 0x0000000c04047892 */ /* 0x000fe2000f8efc3f */
[----:B-1----:R-:W-:-:S05]  /*164c0*/  IMAD.U32 R7, RZ, RZ, UR6 ;  /* 0x00000006ff077e24 */ /* 0x002fca000f8e00ff */
[----:B------:R-:W-:Y:S02]  /*164d0*/  IMAD.U32 R6, RZ, RZ, UR4 ;  /* 0x00000004ff067e24 */ /* 0x000fe4000f8e00ff */
[----:B--2---:R-:W-:-:S05]  /*164e0*/  FMUL.FTZ R9, R8, R9 ;  /* 0x0000000908097220 */ /* 0x004fca0000410000 */
        /* <DEDUP_REMOVED lines=1116> */
[----:B------:R-:W3:Y:S04]  /*1aab0*/  LD.E R11, desc[UR44][R2.64] ;  /* 0x0000002c020b7980 */ /* 0x000ee8000c101900 */
[----:B---3--:R3:W-:Y:S04]  /*1aac0*/  ST.E desc[UR44][R2.64], R11 ;  /* 0x0000000b02007985 */ /* 0x0087e8000c10192c */
[----:B------:R-:W4:Y:S04]  /*1aad0*/  LD.E R13, desc[UR44][R4.64] ;  /* 0x0000002c040d7980 */ /* 0x000f28000c101900 */
[----:B----4-:R4:W-:Y:S04]  /*1aae0*/  ST.E desc[UR44][R4.64], R13 ;  /* 0x0000000d04007985 */ /* 0x0109e8000c10192c */
[----:B------:R-:W5:Y:S04]  /*1aaf0*/  LD.E R15, desc[UR44][R6.64] ;  /* 0x0000002c060f7980 */ /* 0x000f68000c101900 */
[----:B-----5:R5:W-:Y:S04]  /*1ab00*/  ST.E desc[UR44][R6.64], R15 ;  /* 0x0000000f06007985 */ /* 0x020be8000c10192c */
[----:B------:R-:W5:Y:S04]  /*1ab10*/  LD.E R19, desc[UR44][R16.64+0x240] ;  /* 0x0002402c10137980 */ /* 0x000f68000c101900 */
[----:B------:R-:W5:Y:S04]  /*1ab20*/  LD.E R21, desc[UR44][R16.64+0x244] ;  /* 0x0002442c10157980 */ /* 0x000f68000c101900 */
[----:B0-----:R-:W5:Y:S04]  /*1ab30*/  LD.E R25, desc[UR44][R16.64+0x248] ;  /* 0x0002482c10197980 */ /* 0x001f68000c101900 */
[----:B-1----:R-:W5:Y:S04]  /*1ab40*/  LD.E R27, desc[UR44][R16.64+0x24c] ;  /* 0x00024c2c101b7980 */ /* 0x002f68000c101900 */
[----:B--2---:R-:W2:Y:S04]  /*1ab50*/  LD.E R9, desc[UR44][R16.64+0x250] ;  /* 0x0002502c10097980 */ /* 0x004ea8000c101900 */
[----:B------:R-:W2:Y:S04]  /*1ab60*/  LD.E R29, desc[UR44][R16.64+0x254] ;  /* 0x0002542c101d7980 */ /* 0x000ea8000c101900 */
[----:B---3--:R-:W3:Y:S04]  /*1ab70*/  LD.E R3, desc[UR44][R16.64+0x258] ;  /* 0x0002582c10037980 */ /* 0x008ee8000c101900 */
[----:B------:R-:W3:Y:S04]  /*1ab80*/  LD.E R11, desc[UR44][R16.64+0x25c] ;  /* 0x00025c2c100b7980 */ /* 0x000ee8000c101900 */
[----:B----4-:R-:W4:Y:S04]  /*1ab90*/  LD.E R5, desc[UR44][R16.64+0x260] ;  /* 0x0002602c10057980 */ /* 0x010f28000c101900 */
[----:B------:R-:W4:Y:S04]  /*1aba0*/  LD.E R13, desc[UR44][R16.64+0x264] ;  /* 0x0002642c100d7980 */ /* 0x000f28000c101900 */
[----:B-----5:R-:W5:Y:S04]  /*1abb0*/  LD.E R7, desc[UR44][R16.64+0x268] ;  /* 0x0002682c10077980 */ /* 0x020f68000c101900 */
        /* <DEDUP_REMOVED lines=113> */
[----:B------:R0:W-:Y:S04]  /*1b2d0*/  ST.E desc[UR44][R16.64+0x240], R19 ;  /* 0x0002401310007985 */ /* 0x0001e8000c10192c */
[----:B------:R0:W-:Y:S04]  /*1b2e0*/  ST.E desc[UR44][R16.64+0x244], R21 ;  /* 0x0002441510007985 */ /* 0x0001e8000c10192c */
[----:B------:R0:W-:Y:S04]  /*1b2f0*/  ST.E desc[UR44][R16.64+0x248], R25 ;  /* 0x0002481910007985 */ /* 0x0001e8000c10192c */
[----:B------:R0:W-:Y:S04]  /*1b300*/  ST.E desc[UR44][R16.64+0x24c], R27 ;  /* 0x00024c1b10007985 */ /* 0x0001e8000c10192c */
[----:B--2---:R0:W-:Y:S04]  /*1b310*/  ST.E desc[UR44][R16.64+0x250], R9 ;  /* 0x0002500910007985 */ /* 0x0041e8000c10192c */
[----:B------:R0:W-:Y:S04]  /*1b320*/  ST.E desc[UR44][R16.64+0x254], R29 ;  /* 0x0002541d10007985 */ /* 0x0001e8000c10192c */
[----:B---3--:R0:W-:Y:S04]  /*1b330*/  ST.E desc[UR44][R16.64+0x258], R3 ;  /* 0x0002580310007985 */ /* 0x0081e8000c10192c */
[----:B------:R0:W-:Y:S04]  /*1b340*/  ST.E desc[UR44][R16.64+0x25c], R11 ;  /* 0x00025c0b10007985 */ /* 0x0001e8000c10192c */
[----:B----4-:R0:W-:Y:S04]  /*1b350*/  ST.E desc[UR44][R16.64+0x260], R5 ;  /* 0x0002600510007985 */ /* 0x0101e8000c10192c */
[----:B------:R0:W-:Y:S04]  /*1b360*/  ST.E desc[UR44][R16.64+0x264], R13 ;  /* 0x0002640d10007985 */ /* 0x0001e8000c10192c */
[----:B-----5:R0:W-:Y:S04]  /*1b370*/  ST.E desc[UR44][R16.64+0x268], R7 ;  /* 0x0002680710007985 */ /* 0x0201e8000c10192c */
        /* <DEDUP_REMOVED lines=129> */
.L_x_3730:
[----:B------:R-:W-:Y:S05]  /*1bb90*/  BSYNC B0 ;  /* 0x0000000000007941 */ /* 0x000fea0003800000 */
.L_x_3729:
[C---:B------:R-:W-:Y:S01]  /*1bba0*/  ISETP.GT.AND P0, PT, R0.reuse, R12, PT ;  /* 0x0000000c0000720c */ /* 0x040fe20003f04270 */
[----:B------:R-:W-:-:S12]  /*1bbb0*/  VIADD R0, R0, 0xffffffff ;  /* 0xffffffff00007836 */ /* 0x000fd80000000000 */
[----:B------:R-:W-:Y:S05]  /*1bbc0*/  @P0 BRA `(.L_x_3731) ;  /* 0xffffff5400b00947 */ /* 0x000fea000383ffff */
[----:B0-----:R-:W2:Y:S02]  /*1bbd0*/  LDL R2, [R1+0x70] ;  /* 0x0000700001027983 */ /* 0x001ea40000100800 */
[----:B--2---:R-:W-:-:S07]  /*1bbe0*/  IMAD.SHL.U32 R2, R2, 0x40, RZ ;  /* 0x0000004002027824 */ /* 0x004fce00078e00ff */
.L_x_3702:
[----:B------:R-:W0:Y:S01]  /*1bbf0*/  LDC R3, c[0x0][0x448] ;  /* 0x00011200ff037b82 */ /* 0x000e220000000800 */
[----:B------:R-:W-:-:S07]  /*1bc00*/  ULDC UR4, c[0x0][0xad4] ;  /* 0x0002b50000047ab9 */ /* 0x000fce0000000800 */
[----:B------:R-:W2:Y:S01]  /*1bc10*/  LDC R6, c[0x0][0xadc] ;  /* 0x0002b700ff067b82 */ /* 0x000ea20000000800 */
[----:B0-----:R-:W-:Y:S01]  /*1bc20*/  ISETP.NE.AND P0, PT, R3, 0x1, PT ;  /* 0x000000010300780c */ /* 0x001fe20003f05270 */
[----:B------:R-:W-:-:S12]  /*1bc30*/  VIADD R3, R2, 0x3f ;  /* 0x0000003f02037836 */ /* 0x000fd80000000000 */
[----:B-1----:R-:W0:Y:S08]  /*1bc40*/  @P0 LDC R4, c[0x0][0x44c] ;  /* 0x00011300ff040b82 */ /* 0x002e300000000800 */
[----:B------:R-:W1:Y:S01]  /*1bc50*/  @P0 LDC R5, c[0x0][0x450] ;  /* 0x00011400ff050b82 */ /* 0x000e620000000800 */
[----:B0-----:R-:W-:-:S05]  /*1bc60*/  @P0 IMAD.HI.U32 R2, R3, R4, RZ ;  /* 0x0000000403020227 */ /* 0x001fca00078e00ff */
[----:B-1----:R-:W-:Y:S02]  /*1bc70*/  @P0 SHF.R.U32.HI R3, RZ, R5, R2 ;  /* 0x00000005ff030219 */ /* 0x002fe40000011602 */
[----:B--2---:R-:W-:-:S03]  /*1bc80*/  ISETP.GE.AND P0, PT, R6, 0x1, PT ;  /* 0x000000010600780c */ /* 0x004fc60003f06270 */
[----:B------:R-:W-:-:S04]  /*1bc90*/  IMAD.IADD R3, R192, 0x1, R3 ;  /* 0x00000001c0037824 */ /* 0x000fc800078e0203 */
        /* <DEDUP_REMOVED lines=12> */
.L_x_3734:
[----:B------:R-:W-:-:S13]  /*1bd60*/  ISETP.NE.AND P0, PT, R6, 0x1, PT ;  /* 0x000000010600780c */ /* 0x000fda0003f05270 */
[----:B------:R-:W0:Y:S02]  /*1bd70*/  @P0 LDC.64 R4, c[0x0][0xae0] ;  /* 0x0002b800ff040b82 */ /* 0x000e240000000a00 */
[----:B0-----:R-:W-:-:S05]  /*1bd80*/  @P0 IMAD.HI.U32 R4, R3, R4, RZ ;  /* 0x0000000403040227 */ /* 0x001fca00078e00ff */
[----:B------:R-:W-:-:S07]  /*1bd90*/  @P0 SHF.R.U32.HI R3, RZ, R5, R4 ;  /* 0x00000005ff030219 */ /* 0x000fce0000011604 */
.L_x_3735:
[----:B------:R-:W-:Y:S05]  /*1bda0*/  BSYNC B0 ;  /* 0x0000000000007941 */ /* 0x000fea0003800000 */
.L_x_3733:
[----:B------:R-:W-:-:S05]  /*1bdb0*/  IMAD R3, R3, R6, RZ ;  /* 0x0000000603037224 */ /* 0x000fca00078e02ff */
[----:B------:R-:W-:-:S07]  /*1bdc0*/  VIMNMX R2, R2, R3, !PT ;  /* 0x0000000302027248 */ /* 0x000fce0007fe0100 */
.L_x_3732:
[----:B------:R-:W-:-:S05]  /*1bdd0*/  VIADD R2, R2, 0x3f ;  /* 0x0000003f02027836 */ /* 0x000fca0000000000 */
[----:B------:R-:W-:-:S04]  /*1bde0*/  SHF.R.S32.HI R3, RZ, 0x1f, R2 ;  /* 0x0000001fff037819 */ /* 0x000fc80000011402 */
[----:B------:R-:W-:-:S04]  /*1bdf0*/  LEA.HI R3, R3, R2, RZ, 0x6 ;  /* 0x0000000203037211 */ /* 0x000fc800078f30ff */
[----:B------:R-:W-:-:S04]  /*1be00*/  SHF.R.S32.HI R3, RZ, 0x6, R3 ;  /* 0x00000006ff037819 */ /* 0x000fc80000011403 */
[----:B------:R-:W-:-:S04]  /*1be10*/  VIMNMX R10, R164, R3, !PT ;  /* 0x00000003a40a7248 */ /* 0x000fc80007fe0100 */
[----:B------:R-:W-:-:S13]  /*1be20*/  ISETP.GE.AND P0, PT, R0, R10, PT ;  /* 0x0000000a0000720c */ /* 0x000fda0003f06270 */
[----:B------:R-:W-:Y:S05]  /*1be30*/  @!P0 BRA `(.L_x_3736) ;  /* 0x0000009800b08947 */ /* 0x000fea0003800000 */
.L_x_3755:
        /* <DEDUP_REMOVED lines=23> */
.L_x_3738:
[----:B------:R-:W-:Y:S05]  /*1bfb0*/  BSYNC B0 ;  /* 0x0000000000007941 */ /* 0x000fea0003800000 */
.L_x_3737:
        /* <DEDUP_REMOVED lines=13> */
.L_x_3740:
[----:B------:R-:W-:Y:S05]  /*1c090*/  BSYNC B0 ;  /* 0x0000000000007941 */ /* 0x000fea0003800000 */
.L_x_3739:
        /* <DEDUP_REMOVED lines=8> */
.L_x_3742:
[----:B------:R-:W-:Y:S05]  /*1c120*/  BSYNC B0 ;  /* 0x0000000000007941 */ /* 0x000fea0003800000 */
.L_x_3741:
        /* <DEDUP_REMOVED lines=8> */
[----:B------:R-:W-:-:S03]  /*1c1b0*/  IMAD.MOV.U32 R3, RZ, RZ, R9 ;  /* 0x000000ffff037224 */ /* 0x000fc600078e0009 */
[C---:B------:R-:W-:Y:S02]  /*1c1c0*/  R2UR UR6, R2.reuse ;  /* 0x00000000020672ca */ /* 0x040fe400000e0000 */
[----:B------:R-:W-:Y:S01]  /*1c1d0*/  R2UR UR7, R3 ;  /* 0x00000000030772ca */ /* 0x000fe200000e0000 */
[----:B------:R0:W-:Y:S01]  /*1c1e0*/  ST.E desc[UR44][R16.64+0x80], RZ ;  /* 0x000080ff10007985 */ /* 0x0001e2000c10192c */
[----:B------:R-:W-:Y:S02]  /*1c1f0*/  VIADD R8, R2, 0x2 ;  /* 0x0000000202087836 */ /* 0x000fe40000000000 */
[----:B------:R-:W-:Y:S01]  /*1c200*/  IMAD.MOV.U32 R5, RZ, RZ, 0x1 ;  /* 0x00000001ff057424 */ /* 0x000fe200078e00ff */
[----:B---3--:R-:W-:Y:S02]  /*1c210*/  R2UR UR4, R18 ;  /* 0x00000000120472ca */ /* 0x008fe400000e0000 */
[----:B------:R-:W-:Y:S02]  /*1c220*/  R2UR UR5, R19 ;  /* 0x00000000130572ca */ /* 0x000fe400000e0000 */
[----:B------:R-:W2:Y:S01]  /*1c230*/  LD.E R19, desc[UR44][R16.64+0x54] ;  /* 0x0000542c10137980 */ /* 0x000ea2000c101900 */
[----:B------:R-:W-:-:S10]  /*1c240*/  WARPGROUP.ARRIVE ;  /* 0x00000000000079c5 */ /* 0x000fd40000000000 */
        /* <DEDUP_REMOVED lines=8> */
[----:B------:R0:W5:Y:S01]  /*1c2d0*/  LD.E R18, desc[UR44][R16.64+0x1ec] ;  /* 0x0001ec2c10127980 */ /* 0x000162000c101900 */
[----:B------:R-:W-:Y:S01]  /*1c2e0*/  VIADD R6, R12, 0x4 ;  /* 0x000000040c067836 */ /* 0x000fe20000000000 */
[----:B------:R-:W-:Y:S01]  /*1c2f0*/  BSSY B0, `(.L_x_3744) ;  /* 0x0000020000007945 */ /* 0x000fe20003800000 */
[----:B------:R-:W-:Y:S01]  /*1c300*/  VIADD R8, R2, 0x4 ;  /* 0x0000000402087836 */ /* 0x000fe20000000000 */
[----:B------:R0:W-:Y:S01]  /*1c310*/  ST.E desc[UR44][R16.64+0x80], R5 ;  /* 0x0000800510007985 */ /* 0x0001e2000c10192c */
[----:B------:R-:W-:Y:S01]  /*1c320*/  WARPGROUP.ARRIVE ;  /* 0x00000000000079c5 */ /* 0x000fe20000000000 */
[----:B------:R-:W-:-:S02]  /*1c330*/  IMAD.MOV.U32 R7, RZ, RZ, R13 ;  /* 0x000000ffff077224 */ /* 0x000fc400078e000d */
[----:B------:R-:W-:-:S03]  /*1c340*/  IMAD.MOV.U32 R3, RZ, RZ, R15 ;  /* 0x000000ffff037224 */ /* 0x000fc600078e000f */
[----:B------:R-:W-:Y:S01]  /*1c350*/  HGMMA.64x64x16.F32.BF16 R24, gdesc[UR4], R24, gsb0 ;  /* 0x00e00000041879f0 */ /* 0x000fe20008001818 */
[----:B------:R-:W-:Y:S02]  /*1c360*/  R2UR UR6, R8 ;  /* 0x00000000080672ca */ /* 0x000fe400000e0000 */
[----:B------:R-:W-:Y:S02]  /*1c370*/  R2UR UR7, R9 ;  /* 0x00000000090772ca */ /* 0x000fe400000e0000 */
[----:B------:R-:W-:Y:S01]  /*1c380*/  R2UR UR4, R6 ;  /* 0x00000000060472ca */ /* 0x000fe200000e0000 */
[----:B------:R-:W-:Y:S01]  /*1c390*/  VIADD R6, R2, 0x6 ;  /* 0x0000000602067836 */ /* 0x000fe20000000000 */
[----:B------:R-:W-:Y:S01]  /*1c3a0*/  R2UR UR5, R7 ;  /* 0x00000000070572ca */ /* 0x000fe200000e0000 */
[----:B------:R-:W-:Y:S02]  /*1c3b0*/  VIADD R2, R14, 0x6 ;  /* 0x000000060e027836 */ /* 0x000fe40000000000 */
[----:B------:R-:W-:Y:S01]  /*1c3c0*/  IMAD.MOV.U32 R7, RZ, RZ, R9 ;  /* 0x000000ffff077224 */ /* 0x000fe200078e0009 */
[----:B------:R-:W-:-:S02]  /*1c3d0*/  WARPGROUP.DEPBAR.LE gsb0, 0x0 ;  /* 0x00008000000079c5 */ /* 0x000fc40000010000 */
[----:B------:R0:W-:Y:S01]  /*1c3e0*/  ST.E desc[UR44][R16.64+0x80], R5 ;  /* 0x0000800510007985 */ /* 0x0001e2000c10192c */
[----:B------:R-:W-:-:S06]  /*1c3f0*/  WARPGROUP.ARRIVE ;  /* 0x00000000000079c5 */ /* 0x000fcc0000000000 */
[----:B------:R-:W-:Y:S01]  /*1c400*/  HGMMA.64x64x16.F32.BF16 R24, gdesc[UR4], R24, gsb0 ;  /* 0x00e00000041879f0 */ /* 0x000fe20008001818 */
[----:B------:R-:W-:Y:S02]  /*1c410*/  R2UR UR6, R6 ;  /* 0x00000000060672ca */ /* 0x000fe400000e0000 */
[----:B------:R-:W-:Y:S02]  /*1c420*/  R2UR UR7, R7 ;  /* 0x00000000070772ca */ /* 0x000fe400000e0000 */
        /* <DEDUP_REMOVED lines=8> */
[----:B------:R-:W-:Y:S02]  /*1c4b0*/  WARPGROUP.DEPBAR.LE gsb0, 0x0 ;  /* 0x00008000000079c5 */ /* 0x000fe40000010000 */
[----:B------:R0:W-:Y:S10]  /*1c4c0*/  ST.E desc[UR44][R16.64+0x80], R5 ;  /* 0x0000800510007985 */ /* 0x0001f4000c10192c */
[----:B------:R-:W-:Y:S05]  /*1c4d0*/  @!P1 BRA `(.L_x_3745) ;  /* 0x0000000000049947 */ /* 0x000fea0003800000 */
[----:B------:R-:W-:Y:S01]  /*1c4e0*/  BPT.TRAP 0x1 ;  /* 0x000000040000795c */ /* 0x000fe20000300000 */
.L_x_3745:
[----:B------:R-:W-:Y:S05]  /*1c4f0*/  BSYNC B0 ;  /* 0x0000000000007941 */ /* 0x000fea0003800000 */
.L_x_3744:
        /* <DEDUP_REMOVED lines=13> */
.L_x_3747:
[----:B------:R-:W-:Y:S05]  /*1c5d0*/  BSYNC B0 ;  /* 0x0000000000007941 */ /* 0x000fea0003800000 */
.L_x_3746:
        /* <DEDUP_REMOVED lines=8> */
.L_x_3749:
[----:B------:R-:W-:Y:S05]  /*1c660*/  BSYNC B0 ;  /* 0x0000000000007941 */ /* 0x000fea0003800000 */
.L_x_3748:
[----:B------:R-:W2:Y:S01]  /*1c670*/  S2R R2, SR_TID.X ;  /* 0x0000000000027919 */ /* 0x000ea20000002100 */
[----:B------:R-:W3:Y:S01]  /*1c680*/  LD.E R9, desc[UR44][R16.64+0x1e8] ;  /* 0x0001e82c10097980 */ /* 0x000ee2000c101900 */
[----:B--2---:R-:W-:-:S03]  /*1c690*/  LOP3.LUT R8, R2, 0x7f, RZ, 0xc0, !PT ;  /* 0x0000007f02087812 */ /* 0x004fc600078ec0ff */
[----:B------:R-:W3:Y:S01]  /*1c6a0*/  LD.E.64 R2, desc[UR44][R16.64+0xb8] ;  /* 0x0000b82c10027980 */ /* 0x000ee2000c101b00 */
[----:B------:R-:W-:Y:S05]  /*1c6b0*/  WARPSYNC.ALL ;  /* 0x0000000000007948 */ /* 0x000fea0003800000 */
[----:B------:R-:W-:Y:S02]  /*1c6c0*/  ISETP.NE.AND P2, PT, R8, RZ, PT ;  /* 0x000000ff0800720c */ /* 0x000fe40003f45270 */
[----:B------:R-:W2:Y:S04]  /*1c6d0*/  LD.E R8, desc[UR44][R16.64+0x88] ;  /* 0x0000882c10087980 */ /* 0x000ea8000c101900 */
[----:B-1---5:R-:W4:Y:S04]  /*1c6e0*/  LD.E.64 R6, desc[UR44][R16.64+0xb0] ;  /* 0x0000b02c10067980 */ /* 0x022f28000c101b00 */
[----:B------:R-:W4:Y:S04]  /*1c6f0*/  LD.E.64 R12, desc[UR44][R16.64+0xb0] ;  /* 0x0000b02c100c7980 */ /* 0x000f28000c101b00 */
[----:B------:R-:W4:Y:S04]  /*1c700*/  LD.E.64 R14, desc[UR44][R16.64+0xb0] ;  /* 0x0000b02c100e7980 */ /* 0x000f28000c101b00 */
[----:B------:R-:W4:Y:S01]  /*1c710*/  LD.E.64 R18, desc[UR44][R16.64+0xb0] ;  /* 0x0000b02c10127980 */ /* 0x000f22000c101b00 */
[----:B---3--:R-:W-:Y:S01]  /*1c720*/  IMAD R2, R9, 0x1000, R2 ;  /* 0x0000100009027824 */ /* 0x008fe200078e0202 */
[----:B------:R-:W-:-:S02]  /*1c730*/  R2UR UR7, R3 ;  /* 0x00000000030772ca */ /* 0x000fc400000e0000 */
[----:B------:R-:W3:Y:S02]  /*1c740*/  LD.E.64 R20, desc[UR44][R16.64+0xb0] ;  /* 0x0000b02c10147980 */ /* 0x000ee4000c101b00 */
[----:B------:R-:W-:Y:S01]  /*1c750*/  R2UR UR6, R2 ;  /* 0x00000000020672ca */ /* 0x000fe200000e0000 */
[----:B------:R-:W-:Y:S01]  /*1c760*/  WARPGROUP.ARRIVE ;  /* 0x00000000000079c5 */ /* 0x000fe20000000000 */
[----:B------:R-:W-:Y:S01]  /*1c770*/  IMAD.MOV.U32 R9, RZ, RZ, R3 ;  /* 0x000000ffff097224 */ /* 0x000fe200078e0003 */
[----:B--2---:R-:W-:Y:S02]  /*1c780*/  ISETP.NE.U32.AND P1, PT, R8, RZ, PT ;  /* 0x000000ff0800720c */ /* 0x004fe40003f25070 */
[----:B----4-:R-:W-:Y:S02]  /*1c790*/  R2UR UR4, R6 ;  /* 0x00000000060472ca */ /* 0x010fe400000e0000 */
[----:B------:R-:W-:-:S09]  /*1c7a0*/  R2UR UR5, R7 ;  /* 0x00000000070572ca */ /* 0x000fd200000e0000 */
[----:B------:R-:W-:-:S05]  /*1c7b0*/  VOTEU.ANY UP0, P1 ;  /* 0x00000000003f7886 */ /* 0x000fca0000800100 */
[----:B------:R-:W-:Y:S01]  /*1c7c0*/  HGMMA.64x64x16.F32.BF16 R24, gdesc[UR4], R24, UP0, gsb0 ;  /* 0x00e00000041879f0 */ /* 0x000fe2000b801818 */
        /* <DEDUP_REMOVED lines=445> */
[----:B------:R-:W1:Y:S04]  /*1e3a0*/  LD.E.64 R2, desc[UR44][R16.64+0x200] ;  /* 0x0002002c10027980 */ /* 0x000e68000c101b00 */
[----:B--2---:R-:W2:Y:S01]  /*1e3b0*/  LD.E R15, desc[UR44][R8.64] ;  /* 0x0000002c080f7980 */ /* 0x004ea2000c101900 */
[----:B------:R-:W-:-:S04]  /*1e3c0*/  UIADD3 UR4, UP0, UR37, 0x200, URZ ;  /* 0x0000020025047890 */ /* 0x000fc8000ff1e03f */
[----:B------:R-:W-:Y:S02]  /*1e3d0*/  ULOP3.LUT UR4, UR4, 0x4, URZ, 0xfc, !UPT ;  /* 0x0000000404047892 */ /* 0x000fe4000f8efc3f */
[----:B------:R-:W-:Y:S01]  /*1e3e0*/  UIADD3.X UR5, URZ, UR36, URZ, UP0, !UPT ;  /* 0x000000243f057290 */ /* 0x000fe200087fe43f */
[-C--:B--2---:R-:W-:Y:S01]  /*1e3f0*/  FMUL.FTZ R57, R24, R15.reuse ;  /* 0x0000000f18397220 */ /* 0x084fe20000410000 */
[-C--:B------:R-:W-:Y:S01]  /*1e400*/  FMUL.FTZ R19, R25, R15.reuse ;  /* 0x0000000f19137220 */ /* 0x080fe20000410000 */
[----:B------:R-:W-:-:S04]  /*1e410*/  FMUL.FTZ R25, R28, R15 ;  /* 0x0000000f1c197220 */ /* 0x000fc80000410000 */
[----:B------:R-:W1:Y:S01]  /*1e420*/  MUFU.TANH R57, R57 ;  /* 0x0000003900397308 */ /* 0x000e620000002400 */
[----:B------:R-:W-:-:S07]  /*1e430*/  FMUL.FTZ R24, R29, R15 ;  /* 0x0000000f1d187220 */ /* 0x000fce0000410000 */
[----:B------:R-:W2:Y:S01]  /*1e440*/  MUFU.TANH R19, R19 ;  /* 0x0000001300137308 */ /* 0x000ea20000002400 */
[----:B------:R-:W-:-:S07]  /*1e450*/  FMUL.FTZ R32, R32, R15 ;  /* 0x0000000f20207220 */ /* 0x000fce0000410000 */
[----:B------:R-:W3:Y:S01]  /*1e460*/  MUFU.TANH R25, R25 ;  /* 0x0000001900197308 */ /* 0x000ee20000002400 */
[----:B------:R-:W-:Y:S01]  /*1e470*/  FMUL.FTZ R33, R33, R15 ;  /* 0x0000000f21217220 */ /* 0x000fe20000410000 */
[----:B-1----:R-:W-:-:S06]  /*1e480*/  FMNMX.FTZ R18, R57, R2, !PT ;  /* 0x0000000239127209 */ /* 0x002fcc0007810000 */
[----:B------:R-:W1:Y:S01]  /*1e490*/  MUFU.TANH R24, R24 ;  /* 0x0000001800187308 */ /* 0x000e620000002400 */
[----:B------:R-:W-:Y:S01]  /*1e4a0*/  FMUL.FTZ R36, R36, R15 ;  /* 0x0000000f24247220 */ /* 0x000fe20000410000 */
[----:B--2---:R-:W-:-:S06]  /*1e4b0*/  FMNMX.FTZ R18, R19, R18, !PT ;  /* 0x0000001213127209 */ /* 0x004fcc0007810000 */
[----:B------:R-:W2:Y:S01]  /*1e4c0*/  MUFU.TANH R56, R32 ;  /* 0x0000002000387308 */ /* 0x000ea20000002400 */
[----:B------:R-:W-:Y:S01]  /*1e4d0*/  FMUL.FTZ R37, R37, R15 ;  /* 0x0000000f25257220 */ /* 0x000fe20000410000 */
[----:B---3--:R-:W-:-:S06]  /*1e4e0*/  FMNMX.FTZ R21, R25, R18, !PT ;  /* 0x0000001219157209 */ /* 0x008fcc0007810000 */
[----:B------:R-:W3:Y:S01]  /*1e4f0*/  MUFU.TANH R58, R33 ;  /* 0x00000021003a7308 */ /* 0x000ee20000002400 */
[----:B------:R-:W-:Y:S01]  /*1e500*/  FMUL.FTZ R40, R40, R15 ;  /* 0x0000000f28287220 */ /* 0x000fe20000410000 */
[----:B-1----:R-:W-:-:S06]  /*1e510*/  FMNMX.FTZ R21, R24, R21, !PT ;  /* 0x0000001518157209 */ /* 0x002fcc0007810000 */
[----:B------:R-:W1:Y:S01]  /*1e520*/  MUFU.TANH R60, R36 ;  /* 0x00000024003c7308 */ /* 0x000e620000002400 */
        /* <DEDUP_REMOVED lines=18> */
[----:B-1----:R-:W-:-:S05]  /*1e650*/  FMNMX.FTZ R21, R38, R21, !PT ;  /* 0x0000001526157209 */ /* 0x002fca0007810000 */
[----:B------:R-:W1:Y:S01]  /*1e660*/  MUFU.TANH R66, R48 ;  /* 0x0000003000427308 */ /* 0x000e620000002400 */
[-C--:B0-----:R-:W-:Y:S01]  /*1e670*/  FMUL.FTZ R5, R27, R15.reuse ;  /* 0x0000000f1b057220 */ /* 0x081fe20000410000 */
[----:B------:R-:W-:Y:S01]  /*1e680*/  FMUL.FTZ R53, R53, R15 ;  /* 0x0000000f35357220 */ /* 0x000fe20000410000 */
[----:B--2---:R-:W-:-:S05]  /*1e690*/  FMNMX.FTZ R21, R44, R21, !PT ;  /* 0x000000152c157209 */ /* 0x004fca0007810000 */
[----:B------:R-:W0:Y:S01]  /*1e6a0*/  MUFU.TANH R68, R49 ;  /* 0x0000003100447308 */ /* 0x000e220000002400 */
[----:B------:R-:W-:Y:S01]  /*1e6b0*/  FMUL.FTZ R7, R30, R15 ;  /* 0x0000000f1e077220 */ /* 0x000fe20000410000 */
[----:B---3--:R-:W-:-:S06]  /*1e6c0*/  FMNMX.FTZ R21, R64, R21, !PT ;  /* 0x0000001540157209 */ /* 0x008fcc0007810000 */
[----:B------:R-:W2:Y:S01]  /*1e6d0*/  MUFU.TANH R70, R52 ;  /* 0x0000003400467308 */ /* 0x000ea20000002400 */
[----:B------:R-:W-:-:S07]  /*1e6e0*/  FMUL.FTZ R8, R31, R15 ;  /* 0x0000000f1f087220 */ /* 0x000fce0000410000 */
[----:B------:R-:W3:Y:S01]  /*1e6f0*/  MUFU.TANH R6, R6 ;  /* 0x0000000600067308 */ /* 0x000ee20000002400 */
[----:B-1----:R-:W-:-:S07]  /*1e700*/  FMNMX.FTZ R21, R66, R21, !PT ;  /* 0x0000001542157209 */ /* 0x002fce0007810000 */
[----:B------:R-:W1:Y:S01]  /*1e710*/  MUFU.TANH R72, R53 ;  /* 0x0000003500487308 */ /* 0x000e620000002400 */
[----:B------:R-:W-:-:S07]  /*1e720*/  FMUL.FTZ R9, R34, R15 ;  /* 0x0000000f22097220 */ /* 0x000fce0000410000 */
[----:B------:R-:W4:Y:S01]  /*1e730*/  MUFU.TANH R5, R5 ;  /* 0x0000000500057308 */ /* 0x000f220000002400 */
[----:B0-----:R-:W-:Y:S01]  /*1e740*/  FMNMX.FTZ R21, R68, R21, !PT ;  /* 0x0000001544157209 */ /* 0x001fe20007810000 */
[----:B------:R-:W-:-:S06]  /*1e750*/  FMUL.FTZ R11, R35, R15 ;  /* 0x0000000f230b7220 */ /* 0x000fcc0000410000 */
[----:B------:R-:W0:Y:S01]  /*1e760*/  MUFU.TANH R7, R7 ;  /* 0x0000000700077308 */ /* 0x000e220000002400 */
[----:B--2---:R-:W-:Y:S02]  /*1e770*/  FMNMX.FTZ R21, R70, R21, !PT ;  /* 0x0000001546157209 */ /* 0x004fe40007810000 */
[----:B---3--:R-:W-:-:S05]  /*1e780*/  FMNMX.FTZ R18, R6, R3, !PT ;  /* 0x0000000306127209 */ /* 0x008fca0007810000 */
[----:B------:R-:W2:Y:S01]  /*1e790*/  MUFU.TANH R8, R8 ;  /* 0x0000000800087308 */ /* 0x000ea20000002400 */
[----:B-1----:R-:W-:Y:S01]  /*1e7a0*/  FMNMX.FTZ R29, R72, R21, !PT ;  /* 0x00000015481d7209 */ /* 0x002fe20007810000 */
[----:B------:R-:W-:Y:S01]  /*1e7b0*/  FMUL.FTZ R13, R39, R15 ;  /* 0x0000000f270d7220 */ /* 0x000fe20000410000 */
[----:B----4-:R-:W-:-:S05]  /*1e7c0*/  FMNMX.FTZ R18, R5, R18, !PT ;  /* 0x0000001205127209 */ /* 0x010fca0007810000 */
        /* <DEDUP_REMOVED lines=34> */
[----:B-1----:R-:W-:Y:S01]  /*1e9f0*/  FMNMX.FTZ R18, R52, R21, !PT ;  /* 0x0000001534127209 */ /* 0x002fe20007810000 */
[----:B------:R-:W-:Y:S01]  /*1ea00*/  IMAD.U32 R20, RZ, RZ, UR4 ;  /* 0x00000004ff147e24 */ /* 0x000fe2000f8e00ff */
[----:B--2---:R-:W-:Y:S01]  /*1ea10*/  FMNMX.FTZ R31, R28, R31, !PT ;  /* 0x0000001f1c1f7209 */ /* 0x004fe20007810000 */
[----:B------:R-:W-:Y:S01]  /*1ea20*/  IMAD.U32 R21, RZ, RZ, UR5 ;  /* 0x00000005ff157e24 */ /* 0x000fe2000f8e00ff */
[----:B---3--:R-:W-:Y:S01]  /*1ea30*/  FMNMX.FTZ R15, R27, R18, !PT ;  /* 0x000000121b0f7209 */ /* 0x008fe20007810000 */
[----:B------:R-:W-:Y:S03]  /*1ea40*/  ST.E desc[UR44][R16.64+0x200], R29 ;  /* 0x0002001d10007985 */ /* 0x000fe6000c10192c */
[----:B0-----:R-:W-:-:S05]  /*1ea50*/  FMNMX.FTZ R15, R26, R15, !PT ;  /* 0x0000000f1a0f7209 */ /* 0x001fca0007810000 */
        /* <DEDUP_REMOVED lines=36> */
.L_x_3752:
[----:B------:R-:W-:Y:S05]  /*1eca0*/  BSYNC B0 ;  /* 0x0000000000007941 */ /* 0x000fea0003800000 */
.L_x_3751:
        /* <DEDUP_REMOVED lines=23> */
[-C--:B------:R-:W-:Y:S01]  /*1ee20*/  FFMA.FTZ R4, R60, R32.reuse, -R29 ;  /* 0x000000203c047223 */ /* 0x080fe2000001081d */
[-C--:B------:R-:W-:Y:S01]  /*1ee30*/  FFMA.FTZ R9, R9, R32.reuse, -R37 ;  /* 0x0000002009097223 */ /* 0x080fe20000010825 */
[-CC-:B------:R-:W-:Y:S01]  /*1ee40*/  FFMA.FTZ R2, R56, R32.reuse, -R29.reuse ;  /* 0x0000002038027223 */ /* 0x180fe2000001081d */
[-CC-:B------:R-:W-:Y:S01]  /*1ee50*/  FFMA.FTZ R28, R38, R32.reuse, -R29.reuse ;  /* 0x00000020261c7223 */ /* 0x180fe2000001081d */
[-CC-:B------:R-:W-:Y:S01]  /*1ee60*/  FFMA.FTZ R3, R58, R32.reuse, -R29.reuse ;  /* 0x000000203a037223 */ /* 0x180fe2000001081d */
[----:B------:R-:W5:Y:S01]  /*1ee70*/  MUFU.EX2 R6, R6 ;  /* 0x0000000600067308 */ /* 0x000f620000000800 */
[-C--:B0-----:R-:W-:Y:S01]  /*1ee80*/  FFMA.FTZ R30, R68, R32.reuse, -R29 ;  /* 0x00000020441e7223 */ /* 0x081fe2000001081d */
[-CC-:B------:R-:W-:Y:S01]  /*1ee90*/  FFMA.FTZ R11, R11, R32.reuse, -R37.reuse ;  /* 0x000000200b0b7223 */ /* 0x180fe20000010825 */
[-CC-:B------:R-:W-:Y:S01]  /*1eea0*/  FFMA.FTZ R12, R12, R32.reuse, -R37.reuse ;  /* 0x000000200c0c7223 */ /* 0x180fe20000010825 */
[-C--:B------:R-:W-:Y:S01]  /*1eeb0*/  FFMA.FTZ R13, R13, R32.reuse, -R37 ;  /* 0x000000200d0d7223 */ /* 0x080fe20000010825 */
[-C--:B------:R-:W-:Y:S01]  /*1eec0*/  FFMA.FTZ R20, R40, R32.reuse, -R29 ;  /* 0x0000002028147223 */ /* 0x080fe2000001081d */
[-C--:B------:R-:W-:Y:S01]  /*1eed0*/  FFMA.FTZ R14, R14, R32.reuse, -R37 ;  /* 0x000000200e0e7223 */ /* 0x080fe20000010825 */
[-C--:B------:R-:W-:Y:S01]  /*1eee0*/  FFMA.FTZ R34, R70, R32.reuse, -R29 ;  /* 0x0000002046227223 */ /* 0x080fe2000001081d */
[----:B------:R0:W-:Y:S01]  /*1eef0*/  MUFU.EX2 R168, R19 ;  /* 0x0000001300a87308 */ /* 0x0001e20000000800 */
[-CC-:B------:R-:W-:Y:S01]  /*1ef00*/  FFMA.FTZ R27, R27, R32.reuse, -R37.reuse ;  /* 0x000000201b1b7223 */ /* 0x180fe20000010825 */
[----:B------:R-:W-:-:S06]  /*1ef10*/  FFMA.FTZ R26, R26, R32, -R37 ;  /* 0x000000201a1a7223 */ /* 0x000fcc0000010825 */
[----:B------:R4:W1:Y:S01]  /*1ef20*/  MUFU.EX2 R169, R5 ;  /* 0x0000000500a97308 */ /* 0x0008620000000800 */
[----:B0-----:R-:W-:-:S07]  /*1ef30*/  FFMA.FTZ R19, R62, R32, -R29 ;  /* 0x000000203e137223 */ /* 0x001fce000001081d */
[----:B------:R-:W0:Y:S01]  /*1ef40*/  MUFU.EX2 R25, R25 ;  /* 0x0000001900197308 */ /* 0x000e220000000800 */
[----:B----4-:R-:W-:-:S07]  /*1ef50*/  FADD.FTZ R5, R57, R36 ;  /* 0x0000002439057221 */ /* 0x010fce0000010000 */
[----:B------:R-:W2:Y:S08]  /*1ef60*/  MUFU.EX2 R7, R7 ;  /* 0x0000000700077308 */ /* 0x000eb00000000800 */
[----:B------:R3:W-:Y:S08]  /*1ef70*/  MUFU.EX2 R174, R4 ;  /* 0x0000000400ae7308 */ /* 0x0007f00000000800 */
[----:B------:R-:W4:Y:S01]  /*1ef80*/  MUFU.EX2 R24, R24 ;  /* 0x0000001800187308 */ /* 0x000f220000000800 */
[----:B---3--:R-:W-:-:S07]  /*1ef90*/  FFMA.FTZ R4, R66, R32, -R29 ;  /* 0x0000002042047223 */ /* 0x008fce000001081d */
[----:B------:R-:W3:Y:S08]  /*1efa0*/  MUFU.EX2 R8, R8 ;  /* 0x0000000800087308 */ /* 0x000ef00000000800 */
[----:B------:R5:W3:Y:S08]  /*1efb0*/  MUFU.EX2 R172, R2 ;  /* 0x0000000200ac7308 */ /* 0x000af00000000800 */
[----:B------:R1:W-:Y:S01]  /*1efc0*/  MUFU.EX2 R180, R4 ;  /* 0x0000000400b47308 */ /* 0x0003e20000000800 */
[----:B-----5:R-:W-:-:S07]  /*1efd0*/  FFMA.FTZ R2, R44, R32, -R29 ;  /* 0x000000202c027223 */ /* 0x020fce000001081d */
[----:B------:R-:W-:Y:S01]  /*1efe0*/  MUFU.EX2 R9, R9 ;  /* 0x0000000900097308 */ /* 0x000fe20000000800 */
[----:B-1----:R-:W-:-:S04]  /*1eff0*/  FADD.FTZ R4, R6, R39 ;  /* 0x0000002706047221 */ /* 0x002fc80000010000 */
[----:B------:R-:W-:Y:S01]  /*1f000*/  FADD.FTZ R36, R169, R4 ;  /* 0x00000004a9247221 */ /* 0x000fe20000010000 */
[-C--:B------:R-:W-:Y:S02]  /*1f010*/  FFMA.FTZ R4, R48, R32.reuse, -R37 ;  /* 0x0000002030047223 */ /* 0x080fe40000010825 */
[----:B------:R-:W-:Y:S08]  /*1f020*/  MUFU.EX2 R31, R28 ;  /* 0x0000001c001f7308 */ /* 0x000ff00000000800 */
[----:B------:R1:W5:Y:S08]  /*1f030*/  MUFU.EX2 R21, R3 ;  /* 0x0000000300157308 */ /* 0x0003700000000800 */
[----:B------:R0:W-:Y:S01]  /*1f040*/  MUFU.EX2 R35, R30 ;  /* 0x0000001e00237308 */ /* 0x0001e20000000800 */
[-CC-:B-1----:R-:W-:Y:S01]  /*1f050*/  FFMA.FTZ R3, R64, R32.reuse, -R29.reuse ;  /* 0x0000002040037223 */ /* 0x182fe2000001081d */
[----:B------:R-:W-:-:S06]  /*1f060*/  FFMA.FTZ R29, R72, R32, -R29 ;  /* 0x00000020481d7223 */ /* 0x000fcc000001081d */
[----:B------:R2:W-:Y:S01]  /*1f070*/  MUFU.EX2 R28, R11 ;  /* 0x0000000b001c7308 */ /* 0x0005e20000000800 */
[----:B0-----:R-:W-:-:S04]  /*1f080*/  FADD.FTZ R30, R168, R5 ;  /* 0x00000005a81e7221 */ /* 0x001fc80000010000 */
[----:B------:R-:W-:-:S03]  /*1f090*/  FADD.FTZ R5, R25, R30 ;  /* 0x0000001e19057221 */ /* 0x000fc60000010000 */
[----:B------:R-:W-:Y:S01]  /*1f0a0*/  MUFU.EX2 R12, R12 ;  /* 0x0000000c000c7308 */ /* 0x000fe20000000800 */
[----:B--2---:R-:W-:Y:S01]  /*1f0b0*/  FADD.FTZ R11, R7, R36 ;  /* 0x00000024070b7221 */ /* 0x004fe20000010000 */
[----:B----4-:R-:W-:-:S03]  /*1f0c0*/  FADD.FTZ R5, R24, R5 ;  /* 0x0000000518057221 */ /* 0x010fc60000010000 */
[----:B---3--:R-:W-:Y:S01]  /*1f0d0*/  FADD.FTZ R36, R8, R11 ;  /* 0x0000000b08247221 */ /* 0x008fe20000010000 */
[----:B------:R-:W-:Y:S02]  /*1f0e0*/  FADD.FTZ R38, R172, R5 ;  /* 0x00000005ac267221 */ /* 0x000fe40000010000 */
[----:B------:R0:W-:Y:S02]  /*1f0f0*/  MUFU.EX2 R33, R3 ;  /* 0x0000000300217308 */ /* 0x0001e40000000800 */
[----:B-----5:R-:W-:-:S04]  /*1f100*/  FADD.FTZ R5, R21, R38 ;  /* 0x0000002615057221 */ /* 0x020fc80000010000 */
[----:B------:R-:W-:Y:S02]  /*1f110*/  FADD.FTZ R38, R174, R5 ;  /* 0x00000005ae267221 */ /* 0x000fe40000010000 */
[----:B------:R-:W1:Y:S01]  /*1f120*/  MUFU.EX2 R19, R19 ;  /* 0x0000001300137308 */ /* 0x000e620000000800 */
[----:B0-----:R-:W-:-:S07]  /*1f130*/  FFMA.FTZ R3, R46, R32, -R37 ;  /* 0x000000202e037223 */ /* 0x001fce0000010825 */
[----:B------:R-:W0:Y:S08]  /*1f140*/  MUFU.EX2 R13, R13 ;  /* 0x0000000d000d7308 */ /* 0x000e300000000800 */
[----:B------:R2:W-:Y:S01]  /*1f150*/  MUFU.EX2 R178, R2 ;  /* 0x0000000200b27308 */ /* 0x0005e20000000800 */
[----:B-1----:R-:W-:-:S07]  /*1f160*/  FADD.FTZ R5, R19, R38 ;  /* 0x0000002613057221 */ /* 0x002fce0000010000 */
[----:B------:R-:W1:Y:S01]  /*1f170*/  MUFU.EX2 R20, R20 ;  /* 0x0000001400147308 */ /* 0x000e620000000800 */
[----:B--2---:R-:W-:-:S07]  /*1f180*/  FFMA.FTZ R2, R42, R32, -R37 ;  /* 0x000000202a027223 */ /* 0x004fce0000010825 */
[----:B------:R-:W2:Y:S08]  /*1f190*/  MUFU.EX2 R14, R14 ;  /* 0x0000000e000e7308 */ /* 0x000eb00000000800 */
[----:B------:R3:W-:Y:S08]  /*1f1a0*/  MUFU.EX2 R179, R3 ;  /* 0x0000000300b37308 */ /* 0x0007f00000000800 */
[----:B------:R4:W5:Y:S01]  /*1f1b0*/  MUFU.EX2 R177, R2 ;  /* 0x0000000200b17308 */ /* 0x0009620000000800 */
[----:B---3--:R-:W-:-:S04]  /*1f1c0*/  FADD.FTZ R3, R9, R36 ;  /* 0x0000002409037221 */ /* 0x008fc80000010000 */
[----:B------:R-:W-:Y:S01]  /*1f1d0*/  FADD.FTZ R11, R28, R3 ;  /* 0x000000031c0b7221 */ /* 0x000fe20000010000 */
[-CC-:B------:R-:W-:Y:S02]  /*1f1e0*/  FFMA.FTZ R3, R52, R32.reuse, -R37.reuse ;  /* 0x0000002034037223 */ /* 0x180fe40000010825 */
[----:B------:R3:W5:Y:S01]  /*1f1f0*/  MUFU.EX2 R30, R4 ;  /* 0x00000004001e7308 */ /* 0x0007620000000800 */
[----:B----4-:R-:W-:-:S07]  /*1f200*/  FFMA.FTZ R2, R50, R32, -R37 ;  /* 0x0000002032027223 */ /* 0x010fce0000010825 */
[----:B------:R2:W4:Y:S01]  /*1f210*/  MUFU.EX2 R181, R2 ;  /* 0x0000000200b57308 */ /* 0x0005220000000800 */
[----:B---3--:R-:W-:-:S04]  /*1f220*/  FADD.FTZ R4, R12, R11 ;  /* 0x0000000b0c047221 */ /* 0x008fc80000010000 */
[----:B0-----:R-:W-:Y:S01]  /*1f230*/  FADD.FTZ R11, R13, R4 ;  /* 0x000000040d0b7221 */ /* 0x001fe20000010000 */
[----:B-1----:R-:W-:Y:S02]  /*1f240*/  FADD.FTZ R4, R20, R5 ;  /* 0x0000000514047221 */ /* 0x002fe40000010000 */
[----:B------:R0:W1:Y:S01]  /*1f250*/  MUFU.EX2 R36, R3 ;  /* 0x0000000300247308 */ /* 0x0000620000000800 */
[----:B--2---:R-:W-:Y:S01]  /*1f260*/  FADD.FTZ R2, R14, R11 ;  /* 0x0000000b0e027221 */ /* 0x004fe20000010000 */
[----:B------:R-:W-:-:S03]  /*1f270*/  FADD.FTZ R5, R31, R4 ;  /* 0x000000041f057221 */ /* 0x000fc60000010000 */
[----:B-----5:R-:W-:Y:S01]  /*1f280*/  FADD.FTZ R2, R177, R2 ;  /* 0x00000002b1027221 */ /* 0x020fe20000010000 */
[----:B------:R-:W-:Y:S02]  /*1f290*/  FADD.FTZ R4, R178, R5 ;  /* 0x00000005b2047221 */ /* 0x000fe40000010000 */
[----:B------:R-:W2:Y:S01]  /*1f2a0*/  MUFU.EX2 R34, R34 ;  /* 0x0000002200227308 */ /* 0x000ea20000000800 */
[----:B0-----:R-:W-:Y:S01]  /*1f2b0*/  FADD.FTZ R3, R179, R2 ;  /* 0x00000002b3037221 */ /* 0x001fe20000010000 */
[----:B------:R-:W-:-:S03]  /*1f2c0*/  FADD.FTZ R5, R33, R4 ;  /* 0x0000000421057221 */ /* 0x000fc60000010000 */
[----:B------:R-:W-:Y:S01]  /*1f2d0*/  FADD.FTZ R2, R30, R3 ;  /* 0x000000031e027221 */ /* 0x000fe20000010000 */
[----:B------:R-:W-:Y:S02]  /*1f2e0*/  FADD.FTZ R4, R180, R5 ;  /* 0x00000005b4047221 */ /* 0x000fe40000010000 */
[----:B------:R-:W0:Y:S01]  /*1f2f0*/  MUFU.EX2 R27, R27 ;  /* 0x0000001b001b7308 */ /* 0x000e220000000800 */
[----:B----4-:R-:W-:Y:S01]  /*1f300*/  FADD.FTZ R3, R181, R2 ;  /* 0x00000002b5037221 */ /* 0x010fe20000010000 */
[----:B------:R-:W-:-:S03]  /*1f310*/  FADD.FTZ R5, R35, R4 ;  /* 0x0000000423057221 */ /* 0x000fc60000010000 */
[----:B-1----:R-:W-:-:S03]  /*1f320*/  FADD.FTZ R2, R36, R3 ;  /* 0x0000000324027221 */ /* 0x002fc60000010000 */
[----:B------:R-:W1:Y:S01]  /*1f330*/  MUFU.EX2 R29, R29 ;  /* 0x0000001d001d7308 */ /* 0x000e620000000800 */
[----:B--2---:R-:W-:-:S07]  /*1f340*/  FADD.FTZ R4, R34, R5 ;  /* 0x0000000522047221 */ /* 0x004fce0000010000 */
[----:B------:R-:W2:Y:S01]  /*1f350*/  MUFU.EX2 R26, R26 ;  /* 0x0000001a001a7308 */ /* 0x000ea20000000800 */
[----:B0-----:R-:W-:Y:S01]  /*1f360*/  FADD.FTZ R3, R27, R2 ;  /* 0x000000021b037221 */ /* 0x001fe20000010000 */
[----:B-1----:R-:W-:-:S05]  /*1f370*/  FADD.FTZ R11, R29, R4 ;  /* 0x000000041d0b7221 */ /* 0x002fca0000010000 */
        /* <DEDUP_REMOVED lines=232> */
[----:B------:R-:W-:Y:S01]  /*20200*/  ULOP3.LUT UR4, UR4, 0xc, URZ, 0xfc, !UPT ;  /* 0x0000000c04047892 */ /* 0x000fe2000f8efc3f */
[----:B0-----:R-:W-:-:S05]  /*20210*/  IMAD.U32 R7, RZ, RZ, UR5 ;  /* 0x00000005ff077e24 */ /* 0x001fca000f8e00ff */
[----:B------:R-:W-:Y:S02]  /*20220*/  IMAD.U32 R6, RZ, RZ, UR4 ;  /* 0x00000004ff067e24 */ /* 0x000fe4000f8e00ff */
[----:B--2---:R-:W-:-:S05]  /*20230*/  FMUL.FTZ R9, R15, R8 ;  /* 0x000000080f097220 */ /* 0x004fca0000410000 */
[----:B------:R0:W-:Y:S04]  /*20240*/  ST.E desc[UR44][R4.64], R9 ;  /* 0x0000000904007985 */ /* 0x0001e8000c10192c */
[----:B------:R-:W2:Y:S02]  /*20250*/  LD.E R8, desc[UR44][R6.64] ;  /* 0x0000002c06087980 */ /* 0x000ea4000c101900 */
[----:B--2---:R-:W-:-:S05]  /*20260*/  FMUL.FTZ R11, R15, R8 ;  /* 0x000000080f0b7220 */ /* 0x004fca0000410000 */
[----:B------:R2:W-:Y:S04]  /*20270*/  ST.E desc[UR44][R6.64], R11 ;  /* 0x0000000b06007985 */ /* 0x0005e8000c10192c */
[----:B------:R-:W3:Y:S04]  /*20280*/  LD.E R136, desc[UR44][R16.64+0x42c] ;  /* 0x00042c2c10887980 */ /* 0x000ee8000c101900 */
[----:B------:R-:W0:Y:S04]  /*20290*/  LD.E R8, desc[UR44][R16.64+0x248] ;  /* 0x0002482c10087980 */ /* 0x000e28000c101900 */
[----:B------:R-:W2:Y:S04]  /*202a0*/  LD.E R12, desc[UR44][R16.64+0x24c] ;  /* 0x00024c2c100c7980 */ /* 0x000ea8000c101900 */
        /* <DEDUP_REMOVED lines=59> */
[----:B-1----:R-:W5:Y:S01]  /*20660*/  LD.E R35, desc[UR44][R16.64+0x230] ;  /* 0x0002302c10237980 */ /* 0x002f62000c101900 */
[C---:B---3--:R-:W-:Y:S01]  /*20670*/  FMUL.FTZ R27, R15.reuse, R136 ;  /* 0x000000880f1b7220 */ /* 0x048fe20000410000 */
[----:B0-----:R-:W-:-:S04]  /*20680*/  FMUL.FTZ R9, R15, R8 ;  /* 0x000000080f097220 */ /* 0x001fc80000410000 */
[----:B------:R0:W-:Y:S01]  /*20690*/  ST.E desc[UR44][R16.64+0x42c], R27 ;  /* 0x00042c1b10007985 */ /* 0x0001e2000c10192c */
[C---:B--2---:R-:W-:Y:S01]  /*206a0*/  FMUL.FTZ R11, R15.reuse, R12 ;  /* 0x0000000c0f0b7220 */ /* 0x044fe20000410000 */
        /* <DEDUP_REMOVED lines=20> */
[----:B0-----:R-:W-:-:S03]  /*207f0*/  FMUL.FTZ R21, R15, R42 ;  /* 0x0000002a0f157220 */ /* 0x001fc60000410000 */
[----:B------:R0:W-:Y:S01]  /*20800*/  ST.E desc[UR44][R16.64+0x28c], R31 ;  /* 0x00028c1f10007985 */ /* 0x0001e2000c10192c */
[----:B-1----:R-:W-:-:S03]  /*20810*/  FMUL.FTZ R25, R15, R44 ;  /* 0x0000002c0f197220 */ /* 0x002fc60000410000 */
[----:B------:R1:W-:Y:S01]  /*20820*/  ST.E desc[UR44][R16.64+0x298], R33 ;  /* 0x0002982110007985 */ /* 0x0003e2000c10192c */
[C---:B--2---:R-:W-:Y:S01]  /*20830*/  FMUL.FTZ R27, R15.reuse, R48 ;  /* 0x000000300f1b7220 */ /* 0x044fe20000410000 */
[C---:B---3--:R-:W-:Y:S01]  /*20840*/  FMUL.FTZ R29, R15.reuse, R50 ;  /* 0x000000320f1d7220 */ /* 0x048fe20000410000 */
        /* <DEDUP_REMOVED lines=94> */
[----:B------:R-:W-:Y:S04]  /*20e30*/  ST.E desc[UR44][R16.64+0x230], R35 ;  /* 0x0002302310007985 */ /* 0x000fe8000c10192c */
[----:B0-----:R-:W5:Y:S04]  /*20e40*/  LD.E R13, desc[UR44][R2.64] ;  /* 0x0000002c020d7980 */ /* 0x001f68000c101900 */
[----:B------:R-:W4:Y:S04]  /*20e50*/  LD.E R11, desc[UR44][R16.64+0x1e8] ;  /* 0x0001e82c100b7980 */ /* 0x000f28000c101900 */
[----:B------:R-:W4:Y:S04]  /*20e60*/  LD.E.64 R8, desc[UR44][R16.64+0xa8] ;  /* 0x0000a82c10087980 */ /* 0x000f28000c101b00 */
[----:B-----5:R0:W-:Y:S04]  /*20e70*/  ST.E desc[UR44][R2.64], R13 ;  /* 0x0000000d02007985 */ /* 0x0201e8000c10192c */
[----:B-1----:R-:W5:Y:S04]  /*20e80*/  LD.E R19, desc[UR44][R4.64] ;  /* 0x0000002c04137980 */ /* 0x002f68000c101900 */
[----:B-----5:R1:W-:Y:S04]  /*20e90*/  ST.E desc[UR44][R4.64], R19 ;  /* 0x0000001304007985 */ /* 0x0203e8000c10192c */
[----:B--2---:R-:W2:Y:S04]  /*20ea0*/  LD.E R21, desc[UR44][R6.64] ;  /* 0x0000002c06157980 */ /* 0x004ea8000c101900 */
[----:B--2---:R2:W-:Y:S04]  /*20eb0*/  ST.E desc[UR44][R6.64], R21 ;  /* 0x0000001506007985 */ /* 0x0045e8000c10192c */
[----:B---3--:R-:W3:Y:S04]  /*20ec0*/  LD.E R25, desc[UR44][R16.64+0x240] ;  /* 0x0002402c10197980 */ /* 0x008ee8000c101900 */
[----:B----4-:R-:W4:Y:S04]  /*20ed0*/  LD.E R15, desc[UR44][R16.64+0x244] ;  /* 0x0002442c100f7980 */ /* 0x010f28000c101900 */
        /* <DEDUP_REMOVED lines=1184> */
.L_x_3754:
[----:B------:R-:W-:Y:S05]  /*258e0*/  BSYNC B0 ;  /* 0x0000000000007941 */ /* 0x000fea0003800000 */
.L_x_3753:
[----:B------:R-:W-:Y:S05]  /*258f0*/  @P0 BRA `(.L_x_3755) ;  /* 0xffffff6400500947 */ /* 0x000fea000383ffff */
.L_x_3736:
[----:B------:R-:W-:-:S13]  /*25900*/  ISETP.GE.AND P0, PT, R0, R164, PT ;  /* 0x000000a40000720c */ /* 0x000fda0003f06270 */
[----:B------:R-:W-:Y:S05]  /*25910*/  @!P0 BRA `(.L_x_3756) ;  /* 0x000000a8009c8947 */ /* 0x000fea0003800000 */
.L_x_3785:
        /* <DEDUP_REMOVED lines=20> */
.L_x_3758:
[----:B------:R-:W-:Y:S05]  /*25a60*/  BSYNC B0 ;  /* 0x0000000000007941 */ /* 0x000fea0003800000 */
.L_x_3757:
        /* <DEDUP_REMOVED lines=13> */
.L_x_3760:
[----:B------:R-:W-:Y:S05]  /*25b40*/  BSYNC B0 ;  /* 0x0000000000007941 */ /* 0x000fea0003800000 */
.L_x_3759:
        /* <DEDUP_REMOVED lines=8> */
.L_x_3762:
[----:B------:R-:W-:Y:S05]  /*25bd0*/  BSYNC B0 ;  /* 0x0000000000007941 */ /* 0x000fea0003800000 */
.L_x_3761:
        /* <DEDUP_REMOVED lines=60> */
.L_x_3765:
[----:B------:R-:W-:Y:S05]  /*25fa0*/  BSYNC B0 ;  /* 0x0000000000007941 */ /* 0x000fea0003800000 */
.L_x_3764:
        /* <DEDUP_REMOVED lines=13> */
.L_x_3767:
[----:B------:R-:W-:Y:S05]  /*26080*/  BSYNC B0 ;  /* 0x0000000000007941 */ /* 0x000fea0003800000 */
.L_x_3766:
        /* <DEDUP_REMOVED lines=8> */
.L_x_3769:
[----:B------:R-:W-:Y:S05]  /*26110*/  BSYNC B0 ;  /* 0x0000000000007941 */ /* 0x000fea0003800000 */
.L_x_3768:
        /* <DEDUP_REMOVED lines=469> */
[----:B------:R-:W4:Y:S04]  /*27e70*/  LDL R15, [R1+0x70] ;  /* 0x00007000010f7983 */ /* 0x000f280000100800 */
[----:B------:R-:W4:Y:S04]  /*27e80*/  LDL R18, [R1+0x118] ;  /* 0x0001180001127983 */ /* 0x000f280000100800 */
[----:B------:R-:W4:Y:S04]  /*27e90*/  LDL.128 R8, [R1+0x100] ;  /* 0x0001000001087983 */ /* 0x000f280000100c00 */
[----:B------:R-:W4:Y:S04]  /*27ea0*/  LDL.128 R4, [R1+0xf0] ;  /* 0x0000f00001047983 */ /* 0x000f280000100c00 */
[----:B--2---:R3:W2:Y:S02]  /*27eb0*/  LD.E R20, desc[UR44][R20.64] ;  /* 0x0000002c14147980 */ /* 0x0046a4000c101900 */
[----:B---3--:R-:W-:-:S02]  /*27ec0*/  SHF.R.S32.HI R21, RZ, 0x1f, R58 ;  /* 0x0000001fff157819 */ /* 0x008fc4000001143a */
[----:B----4-:R-:W-:Y:S02]  /*27ed0*/  ISETP.NE.AND P1, PT, R2, 0x1, PT ;  /* 0x000000010200780c */ /* 0x010fe40003f25270 */
[----:B------:R-:W-:Y:S01]  /*27ee0*/  ISETP.GE.AND P2, PT, R9, 0x1, PT ;  /* 0x000000010900780c */ /* 0x000fe20003f46270 */
[----:B------:R-:W-:Y:S01]  /*27ef0*/  BSSY B0, `(.L_x_3771) ;  /* 0x0000078000007945 */ /* 0x000fe20003800000 */
[----:B--2---:R-:W-:Y:S01]  /*27f00*/  FMUL.FTZ R14, R24, R20 ;  /* 0x00000014180e7220 */ /* 0x004fe20000410000 */
[----:B------:R-:W-:Y:S01]  /*27f10*/  LEA.HI R24, R21, R58, RZ, 0x7 ;  /* 0x0000003a15187211 */ /* 0x000fe200078f38ff */
[----:B0-----:R-:W-:-:S03]  /*27f20*/  FMUL.FTZ R13, R27, R20 ;  /* 0x000000141b0d7220 */ /* 0x001fc60000410000 */
[----:B------:R-:W-:Y:S01]  /*27f30*/  LOP3.LUT R27, R24, 0xffffff80, RZ, 0xc0, !PT ;  /* 0xffffff80181b7812 */ /* 0x000fe200078ec0ff */
[----:B------:R-:W-:-:S04]  /*27f40*/  FMUL.FTZ R29, R29, R20 ;  /* 0x000000141d1d7220 */ /* 0x000fc80000410000 */
[----:B------:R-:W-:Y:S01]  /*27f50*/  IMAD.IADD R27, R58, 0x1, -R27 ;  /* 0x000000013a1b7824 */ /* 0x000fe200078e0a1b */
[----:B------:R0:W2:Y:S01]  /*27f60*/  MUFU.TANH R59, R29 ;  /* 0x0000001d003b7308 */ /* 0x0000a20000002400 */
[----:B-1----:R-:W-:-:S03]  /*27f70*/  FMUL.FTZ R12, R26, R20 ;  /* 0x000000141a0c7220 */ /* 0x002fc60000410000 */
[----:B------:R-:W-:Y:S02]  /*27f80*/  SHF.R.S32.HI R24, RZ, 0x1f, R27 ;  /* 0x0000001fff187819 */ /* 0x000fe4000001141b */
[----:B0-----:R-:W-:Y:S02]  /*27f90*/  LEA.HI R29, R21, R58, RZ, 0x2 ;  /* 0x0000003a151d7211 */ /* 0x001fe400078f10ff */
[-C--:B------:R-:W-:Y:S01]  /*27fa0*/  LEA.HI R26, R24, R27.reuse, RZ, 0x2 ;  /* 0x0000001b181a7211 */ /* 0x080fe200078f10ff */
[----:B------:R-:W-:Y:S01]  /*27fb0*/  FMUL.FTZ R56, R30, R20 ;  /* 0x000000141e387220 */ /* 0x000fe20000410000 */
[----:B------:R-:W-:Y:S02]  /*27fc0*/  LOP3.LUT R29, R29, 0xfffffffc, RZ, 0xc0, !PT ;  /* 0xfffffffc1d1d7812 */ /* 0x000fe400078ec0ff */
[--C-:B------:R-:W-:Y:S02]  /*27fd0*/  SHF.R.S32.HI R21, RZ, 0x2, R26.reuse ;  /* 0x00000002ff157819 */ /* 0x100fe4000001141a */
[----:B------:R-:W-:Y:S01]  /*27fe0*/  SHF.R.S32.HI R30, RZ, 0x1f, R26 ;  /* 0x0000001fff1e7819 */ /* 0x000fe2000001141a */
[----:B------:R-:W-:Y:S01]  /*27ff0*/  IMAD.IADD R29, R58, 0x1, -R29 ;  /* 0x000000013a1d7824 */ /* 0x000fe200078e0a1d */
[----:B------:R-:W-:-:S02]  /*28000*/  LEA.HI R24, R24, R27, RZ, 0x5 ;  /* 0x0000001b18187211 */ /* 0x000fc400078f28ff */
[----:B------:R-:W-:Y:S01]  /*28010*/  LEA.HI R30, R30, R21, RZ, 0x3 ;  /* 0x000000151e1e7211 */ /* 0x000fe200078f18ff */
[-C--:B------:R-:W-:Y:S01]  /*28020*/  FMUL.FTZ R57, R31, R20.reuse ;  /* 0x000000141f397220 */ /* 0x080fe20000410000 */
[----:B------:R-:W-:Y:S01]  /*28030*/  FMUL.FTZ R32, R32, R20 ;  /* 0x0000001420207220 */ /* 0x000fe20000410000 */
[----:B------:R-:W-:Y:S02]  /*28040*/  LEA.HI R31, R29, R29, RZ, 0x1 ;  /* 0x0000001d1d1f7211 */ /* 0x000fe400078f08ff */
[----:B------:R-:W-:Y:S02]  /*28050*/  LOP3.LUT R30, R30, 0xfffffff8, RZ, 0xc0, !PT ;  /* 0xfffffff81e1e7812 */ /* 0x000fe400078ec0ff */
[----:B------:R-:W-:Y:S01]  /*28060*/  SHF.R.S32.HI R24, RZ, 0x5, R24 ;  /* 0x00000005ff187819 */ /* 0x000fe20000011418 */
[----:B------:R0:W1:Y:S02]  /*28070*/  MUFU.TANH R60, R32 ;  /* 0x00000020003c7308 */ /* 0x0000640000002400 */
[----:B------:R-:W-:-:S02]  /*28080*/  IMAD.IADD R30, R21, 0x1, -R30 ;  /* 0x00000001151e7824 */ /* 0x000fc400078e0a1e */
[----:B------:R-:W-:Y:S01]  /*28090*/  IMAD R15, R15, 0x4, R24 ;  /* 0x000000040f0f7824 */ /* 0x000fe200078e0218 */
[----:B0-----:R-:W-:-:S03]  /*280a0*/  LOP3.LUT R32, R31, 0x1ffffffe, RZ, 0xc0, !PT ;  /* 0x1ffffffe1f207812 */ /* 0x001fc600078ec0ff */
[----:B------:R-:W-:Y:S02]  /*280b0*/  IMAD.U32 R15, R15, 0x10, R30 ;  /* 0x000000100f0f7824 */ /* 0x000fe400078e001e */
        /* <DEDUP_REMOVED lines=67> */
[----:B------:R3:W0:Y:S01]  /*284f0*/  MUFU.TANH R65, R39 ;  /* 0x0000002700417308 */ /* 0x0006220000002400 */
[----:B--2---:R-:W-:-:S04]  /*28500*/  IMAD.IADD R35, R18, 0x1, R7 ;  /* 0x0000000112237824 */ /* 0x004fc800078e0207 */
[----:B----4-:R-:W-:Y:S02]  /*28510*/  IMAD.IADD R6, R35, 0x1, R24 ;  /* 0x0000000123067824 */ /* 0x010fe400078e0218 */
[----:B---3--:R-:W-:-:S04]  /*28520*/  IMAD.IADD R39, R18, 0x1, R3 ;  /* 0x0000000112277824 */ /* 0x008fc800078e0203 */
[----:B------:R-:W-:Y:S01]  /*28530*/  IMAD.IADD R3, R39, 0x1, R24 ;  /* 0x0000000127037824 */ /* 0x000fe200078e0218 */
[----:B-1----:R-:W-:Y:S06]  /*28540*/  @!P2 BRA `(.L_x_3772) ;  /* 0x000000000048a947 */ /* 0x002fec0003800000 */
        /* <DEDUP_REMOVED lines=10> */
.L_x_3774:
[----:B------:R-:W-:-:S13]  /*285f0*/  ISETP.NE.AND P1, PT, R9, 0x1, PT ;  /* 0x000000010900780c */ /* 0x000fda0003f25270 */
[----:B------:R-:W-:-:S05]  /*28600*/  @P1 IMAD.HI.U32 R8, R7, R10, RZ ;  /* 0x0000000a07081227 */ /* 0x000fca00078e00ff */
[----:B------:R-:W-:-:S07]  /*28610*/  @P1 SHF.R.U32.HI R7, RZ, R11, R8 ;  /* 0x0000000bff071219 */ /* 0x000fce0000011608 */
.L_x_3775:
[----:B------:R-:W-:Y:S05]  /*28620*/  BSYNC B1 ;  /* 0x0000000000017941 */ /* 0x000fea0003800000 */
.L_x_3773:
[----:B------:R-:W-:-:S04]  /*28630*/  IMAD R7, R7, R9, -R38 ;  /* 0x0000000907077224 */ /* 0x000fc800078e0a26 */
[----:B------:R-:W-:-:S05]  /*28640*/  IMAD R8, R2, -0x2, R7 ;  /* 0xfffffffe02087824 */ /* 0x000fca00078e0207 */
[----:B------:R-:W-:Y:S02]  /*28650*/  VIMNMX R3, R3, R8, !PT ;  /* 0x0000000803037248 */ /* 0x000fe40007fe0100 */
[----:B------:R-:W-:-:S07]  /*28660*/  VIADDMNMX R6, R8, R9, R6, PT ;  /* 0x0000000908067246 */ /* 0x000fce0003800106 */
.L_x_3772:
[----:B------:R-:W-:Y:S05]  /*28670*/  BSYNC B0 ;  /* 0x0000000000007941 */ /* 0x000fea0003800000 */
.L_x_3771:
        /* <DEDUP_REMOVED lines=8> */
[----:B------:R-:W-:Y:S02]  /*28700*/  ISETP.GT.AND P2, PT, R3, 0x1, !P2 ;  /* 0x000000010300780c */ /* 0x000fe40005744270 */
[----:B------:R-:W-:Y:S02]  /*28710*/  ISETP.GE.AND P3, PT, R55, 0xa, PT ;  /* 0x0000000a3700780c */ /* 0x000fe40003f66270 */
[----:B0-----:R-:W-:Y:S02]  /*28720*/  FSEL R31, R28, -INF , !P1 ;  /* 0xff8000001c1f7808 */ /* 0x001fe40004800000 */
[----:B------:R-:W-:Y:S02]  /*28730*/  ISETP.LT.OR P2, PT, R6, 0x2, P2 ;  /* 0x000000020600780c */ /* 0x000fe40001741670 */
[----:B------:R-:W-:Y:S02]  /*28740*/  ISETP.GT.AND P1, PT, R3, 0x9, !P3 ;  /* 0x000000090300780c */ /* 0x000fe40005f24270 */
[----:B------:R-:W-:-:S02]  /*28750*/  FSEL R33, R25, -INF , !P2 ;  /* 0xff80000019217808 */ /* 0x000fc40005000000 */
[C---:B------:R-:W-:Y:S01]  /*28760*/  ISETP.LT.OR P1, PT, R6.reuse, 0xa, P1 ;  /* 0x0000000a0600780c */ /* 0x040fe20000f21670 */
        /* <DEDUP_REMOVED lines=76> */
.L_x_3779:
[----:B------:R-:W-:-:S13]  /*28c30*/  ISETP.NE.AND P6, PT, R9, 0x1, PT ;  /* 0x000000010900780c */ /* 0x000fda0003fc5270 */
[----:B------:R-:W-:-:S05]  /*28c40*/  @P6 IMAD.HI.U32 R10, R4, R10, RZ ;  /* 0x0000000a040a6227 */ /* 0x000fca00078e00ff */
[----:B------:R-:W-:-:S07]  /*28c50*/  @P6 SHF.R.U32.HI R4, RZ, R11, R10 ;  /* 0x0000000bff046219 */ /* 0x000fce000001160a */
.L_x_3780:
[----:B------:R-:W-:Y:S05]  /*28c60*/  BSYNC B1 ;  /* 0x0000000000017941 */ /* 0x000fea0003800000 */
.L_x_3778:
[----:B------:R-:W-:-:S04]  /*28c70*/  IMAD R3, R4, R9, -R38 ;  /* 0x0000000904037224 */ /* 0x000fc800078e0a26 */
[----:B------:R-:W-:-:S05]  /*28c80*/  IMAD R2, R2, -0x2, R3 ;  /* 0xfffffffe02027824 */ /* 0x000fca00078e0203 */
[----:B------:R-:W-:Y:S02]  /*28c90*/  VIADDMNMX R6, R2, R9, R6, PT ;  /* 0x0000000902067246 */ /* 0x000fe40003800106 */
[----:B------:R-:W-:-:S07]  /*28ca0*/  VIMNMX R39, R39, R2, !PT ;  /* 0x0000000227277248 */ /* 0x000fce0007fe0100 */
.L_x_3777:
[----:B------:R-:W-:Y:S05]  /*28cb0*/  BSYNC B0 ;  /* 0x0000000000007941 */ /* 0x000fea0003800000 */
.L_x_3776:
        /* <DEDUP_REMOVED lines=43> */
[----:B------:R-:W-:Y:S02]  /*28f70*/  ISETP.LT.OR P5, PT, R6, 0x29, P5 ;  /* 0x000000290600780c */ /* 0x000fe40002fa1670 */
[----:B------:R-:W-:Y:S02]  /*28f80*/  ISETP.GT.AND P1, PT, R39, 0x29, !P1 ;  /* 0x000000292700780c */ /* 0x000fe40004f24270 */
[----:B------:R-:W-:-:S02]  /*28f90*/  FSEL R9, R46, -INF , !P5 ;  /* 0xff8000002e097808 */ /* 0x000fc40006800000 */
[C---:B------:R-:W-:Y:S02]  /*28fa0*/  ISETP.GT.AND P2, PT, R39.reuse, 0x30, !P2 ;  /* 0x000000302700780c */ /* 0x040fe40005744270 */
[C---:B------:R-:W-:Y:S02]  /*28fb0*/  ISETP.LT.OR P1, PT, R6.reuse, 0x2a, P1 ;  /* 0x0000002a0600780c */ /* 0x040fe40000f21670 */
[C---:B------:R-:W-:Y:S02]  /*28fc0*/  ISETP.GT.AND P3, PT, R39.reuse, 0x31, !P3 ;  /* 0x000000312700780c */ /* 0x040fe40005f64270 */
[----:B------:R-:W-:Y:S02]  /*28fd0*/  ISETP.LT.OR P2, PT, R6, 0x31, P2 ;  /* 0x000000310600780c */ /* 0x000fe40001741670 */
[----:B------:R-:W-:Y:S02]  /*28fe0*/  FSEL R53, R34, -INF , !P1 ;  /* 0xff80000022357808 */ /* 0x000fe40004800000 */
        /* <DEDUP_REMOVED lines=91> */
.L_x_3782:
[----:B------:R-:W-:Y:S05]  /*295a0*/  BSYNC B0 ;  /* 0x0000000000007941 */ /* 0x000fea0003800000 */
.L_x_3781:
        /* <DEDUP_REMOVED lines=24> */
[-CC-:B------:R-:W-:Y:S01]  /*29730*/  FFMA.FTZ R37, R37, R19.reuse, -R4.reuse ;  /* 0x0000001325257223 */ /* 0x180fe20000010804 */
[----:B------:R-:W5:Y:S01]  /*29740*/  MUFU.EX2 R3, R3 ;  /* 0x0000000300037308 */ /* 0x000f620000000800 */
[-CC-:B------:R-:W-:Y:S01]  /*29750*/  FFMA.FTZ R36, R36, R19.reuse, -R4.reuse ;  /* 0x0000001324247223 */ /* 0x180fe20000010804 */
[-CC-:B------:R-:W-:Y:S01]  /*29760*/  FFMA.FTZ R35, R35, R19.reuse, -R4.reuse ;  /* 0x0000001323237223 */ /* 0x180fe20000010804 */
[-C--:B------:R-:W-:Y:S01]  /*29770*/  FFMA.FTZ R32, R32, R19.reuse, -R4 ;  /* 0x0000001320207223 */ /* 0x080fe20000010804 */
[-CC-:B------:R-:W-:Y:S01]  /*29780*/  FFMA.FTZ R8, R8, R19.reuse, -R40.reuse ;  /* 0x0000001308087223 */ /* 0x180fe20000010828 */
[-C--:B------:R-:W-:Y:S01]  /*29790*/  FFMA.FTZ R28, R28, R19.reuse, -R40 ;  /* 0x000000131c1c7223 */ /* 0x080fe20000010828 */
[-C--:B------:R-:W-:Y:S01]  /*297a0*/  FFMA.FTZ R14, R14, R19.reuse, -R4 ;  /* 0x000000130e0e7223 */ /* 0x080fe20000010804 */
[-C--:B------:R-:W-:Y:S01]  /*297b0*/  FFMA.FTZ R27, R27, R19.reuse, -R40 ;  /* 0x000000131b1b7223 */ /* 0x080fe20000010828 */
[----:B------:R-:W1:Y:S01]  /*297c0*/  MUFU.EX2 R38, R38 ;  /* 0x0000002600267308 */ /* 0x000e620000000800 */
[-C--:B------:R-:W-:Y:S01]  /*297d0*/  FFMA.FTZ R13, R13, R19.reuse, -R4 ;  /* 0x000000130d0d7223 */ /* 0x080fe20000010804 */
[-C--:B------:R-:W-:Y:S01]  /*297e0*/  FFMA.FTZ R26, R26, R19.reuse, -R40 ;  /* 0x000000131a1a7223 */ /* 0x080fe20000010828 */
[-C--:B------:R-:W-:Y:S01]  /*297f0*/  FFMA.FTZ R12, R12, R19.reuse, -R4 ;  /* 0x000000130c0c7223 */ /* 0x080fe20000010804 */
[-C--:B------:R-:W-:Y:S01]  /*29800*/  FFMA.FTZ R25, R25, R19.reuse, -R40 ;  /* 0x0000001319197223 */ /* 0x080fe20000010828 */
[-C--:B------:R-:W-:Y:S01]  /*29810*/  FFMA.FTZ R11, R11, R19.reuse, -R4 ;  /* 0x000000130b0b7223 */ /* 0x080fe20000010804 */
[-CC-:B------:R-:W-:Y:S01]  /*29820*/  FFMA.FTZ R24, R24, R19.reuse, -R40.reuse ;  /* 0x0000001318187223 */ /* 0x180fe20000010828 */
[-C--:B------:R-:W-:Y:S01]  /*29830*/  FFMA.FTZ R21, R21, R19.reuse, -R40 ;  /* 0x0000001315157223 */ /* 0x080fe20000010828 */
[----:B------:R-:W-:Y:S01]  /*29840*/  MUFU.EX2 R168, R33 ;  /* 0x0000002100a87308 */ /* 0x000fe20000000800 */
[----:B-----5:R-:W-:Y:S01]  /*29850*/  FADD.FTZ R5, R3, R46 ;  /* 0x0000002e03057221 */ /* 0x020fe20000010000 */
[-CC-:B------:R-:W-:Y:S01]  /*29860*/  FFMA.FTZ R20, R20, R19.reuse, -R40.reuse ;  /* 0x0000001314147223 */ /* 0x180fe20000010828 */
[-CC-:B------:R-:W-:Y:S01]  /*29870*/  FFMA.FTZ R18, R18, R19.reuse, -R40.reuse ;  /* 0x0000001312127223 */ /* 0x180fe20000010828 */
[-CC-:B------:R-:W-:Y:S01]  /*29880*/  FFMA.FTZ R15, R15, R19.reuse, -R40.reuse ;  /* 0x000000130f0f7223 */ /* 0x180fe20000010828 */
[-C--:B------:R-:W-:Y:S01]  /*29890*/  FFMA.FTZ R7, R7, R19.reuse, -R40 ;  /* 0x0000001307077223 */ /* 0x080fe20000010828 */
[-CC-:B------:R-:W-:Y:S01]  /*298a0*/  FFMA.FTZ R10, R10, R19.reuse, -R4.reuse ;  /* 0x000000130a0a7223 */ /* 0x180fe20000010804 */
[----:B------:R-:W-:Y:S01]  /*298b0*/  FFMA.FTZ R9, R9, R19, -R4 ;  /* 0x0000001309097223 */ /* 0x000fe20000010804 */
[----:B------:R-:W2:Y:S08]  /*298c0*/  MUFU.EX2 R37, R37 ;  /* 0x0000002500257308 */ /* 0x000eb00000000800 */
[----:B------:R-:W-:Y:S08]  /*298d0*/  MUFU.EX2 R31, R31 ;  /* 0x0000001f001f7308 */ /* 0x000ff00000000800 */
[----:B------:R-:W3:Y:S08]  /*298e0*/  MUFU.EX2 R36, R36 ;  /* 0x0000002400247308 */ /* 0x000ef00000000800 */
[----:B------:R-:W-:Y:S08]  /*298f0*/  MUFU.EX2 R30, R30 ;  /* 0x0000001e001e7308 */ /* 0x000ff00000000800 */
[----:B------:R-:W4:Y:S08]  /*29900*/  MUFU.EX2 R35, R35 ;  /* 0x0000002300237308 */ /* 0x000f300000000800 */
[----:B------:R-:W5:Y:S08]  /*29910*/  MUFU.EX2 R29, R29 ;  /* 0x0000001d001d7308 */ /* 0x000f700000000800 */
[----:B------:R1:W-:Y:S08]  /*29920*/  MUFU.EX2 R182, R8 ;  /* 0x0000000800b67308 */ /* 0x0003f00000000800 */
[----:B------:R-:W0:Y:S01]  /*29930*/  MUFU.EX2 R32, R32 ;  /* 0x0000002000207308 */ /* 0x000e220000000800 */
[----:B-1----:R-:W-:-:S04]  /*29940*/  FADD.FTZ R8, R38, R47 ;  /* 0x0000002f26087221 */ /* 0x002fc80000010000 */
[----:B--2---:R-:W-:-:S03]  /*29950*/  FADD.FTZ R33, R37, R8 ;  /* 0x0000000825217221 */ /* 0x004fc60000010000 */
[----:B------:R1:W-:Y:S01]  /*29960*/  MUFU.EX2 R173, R14 ;  /* 0x0000000e00ad7308 */ /* 0x0003e20000000800 */
[----:B---3--:R-:W-:-:S04]  /*29970*/  FADD.FTZ R8, R36, R33 ;  /* 0x0000002124087221 */ /* 0x008fc80000010000 */
[----:B----4-:R-:W-:Y:S01]  /*29980*/  FADD.FTZ R33, R35, R8 ;  /* 0x0000000823217221 */ /* 0x010fe20000010000 */
[-CC-:B------:R-:W-:Y:S02]  /*29990*/  FFMA.FTZ R8, R55, R19.reuse, -R4.reuse ;  /* 0x0000001337087223 */ /* 0x180fe40000010804 */
[----:B------:R-:W2:Y:S01]  /*299a0*/  MUFU.EX2 R28, R28 ;  /* 0x0000001c001c7308 */ /* 0x000ea20000000800 */
[----:B-1----:R-:W-:Y:S01]  /*299b0*/  FADD.FTZ R14, R168, R5 ;  /* 0x00000005a80e7221 */ /* 0x002fe20000010000 */
[----:B------:R-:W-:-:S03]  /*299c0*/  FFMA.FTZ R5, R53, R19, -R4 ;  /* 0x0000001335057223 */ /* 0x000fc60000010804 */
[----:B------:R-:W-:-:S03]  /*299d0*/  FADD.FTZ R39, R31, R14 ;  /* 0x0000000e1f277221 */ /* 0x000fc60000010000 */
[----:B------:R-:W1:Y:S01]  /*299e0*/  MUFU.EX2 R27, R27 ;  /* 0x0000001b001b7308 */ /* 0x000e620000000800 */
[----:B------:R-:W-:-:S04]  /*299f0*/  FADD.FTZ R40, R30, R39 ;  /* 0x000000271e287221 */ /* 0x000fc80000010000 */
[----:B-----5:R-:W-:Y:S01]  /*29a00*/  FADD.FTZ R39, R29, R40 ;  /* 0x000000281d277221 */ /* 0x020fe20000010000 */
[----:B0-----:R-:W-:Y:S02]  /*29a10*/  FADD.FTZ R40, R32, R33 ;  /* 0x0000002120287221 */ /* 0x001fe40000010000 */
[----:B------:R-:W-:Y:S01]  /*29a20*/  MUFU.EX2 R13, R13 ;  /* 0x0000000d000d7308 */ /* 0x000fe20000000800 */
[----:B--2---:R-:W-:Y:S01]  /*29a30*/  FADD.FTZ R42, R28, R39 ;  /* 0x000000271c2a7221 */ /* 0x004fe20000010000 */
[----:B------:R-:W-:-:S06]  /*29a40*/  FADD.FTZ R40, R173, R40 ;  /* 0x00000028ad287221 */ /* 0x000fcc0000010000 */
[----:B------:R-:W0:Y:S01]  /*29a50*/  MUFU.EX2 R26, R26 ;  /* 0x0000001a001a7308 */ /* 0x000e220000000800 */
[----:B-1----:R-:W-:-:S07]  /*29a60*/  FADD.FTZ R33, R27, R42 ;  /* 0x0000002a1b217221 */ /* 0x002fce0000010000 */
[----:B------:R-:W-:Y:S08]  /*29a70*/  MUFU.EX2 R12, R12 ;  /* 0x0000000c000c7308 */ /* 0x000ff00000000800 */
[----:B------:R-:W1:Y:S01]  /*29a80*/  MUFU.EX2 R25, R25 ;  /* 0x0000001900197308 */ /* 0x000e620000000800 */
[----:B0-----:R-:W-:-:S07]  /*29a90*/  FADD.FTZ R42, R26, R33 ;  /* 0x000000211a2a7221 */ /* 0x001fce0000010000 */
[----:B------:R-:W0:Y:S08]  /*29aa0*/  MUFU.EX2 R11, R11 ;  /* 0x0000000b000b7308 */ /* 0x000e300000000800 */
[----:B------:R-:W-:Y:S01]  /*29ab0*/  MUFU.EX2 R24, R24 ;  /* 0x0000001800187308 */ /* 0x000fe20000000800 */
[----:B-1----:R-:W-:-:S07]  /*29ac0*/  FADD.FTZ R33, R25, R42 ;  /* 0x0000002a19217221 */ /* 0x002fce0000010000 */
[----:B------:R-:W1:Y:S08]  /*29ad0*/  MUFU.EX2 R10, R10 ;  /* 0x0000000a000a7308 */ /* 0x000e700000000800 */
[----:B------:R-:W2:Y:S08]  /*29ae0*/  MUFU.EX2 R21, R21 ;  /* 0x0000001500157308 */ /* 0x000eb00000000800 */
[----:B------:R3:W-:Y:S08]  /*29af0*/  MUFU.EX2 R179, R9 ;  /* 0x0000000900b37308 */ /* 0x0007f00000000800 */
[----:B------:R4:W-:Y:S01]  /*29b00*/  MUFU.EX2 R14, R5 ;  /* 0x00000005000e7308 */ /* 0x0009e20000000800 */
[----:B---3--:R-:W-:-:S07]  /*29b10*/  FFMA.FTZ R9, R51, R19, -R4 ;  /* 0x0000001333097223 */ /* 0x008fce0000010804 */
[----:B------:R-:W3:Y:S01]  /*29b20*/  MUFU.EX2 R20, R20 ;  /* 0x0000001400147308 */ /* 0x000ee20000000800 */
[----:B----4-:R-:W-:-:S04]  /*29b30*/  FADD.FTZ R5, R13, R40 ;  /* 0x000000280d057221 */ /* 0x010fc80000010000 */
[----:B------:R-:W-:Y:S01]  /*29b40*/  FADD.FTZ R44, R12, R5 ;  /* 0x000000050c2c7221 */ /* 0x000fe20000010000 */
[-CC-:B------:R-:W-:Y:S01]  /*29b50*/  FFMA.FTZ R5, R57, R19.reuse, -R4.reuse ;  /* 0x0000001339057223 */ /* 0x180fe20000010804 */
[----:B------:R-:W-:Y:S01]  /*29b60*/  FFMA.FTZ R4, R34, R19, -R4 ;  /* 0x0000001322047223 */ /* 0x000fe20000010804 */
[----:B------:R-:W4:Y:S01]  /*29b70*/  MUFU.EX2 R18, R18 ;  /* 0x0000001200127308 */ /* 0x000f220000000800 */
[----:B0-----:R-:W-:-:S04]  /*29b80*/  FADD.FTZ R39, R11, R44 ;  /* 0x0000002c0b277221 */ /* 0x001fc80000010000 */
[----:B-1----:R-:W-:-:S03]  /*29b90*/  FADD.FTZ R42, R10, R39 ;  /* 0x000000270a2a7221 */ /* 0x002fc60000010000 */
[----:B------:R0:W-:Y:S08]  /*29ba0*/  MUFU.EX2 R181, R8 ;  /* 0x0000000800b57308 */ /* 0x0001f00000000800 */
[----:B------:R-:W1:Y:S01]  /*29bb0*/  MUFU.EX2 R15, R15 ;  /* 0x0000000f000f7308 */ /* 0x000e620000000800 */
[----:B0-----:R-:W-:-:S04]  /*29bc0*/  FADD.FTZ R8, R24, R33 ;  /* 0x0000002118087221 */ /* 0x001fc80000010000 */
[----:B--2---:R-:W-:-:S03]  /*29bd0*/  FADD.FTZ R19, R21, R8 ;  /* 0x0000000815137221 */ /* 0x004fc60000010000 */
[----:B------:R0:W2:Y:S01]  /*29be0*/  MUFU.EX2 R40, R9 ;  /* 0x0000000900287308 */ /* 0x0000a20000000800 */
[----:B---3--:R-:W-:-:S07]  /*29bf0*/  FADD.FTZ R19, R20, R19 ;  /* 0x0000001314137221 */ /* 0x008fce0000010000 */
[----:B------:R-:W3:Y:S01]  /*29c00*/  MUFU.EX2 R7, R7 ;  /* 0x0000000700077308 */ /* 0x000ee20000000800 */
[----:B0-----:R-:W-:Y:S01]  /*29c10*/  FADD.FTZ R9, R179, R42 ;  /* 0x0000002ab3097221 */ /* 0x001fe20000010000 */
[----:B----4-:R-:W-:-:S03]  /*29c20*/  FADD.FTZ R42, R18, R19 ;  /* 0x00000013122a7221 */ /* 0x010fc60000010000 */
[----:B------:R-:W-:Y:S01]  /*29c30*/  FADD.FTZ R8, R14, R9 ;  /* 0x000000090e087221 */ /* 0x000fe20000010000 */
[----:B-1----:R-:W-:Y:S02]  /*29c40*/  FADD.FTZ R42, R15, R42 ;  /* 0x0000002a0f2a7221 */ /* 0x002fe40000010000 */
[----:B------:R3:W0:Y:S01]  /*29c50*/  MUFU.EX2 R183, R5 ;  /* 0x0000000500b77308 */ /* 0x0006220000000800 */
[----:B------:R-:W-:-:S04]  /*29c60*/  FADD.FTZ R9, R181, R8 ;  /* 0x00000008b5097221 */ /* 0x000fc80000010000 */
[----:B--2---:R-:W-:-:S03]  /*29c70*/  FADD.FTZ R8, R40, R9 ;  /* 0x0000000928087221 */ /* 0x004fc60000010000 */
[----:B------:R-:W1:Y:S01]  /*29c80*/  MUFU.EX2 R34, R4 ;  /* 0x0000000400227308 */ /* 0x000e620000000800 */
[----:B---3--:R-:W-:-:S04]  /*29c90*/  FADD.FTZ R5, R7, R42 ;  /* 0x0000002a07057221 */ /* 0x008fc80000010000 */
[----:B------:R-:W-:Y:S01]  /*29ca0*/  FADD.FTZ R19, R182, R5 ;  /* 0x00000005b6137221 */ /* 0x000fe20000010000 */
[----:B0-----:R-:W-:-:S04]  /*29cb0*/  FADD.FTZ R9, R183, R8 ;  /* 0x00000008b7097221 */ /* 0x001fc80000010000 */
        /* <DEDUP_REMOVED lines=38> */
[----:B------:R-:W-:Y:S04]  /*29f20*/  ST.E desc[UR44][R16.64+0x230], R7 ;  /* 0x0002300710007985 */ /* 0x000fe8000c10192c */
[----:B0-----:R-:W2:Y:S02]  /*29f30*/  LD.E R3, desc[UR44][R4.64] ;  /* 0x0000002c04037980 */ /* 0x001ea4000c101900 */
        /* <DEDUP_REMOVED lines=64> */
[----:B------:R-:W-:Y:S01]  /*2a340*/  ULOP3.LUT UR5, UR4, 0x8, URZ, 0xfc, !UPT ;  /* 0x0000000804057892 */ /* 0x000fe2000f8efc3f */
        /* <DEDUP_REMOVED lines=64> */
[----:B------:R-:W-:Y:S01]  /*2a750*/  IMAD.U32 R2, RZ, RZ, UR5 ;  /* 0x00000005ff027e24 */ /* 0x000fe2000f8e00ff */
        /* <DEDUP_REMOVED lines=62> */
[----:B------:R-:W-:Y:S01]  /*2ab40*/  ULOP3.LUT UR6, UR4, 0xc, URZ, 0xfc, !UPT ;  /* 0x0000000c04067892 */ /* 0x000fe2000f8efc3f */
[----:B------:R-:W-:-:S05]  /*2ab50*/  IMAD.U32 R9, RZ, RZ, UR7 ;  /* 0x00000007ff097e24 */ /* 0x000fca000f8e00ff */
[----:B------:R-:W-:Y:S02]  /*2ab60*/  IMAD.U32 R8, RZ, RZ, UR6 ;  /* 0x00000006ff087e24 */ /* 0x000fe4000f8e00ff */
[----:B---3--:R-:W-:-:S05]  /*2ab70*/  FMUL.FTZ R7, R6, R7 ;  /* 0x0000000706077220 */ /* 0x008fca0000410000 */
[----:B------:R0:W-:Y:S04]  /*2ab80*/  ST.E desc[UR44][R2.64], R7 ;  /* 0x0000000702007985 */ /* 0x0001e8000c10192c */
[----:B------:R-:W3:Y:S01]  /*2ab90*/  LD.E R9, desc[UR44][R8.64] ;  /* 0x0000002c08097980 */ /* 0x000ee2000c101900 */
[----:B------:R-:W-:Y:S02]  /*2aba0*/  IMAD.U32 R10, RZ, RZ, UR6 ;  /* 0x00000006ff0a7e24 */ /* 0x000fe4000f8e00ff */
[----:B------:R-:W-:Y:S02]  /*2abb0*/  IMAD.U32 R11, RZ, RZ, UR7 ;  /* 0x00000007ff0b7e24 */ /* 0x000fe4000f8e00ff */
[----:B---3--:R-:W-:-:S05]  /*2abc0*/  FMUL.FTZ R13, R6, R9 ;  /* 0x00000009060d7220 */ /* 0x008fca0000410000 */
[----:B------:R3:W-:Y:S04]  /*2abd0*/  ST.E desc[UR44][R10.64], R13 ;  /* 0x0000000d0a007985 */ /* 0x0007e8000c10192c */
[----:B------:R-:W4:Y:S04]  /*2abe0*/  LD.E R133, desc[UR44][R16.64+0x42c] ;  /* 0x00042c2c10857980 */ /* 0x000f28000c101900 */
        /* <DEDUP_REMOVED lines=189> */
[----:B------:R-:W5:Y:S04]  /*2b7c0*/  LD.E.64 R6, desc[UR44][R16.64+0xa8] ;  /* 0x0000a82c10067980 */ /* 0x000f68000c101b00 */
[----:B----4-:R-:W-:Y:S04]  /*2b7d0*/  ST.E desc[UR44][R4.64], R15 ;  /* 0x0000000f04007985 */ /* 0x010fe8000c10192c */
[----:B------:R-:W4:Y:S01]  /*2b7e0*/  LD.E R19, desc[UR44][R2.64] ;  /* 0x0000002c02137980 */ /* 0x000f22000c101900 */
[----:B--2---:R-:W-:-:S02]  /*2b7f0*/  IMAD.U32 R11, RZ, RZ, UR7 ;  /* 0x00000007ff0b7e24 */ /* 0x004fc4000f8e00ff */
[----:B------:R-:W-:Y:S01]  /*2b800*/  IMAD.U32 R12, RZ, RZ, UR6 ;  /* 0x00000006ff0c7e24 */ /* 0x000fe2000f8e00ff */
[----:B----4-:R-:W-:Y:S04]  /*2b810*/  ST.E desc[UR44][R2.64], R19 ;  /* 0x0000001302007985 */ /* 0x010fe8000c10192c */
[----:B------:R-:W2:Y:S01]  /*2b820*/  LD.E R11, desc[UR44][R10.64] ;  /* 0x0000002c0a0b7980 */ /* 0x000ea2000c101900 */
[----:B---3--:R-:W-:-:S05]  /*2b830*/  IMAD.U32 R13, RZ, RZ, UR7 ;  /* 0x00000007ff0d7e24 */ /* 0x008fca000f8e00ff */
[----:B--2---:R0:W-:Y:S04]  /*2b840*/  ST.E desc[UR44][R12.64], R11 ;  /* 0x0000000b0c007985 */ /* 0x0041e8000c10192c */
        /* <DEDUP_REMOVED lines=124> */
[----:B----4-:R0:W-:Y:S04]  /*2c010*/  ST.E desc[UR44][R16.64+0x268], R11 ;  /* 0x0002680b10007985 */ /* 0x0101e8000c10192c */
[----:B--2---:R1:W-:Y:S04]  /*2c020*/  ST.E desc[UR44][R16.64+0x378], R10 ;  /* 0x0003780a10007985 */ /* 0x0043e8000c10192c */
[----:B---3--:R-:W-:Y:S01]  /*2c030*/  ST.E desc[UR44][R16.64+0x240], R21 ;  /* 0x0002401510007985 */ /* 0x008fe2000c10192c */
[----:B0-----:R-:W-:-:S03]  /*2c040*/  IMAD.U32 R11, RZ, RZ, UR7 ;  /* 0x00000007ff0b7e24 */ /* 0x001fc6000f8e00ff */
[----:B-----5:R-:W-:Y:S01]  /*2c050*/  ST.E desc[UR44][R16.64+0x244], R25 ;  /* 0x0002441910007985 */ /* 0x020fe2000c10192c */
[----:B-1----:R-:W-:-:S03]  /*2c060*/  IMAD.U32 R10, RZ, RZ, UR6 ;  /* 0x00000006ff0a7e24 */ /* 0x002fc6000f8e00ff */
        /* <DEDUP_REMOVED lines=121> */
[----:B------:R0:W5:Y:S04]  /*2c800*/  LD.E R27, desc[UR44][R10.64] ;  /* 0x0000002c0a1b7980 */ /* 0x000168000c101900 */
        /* <DEDUP_REMOVED lines=130> */
[----:B------:R-:W-:Y:S02]  /*2d030*/  IMAD.MOV.U32 R9, RZ, RZ, R7 ;  /* 0x000000ffff097224 */ /* 0x000fe400078e0007 */
[----:B0-----:R-:W-:Y:S02]  /*2d040*/  IMAD.U32 R10, RZ, RZ, UR6 ;  /* 0x00000006ff0a7e24 */ /* 0x001fe4000f8e00ff */
[----:B------:R-:W-:Y:S01]  /*2d050*/  IMAD.U32 R11, RZ, RZ, UR7 ;  /* 0x00000007ff0b7e24 */ /* 0x000fe2000f8e00ff */
[----:B--2---:R-:W-:-:S06]  /*2d060*/  WARPGROUP.ARRIVE ;  /* 0x00000000000079c5 */ /* 0x004fcc0000000000 */
        /* <DEDUP_REMOVED lines=136> */
[----:B------:R-:W-:Y:S01]  /*2d8f0*/  IMAD.U32 R10, RZ, RZ, UR6 ;  /* 0x00000006ff0a7e24 */ /* 0x000fe2000f8e00ff */
[----:B------:R-:W-:Y:S01]  /*2d900*/  R2UR UR10, R8 ;  /* 0x00000000080a72ca */ /* 0x000fe200000e0000 */
[----:B------:R-:W-:Y:S01]  /*2d910*/  IMAD.U32 R11, RZ, RZ, UR7 ;  /* 0x00000007ff0b7e24 */ /* 0x000fe2000f8e00ff */
[----:B------:R-:W-:Y:S01]  /*2d920*/  R2UR UR11, R9 ;  /* 0x00000000090b72ca */ /* 0x000fe200000e0000 */
[----:B------:R-:W-:Y:S02]  /*2d930*/  VIADD R6, R6, 0x180 ;  /* 0x0000018006067836 */ /* 0x000fe40000000000 */
[----:B------:R-:W-:Y:S02]  /*2d940*/  IMAD.U32 R8, RZ, RZ, UR6 ;  /* 0x00000006ff087e24 */ /* 0x000fe4000f8e00ff */
[----:B------:R-:W-:Y:S01]  /*2d950*/  IMAD.U32 R9, RZ, RZ, UR7 ;  /* 0x00000007ff097e24 */ /* 0x000fe2000f8e00ff */
[----:B------:R-:W-:-:S02]  /*2d960*/  WARPGROUP.DEPBAR.LE gsb0, 0x0 ;  /* 0x00008000000079c5 */ /* 0x000fc40000010000 */
        /* <DEDUP_REMOVED lines=132> */
[----:B------:R-:W-:Y:S02]  /*2e1b0*/  IMAD.U32 R6, RZ, RZ, UR6 ;  /* 0x00000006ff067e24 */ /* 0x000fe4000f8e00ff */
[----:B------:R-:W-:Y:S01]  /*2e1c0*/  IMAD.U32 R7, RZ, RZ, UR7 ;  /* 0x00000007ff077e24 */ /* 0x000fe2000f8e00ff */
        /* <DEDUP_REMOVED lines=133> */
[----:B------:R-:W-:Y:S04]  /*2ea20*/  ST.E desc[UR44][R4.64], R25 ;  /* 0x0000001904007985 */ /* 0x000fe8000c10192c */
        /* <DEDUP_REMOVED lines=128> */
[----:B------:R-:W2:Y:S01]  /*2f230*/  LD.E R13, desc[UR44][R4.64] ;  /* 0x0000002c040d7980 */ /* 0x000ea2000c101900 */
[----:B0-----:R-:W-:-:S02]  /*2f240*/  IMAD.U32 R7, RZ, RZ, UR7 ;  /* 0x00000007ff077e24 */ /* 0x001fc4000f8e00ff */
[----:B------:R-:W-:Y:S01]  /*2f250*/  IMAD.U32 R6, RZ, RZ, UR6 ;  /* 0x00000006ff067e24 */ /* 0x000fe2000f8e00ff */
[----:B--2---:R0:W-:Y:S04]  /*2f260*/  ST.E desc[UR44][R4.64], R13 ;  /* 0x0000000d04007985 */ /* 0x0041e8000c10192c */
[----:B------:R-:W2:Y:S01]  /*2f270*/  LD.E R15, desc[UR44][R2.64] ;  /* 0x0000002c020f7980 */ /* 0x000ea2000c101900 */
[----:B------:R-:W-:Y:S02]  /*2f280*/  IMAD.U32 R8, RZ, RZ, UR6 ;  /* 0x00000006ff087e24 */ /* 0x000fe4000f8e00ff */
[----:B------:R-:W-:Y:S01]  /*2f290*/  IMAD.U32 R9, RZ, RZ, UR7 ;  /* 0x00000007ff097e24 */ /* 0x000fe2000f8e00ff */
[----:B--2---:R2:W-:Y:S04]  /*2f2a0*/  ST.E desc[UR44][R2.64], R15 ;  /* 0x0000000f02007985 */ /* 0x0045e8000c10192c */
[----:B------:R-:W3:Y:S04]  /*2f2b0*/  LD.E R7, desc[UR44][R6.64] ;  /* 0x0000002c06077980 */ /* 0x000ee8000c101900 */
[----:B---3--:R3:W-:Y:S04]  /*2f2c0*/  ST.E desc[UR44][R8.64], R7 ;  /* 0x0000000708007985 */ /* 0x0087e8000c10192c */
[----:B------:R-:W4:Y:S04]  /*2f2d0*/  LD.E R19, desc[UR44][R16.64+0x240] ;  /* 0x0002402c10137980 */ /* 0x000f28000c101900 */
[----:B------:R-:W5:Y:S04]  /*2f2e0*/  LD.E R21, desc[UR44][R16.64+0x244] ;  /* 0x0002442c10157980 */ /* 0x000f68000c101900 */
[----:B-1----:R-:W5:Y:S04]  /*2f2f0*/  LD.E R11, desc[UR44][R16.64+0x248] ;  /* 0x0002482c100b7980 */ /* 0x002f68000c101900 */
[----:B------:R-:W5:Y:S04]  /*2f300*/  LD.E R25, desc[UR44][R16.64+0x24c] ;  /* 0x00024c2c10197980 */ /* 0x000f68000c101900 */
[----:B0-----:R-:W5:Y:S04]  /*2f310*/  LD.E R5, desc[UR44][R16.64+0x250] ;  /* 0x0002502c10057980 */ /* 0x001f68000c101900 */
[----:B------:R-:W5:Y:S04]  /*2f320*/  LD.E R13, desc[UR44][R16.64+0x254] ;  /* 0x0002542c100d7980 */ /* 0x000f68000c101900 */
[----:B------:R-:W5:Y:S04]  /*2f330*/  LD.E R27, desc[UR44][R16.64+0x258] ;  /* 0x0002582c101b7980 */ /* 0x000f68000c101900 */
[----:B--2---:R-:W2:Y:S04]  /*2f340*/  LD.E R3, desc[UR44][R16.64+0x25c] ;  /* 0x00025c2c10037980 */ /* 0x004ea8000c101900 */
        /* <DEDUP_REMOVED lines=116> */
[----:B----4-:R0:W-:Y:S04]  /*2fa90*/  ST.E desc[UR44][R16.64+0x240], R19 ;  /* 0x0002401310007985 */ /* 0x0101e8000c10192c */
[----:B-----5:R0:W-:Y:S04]  /*2faa0*/  ST.E desc[UR44][R16.64+0x244], R21 ;  /* 0x0002441510007985 */ /* 0x0201e8000c10192c */
[----:B------:R0:W-:Y:S04]  /*2fab0*/  ST.E desc[UR44][R16.64+0x248], R11 ;  /* 0x0002480b10007985 */ /* 0x0001e8000c10192c */
[----:B------:R0:W-:Y:S04]  /*2fac0*/  ST.E desc[UR44][R16.64+0x24c], R25 ;  /* 0x00024c1910007985 */ /* 0x0001e8000c10192c */
[----:B------:R0:W-:Y:S04]  /*2fad0*/  ST.E desc[UR44][R16.64+0x250], R5 ;  /* 0x0002500510007985 */ /* 0x0001e8000c10192c */
[----:B------:R0:W-:Y:S04]  /*2fae0*/  ST.E desc[UR44][R16.64+0x254], R13 ;  /* 0x0002540d10007985 */ /* 0x0001e8000c10192c */
[----:B------:R0:W-:Y:S04]  /*2faf0*/  ST.E desc[UR44][R16.64+0x258], R27 ;  /* 0x0002581b10007985 */ /* 0x0001e8000c10192c */
[----:B--2---:R0:W-:Y:S04]  /*2fb00*/  ST.E desc[UR44][R16.64+0x25c], R3 ;  /* 0x00025c0310007985 */ /* 0x0041e8000c10192c */
[----:B------:R0:W-:Y:S04]  /*2fb10*/  ST.E desc[UR44][R16.64+0x260], R15 ;  /* 0x0002600f10007985 */ /* 0x0001e8000c10192c */
        /* <DEDUP_REMOVED lines=131> */
.L_x_3784:
[----:B------:R-:W-:Y:S05]  /*30350*/  BSYNC B0 ;  /* 0x0000000000007941 */ /* 0x000fea0003800000 */
.L_x_3783:
[C---:B------:R-:W-:Y:S01]  /*30360*/  ISETP.GT.AND P0, PT, R0.reuse, R164, PT ;  /* 0x000000a40000720c */ /* 0x040fe20003f04270 */
[----:B------:R-:W-:-:S12]  /*30370*/  VIADD R0, R0, 0xffffffff ;  /* 0xffffffff00007836 */ /* 0x000fd80000000000 */
[----:B------:R-:W-:Y:S05]  /*30380*/  @P0 BRA `(.L_x_3785) ;  /* 0xffffff5400640947 */ /* 0x000fea000383ffff */
.L_x_3756:
[----:B0-----:R-:W2:Y:S01]  /*30390*/  LDL R5, [R1+0x210] ;  /* 0x0002100001057983 */ /* 0x001ea20000100800 */
[----:B------:R-:W-:Y:S05]  /*303a0*/  WARPSYNC.ALL ;  /* 0x0000000000007948 */ /* 0x000fea0003800000 */
[----:B------:R-:W3:Y:S04]  /*303b0*/  LDL R6, [R1+0x214] ;  /* 0x0002140001067983 */ /* 0x000ee80000100800 */
[----:B------:R-:W4:Y:S01]  /*303c0*/  LDL.64 R14, [R1+0xd8] ;  /* 0x0000d800010e7983 */ /* 0x000f220000100a00 */
[----:B------:R-:W-:Y:S08]  /*303d0*/  BAR.ARV 0x8, 0x100 ;  /* 0x0204000000007b1d */ /* 0x000ff00000002000 */
[----:B------:R-:W-:Y:S06]  /*303e0*/  BAR.SYNC.DEFER_BLOCKING 0xf, 0x100 ;  /* 0x03c4000000007b1d */ /* 0x000fec0000010000 */
[----:B--2---:R-:W0:Y:S02]  /*303f0*/  SHFL.BFLY PT, R0, R5, 0x2, 0x1f ;  /* 0x0c401f0005007f89 */ /* 0x004e2400000e0000 */
[----:B0-----:R-:W-:-:S05]  /*30400*/  FADD.FTZ R0, R5, R0 ;  /* 0x0000000005007221 */ /* 0x001fca0000010000 */
[----:B------:R-:W0:Y:S02]  /*30410*/  SHFL.BFLY PT, R3, R0, 0x1, 0x1f ;  /* 0x0c201f0000037f89 */ /* 0x000e2400000e0000 */
[----:B0-----:R-:W-:-:S05]  /*30420*/  FADD.FTZ R2, R0, R3 ;  /* 0x0000000300027221 */ /* 0x001fca0000010000 */
[----:B------:R-:W-:Y:S04]  /*30430*/  STL [R1+0x210], R2 ;  /* 0x0002100201007387 */ /* 0x000fe80000100800 */
[----:B------:R-:W2:Y:S04]  /*30440*/  LDL R13, [R1+0x210] ;  /* 0x00021000010d7983 */ /* 0x000ea80000100800 */
[----:B---3--:R-:W0:Y:S02]  /*30450*/  SHFL.BFLY PT, R3, R6, 0x2, 0x1f ;  /* 0x0c401f0006037f89 */ /* 0x008e2400000e0000 */
[----:B0-----:R-:W-:-:S05]  /*30460*/  FADD.FTZ R3, R3, R6 ;  /* 0x0000000603037221 */ /* 0x001fca0000010000 */
[----:B-1----:R-:W0:Y:S02]  /*30470*/  SHFL.BFLY PT, R4, R3, 0x1, 0x1f ;  /* 0x0c201f0003047f89 */ /* 0x002e2400000e0000 */
        /* <DEDUP_REMOVED lines=243> */
[----:B0-----:R-:W-:Y:S01]  /*313b0*/  VIADD R2, R135, 0x1 ;  /* 0x0000000187027836 */ /* 0x001fe20000000000 */
        /* <DEDUP_REMOVED lines=71> */
.L_x_3647:
[----:B------:R-:W-:Y:S05]  /*31830*/  BSYNC B7 ;  /* 0x0000000000077941 */ /* 0x000fea0003800000 */
.L_x_3637:
[----:B------:R-:W2:Y:S08]  /*31840*/  S2UR UR5, SR_CgaCtaId ;  /* 0x00000000000579c3 */ /* 0x000eb00000008800 */
[----:B------:R-:W-:Y:S01]  /*31850*/  BAR.SYNC.DEFER_BLOCKING 0x5, 0x180 ;  /* 0x0146000000007b1d */ /* 0x000fe20000010000 */
[----:B01----:R-:W-:-:S04]  /*31860*/  PRMT R0, R3, 0x9910, RZ ;  /* 0x0000991003007816 */ /* 0x003fc800000000ff */
[----:B------:R-:W-:Y:S01]  /*31870*/  ISETP.NE.AND P0, PT, R0, RZ, PT ;  /* 0x000000ff0000720c */ /* 0x000fe20003f05270 */
[----:B------:R-:W-:Y:S01]  /*31880*/  UMOV UR4, 0x400 ;  /* 0x0000040000047882 */ /* 0x000fe20000000000 */
[----:B------:R-:W-:Y:S01]  /*31890*/  BSSY B0, `(.L_x_3786) ;  /* 0x00002f4000007945 */ /* 0x000fe20003800000 */
[----:B--2---:R-:W-:-:S06]  /*318a0*/  ULEA UR4, UR5, UR4, 0x18 ;  /* 0x0000000405047291 */ /* 0x004fcc000f8ec03f */
[----:B------:R-:W-:-:S05]  /*318b0*/  IMAD.U32 R2, RZ, RZ, UR4 ;  /* 0x00000004ff027e24 */ /* 0x000fca000f8e00ff */
[----:B------:R0:W1:Y:S01]  /*318c0*/  LDS.128 R116, [R2+0x388d0] ;  /* 0x0388d00002747984 */ /* 0x0000620000000c00 */
[----:B------:R-:W-:Y:S06]  /*318d0*/  BAR.ARV 0x4, 0x180 ;  /* 0x0106000000007b1d */ /* 0x000fec0000002000 */
[----:B------:R-:W-:Y:S05]  /*318e0*/  @!P0 BRA `(.L_x_3787) ;  /* 0x0000002000648947 */ /* 0x000fea0003800000 */
        /* <DEDUP_REMOVED lines=18> */
[----:B---3--:R-:W3:Y:S04]  /*31a10*/  LDL.128 R68, [R1+0x340] ;  /* 0x0003400001447983 */ /* 0x008ee80000100c00 */
[----:B------:R-:W3:Y:S04]  /*31a20*/  LDL.128 R56, [R1+0x370] ;  /* 0x0003700001387983 */ /* 0x000ee80000100c00 */
[----:B----4-:R-:W4:Y:S04]  /*31a30*/  LDL.128 R60, [R1+0x360] ;  /* 0x00036000013c7983 */ /* 0x010f280000100c00 */
[----:B------:R-:W4:Y:S04]  /*31a40*/  LDL.128 R48, [R1+0x390] ;  /* 0x0003900001307983 */ /* 0x000f280000100c00 */
[----:B------:R-:W4:Y:S04]  /*31a50*/  LDL.128 R52, [R1+0x380] ;  /* 0x0003800001347983 */ /* 0x000f280000100c00 */
[----:B------:R-:W4:Y:S04]  /*31a60*/  LDL.128 R40, [R1+0x3b0] ;  /* 0x0003b00001287983 */ /* 0x000f280000100c00 */
[----:B------:R-:W4:Y:S04]  /*31a70*/  LDL.128 R44, [R1+0x3a0] ;  /* 0x0003a000012c7983 */ /* 0x000f280000100c00 */
[----:B-----5:R-:W4:Y:S04]  /*31a80*/  LDL.128 R32, [R1+0x3d0] ;  /* 0x0003d00001207983 */ /* 0x020f280000100c00 */
[----:B------:R-:W4:Y:S04]  /*31a90*/  LDL.128 R36, [R1+0x3c0] ;  /* 0x0003c00001247983 */ /* 0x000f280000100c00 */
[----:B------:R-:W4:Y:S04]  /*31aa0*/  LDL.128 R24, [R1+0x3f0] ;  /* 0x0003f00001187983 */ /* 0x000f280000100c00 */
[----:B------:R-:W4:Y:S04]  /*31ab0*/  LDL.128 R28, [R1+0x3e0] ;  /* 0x0003e000011c7983 */ /* 0x000f280000100c00 */
[----:B------:R-:W4:Y:S04]  /*31ac0*/  LDL.128 R8, [R1+0x410] ;  /* 0x0004100001087983 */ /* 0x000f280000100c00 */
[----:B------:R-:W4:Y:S04]  /*31ad0*/  LDL.128 R12, [R1+0x400] ;  /* 0x00040000010c7983 */ /* 0x000f280000100c00 */
[----:B------:R-:W4:Y:S01]  /*31ae0*/  LDL.128 R4, [R1+0x420] ;  /* 0x0004200001047983 */ /* 0x000f220000100c00 */
[C---:B------:R-:W-:Y:S01]  /*31af0*/  IADD3 R169, P0, R158.reuse, 0x2040, RZ ;  /* 0x000020409ea97810 */ /* 0x040fe20007f1e0ff */
[----:B------:R-:W-:Y:S01]  /*31b00*/  ULDC.64 UR4, c[0x0][0xd00] ;  /* 0x0003400000047ab9 */ /* 0x000fe20000000a00 */
[----:B------:R-:W-:-:S02]  /*31b10*/  IADD3 R21, P1, R158, 0x20, RZ ;  /* 0x000000209e157810 */ /* 0x000fc40007f3e0ff */
[C---:B------:R-:W-:Y:S02]  /*31b20*/  IADD3 R145, P2, R158.reuse, 0x40, RZ ;  /* 0x000000409e917810 */ /* 0x040fe40007f5e0ff */
[----:B------:R-:W-:Y:S02]  /*31b30*/  LOP3.LUT R168, R169, 0x380, RZ, 0xc0, !PT ;  /* 0x00000380a9a87812 */ /* 0x000fe400078ec0ff */
[----:B------:R-:W-:Y:S02]  /*31b40*/  IADD3 R146, P3, R158, 0x60, RZ ;  /* 0x000000609e927810 */ /* 0x000fe40007f7e0ff */
[----:B------:R-:W-:Y:S02]  /*31b50*/  LOP3.LUT R20, R21, 0x380, RZ, 0xc0, !PT ;  /* 0x0000038015147812 */ /* 0x000fe400078ec0ff */
[----:B------:R-:W-:Y:S02]  /*31b60*/  LOP3.LUT R144, R145, 0x380, RZ, 0xc0, !PT ;  /* 0x0000038091907812 */ /* 0x000fe400078ec0ff */
[----:B------:R-:W-:-:S02]  /*31b70*/  SHF.R.U64 R168, R168, 0x3, RZ ;  /* 0x00000003a8a87819 */ /* 0x000fc400000012ff */
[----:B------:R-:W-:Y:S02]  /*31b80*/  LOP3.LUT R0, R146, 0x380, RZ, 0xc0, !PT ;  /* 0x0000038092007812 */ /* 0x000fe400078ec0ff */
[----:B------:R-:W-:Y:S02]  /*31b90*/  SHF.R.U64 R20, R20, 0x3, RZ ;  /* 0x0000000314147819 */ /* 0x000fe400000012ff */
[----:B------:R-:W-:Y:S02]  /*31ba0*/  SHF.R.U64 R144, R144, 0x3, RZ ;  /* 0x0000000390907819 */ /* 0x000fe400000012ff */
[----:B------:R-:W-:Y:S01]  /*31bb0*/  LOP3.LUT R168, R168, R169, RZ, 0x3c, !PT ;  /* 0x000000a9a8a87212 */ /* 0x000fe200078e3cff */
[----:B------:R-:W-:Y:S01]  /*31bc0*/  IMAD.X R169, RZ, RZ, R159, P0 ;  /* 0x000000ffffa97224 */ /* 0x000fe200000e069f */
[----:B------:R-:W-:Y:S02]  /*31bd0*/  SHF.R.U64 R147, R0, 0x3, RZ ;  /* 0x0000000300937819 */ /* 0x000fe400000012ff */
[----:B------:R-:W-:-:S02]  /*31be0*/  IADD3 R181, P0, R158, 0x6000, RZ ;  /* 0x000060009eb57810 */ /* 0x000fc40007f1e0ff */
[----:B------:R-:W-:Y:S01]  /*31bf0*/  LOP3.LUT R20, R20, R21, RZ, 0x3c, !PT ;  /* 0x0000001514147212 */ /* 0x000fe200078e3cff */
[--C-:B------:R-:W-:Y:S01]  /*31c00*/  IMAD.X R21, RZ, RZ, R159.reuse, P1 ;  /* 0x000000ffff157224 */ /* 0x100fe200008e069f */
[----:B------:R-:W-:Y:S02]  /*31c10*/  IADD3 R151, P5, R158, 0x2020, RZ ;  /* 0x000020209e977810 */ /* 0x000fe40007fbe0ff */
[----:B------:R-:W-:Y:S01]  /*31c20*/  LOP3.LUT R144, R144, R145, RZ, 0x3c, !PT ;  /* 0x0000009190907212 */ /* 0x000fe200078e3cff */
[--C-:B------:R-:W-:Y:S01]  /*31c30*/  IMAD.X R145, RZ, RZ, R159.reuse, P2 ;  /* 0x000000ffff917224 */ /* 0x100fe200010e069f */
[----:B------:R-:W-:Y:S01]  /*31c40*/  LOP3.LUT R146, R147, R146, RZ, 0x3c, !PT ;  /* 0x0000009293927212 */ /* 0x000fe200078e3cff */
[----:B------:R-:W-:Y:S01]  /*31c50*/  IMAD.X R147, RZ, RZ, R159, P3 ;  /* 0x000000ffff937224 */ /* 0x000fe200018e069f */
[C---:B------:R-:W-:Y:S02]  /*31c60*/  IADD3 R171, P1, R158.reuse, 0x2060, RZ ;  /* 0x000020609eab7810 */ /* 0x040fe40007f3e0ff */
[----:B------:R-:W-:-:S02]  /*31c70*/  IADD3 R173, P2, R158, 0x4000, RZ ;  /* 0x000040009ead7810 */ /* 0x000fc40007f5e0ff */
[----:B------:R-:W-:Y:S02]  /*31c80*/  LOP3.LUT R180, R181, 0x380, RZ, 0xc0, !PT ;  /* 0x00000380b5b47812 */ /* 0x000fe400078ec0ff */
[----:B------:R-:W-:Y:S02]  /*31c90*/  LOP3.LUT R150, R151, 0x380, RZ, 0xc0, !PT ;  /* 0x0000038097967812 */ /* 0x000fe400078ec0ff */
[C---:B------:R-:W-:Y:S02]  /*31ca0*/  IADD3 R175, P3, R158.reuse, 0x4020, RZ ;  /* 0x000040209eaf7810 */ /* 0x040fe40007f7e0ff */
[----:B------:R-:W-:Y:S02]  /*31cb0*/  LOP3.LUT R170, R171, 0x380, RZ, 0xc0, !PT ;  /* 0x00000380abaa7812 */ /* 0x000fe400078ec0ff */
[----:B------:R-:W-:Y:S02]  /*31cc0*/  IADD3 R148, P4, R158, 0x2000, RZ ;  /* 0x000020009e947810 */ /* 0x000fe40007f9e0ff */
[----:B------:R-:W-:-:S02]  /*31cd0*/  LOP3.LUT R172, R173, 0x380, RZ, 0xc0, !PT ;  /* 0x00000380adac7812 */ /* 0x000fc400078ec0ff */
[----:B------:R-:W-:Y:S02]  /*31ce0*/  SHF.R.U64 R180, R180, 0x3, RZ ;  /* 0x00000003b4b47819 */ /* 0x000fe400000012ff */
[----:B------:R-:W-:Y:S02]  /*31cf0*/  LOP3.LUT R183, R158, 0x380, RZ, 0xc0, !PT ;  /* 0x000003809eb77812 */ /* 0x000fe400078ec0ff */
[----:B------:R-:W-:Y:S02]  /*31d00*/  SHF.R.U64 R150, R150, 0x3, RZ ;  /* 0x0000000396967819 */ /* 0x000fe400000012ff */
[----:B------:R-:W-:Y:S02]  /*31d10*/  LOP3.LUT R174, R175, 0x380, RZ, 0xc0, !PT ;  /* 0x00000380afae7812 */ /* 0x000fe400078ec0ff */
[----:B------:R-:W-:Y:S01]  /*31d20*/  SHF.R.U64 R170, R170, 0x3, RZ ;  /* 0x00000003aaaa7819 */ /* 0x000fe200000012ff */
[----:B------:R-:W-:Y:S01]  /*31d30*/  IMAD.X R149, RZ, RZ, R159, P4 ;  /* 0x000000ffff957224 */ /* 0x000fe200020e069f */
[----:B------:R-:W-:-:S02]  /*31d40*/  SHF.R.U64 R172, R172, 0x3, RZ ;  /* 0x00000003acac7819 */ /* 0x000fc400000012ff */
[----:B------:R-:W-:Y:S01]  /*31d50*/  LOP3.LUT R180, R180, R181, RZ, 0x3c, !PT ;  /* 0x000000b5b4b47212 */ /* 0x000fe200078e3cff */
[--C-:B------:R-:W-:Y:S01]  /*31d60*/  IMAD.X R181, RZ, RZ, R159.reuse, P0 ;  /* 0x000000ffffb57224 */ /* 0x100fe200000e069f */
[----:B------:R-:W-:Y:S02]  /*31d70*/  SHF.R.U64 R183, R183, 0x3, RZ ;  /* 0x00000003b7b77819 */ /* 0x000fe400000012ff */
[----:B------:R-:W-:Y:S01]  /*31d80*/  LOP3.LUT R150, R150, R151, RZ, 0x3c, !PT ;  /* 0x0000009796967212 */ /* 0x000fe200078e3cff */
[----:B------:R-:W-:Y:S01]  /*31d90*/  IMAD.X R151, RZ, RZ, R159, P5 ;  /* 0x000000ffff977224 */ /* 0x000fe200028e069f */
[----:B------:R-:W-:Y:S02]  /*31da0*/  SHF.R.U64 R174, R174, 0x3, RZ ;  /* 0x00000003aeae7819 */ /* 0x000fe400000012ff */
[----:B------:R-:W-:Y:S02]  /*31db0*/  LOP3.LUT R3, R148, 0x380, RZ, 0xc0, !PT ;  /* 0x0000038094037812 */ /* 0x000fe400078ec0ff */
[----:B------:R-:W-:-:S02]  /*31dc0*/  IADD3 R177, P4, R158, 0x4040, RZ ;  /* 0x000040409eb17810 */ /* 0x000fc40007f9e0ff */
[----:B------:R-:W-:Y:S02]  /*31dd0*/  ISETP.NE.U32.AND P0, PT, RZ, UR4, PT ;  /* 0x00000004ff007c0c */ /* 0x000fe4000bf05070 */
[----:B------:R-:W-:Y:S01]  /*31de0*/  LOP3.LUT R170, R170, R171, RZ, 0x3c, !PT ;  /* 0x000000abaaaa7212 */ /* 0x000fe200078e3cff */
[--C-:B------:R-:W-:Y:S01]  /*31df0*/  IMAD.X R171, RZ, RZ, R159.reuse, P1 ;  /* 0x000000ffffab7224 */ /* 0x100fe200008e069f */
[----:B------:R-:W-:Y:S02]  /*31e00*/  IADD3 R179, P5, R158, 0x4060, RZ ;  /* 0x000040609eb37810 */ /* 0x000fe40007fbe0ff */
[----:B------:R-:W-:Y:S01]  /*31e10*/  LOP3.LUT R172, R172, R173, RZ, 0x3c, !PT ;  /* 0x000000adacac7212 */ /* 0x000fe200078e3cff */
[--C-:B------:R-:W-:Y:S01]  /*31e20*/  IMAD.X R173, RZ, RZ, R159.reuse, P2 ;  /* 0x000000ffffad7224 */ /* 0x100fe200010e069f */
[----:B------:R-:W-:Y:S01]  /*31e30*/  LOP3.LUT R182, R183, R158, RZ, 0x3c, !PT ;  /* 0x0000009eb7b67212 */ /* 0x000fe200078e3cff */
[--C-:B------:R-:W-:Y:S01]  /*31e40*/  IMAD.MOV.U32 R183, RZ, RZ, R159.reuse ;  /* 0x000000ffffb77224 */ /* 0x100fe200078e009f */
[----:B------:R-:W-:Y:S01]  /*31e50*/  LOP3.LUT R174, R174, R175, RZ, 0x3c, !PT ;  /* 0x000000afaeae7212 */ /* 0x000fe200078e3cff */
[----:B------:R-:W-:Y:S01]  /*31e60*/  IMAD.X R175, RZ, RZ, R159, P3 ;  /* 0x000000ffffaf7224 */ /* 0x000fe200018e069f */
[----:B------:R-:W-:-:S02]  /*31e70*/  IADD3 R207, P1, R158, 0x6020, RZ ;  /* 0x000060209ecf7810 */ /* 0x000fc40007f3e0ff */
[----:B------:R-:W-:Y:S02]  /*31e80*/  SHF.R.U64 R3, R3, 0x3, RZ ;  /* 0x0000000303037819 */ /* 0x000fe400000012ff */
[----:B------:R-:W-:Y:S02]  /*31e90*/  LOP3.LUT R176, R177, 0x380, RZ, 0xc0, !PT ;  /* 0x00000380b1b07812 */ /* 0x000fe400078ec0ff */
[C---:B------:R-:W-:Y:S02]  /*31ea0*/  IADD3 R209, P2, R158.reuse, 0x6040, RZ ;  /* 0x000060409ed17810 */ /* 0x040fe40007f5e0ff */
[----:B------:R-:W-:Y:S01]  /*31eb0*/  ISETP.NE.AND.EX P0, PT, RZ, UR5, PT, P0 ;  /* 0x00000005ff007c0c */ /* 0x000fe2000bf05300 */
[----:B------:R-:W-:Y:S01]  /*31ec0*/  ULDC.64 UR4, c[0x0][0xd08] ;  /* 0x0003420000047ab9 */ /* 0x000fe20000000a00 */
[----:B------:R-:W-:Y:S02]  /*31ed0*/  LOP3.LUT R178, R179, 0x380, RZ, 0xc0, !PT ;  /* 0x00000380b3b27812 */ /* 0x000fe400078ec0ff */
[----:B------:R-:W-:-:S02]  /*31ee0*/  IADD3 R19, P3, R158, 0x6060, RZ ;  /* 0x000060609e137810 */ /* 0x000fc40007f7e0ff */
[----:B------:R-:W-:Y:S02]  /*31ef0*/  LOP3.LUT R206, R207, 0x380, RZ, 0xc0, !PT ;  /* 0x00000380cfce7812 */ /* 0x000fe400078ec0ff */
[----:B------:R-:W-:Y:S02]  /*31f00*/  ISETP.NE.U32.AND P6, PT, RZ, UR4, PT ;  /* 0x00000004ff007c0c */ /* 0x000fe4000bfc5070 */
[----:B------:R-:W-:Y:S02]  /*31f10*/  LOP3.LUT R148, R3, R148, RZ, 0x3c, !PT ;  /* 0x0000009403947212 */ /* 0x000fe400078e3cff */
[----:B------:R-:W-:Y:S02]  /*31f20*/  SHF.R.U64 R176, R176, 0x3, RZ ;  /* 0x00000003b0b07819 */ /* 0x000fe400000012ff */
[----:B------:R-:W-:Y:S02]  /*31f30*/  LOP3.LUT R208, R209, 0x380, RZ, 0xc0, !PT ;  /* 0x00000380d1d07812 */ /* 0x000fe400078ec0ff */
[----:B------:R-:W-:-:S02]  /*31f40*/  MOV R182, R182 ;  /* 0x000000b600b67202 */ /* 0x000fc40000000f00 */
[----:B------:R-:W-:Y:S02]  /*31f50*/  SHF.R.U64 R178, R178, 0x3, RZ ;  /* 0x00000003b2b27819 */ /* 0x000fe400000012ff */
[----:B------:R-:W-:Y:S02]  /*31f60*/  LOP3.LUT R18, R19, 0x380, RZ, 0xc0, !PT ;  /* 0x0000038013127812 */ /* 0x000fe400078ec0ff */
[----:B------:R-:W-:Y:S02]  /*31f70*/  MOV R20, R20 ;  /* 0x0000001400147202 */ /* 0x000fe40000000f00 */
[----:B------:R-:W-:Y:S02]  /*31f80*/  MOV R144, R144 ;  /* 0x0000009000907202 */ /* 0x000fe40000000f00 */
[----:B------:R-:W-:Y:S02]  /*31f90*/  SHF.R.U64 R206, R206, 0x3, RZ ;  /* 0x00000003cece7819 */ /* 0x000fe400000012ff */
[----:B------:R-:W-:-:S02]  /*31fa0*/  MOV R146, R146 ;  /* 0x0000009200927202 */ /* 0x000fc40000000f00 */
[----:B------:R-:W-:Y:S02]  /*31fb0*/  ISETP.NE.AND.EX P6, PT, RZ, UR5, PT, P6 ;  /* 0x00000005ff007c0c */ /* 0x000fe4000bfc5360 */
[----:B------:R-:W-:Y:S01]  /*31fc0*/  LOP3.LUT R176, R176, R177, RZ, 0x3c, !PT ;  /* 0x000000b1b0b07212 */ /* 0x000fe200078e3cff */
[--C-:B------:R-:W-:Y:S01]  /*31fd0*/  IMAD.X R177, RZ, RZ, R159.reuse, P4 ;  /* 0x000000ffffb17224 */ /* 0x100fe200020e069f */
[----:B------:R-:W-:Y:S02]  /*31fe0*/  SHF.R.U64 R208, R208, 0x3, RZ ;  /* 0x00000003d0d07819 */ /* 0x000fe400000012ff */
[----:B------:R-:W-:Y:S02]  /*31ff0*/  MOV R148, R148 ;  /* 0x0000009400947202 */ /* 0x000fe40000000f00 */
[----:B------:R-:W-:Y:S01]  /*32000*/  LOP3.LUT R178, R178, R179, RZ, 0x3c, !PT ;  /* 0x000000b3b2b27212 */ /* 0x000fe200078e3cff */
[----:B------:R-:W-:Y:S01]  /*32010*/  IMAD.X R179, RZ, RZ, R159, P5 ;  /* 0x000000ffffb37224 */ /* 0x000fe200028e069f */
[----:B------:R-:W-:-:S02]  /*32020*/  SHF.R.U64 R18, R18, 0x3, RZ ;  /* 0x0000000312127819 */ /* 0x000fc400000012ff */
[----:B------:R-:W-:Y:S02]  /*32030*/  MOV R150, R150 ;  /* 0x0000009600967202 */ /* 0x000fe40000000f00 */
[----:B------:R-:W-:Y:S02]  /*32040*/  MOV R168, R168 ;  /* 0x000000a800a87202 */ /* 0x000fe40000000f00 */
        /* <DEDUP_REMOVED lines=9> */
[----:B------:R-:W-:Y:S02]  /*320e0*/  MOV R176, R176 ;  /* 0x000000b000b07202 */ /* 0x000fe40000000f00 */
[----:B------:R-:W-:Y:S02]  /*320f0*/  MOV R178, R178 ;  /* 0x000000b200b27202 */ /* 0x000fe40000000f00 */
[----:B------:R-:W-:Y:S02]  /*32100*/  MOV R180, R180 ;  /* 0x000000b400b47202 */ /* 0x000fe40000000f00 */
[----:B------:R-:W-:-:S02]  /*32110*/  MOV R206, R206 ;  /* 0x000000ce00ce7202 */ /* 0x000fc40000000f00 */
[----:B--2---:R-:W-:Y:S02]  /*32120*/  F2FP.BF16.F32.PACK_AB R140, R141, R140 ;  /* 0x0000008c8d8c723e */ /* 0x004fe400000010ff */
[----:B------:R-:W-:Y:S02]  /*32130*/  F2FP.BF16.F32.PACK_AB R141, R143, R142 ;  /* 0x0000008e8f8d723e */ /* 0x000fe400000010ff */
[----:B------:R-:W-:Y:S02]  /*32140*/  F2FP.BF16.F32.PACK_AB R132, R133, R132 ;  /* 0x000000848584723e */ /* 0x000fe400000010ff */
[----:B------:R-:W-:Y:S02]  /*32150*/  F2FP.BF16.F32.PACK_AB R133, R135, R134 ;  /* 0x000000868785723e */ /* 0x000fe400000010ff */
[----:B------:R-:W-:Y:S02]  /*32160*/  F2FP.BF16.F32.PACK_AB R142, R137, R136 ;  /* 0x00000088898e723e */ /* 0x000fe400000010ff */
        /* <DEDUP_REMOVED lines=20> */
[----:B------:R2:W-:Y:S01]  /*322b0*/  STSM.16.M88.4 [R20], R132 ;  /* 0x0000008414007844 */ /* 0x0005e20000000200 */
        /* <DEDUP_REMOVED lines=16> */
[----:B---3--:R-:W-:Y:S02]  /*323c0*/  F2FP.BF16.F32.PACK_AB R74, R69, R68 ;  /* 0x00000044454a723e */ /* 0x008fe400000010ff */
[----:B------:R-:W-:-:S02]  /*323d0*/  F2FP.BF16.F32.PACK_AB R75, R71, R70 ;  /* 0x00000046474b723e */ /* 0x000fc400000010ff */
[----:B------:R-:W-:Y:S01]  /*323e0*/  F2FP.BF16.F32.PACK_AB R56, R57, R56 ;  /* 0x000000383938723e */ /* 0x000fe200000010ff */
[----:B------:R-:W-:Y:S01]  /*323f0*/  STSM.16.M88.4 [R150], R96 ;  /* 0x0000006096007844 */ /* 0x000fe20000000200 */
[----:B------:R-:W-:Y:S02]  /*32400*/  F2FP.BF16.F32.PACK_AB R57, R59, R58 ;  /* 0x0000003a3b39723e */ /* 0x000fe400000010ff */
[----:B----4-:R-:W-:Y:S02]  /*32410*/  F2FP.BF16.F32.PACK_AB R66, R61, R60 ;  /* 0x0000003c3d42723e */ /* 0x010fe400000010ff */
        /* <DEDUP_REMOVED lines=13> */
[----:B------:R-:W-:Y:S01]  /*324f0*/  F2FP.BF16.F32.PACK_AB R33, R35, R34 ;  /* 0x000000222321723e */ /* 0x000fe200000010ff */
[----:B------:R-:W3:Y:S01]  /*32500*/  LDC.64 R44, c[0x0][0xd00] ;  /* 0x00034000ff2c7b82 */ /* 0x000ee20000000a00 */
        /* <DEDUP_REMOVED lines=12> */
[----:B------:R-:W-:Y:S01]  /*325d0*/  F2FP.BF16.F32.PACK_AB R9, R11, R10 ;  /* 0x0000000a0b09723e */ /* 0x000fe200000010ff */
[----:B------:R-:W-:Y:S01]  /*325e0*/  STSM.16.M88.4 [R178], R48 ;  /* 0x00000030b2007844 */ /* 0x000fe20000000200 */
[----:B------:R-:W-:Y:S02]  /*325f0*/  MOV R18, R18 ;  /* 0x0000001200127202 */ /* 0x000fe40000000f00 */
[----:B------:R-:W-:Y:S02]  /*32600*/  F2FP.BF16.F32.PACK_AB R10, R5, R4 ;  /* 0x00000004050a723e */ /* 0x000fe400000010ff */
[----:B------:R-:W-:Y:S01]  /*32610*/  F2FP.BF16.F32.PACK_AB R11, R7, R6 ;  /* 0x00000006070b723e */ /* 0x000fe200000010ff */
[----:B------:R-:W-:Y:S01]  /*32620*/  STSM.16.M88.4 [R180], R40 ;  /* 0x00000028b4007844 */ /* 0x000fe20000000200 */
[----:B------:R-:W4:Y:S03]  /*32630*/  @P6 LDC.64 R6, c[0x0][0xd08] ;  /* 0x00034200ff066b82 */ /* 0x000f260000000a00 */
[----:B------:R-:W-:Y:S04]  /*32640*/  STSM.16.M88.4 [R206], R32 ;  /* 0x00000020ce007844 */ /* 0x000fe80000000200 */
[----:B------:R-:W-:Y:S04]  /*32650*/  STSM.16.M88.4 [R208], R24 ;  /* 0x00000018d0007844 */ /* 0x000fe80000000200 */
[----:B------:R0:W-:Y:S01]  /*32660*/  STSM.16.M88.4 [R18], R8 ;  /* 0x0000000812007844 */ /* 0x0001e20000000200 */
[----:B------:R-:W-:Y:S01]  /*32670*/  ULDC UR4, c[0x0][0xb88] ;  /* 0x0002e20000047ab9 */ /* 0x000fe20000000800 */
[----:B--2---:R-:W-:-:S02]  /*32680*/  IMAD.MOV.U32 R20, RZ, RZ, RZ ;  /* 0x000000ffff147224 */ /* 0x004fc400078e00ff */
[C---:B---3--:R-:W-:Y:S01]  /*32690*/  IMAD.WIDE R14, R198.reuse, 0x4, R44 ;  /* 0x00000004c60e7825 */ /* 0x048fe200078e022c */
[----:B------:R-:W-:Y:S03]  /*326a0*/  BAR.SYNC.DEFER_BLOCKING 0x1, 0x100 ;  /* 0x0044000000007b1d */ /* 0x000fe60000010000 */
[----:B----4-:R-:W-:-:S04]  /*326b0*/  @P6 IMAD.WIDE R6, R198, 0x4, R6 ;  /* 0x00000004c6066825 */ /* 0x010fc800078e0206 */
[----:B0-----:R-:W-:Y:S01]  /*326c0*/  IMAD.U32 R18, RZ, RZ, UR4 ;  /* 0x00000004ff127e24 */ /* 0x001fe2000f8e00ff */
[----:B------:R0:W5:Y:S05]  /*326d0*/  @P0 LDG.E R20, desc[UR44][R14.64] ;  /* 0x0000002c0e140981 */ /* 0x00016a000c1e1900 */
[----:B------:R0:W5:Y:S01]  /*326e0*/  @P6 LDG.E R18, desc[UR44][R6.64] ;  /* 0x0000002c06126981 */ /* 0x000162000c1e1900 */
[----:B------:R-:W-:Y:S02]  /*326f0*/  IMAD R4, R199, 0x40, R193 ;  /* 0x00000040c7047824 */ /* 0x000fe400078e02c1 */
[----:B------:R-:W-:-:S04]  /*32700*/  IMAD.MOV.U32 R5, RZ, RZ, 0x2 ;  /* 0x00000002ff057424 */ /* 0x000fc800078e00ff */
[----:B------:R-:W-:-:S03]  /*32710*/  IMAD.WIDE R4, R4, R5, UR42 ;  /* 0x0000002a04047e25 */ /* 0x000fc6000f8e0205 */
[C---:B------:R-:W-:Y:S02]  /*32720*/  IADD3 R3, P4, R4.reuse, 0x1000, RZ ;  /* 0x0000100004037810 */ /* 0x040fe40007f9e0ff */
[C---:B------:R-:W-:Y:S02]  /*32730*/  IADD3 R13, P1, R4.reuse, 0x2000, RZ ;  /* 0x00002000040d7810 */ /* 0x040fe40007f3e0ff */
[C---:B------:R-:W-:Y:S01]  /*32740*/  IADD3 R25, P2, R4.reuse, 0x3000, RZ ;  /* 0x0000300004197810 */ /* 0x040fe20007f5e0ff */
[----:B------:R-:W-:Y:S01]  /*32750*/  IMAD.X R11, RZ, RZ, R5, P4 ;  /* 0x000000ffff0b7224 */ /* 0x000fe200020e0605 */
[C---:B------:R-:W-:Y:S02]  /*32760*/  IADD3 R29, P3, R4.reuse, 0x4000, RZ ;  /* 0x00004000041d7810 */ /* 0x040fe40007f7e0ff */
[----:B------:R-:W-:Y:S02]  /*32770*/  IADD3 R33, P4, R4, 0x5000, RZ ;  /* 0x0000500004217810 */ /* 0x000fe40007f9e0ff */
[----:B------:R-:W-:-:S02]  /*32780*/  LOP3.LUT R12, R13, 0x380, RZ, 0xc0, !PT ;  /* 0x000003800d0c7812 */ /* 0x000fc400078ec0ff */
[----:B------:R-:W-:Y:S02]  /*32790*/  LOP3.LUT R24, R25, 0x380, RZ, 0xc0, !PT ;  /* 0x0000038019187812 */ /* 0x000fe400078ec0ff */
[----:B------:R-:W-:Y:S02]  /*327a0*/  LOP3.LUT R28, R29, 0x380, RZ, 0xc0, !PT ;  /* 0x000003801d1c7812 */ /* 0x000fe400078ec0ff */
[----:B------:R-:W-:Y:S02]  /*327b0*/  LOP3.LUT R32, R33, 0x380, RZ, 0xc0, !PT ;  /* 0x0000038021207812 */ /* 0x000fe400078ec0ff */
        /* <DEDUP_REMOVED lines=12> */
[----:B------:R-:W-:-:S02]  /*32880*/  IADD3 R37, P1, R4, 0x6000, RZ ;  /* 0x0000600004257810 */ /* 0x000fc40007f3e0ff */
        /* <DEDUP_REMOVED lines=8> */
[----:B------:R-:W-:Y:S02]  /*32910*/  LOP3.LUT R48, R49, 0x380, RZ, 0xc0, !PT ;  /* 0x0000038031307812 */ /* 0x000fe400078ec0ff */
[----:B------:R-:W-:Y:S02]  /*32920*/  LOP3.LUT R52, R53, 0x380, RZ, 0xc0, !PT ;  /* 0x0000038035347812 */ /* 0x000fe400078ec0ff */
[----:B------:R-:W-:Y:S02]  /*32930*/  SHF.R.U64 R10, R0, 0x3, RZ ;  /* 0x00000003000a7819 */ /* 0x000fe400000012ff */
[----:B------:R-:W-:-:S02]  /*32940*/  SHF.R.U64 R36, R36, 0x3, RZ ;  /* 0x0000000324247819 */ /* 0x000fc400000012ff */
[----:B------:R-:W-:Y:S02]  /*32950*/  SHF.R.U64 R40, R40, 0x3, RZ ;  /* 0x0000000328287819 */ /* 0x000fe400000012ff */
        /* <DEDUP_REMOVED lines=8> */
[----:B------:R-:W-:Y:S01]  /*329e0*/  LOP3.LUT R52, R52, R53, RZ, 0x3c, !PT ;  /* 0x0000003534347212 */ /* 0x000fe200078e3cff */
[----:B0-----:R-:W-:Y:S06]  /*329f0*/  @P6 BRA `(.L_x_3788) ;  /* 0x0000000000106947 */ /* 0x001fec0003800000 */
[----:B------:R-:W-:Y:S05]  /*32a00*/  @!P0 BRA `(.L_x_3788) ;  /* 0x00000000000c8947 */ /* 0x000fea0003800000 */
[----:B------:R-:W2:Y:S04]  /*32a10*/  LDG.E R3, desc[UR44][R14.64] ;  /* 0x0000002c0e037981 */ /* 0x000ea8000c1e1900 */
[----:B-----5:R-:W2:Y:S02]  /*32a20*/  LDG.E R18, desc[UR44][R14.64+0x4] ;  /* 0x0000042c0e127981 */ /* 0x020ea4000c1e1900 */
[----:B--2---:R-:W-:-:S07]  /*32a30*/  IMAD.IADD R18, R18, 0x1, -R3 ;  /* 0x0000000112127824 */ /* 0x004fce00078e0a03 */
.L_x_3788:
[----:B------:R-:W0:Y:S01]  /*32a40*/  SHFL.IDX PT, R6, R213, RZ, 0x1f ;  /* 0x00001fffd5067589 */ /* 0x000e2200000e0000 */
[--C-:B------:R-:W-:Y:S01]  /*32a50*/  IMAD.X R37, RZ, RZ, R5.reuse, P1 ;  /* 0x000000ffff257224 */ /* 0x100fe200008e0605 */
[C---:B------:R-:W-:Y:S01]  /*32a60*/  IADD3 R57, P1, R4.reuse, 0xb000, RZ ;  /* 0x0000b00004397810 */ /* 0x040fe20007f3e0ff */
[--C-:B------:R-:W-:Y:S01]  /*32a70*/  IMAD.X R53, RZ, RZ, R5.reuse, P5 ;  /* 0x000000ffff357224 */ /* 0x100fe200028e0605 */
[C---:B------:R-:W-:Y:S01]  /*32a80*/  IADD3 R3, P5, R4.reuse, 0xf000, RZ ;  /* 0x0000f00004037810 */ /* 0x040fe20007fbe0ff */
[--C-:B------:R-:W-:Y:S01]  /*32a90*/  IMAD.X R41, RZ, RZ, R5.reuse, P2 ;  /* 0x000000ffff297224 */ /* 0x100fe200010e0605 */
[----:B------:R-:W-:Y:S01]  /*32aa0*/  LOP3.LUT R56, R57, 0x380, RZ, 0xc0, !PT ;  /* 0x0000038039387812 */ /* 0x000fe200078ec0ff */
[--C-:B------:R-:W-:Y:S01]  /*32ab0*/  IMAD.X R45, RZ, RZ, R5.reuse, P3 ;  /* 0x000000ffff2d7224 */ /* 0x100fe200018e0605 */
[----:B------:R-:W-:Y:S01]  /*32ac0*/  IADD3 R61, P2, R4, 0xc000, RZ ;  /* 0x0000c000043d7810 */ /* 0x000fe20007f5e0ff */
[--C-:B------:R-:W-:Y:S01]  /*32ad0*/  IMAD.X R49, RZ, RZ, R5.reuse, P4 ;  /* 0x000000ffff317224 */ /* 0x100fe200020e0605 */
[----:B------:R-:W-:Y:S01]  /*32ae0*/  SHF.R.U64 R56, R56, 0x3, RZ ;  /* 0x0000000338387819 */ /* 0x000fe200000012ff */
[----:B------:R-:W-:Y:S01]  /*32af0*/  IMAD.X R73, RZ, RZ, R5, P5 ;  /* 0x000000ffff497224 */ /* 0x000fe200028e0605 */
[----:B------:R-:W-:-:S02]  /*32b00*/  IADD3 R65, P3, R4, 0xd000, RZ ;  /* 0x0000d00004417810 */ /* 0x000fc40007f7e0ff */
[----:B------:R-:W-:Y:S01]  /*32b10*/  LOP3.LUT R56, R56, R57, RZ, 0x3c, !PT ;  /* 0x0000003938387212 */ /* 0x000fe200078e3cff */
[----:B------:R-:W-:Y:S01]  /*32b20*/  IMAD.X R57, RZ, RZ, R5, P1 ;  /* 0x000000ffff397224 */ /* 0x000fe200008e0605 */
[----:B------:R-:W-:Y:S02]  /*32b30*/  IADD3 R69, P4, R4, 0xe000, RZ ;  /* 0x0000e00004457810 */ /* 0x000fe40007f9e0ff */
[----:B------:R-:W-:Y:S02]  /*32b40*/  LOP3.LUT R0, R3, 0x380, RZ, 0xc0, !PT ;  /* 0x0000038003007812 */ /* 0x000fe400078ec0ff */
[----:B------:R-:W-:Y:S02]  /*32b50*/  LOP3.LUT R60, R61, 0x380, RZ, 0xc0, !PT ;  /* 0x000003803d3c7812 */ /* 0x000fe400078ec0ff */
[----:B------:R-:W-:Y:S02]  /*32b60*/  LOP3.LUT R64, R65, 0x380, RZ, 0xc0, !PT ;  /* 0x0000038041407812 */ /* 0x000fe400078ec0ff */
[----:B0-----:R-:W-:-:S02]  /*32b70*/  ISETP.NE.AND P1, PT, R6, RZ, PT ;  /* 0x000000ff0600720c */ /* 0x001fc40003f25270 */
[----:B------:R-:W-:Y:S02]  /*32b80*/  LOP3.LUT R68, R69, 0x380, RZ, 0xc0, !PT ;  /* 0x0000038045447812 */ /* 0x000fe400078ec0ff */
[----:B------:R-:W-:Y:S02]  /*32b90*/  LOP3.LUT R59, R4, 0x380, RZ, 0xc0, !PT ;  /* 0x00000380043b7812 */ /* 0x000fe400078ec0ff */
[----:B------:R-:W-:Y:S02]  /*32ba0*/  SHF.R.U64 R0, R0, 0x3, RZ ;  /* 0x0000000300007819 */ /* 0x000fe400000012ff */
[----:B------:R-:W-:Y:S02]  /*32bb0*/  SHF.R.U64 R60, R60, 0x3, RZ ;  /* 0x000000033c3c7819 */ /* 0x000fe400000012ff */
[----:B------:R-:W-:Y:S02]  /*32bc0*/  SHF.R.U64 R64, R64, 0x3, RZ ;  /* 0x0000000340407819 */ /* 0x000fe400000012ff */
[----:B------:R-:W-:-:S02]  /*32bd0*/  SHF.R.U64 R68, R68, 0x3, RZ ;  /* 0x0000000344447819 */ /* 0x000fc400000012ff */
[----:B------:R-:W-:Y:S02]  /*32be0*/  SHF.R.U64 R59, R59, 0x3, RZ ;  /* 0x000000033b3b7819 */ /* 0x000fe400000012ff */
[----:B------:R-:W-:Y:S02]  /*32bf0*/  LOP3.LUT R72, R0, R3, RZ, 0x3c, !PT ;  /* 0x0000000300487212 */ /* 0x000fe400078e3cff */
        /* <DEDUP_REMOVED lines=9> */
[----:B------:R-:W-:-:S02]  /*32c90*/  SHF.R.S32.HI R78, RZ, 0x1f, R194 ;  /* 0x0000001fff4e7819 */ /* 0x000fc400000114c2 */
[----:B------:R-:W-:Y:S02]  /*32ca0*/  SEL R77, R198, RZ, !P0 ;  /* 0x000000ffc64d7207 */ /* 0x000fe40004000000 */
[----:B------:R-:W-:Y:S02]  /*32cb0*/  SEL R76, R0, RZ, !P0 ;  /* 0x000000ff004c7207 */ /* 0x000fe40004000000 */
[----:B-----5:R-:W-:Y:S01]  /*32cc0*/  SHF.R.S32.HI R21, RZ, 0x1f, R20 ;  /* 0x0000001fff157819 */ /* 0x020fe20000011414 */
[----:B------:R-:W-:Y:S06]  /*32cd0*/  @P1 BRA `(.L_x_3789) ;  /* 0x0000000000b81947 */ /* 0x000fec0003800000 */
[----:B------:R-:W0:Y:S01]  /*32ce0*/  LDC R6, c[0x0][0xce8] ;  /* 0x00033a00ff067b82 */ /* 0x000e220000000800 */
[----:B------:R-:W-:Y:S01]  /*32cf0*/  IMAD.MOV R3, RZ, RZ, -R222 ;  /* 0x000000ffff037224 */ /* 0x000fe200078e0ade */
[----:B------:R-:W-:Y:S01]  /*32d00*/  ULDC.64 UR4, c[0x0][0xc90] ;  /* 0x0003240000047ab9 */ /* 0x000fe20000000a00 */
[----:B------:R-:W-:-:S03]  /*32d10*/  IMAD.IADD R14, R162, 0x1, R185 ;  /* 0x00000001a20e7824 */ /* 0x000fc600078e02b9 */
[----:B------:R-:W-:Y:S01]  /*32d20*/  ISETP.NE.AND P0, PT, R226, R3, PT ;  /* 0x00000003e200720c */ /* 0x000fe20003f05270 */
[----:B0-----:R-:W-:-:S05]  /*32d30*/  IMAD R27, R18, R6, RZ ;  /* 0x00000006121b7224 */ /* 0x001fca00078e02ff */
[----:B------:R-:W-:-:S13]  /*32d40*/  ISETP.GE.OR P1, PT, R14, R27, P0 ;  /* 0x0000001b0e00720c */ /* 0x000fda0000726670 */
[----:B------:R-:W2:Y:S01]  /*32d50*/  @!P1 LDL R19, [R1+0x210] ;  /* 0x0002100001139983 */ /* 0x000ea20000100800 */
[----:B------:R-:W-:Y:S01]  /*32d60*/  ISETP.NE.AND P2, PT, R6, 0x1, PT ;  /* 0x000000010600780c */ /* 0x000fe20003f45270 */
[----:B------:R-:W-:Y:S02]  /*32d70*/  IMAD.IADD R9, R228, 0x1, R185 ;  /* 0x00000001e4097824 */ /* 0x000fe400078e02b9 */
[----:B------:R-:W-:Y:S02]  /*32d80*/  IMAD R3, R78, UR4, RZ ;  /* 0x000000044e037c24 */ /* 0x000fe4000f8e02ff */
[----:B------:R-:W-:Y:S02]  /*32d90*/  IMAD.MOV.U32 R15, RZ, RZ, R9 ;  /* 0x000000ffff0f7224 */ /* 0x000fe400078e0009 */
[----:B------:R-:W-:-:S04]  /*32da0*/  IMAD.WIDE.U32 R4, R194, UR4, R20 ;  /* 0x00000004c2047c25 */ /* 0x000fc8000f8e0014 */
[----:B------:R-:W-:Y:S01]  /*32db0*/  IMAD R3, R194, UR5, R3 ;  /* 0x00000005c2037c24 */ /* 0x000fe2000f8e0203 */
[----:B------:R-:W-:Y:S01]  /*32dc0*/  ULDC.64 UR4, c[0x0][0xc98] ;  /* 0x0003260000047ab9 */ /* 0x000fe20000000a00 */
[----:B------:R-:W0:Y:S02]  /*32dd0*/  @P2 LDC R0, c[0x0][0xcec] ;  /* 0x00033b00ff002b82 */ /* 0x000e240000000800 */
[----:B------:R-:W-:Y:S02]  /*32de0*/  IMAD.IADD R5, R5, 0x1, R3 ;  /* 0x0000000105057824 */ /* 0x000fe400078e0203 */
[----:B------:R-:W-:-:S04]  /*32df0*/  IMAD.WIDE.U32 R4, R77, UR4, R4 ;  /* 0x000000044d047c25 */ /* 0x000fc8000f8e0004 */
        /* <DEDUP_REMOVED lines=9> */
[----:B------:R-:W-:Y:S02]  /*32e90*/  ULDC.64 UR4, c[0x0][0xc88] ;  /* 0x0003220000047ab9 */ /* 0x000fe40000000a00 */
        /* <DEDUP_REMOVED lines=18> */
.L_x_3789:
[----:B------:R-:W2:Y:S01]  /*32fc0*/  LDC R79, c[0x0][0xce8] ;  /* 0x00033a00ff4f7b82 */ /* 0x000ea20000000800 */
[----:B------:R-:W-:Y:S01]  /*32fd0*/  ULDC.64 UR4, c[0x0][0xba0] ;  /* 0x0002e80000047ab9 */ /* 0x000fe20000000a00 */
[----:B0-----:R0:W5:Y:S01]  /*32fe0*/  LD.E.128 R4, desc[UR44][R58.64] ;  /* 0x0000002c3a047980 */ /* 0x001162000c101d00 */
        /* <DEDUP_REMOVED lines=12> */
[----:B------:R-:W5:Y:S01]  /*330b0*/  LD.E.128 R40, desc[UR44][R40.64] ;  /* 0x0000002c28287980 */ /* 0x000f62000c101d00 */
[----:B------:R-:W-:-:S03]  /*330c0*/  IMAD R0, R218, 0x20, R199 ;  /* 0x00000020da007824 */ /* 0x000fc600078e02c7 */
[----:B------:R-:W5:Y:S02]  /*330d0*/  LD.E.128 R44, desc[UR44][R44.64] ;  /* 0x0000002c2c2c7980 */ /* 0x000f64000c101d00 */
[----:B------:R-:W2:Y:S01]  /*330e0*/  @P1 LDC R19, c[0x0][0xcec] ;  /* 0x00033b00ff131b82 */ /* 0x000ea20000000800 */
[----:B------:R-:W-:Y:S01]  /*330f0*/  IMAD.IADD R21, R21, 0x1, R3 ;  /* 0x0000000115157824 */ /* 0x000fe200078e0203 */
[----:B------:R-:W5:Y:S01]  /*33100*/  LD.E.128 R48, desc[UR44][R48.64] ;  /* 0x0000002c30307980 */ /* 0x000f62000c101d00 */
[----:B------:R-:W-:-:S03]  /*33110*/  IMAD R3, R78, UR4, RZ ;  /* 0x000000044e037c24 */ /* 0x000fc6000f8e02ff */
[----:B------:R-:W5:Y:S02]  /*33120*/  LD.E.128 R52, desc[UR44][R52.64] ;  /* 0x0000002c34347980 */ /* 0x000f64000c101d00 */
[----:B------:R-:W4:Y:S01]  /*33130*/  @P1 LDC R81, c[0x0][0xcf0] ;  /* 0x00033c00ff511b82 */ /* 0x000f220000000800 */
[C---:B------:R-:W-:Y:S01]  /*33140*/  IMAD R3, R194.reuse, UR5, R3 ;  /* 0x00000005c2037c24 */ /* 0x040fe2000f8e0203 */
[----:B------:R-:W5:Y:S01]  /*33150*/  LD.E.128 R56, desc[UR44][R56.64] ;  /* 0x0000002c38387980 */ /* 0x000f62000c101d00 */
[----:B------:R-:W-:Y:S01]  /*33160*/  IMAD.WIDE.U32 R20, R194, UR4, R20 ;  /* 0x00000004c2147c25 */ /* 0x000fe2000f8e0014 */
[----:B------:R-:W-:Y:S02]  /*33170*/  ULDC.64 UR4, c[0x0][0xbf0] ;  /* 0x0002fc0000047ab9 */ /* 0x000fe40000000a00 */
[----:B------:R-:W5:Y:S01]  /*33180*/  LD.E.128 R60, desc[UR44][R60.64] ;  /* 0x0000002c3c3c7980 */ /* 0x000f62000c101d00 */
[----:B------:R-:W-:Y:S02]  /*33190*/  IMAD.IADD R21, R21, 0x1, R3 ;  /* 0x0000000115157824 */ /* 0x000fe400078e0203 */
[----:B------:R-:W-:Y:S01]  /*331a0*/  IMAD R3, R76, UR4, RZ ;  /* 0x000000044c037c24 */ /* 0x000fe2000f8e02ff */
[----:B------:R-:W5:Y:S01]  /*331b0*/  LD.E.128 R64, desc[UR44][R64.64] ;  /* 0x0000002c40407980 */ /* 0x000f62000c101d00 */
[----:B------:R-:W-:Y:S01]  /*331c0*/  IMAD.IADD R78, R185, 0x1, R0 ;  /* 0x00000001b94e7824 */ /* 0x000fe200078e0200 */
[----:B---3--:R-:W-:Y:S01]  /*331d0*/  ISETP.GE.AND P0, PT, R191, R84, PT ;  /* 0x00000054bf00720c */ /* 0x008fe20003f06270 */
[C---:B------:R-:W-:Y:S01]  /*331e0*/  IMAD R3, R77.reuse, UR5, R3 ;  /* 0x000000054d037c24 */ /* 0x040fe2000f8e0203 */
[----:B------:R-:W5:Y:S01]  /*331f0*/  LD.E.128 R68, desc[UR44][R68.64] ;  /* 0x0000002c44447980 */ /* 0x000f62000c101d00 */
[----:B------:R-:W-:Y:S01]  /*33200*/  IMAD.WIDE.U32 R20, R77, UR4, R20 ;  /* 0x000000044d147c25 */ /* 0x000fe2000f8e0014 */
[----:B------:R-:W-:-:S02]  /*33210*/  ULDC.64 UR4, c[0x0][0xbe0] ;  /* 0x0002f80000047ab9 */ /* 0x000fc40000000a00 */
[----:B------:R-:W5:Y:S01]  /*33220*/  LD.E.128 R72, desc[UR44][R72.64] ;  /* 0x0000002c48487980 */ /* 0x000f62000c101d00 */
[----:B--2---:R-:W-:Y:S01]  /*33230*/  @P1 IMAD.HI.U32 R0, R78, R19, RZ ;  /* 0x000000134e001227 */ /* 0x004fe200078e00ff */
[----:B------:R-:W-:Y:S01]  /*33240*/  SEL R19, RZ, 0xffffffff, P0 ;  /* 0xffffffffff137807 */ /* 0x000fe20000000000 */
[----:B------:R-:W-:Y:S01]  /*33250*/  BSSY B1, `(.L_x_3790) ;  /* 0x000005c000017945 */ /* 0x000fe20003800000 */
[-C--:B------:R-:W-:Y:S01]  /*33260*/  ISETP.GE.AND P0, PT, R190, R84.reuse, PT ;  /* 0x00000054be00720c */ /* 0x080fe20003f06270 */
[----:B------:R-:W-:Y:S01]  /*33270*/  IMAD.IADD R21, R21, 0x1, R3 ;  /* 0x0000000115157824 */ /* 0x000fe200078e0203 */
[----:B------:R-:W-:Y:S01]  /*33280*/  @!PT LDS RZ, [RZ] ;  /* 0x00000000fffff984 */ /* 0x000fe20000000800 */
[----:B------:R-:W-:Y:S01]  /*33290*/  @!PT LDS RZ, [RZ] ;  /* 0x00000000fffff984 */ /* 0x000fe20000000800 */
[----:B------:R-:W-:Y:S01]  /*332a0*/  @!PT LDS RZ, [RZ] ;  /* 0x00000000fffff984 */ /* 0x000fe20000000800 */
[----:B------:R-:W-:Y:S01]  /*332b0*/  @!PT LDS RZ, [RZ] ;  /* 0x00000000fffff984 */ /* 0x000fe20000000800 */
[----:B------:R2:W-:Y:S06]  /*332c0*/  MEMBAR.ALL.CTA ;  /* 0x0000000000007992 */ /* 0x0005ec0000008000 */
[----:B--2---:R-:W2:Y:S01]  /*332d0*/  FENCE.VIEW.ASYNC.S ;  /* 0x00000000000073c6 */ /* 0x004ea20000000000 */
[----:B------:R-:W-:Y:S01]  /*332e0*/  IMAD.MOV.U32 R3, RZ, RZ, R78 ;  /* 0x000000ffff037224 */ /* 0x000fe200078e004e */
[----:B----4-:R-:W-:Y:S01]  /*332f0*/  @P1 SHF.R.U32.HI R3, RZ, R81, R0 ;  /* 0x00000051ff031219 */ /* 0x010fe20000011600 */
[----:B------:R-:W-:Y:S01]  /*33300*/  IMAD.SHL.U32 R81, R19, 0x2, RZ ;  /* 0x0000000213517824 */ /* 0x000fe200078e00ff */
[-C--:B------:R-:W-:Y:S01]  /*33310*/  ISETP.GE.AND P1, PT, R193, R84.reuse, PT ;  /* 0x00000054c100720c */ /* 0x080fe20003f26270 */
[----:B------:R-:W-:Y:S01]  /*33320*/  IMAD R87, R18, R79, RZ ;  /* 0x0000004f12577224 */ /* 0x000fe200078e02ff */
[----:B------:R-:W-:Y:S01]  /*33330*/  SEL R76, RZ, 0xffffffff, P0 ;  /* 0xffffffffff4c7807 */ /* 0x000fe20000000000 */
[----:B------:R-:W-:Y:S01]  /*33340*/  IMAD.MOV R77, RZ, RZ, -R3 ;  /* 0x000000ffff4d7224 */ /* 0x000fe200078e0a03 */
[----:B------:R-:W-:Y:S01]  /*33350*/  SEL R0, RZ, 0x1, P1 ;  /* 0x00000001ff007807 */ /* 0x000fe20000800000 */
[----:B------:R-:W-:Y:S01]  /*33360*/  IMAD.WIDE.U32 R20, R3, UR4, R20 ;  /* 0x0000000403147c25 */ /* 0x000fe2000f8e0014 */
[----:B------:R-:W-:-:S02]  /*33370*/  ISETP.GE.AND P0, PT, R189, R84, PT ;  /* 0x00000054bd00720c */ /* 0x000fc40003f06270 */
[----:B------:R-:W-:Y:S01]  /*33380*/  LOP3.LUT R0, R81, 0x2, R0, 0xe2, !PT ;  /* 0x0000000251007812 */ /* 0x000fe200078ee200 */
[----:B------:R-:W-:Y:S01]  /*33390*/  IMAD.SHL.U32 R81, R76, 0x4, RZ ;  /* 0x000000044c517824 */ /* 0x000fe200078e00ff */
[----:B------:R-:W-:Y:S01]  /*333a0*/  SEL R76, RZ, 0xffffffff, P0 ;  /* 0xffffffffff4c7807 */ /* 0x000fe20000000000 */
[----:B------:R-:W-:Y:S01]  /*333b0*/  IMAD R19, R79, R77, R78 ;  /* 0x0000004d4f137224 */ /* 0x000fe200078e024e */
[----:B------:R-:W-:Y:S01]  /*333c0*/  SHF.R.S32.HI R77, RZ, 0x1f, R3 ;  /* 0x0000001fff4d7819 */ /* 0x000fe20000011403 */
[----:B------:R-:W-:Y:S01]  /*333d0*/  IMAD.IADD R185, R199, 0x1, R185 ;  /* 0x00000001c7b97824 */ /* 0x000fe200078e02b9 */
[-C--:B------:R-:W-:Y:S02]  /*333e0*/  ISETP.GE.AND P0, PT, R188, R84.reuse, PT ;  /* 0x00000054bc00720c */ /* 0x080fe40003f06270 */
[----:B------:R-:W-:Y:S01]  /*333f0*/  LOP3.LUT R0, R81, 0x4, R0, 0xe2, !PT ;  /* 0x0000000451007812 */ /* 0x000fe200078ee200 */
[----:B------:R-:W-:Y:S01]  /*33400*/  IMAD.SHL.U32 R81, R76, 0x8, RZ ;  /* 0x000000084c517824 */ /* 0x000fe200078e00ff */
[----:B------:R-:W-:Y:S01]  /*33410*/  SEL R76, RZ, 0xffffffff, P0 ;  /* 0xffffffffff4c7807 */ /* 0x000fe20000000000 */
[----:B------:R-:W-:Y:S01]  /*33420*/  IMAD R78, R77, UR4, RZ ;  /* 0x000000044d4e7c24 */ /* 0x000fe2000f8e02ff */
[----:B------:R-:W-:-:S02]  /*33430*/  ISETP.GE.AND P0, PT, R187, R84, PT ;  /* 0x00000054bb00720c */ /* 0x000fc40003f06270 */
[----:B------:R-:W-:Y:S01]  /*33440*/  LOP3.LUT R0, R81, 0x8, R0, 0xe2, !PT ;  /* 0x0000000851007812 */ /* 0x000fe200078ee200 */
[----:B------:R-:W-:Y:S01]  /*33450*/  IMAD R77, R3, UR5, R78 ;  /* 0x00000005034d7c24 */ /* 0x000fe2000f8e024e */
[----:B------:R-:W-:Y:S01]  /*33460*/  SEL R3, RZ, 0xffffffff, P0 ;  /* 0xffffffffff037807 */ /* 0x000fe20000000000 */
[----:B------:R-:W-:Y:S01]  /*33470*/  IMAD.SHL.U32 R81, R76, 0x10, RZ ;  /* 0x000000104c517824 */ /* 0x000fe200078e00ff */
[----:B------:R-:W-:Y:S01]  /*33480*/  SHF.R.S32.HI R76, RZ, 0x1f, R19 ;  /* 0x0000001fff4c7819 */ /* 0x000fe20000011413 */
[----:B------:R-:W-:Y:S01]  /*33490*/  ULDC.64 UR4, c[0x0][0xbd8] ;  /* 0x0002f60000047ab9 */ /* 0x000fe20000000a00 */
[-C--:B------:R-:W-:Y:S01]  /*334a0*/  ISETP.GE.AND P0, PT, R196, R84.reuse, PT ;  /* 0x00000054c400720c */ /* 0x080fe20003f06270 */
[----:B------:R-:W-:Y:S01]  /*334b0*/  IMAD.SHL.U32 R3, R3, 0x20, RZ ;  /* 0x0000002003037824 */ /* 0x000fe200078e00ff */
[----:B------:R-:W-:Y:S01]  /*334c0*/  LOP3.LUT R0, R81, 0x10, R0, 0xe2, !PT ;  /* 0x0000001051007812 */ /* 0x000fe200078ee200 */
[----:B------:R-:W-:Y:S01]  /*334d0*/  IMAD R76, R76, UR4, RZ ;  /* 0x000000044c4c7c24 */ /* 0x000fe2000f8e02ff */
[----:B------:R-:W-:Y:S01]  /*334e0*/  ISETP.GE.AND P1, PT, R185, R87, PT ;  /* 0x00000057b900720c */ /* 0x000fe20003f26270 */
[----:B------:R-:W-:Y:S01]  /*334f0*/  IMAD.IADD R21, R21, 0x1, R77 ;  /* 0x0000000115157824 */ /* 0x000fe200078e024d */
[----:B------:R-:W-:Y:S01]  /*33500*/  LOP3.LUT R0, R3, 0x20, R0, 0xe2, !PT ;  /* 0x0000002003007812 */ /* 0x000fe200078ee200 */
[C---:B------:R-:W-:Y:S01]  /*33510*/  IMAD R77, R19.reuse, UR5, R76 ;  /* 0x00000005134d7c24 */ /* 0x040fe2000f8e024c */
[----:B------:R-:W-:Y:S01]  /*33520*/  SEL R3, RZ, 0x40, P0 ;  /* 0x00000040ff037807 */ /* 0x000fe20000000000 */
[----:B------:R-:W-:Y:S01]  /*33530*/  IMAD.WIDE.U32 R18, R19, UR4, R20 ;  /* 0x0000000413127c25 */ /* 0x000fe2000f8e0014 */
[----:B------:R-:W-:Y:S01]  /*33540*/  ULDC.64 UR4, c[0x0][0xb80] ;  /* 0x0002e00000047ab9 */ /* 0x000fe20000000a00 */
[----:B------:R-:W-:-:S02]  /*33550*/  ISETP.GE.AND P0, PT, R195, R84, PT ;  /* 0x00000054c300720c */ /* 0x000fc40003f06270 */
[----:B------:R-:W-:Y:S01]  /*33560*/  LOP3.LUT R3, R0, R3, RZ, 0xfc, !PT ;  /* 0x0000000300037212 */ /* 0x000fe200078efcff */
[----:B------:R-:W-:Y:S01]  /*33570*/  VIADD R0, R2, 0x38820 ;  /* 0x0003882002007836 */ /* 0x000fe20000000000 */
[C---:B------:R-:W-:Y:S01]  /*33580*/  LEA R85, P2, R18.reuse, UR4, 0x1 ;  /* 0x0000000412557c11 */ /* 0x040fe2000f8408ff */
[----:B------:R-:W-:Y:S01]  /*33590*/  IMAD.IADD R19, R19, 0x1, R77 ;  /* 0x0000000113137824 */ /* 0x000fe200078e024d */
[----:B------:R-:W-:Y:S02]  /*335a0*/  SEL R20, RZ, 0x80, P0 ;  /* 0x00000080ff147807 */ /* 0x000fe40000000000 */
[----:B------:R-:W-:Y:S02]  /*335b0*/  PRMT R0, RZ, 0x654, R0 ;  /* 0x00000654ff007816 */ /* 0x000fe40000000000 */
[----:B------:R-:W-:Y:S02]  /*335c0*/  LEA.HI.X R86, R18, UR5, R19, 0x1, P2 ;  /* 0x0000000512567c11 */ /* 0x000fe400090f0c13 */
[----:B--2---:R2:W-:Y:S03]  /*335d0*/  SYNCS.ARRIVE.TRANS64.RED.A1T0 RZ, [R0+URZ], RZ ;  /* 0x000000ff00ff79a7 */ /* 0x0045e6000810043f */
[----:B------:R0:W3:Y:S01]  /*335e0*/  SHFL.IDX PT, R21, R86, RZ, 0x181f ;  /* 0x00181fff56157589 */ /* 0x0000e200000e0000 */
[----:B--2---:R-:W-:-:S03]  /*335f0*/  LOP3.LUT R0, R3, R20, RZ, 0xfc, !PT ;  /* 0x0000001403007212 */ /* 0x004fc600078efcff */
[----:B------:R0:W2:Y:S01]  /*33600*/  SHFL.IDX PT, R20, R85, RZ, 0x181f ;  /* 0x00181fff55147589 */ /* 0x0000a200000e0000 */
[----:B------:R-:W-:Y:S05]  /*33610*/  @P1 BRA `(.L_x_3791) ;  /* 0x00000000007c1947 */ /* 0x000fea0003800000 */
[-C--:B------:R-:W-:Y:S02]  /*33620*/  ISETP.GE.AND P3, PT, R193, R84.reuse, PT ;  /* 0x00000054c100720c */ /* 0x080fe40003f66270 */
[-C--:B------:R-:W-:Y:S02]  /*33630*/  ISETP.GE.AND P1, PT, R191, R84.reuse, PT ;  /* 0x00000054bf00720c */ /* 0x080fe40003f26270 */
[-C--:B------:R-:W-:Y:S02]  /*33640*/  ISETP.GE.AND P0, PT, R190, R84.reuse, PT ;  /* 0x00000054be00720c */ /* 0x080fe40003f06270 */
[----:B------:R-:W-:-:S07]  /*33650*/  ISETP.GE.AND P4, PT, R189, R84, PT ;  /* 0x00000054bd00720c */ /* 0x000fce0003f86270 */
[----:B--23--:R-:W-:Y:S02]  /*33660*/  @!P3 IMAD.WIDE R18, R193, 0x2, R20 ;  /* 0x00000002c112b825 */ /* 0x00cfe400078e0214 */
[CC--:B------:R-:W-:Y:S02]  /*33670*/  @!P1 LEA R76, P5, R191.reuse, R20.reuse, 0x1 ;  /* 0x00000014bf4c9211 */ /* 0x0c0fe400078a08ff */
[----:B------:R-:W-:Y:S01]  /*33680*/  @!P0 LEA R78, P2, R190, R20, 0x1 ;  /* 0x00000014be4e8211 */ /* 0x000fe200078408ff */
[----:B-----5:R2:W-:Y:S01]  /*33690*/  @!P3 ST.E.128 desc[UR44][R18.64], R4 ;  /* 0x000000041200b985 */ /* 0x0205e2000c101d2c */
[-C--:B------:R-:W-:Y:S02]  /*336a0*/  @!P1 LEA.HI.X R77, R191, R21.reuse, R211, 0x1, P5 ;  /* 0x00000015bf4d9211 */ /* 0x080fe400028f0cd3 */
[-C--:B------:R-:W-:Y:S02]  /*336b0*/  ISETP.GE.AND P3, PT, R188, R84.reuse, PT ;  /* 0x00000054bc00720c */ /* 0x080fe40003f66270 */
[----:B------:R-:W-:Y:S01]  /*336c0*/  @!P0 LEA.HI.X R79, R190, R21, R210, 0x1, P2 ;  /* 0x00000015be4f8211 */ /* 0x000fe200010f0cd2 */
[----:B------:R3:W-:Y:S01]  /*336d0*/  @!P1 ST.E.128 desc[UR44][R76.64], R12 ;  /* 0x0000000c4c009985 */ /* 0x0007e2000c101d2c */
[----:B------:R-:W-:-:S02]  /*336e0*/  ISETP.GE.AND P2, PT, R187, R84, PT ;  /* 0x00000054bb00720c */ /* 0x000fc40003f46270 */
[-C--:B------:R-:W-:Y:S01]  /*336f0*/  @!P4 LEA R80, P5, R189, R20.reuse, 0x1 ;  /* 0x00000014bd50c211 */ /* 0x080fe200078a08ff */
[----:B------:R4:W-:Y:S01]  /*33700*/  @!P0 ST.E.128 desc[UR44][R78.64], R28 ;  /* 0x0000001c4e008985 */ /* 0x0009e2000c101d2c */
[----:B------:R-:W-:Y:S02]  /*33710*/  LOP3.LUT P1, RZ, R3, 0x40, RZ, 0xc0, !PT ;  /* 0x0000004003ff7812 */ /* 0x000fe4000782c0ff */
[----:B------:R-:W-:Y:S02]  /*33720*/  LOP3.LUT P0, RZ, R0, 0x80, RZ, 0xc0, !PT ;  /* 0x0000008000ff7812 */ /* 0x000fe4000780c0ff */
[----:B------:R-:W-:Y:S02]  /*33730*/  @!P4 LEA.HI.X R81, R189, R21, R205, 0x1, P5 ;  /* 0x00000015bd51c211 */ /* 0x000fe400028f0ccd */
[----:B------:R-:W-:-:S03]  /*33740*/  @!P3 LEA R82, P5, R188, R20, 0x1 ;  /* 0x00000014bc52b211 */ /* 0x000fc600078a08ff */
[----:B------:R4:W-:Y:S01]  /*33750*/  @!P4 ST.E.128 desc[UR44][R80.64], R36 ;  /* 0x000000245000c985 */ /* 0x0009e2000c101d2c */
[CC--:B--2---:R-:W-:Y:S02]  /*33760*/  @!P2 LEA R4, P4, R187.reuse, R20.reuse, 0x1 ;  /* 0x00000014bb04a211 */ /* 0x0c4fe400078808ff */
[-C--:B------:R-:W-:Y:S02]  /*33770*/  @!P3 LEA.HI.X R83, R188, R21.reuse, R204, 0x1, P5 ;  /* 0x00000015bc53b211 */ /* 0x080fe400028f0ccc */
[CC--:B------:R-:W-:Y:S02]  /*33780*/  @P1 LEA R6, P5, R196.reuse, R20.reuse, 0x1 ;  /* 0x00000014c4061211 */ /* 0x0c0fe400078a08ff */
[-C--:B------:R-:W-:Y:S01]  /*33790*/  @!P2 LEA.HI.X R5, R187, R21.reuse, R203, 0x1, P4 ;  /* 0x00000015bb05a211 */ /* 0x080fe200020f0ccb */
[----:B------:R4:W-:Y:S01]  /*337a0*/  @!P3 ST.E.128 desc[UR44][R82.64], R44 ;  /* 0x0000002c5200b985 */ /* 0x0009e2000c101d2c */
[C---:B---3--:R-:W-:Y:S02]  /*337b0*/  @P0 LEA R12, P4, R195.reuse, R20, 0x1 ;  /* 0x00000014c30c0211 */ /* 0x048fe400078808ff */
[-C--:B------:R-:W-:Y:S01]  /*337c0*/  @P1 LEA.HI.X R7, R196, R21.reuse, R202, 0x1, P5 ;  /* 0x00000015c4071211 */ /* 0x080fe200028f0cca */
[----:B------:R4:W-:Y:S01]  /*337d0*/  @!P2 ST.E.128 desc[UR44][R4.64], R52 ;  /* 0x000000340400a985 */ /* 0x0009e2000c101d2c */
[----:B------:R-:W-:-:S03]  /*337e0*/  @P0 LEA.HI.X R13, R195, R21, R201, 0x1, P4 ;  /* 0x00000015c30d0211 */ /* 0x000fc600020f0cc9 */
[----:B------:R4:W-:Y:S04]  /*337f0*/  @P1 ST.E.128 desc[UR44][R6.64], R60 ;  /* 0x0000003c06001985 */ /* 0x0009e8000c101d2c */
[----:B------:R4:W-:Y:S02]  /*33800*/  @P0 ST.E.128 desc[UR44][R12.64], R68 ;  /* 0x000000440c000985 */ /* 0x0009e4000c101d2c */
.L_x_3791:
[----:B------:R-:W-:Y:S05]  /*33810*/  BSYNC B1 ;  /* 0x0000000000017941 */ /* 0x000fea0003800000 */
.L_x_3790:
[----:B----45:R-:W-:Y:S01]  /*33820*/  VIADD R4, R185, 0x20 ;  /* 0x00000020b9047836 */ /* 0x030fe20000000000 */
[----:B------:R4:W0:Y:S04]  /*33830*/  SHFL.IDX PT, R7, R86, 0x1, 0x181f ;  /* 0x00381f0056077f89 */ /* 0x00082800000e0000 */
[----:B------:R-:W-:Y:S01]  /*33840*/  ISETP.GE.AND P0, PT, R4, R87, PT ;  /* 0x000000570400720c */ /* 0x000fe20003f06270 */
[----:B------:R4:W0:-:S12]  /*33850*/  SHFL.IDX PT, R6, R85, 0x1, 0x181f ;  /* 0x00381f0055067f89 */ /* 0x00081800000e0000 */
[----:B----4-:R-:W-:Y:S05]  /*33860*/  @P0 BRA `(.L_x_3792) ;  /* 0x0000000c00d80947 */ /* 0x010fea0003800000 */
[-C--:B------:R-:W-:Y:S02]  /*33870*/  ISETP.GE.AND P1, PT, R193, R84.reuse, PT ;  /* 0x00000054c100720c */ /* 0x080fe40003f26270 */
[-C--:B------:R-:W-:Y:S02]  /*33880*/  ISETP.GE.AND P4, PT, R191, R84.reuse, PT ;  /* 0x00000054bf00720c */ /* 0x080fe40003f86270 */
[-C--:B------:R-:W-:Y:S02]  /*33890*/  ISETP.GE.AND P3, PT, R190, R84.reuse, PT ;  /* 0x00000054be00720c */ /* 0x080fe40003f66270 */
[----:B------:R-:W-:-:S07]  /*338a0*/  ISETP.GE.AND P2, PT, R189, R84, PT ;  /* 0x00000054bd00720c */ /* 0x000fce0003f46270 */
[----:B0-----:R-:W-:Y:S02]  /*338b0*/  @!P1 IMAD.WIDE R4, R193, 0x2, R6 ;  /* 0x00000002c1049825 */ /* 0x001fe400078e0206 */
[CC--:B------:R-:W-:Y:S02]  /*338c0*/  @!P4 LEA R12, P0, R191.reuse, R6.reuse, 0x1 ;  /* 0x00000006bf0cc211 */ /* 0x0c0fe400078008ff */
[----:B------:R-:W-:Y:S01]  /*338d0*/  @!P3 LEA R14, P5, R190, R6, 0x1 ;  /* 0x00000006be0eb211 */ /* 0x000fe200078a08ff */
[----:B------:R0:W-:Y:S01]  /*338e0*/  @!P1 ST.E.128 desc[UR44][R4.64], R8 ;  /* 0x0000000804009985 */ /* 0x0001e2000c101d2c */
[----:B------:R-:W-:Y:S02]  /*338f0*/  @!P4 LEA.HI.X R13, R191, R7, R211, 0x1, P0 ;  /* 0x00000007bf0dc211 */ /* 0x000fe400000f0cd3 */
[-C--:B------:R-:W-:Y:S02]  /*33900*/  ISETP.GE.AND P1, PT, R188, R84.reuse, PT ;  /* 0x00000054bc00720c */ /* 0x080fe40003f26270 */
[----:B------:R-:W-:Y:S01]  /*33910*/  ISETP.GE.AND P0, PT, R187, R84, PT ;  /* 0x00000054bb00720c */ /* 0x000fe20003f06270 */
[----:B------:R4:W-:Y:S01]  /*33920*/  @!P4 ST.E.128 desc[UR44][R12.64], R24 ;  /* 0x000000180c00c985 */ /* 0x0009e2000c101d2c */
[----:B------:R-:W-:-:S02]  /*33930*/  LOP3.LUT P4, RZ, R3, 0x40, RZ, 0xc0, !PT ;  /* 0x0000004003ff7812 */ /* 0x000fc4000788c0ff */
[----:B------:R-:W-:Y:S02]  /*33940*/  @!P3 LEA.HI.X R15, R190, R7, R210, 0x1, P5 ;  /* 0x00000007be0fb211 */ /* 0x000fe400028f0cd2 */
[----:B------:R-:W-:-:S03]  /*33950*/  @!P2 LEA R18, P5, R189, R6, 0x1 ;  /* 0x00000006bd12a211 */ /* 0x000fc600078a08ff */
[----:B------:R4:W-:Y:S01]  /*33960*/  @!P3 ST.E.128 desc[UR44][R14.64], R32 ;  /* 0x000000200e00b985 */ /* 0x0009e2000c101d2c */
[-C--:B------:R-:W-:Y:S02]  /*33970*/  @!P2 LEA.HI.X R19, R189, R7.reuse, R205, 0x1, P5 ;  /* 0x00000007bd13a211 */ /* 0x080fe400028f0ccd */
[CC--:B--2---:R-:W-:Y:S02]  /*33980*/  @!P1 LEA R20, P3, R188.reuse, R6.reuse, 0x1 ;  /* 0x00000006bc149211 */ /* 0x0c4fe400078608ff */
[CC--:B0-----:R-:W-:Y:S01]  /*33990*/  @!P0 LEA R4, P5, R187.reuse, R6.reuse, 0x1 ;  /* 0x00000006bb048211 */ /* 0x0c1fe200078a08ff */
[----:B------:R4:W-:Y:S01]  /*339a0*/  @!P2 ST.E.128 desc[UR44][R18.64], R40 ;  /* 0x000000281200a985 */ /* 0x0009e2000c101d2c */
[-C--:B---3--:R-:W-:Y:S02]  /*339b0*/  @!P1 LEA.HI.X R21, R188, R7.reuse, R204, 0x1, P3 ;  /* 0x00000007bc159211 */ /* 0x088fe400018f0ccc */
[C---:B------:R-:W-:Y:S02]  /*339c0*/  @P4 LEA R8, P3, R196.reuse, R6, 0x1 ;  /* 0x00000006c4084211 */ /* 0x040fe400078608ff */
[-C--:B------:R-:W-:Y:S01]  /*339d0*/  @!P0 LEA.HI.X R5, R187, R7.reuse, R203, 0x1, P5 ;  /* 0x00000007bb058211 */ /* 0x080fe200028f0ccb */
[----:B------:R4:W-:Y:S01]  /*339e0*/  @!P1 ST.E.128 desc[UR44][R20.64], R48 ;  /* 0x0000003014009985 */ /* 0x0009e2000c101d2c */
[----:B------:R-:W-:-:S03]  /*339f0*/  @P4 LEA.HI.X R9, R196, R7, R202, 0x1, P3 ;  /* 0x00000007c4094211 */ /* 0x000fc600018f0cca */
        /* <DEDUP_REMOVED lines=8> */
.L_x_3787:
[----:B------:R-:W-:Y:S01]  /*33a80*/  ULDC.64 UR4, c[0x0][0xd00] ;  /* 0x0003400000047ab9 */ /* 0x000fe20000000a00 */
[----:B------:R-:W2:Y:S01]  /*33a90*/  LDC.64 R4, c[0x0][0xd00] ;  /* 0x00034000ff047b82 */ /* 0x000ea20000000a00 */
[----:B------:R-:W-:Y:S01]  /*33aa0*/  ISETP.NE.U32.AND P0, PT, RZ, UR4, PT ;  /* 0x00000004ff007c0c */ /* 0x000fe2000bf05070 */
[----:B------:R-:W-:-:S03]  /*33ab0*/  IMAD.MOV.U32 R3, RZ, RZ, RZ ;  /* 0x000000ffff037224 */ /* 0x000fc600078e00ff */
[----:B------:R-:W-:Y:S01]  /*33ac0*/  ISETP.NE.AND.EX P0, PT, RZ, UR5, PT, P0 ;  /* 0x00000005ff007c0c */ /* 0x000fe2000bf05300 */
[----:B------:R-:W-:Y:S02]  /*33ad0*/  ULDC.64 UR4, c[0x0][0xd08] ;  /* 0x0003420000047ab9 */ /* 0x000fe40000000a00 */
[----:B------:R-:W-:Y:S01]  /*33ae0*/  ISETP.NE.U32.AND P1, PT, RZ, UR4, PT ;  /* 0x00000004ff007c0c */ /* 0x000fe2000bf25070 */
[----:B------:R-:W0:Y:S03]  /*33af0*/  LDC R21, c[0x0][0xce8] ;  /* 0x00033a00ff157b82 */ /* 0x000e260000000800 */
[----:B------:R-:W-:Y:S01]  /*33b00*/  ISETP.NE.AND.EX P1, PT, RZ, UR5, PT, P1 ;  /* 0x00000005ff007c0c */ /* 0x000fe2000bf25310 */
[----:B--2---:R-:W-:-:S12]  /*33b10*/  IMAD.WIDE R4, R198, 0x4, R4 ;  /* 0x00000004c6047825 */ /* 0x004fd800078e0204 */
[----:B------:R-:W2:Y:S01]  /*33b20*/  @P1 LDC.64 R6, c[0x0][0xd08] ;  /* 0x00034200ff061b82 */ /* 0x000ea20000000a00 */
[----:B------:R-:W-:Y:S02]  /*33b30*/  ULDC UR4, c[0x0][0xb88] ;  /* 0x0002e20000047ab9 */ /* 0x000fe40000000800 */
[----:B------:R-:W-:Y:S01]  /*33b40*/  IMAD.U32 R0, RZ, RZ, UR4 ;  /* 0x00000004ff007e24 */ /* 0x000fe2000f8e00ff */
[----:B------:R0:W5:Y:S01]  /*33b50*/  @P0 LDG.E R3, desc[UR44][R4.64] ;  /* 0x0000002c04030981 */ /* 0x000162000c1e1900 */
[----:B--2---:R-:W-:-:S05]  /*33b60*/  @P1 IMAD.WIDE R6, R198, 0x4, R6 ;  /* 0x00000004c6061825 */ /* 0x004fca00078e0206 */
[----:B------:R2:W5:Y:S01]  /*33b70*/  @P1 LDG.E R0, desc[UR44][R6.64] ;  /* 0x0000002c06001981 */ /* 0x000562000c1e1900 */
[----:B------:R-:W-:Y:S02]  /*33b80*/  ISETP.GE.AND P2, PT, R212, 0x40, PT ;  /* 0x00000040d400780c */ /* 0x000fe40003f46270 */
[----:B------:R-:W-:Y:S01]  /*33b90*/  SHF.R.S32.HI R8, RZ, 0x1f, R198 ;  /* 0x0000001fff087819 */ /* 0x000fe200000114c6 */
[----:B0-----:R-:W-:Y:S10]  /*33ba0*/  @P1 BRA `(.L_x_3793) ;  /* 0x0000000000101947 */ /* 0x001ff40003800000 */
[----:B------:R-:W-:Y:S05]  /*33bb0*/  @!P0 BRA `(.L_x_3793) ;  /* 0x00000000000c8947 */ /* 0x000fea0003800000 */
[----:B--2---:R-:W2:Y:S04]  /*33bc0*/  LDG.E R7, desc[UR44][R4.64] ;  /* 0x0000002c04077981 */ /* 0x004ea8000c1e1900 */
[----:B-----5:R-:W2:Y:S02]  /*33bd0*/  LDG.E R0, desc[UR44][R4.64+0x4] ;  /* 0x0000042c04007981 */ /* 0x020ea4000c1e1900 */
[----:B--2---:R-:W-:-:S07]  /*33be0*/  IMAD.IADD R0, R0, 0x1, -R7 ;  /* 0x0000000100007824 */ /* 0x004fce00078e0a07 */
.L_x_3793:
[----:B------:R-:W-:Y:S01]  /*33bf0*/  BSSY B1, `(.L_x_3794) ;  /* 0x000002d000017945 */ /* 0x000fe20003800000 */
[----:B---3--:R-:W-:Y:S02]  /*33c00*/  SHF.R.S32.HI R12, RZ, 0x1f, R194 ;  /* 0x0000001fff0c7819 */ /* 0x008fe400000114c2 */
[----:B------:R-:W-:Y:S02]  /*33c10*/  SEL R13, R198, RZ, !P0 ;  /* 0x000000ffc60d7207 */ /* 0x000fe40004000000 */
[----:B------:R-:W-:Y:S02]  /*33c20*/  SEL R14, R8, RZ, !P0 ;  /* 0x000000ff080e7207 */ /* 0x000fe40004000000 */
[----:B-----5:R-:W-:Y:S01]  /*33c30*/  SHF.R.S32.HI R10, RZ, 0x1f, R3 ;  /* 0x0000001fff0a7819 */ /* 0x020fe20000011403 */
[----:B------:R-:W-:Y:S06]  /*33c40*/  @P2 BRA `(.L_x_3795) ;  /* 0x00000000009c2947 */ /* 0x000fec0003800000 */
[----:B------:R-:W0:Y:S01]  /*33c50*/  S2R R5, SR_TID.X ;  /* 0x0000000000057919 */ /* 0x000e220000002100 */
[----:B------:R-:W3:Y:S02]  /*33c60*/  LDC R11, c[0x0][0xce8] ;  /* 0x00033a00ff0b7b82 */ /* 0x000ee40000000800 */
[----:B---3--:R-:W-:Y:S01]  /*33c70*/  IMAD R4, R0, R11, RZ ;  /* 0x0000000b00047224 */ /* 0x008fe200078e02ff */
        /* <DEDUP_REMOVED lines=8> */
[----:B--2---:R-:W-:Y:S02]  /*33d00*/  IMAD.MOV.U32 R7, RZ, RZ, R8 ;  /* 0x000000ffff077224 */ /* 0x004fe400078e0008 */
[----:B------:R-:W-:-:S03]  /*33d10*/  IMAD.WIDE.U32 R4, R194, UR4, R4 ;  /* 0x00000004c2047c25 */ /* 0x000fc6000f8e0004 */
[----:B------:R-:W0:Y:S01]  /*33d20*/  @P0 LDC R15, c[0x0][0xcec] ;  /* 0x00033b00ff0f0b82 */ /* 0x000e220000000800 */
[----:B------:R-:W-:Y:S01]  /*33d30*/  IMAD R9, R194, UR5, R9 ;  /* 0x00000005c2097c24 */ /* 0x000fe2000f8e0209 */
[----:B------:R-:W-:-:S03]  /*33d40*/  ULDC.64 UR4, c[0x0][0xc98] ;  /* 0x0003260000047ab9 */ /* 0x000fc60000000a00 */
[----:B------:R-:W-:-:S03]  /*33d50*/  IMAD.IADD R5, R5, 0x1, R9 ;  /* 0x0000000105057824 */ /* 0x000fc600078e0209 */
[----:B------:R-:W2:Y:S01]  /*33d60*/  @P0 LDC R19, c[0x0][0xcf0] ;  /* 0x00033c00ff130b82 */ /* 0x000ea20000000800 */
[----:B------:R-:W-:-:S04]  /*33d70*/  IMAD.WIDE.U32 R4, R13, UR4, R4 ;  /* 0x000000040d047c25 */ /* 0x000fc8000f8e0004 */
[----:B0-----:R-:W-:-:S05]  /*33d80*/  @P0 IMAD.HI.U32 R6, R8, R15, RZ ;  /* 0x0000000f08060227 */ /* 0x001fca00078e00ff */
[----:B--2---:R-:W-:Y:S01]  /*33d90*/  @P0 SHF.R.U32.HI R7, RZ, R19, R6 ;  /* 0x00000013ff070219 */ /* 0x004fe20000011606 */
        /* <DEDUP_REMOVED lines=18> */
.L_x_3795:
[----:B------:R-:W-:Y:S05]  /*33ec0*/  BSYNC B1 ;  /* 0x0000000000017941 */ /* 0x000fea0003800000 */
.L_x_3794:
[----:B------:R-:W-:Y:S01]  /*33ed0*/  ISETP.NE.AND P0, PT, R21, 0x1, PT ;  /* 0x000000011500780c */ /* 0x000fe20003f05270 */
[----:B------:R-:W3:Y:S01]  /*33ee0*/  LDC R20, c[0x0][0xbc8] ;  /* 0x0002f200ff147b82 */ /* 0x000ee20000000800 */
[----:B------:R-:W-:Y:S01]  /*33ef0*/  ULDC.64 UR4, c[0x0][0xba0] ;  /* 0x0002e80000047ab9 */ /* 0x000fe20000000a00 */
[----:B------:R-:W-:Y:S01]  /*33f00*/  IMAD R25, R0, R21, RZ ;  /* 0x0000001500197224 */ /* 0x000fe200078e02ff */
[----:B------:R-:W-:Y:S01]  /*33f10*/  BSSY B1, `(.L_x_3796) ;  /* 0x0000067000017945 */ /* 0x000fe20003800000 */
[----:B0-2---:R-:W-:Y:S02]  /*33f20*/  IMAD R6, R10, UR4, RZ ;  /* 0x000000040a067c24 */ /* 0x005fe4000f8e02ff */
[----:B------:R-:W-:-:S04]  /*33f30*/  IMAD.WIDE.U32 R4, R3, UR4, RZ ;  /* 0x0000000403047c25 */ /* 0x000fc8000f8e00ff */
[----:B------:R-:W-:Y:S01]  /*33f40*/  IMAD R3, R3, UR5, R6 ;  /* 0x0000000503037c24 */ /* 0x000fe2000f8e0206 */
[----:B------:R-:W-:Y:S01]  /*33f50*/  ULDC.64 UR4, c[0x0][0xbe8] ;  /* 0x0002fa0000047ab9 */ /* 0x000fe20000000a00 */
[----:B------:R-:W0:Y:S01]  /*33f60*/  @P0 LDC R7, c[0x0][0xcec] ;  /* 0x00033b00ff070b82 */ /* 0x000e220000000800 */
[----:B------:R-:W-:Y:S02]  /*33f70*/  IMAD R6, R218, 0x20, R199 ;  /* 0x00000020da067824 */ /* 0x000fe400078e02c7 */
[----:B------:R-:W-:Y:S02]  /*33f80*/  IMAD.IADD R5, R5, 0x1, R3 ;  /* 0x0000000105057824 */ /* 0x000fe400078e0203 */
[----:B------:R-:W-:Y:S02]  /*33f90*/  IMAD R3, R12, UR4, RZ ;  /* 0x000000040c037c24 */ /* 0x000fe4000f8e02ff */
[C---:B------:R-:W-:Y:S01]  /*33fa0*/  IMAD.WIDE.U32 R4, R194.reuse, UR4, R4 ;  /* 0x00000004c2047c25 */ /* 0x040fe2000f8e0004 */
[----:B------:R-:W2:Y:S03]  /*33fb0*/  @P0 LDC R9, c[0x0][0xcf0] ;  /* 0x00033c00ff090b82 */ /* 0x000ea60000000800 */
[----:B------:R-:W-:Y:S01]  /*33fc0*/  IMAD R3, R194, UR5, R3 ;  /* 0x00000005c2037c24 */ /* 0x000fe2000f8e0203 */
[-C--:B---3--:R-:W-:Y:S01]  /*33fd0*/  ISETP.GE.AND P1, PT, R191, R20.reuse, PT ;  /* 0x00000014bf00720c */ /* 0x088fe20003f26270 */
[----:B------:R-:W-:Y:S01]  /*33fe0*/  ULDC.64 UR4, c[0x0][0xbf0] ;  /* 0x0002fc0000047ab9 */ /* 0x000fe20000000a00 */
[----:B------:R-:W-:Y:S01]  /*33ff0*/  IMAD.IADD R8, R185, 0x1, R6 ;  /* 0x00000001b9087824 */ /* 0x000fe200078e0206 */
[-C--:B------:R-:W-:Y:S01]  /*34000*/  ISETP.GE.AND P2, PT, R193, R20.reuse, PT ;  /* 0x00000014c100720c */ /* 0x080fe20003f46270 */
[----:B------:R-:W-:Y:S01]  /*34010*/  IMAD.IADD R5, R5, 0x1, R3 ;  /* 0x0000000105057824 */ /* 0x000fe200078e0203 */
[----:B------:R-:W-:Y:S01]  /*34020*/  SEL R10, RZ, 0xffffffff, P1 ;  /* 0xffffffffff0a7807 */ /* 0x000fe20000800000 */
[----:B------:R-:W-:Y:S01]  /*34030*/  IMAD R3, R14, UR4, RZ ;  /* 0x000000040e037c24 */ /* 0x000fe2000f8e02ff */
[----:B------:R-:W-:Y:S01]  /*34040*/  ISETP.GE.AND P1, PT, R189, R20, PT ;  /* 0x00000014bd00720c */ /* 0x000fe20003f26270 */
[----:B------:R-:W-:-:S03]  /*34050*/  IMAD.WIDE.U32 R4, R13, UR4, R4 ;  /* 0x000000040d047c25 */ /* 0x000fc6000f8e0004 */
[----:B------:R-:W-:Y:S01]  /*34060*/  SEL R11, RZ, 0xffffffff, P1 ;  /* 0xffffffffff0b7807 */ /* 0x000fe20000800000 */
[----:B------:R-:W-:Y:S01]  /*34070*/  IMAD R3, R13, UR5, R3 ;  /* 0x000000050d037c24 */ /* 0x000fe2000f8e0203 */
[----:B------:R-:W-:Y:S01]  /*34080*/  ULDC.64 UR4, c[0x0][0xbe0] ;  /* 0x0002f80000047ab9 */ /* 0x000fe20000000a00 */
[----:B0-----:R-:W-:Y:S01]  /*34090*/  @P0 IMAD.HI.U32 R6, R8, R7, RZ ;  /* 0x0000000708060227 */ /* 0x001fe200078e00ff */
[----:B------:R-:W-:Y:S02]  /*340a0*/  SEL R7, RZ, 0x1, P2 ;  /* 0x00000001ff077807 */ /* 0x000fe40001000000 */
[-C--:B------:R-:W-:Y:S01]  /*340b0*/  ISETP.GE.AND P2, PT, R190, R20.reuse, PT ;  /* 0x00000014be00720c */ /* 0x080fe20003f46270 */
[----:B------:R-:W-:Y:S02]  /*340c0*/  IMAD.SHL.U32 R10, R10, 0x2, RZ ;  /* 0x000000020a0a7824 */ /* 0x000fe400078e00ff */
[----:B------:R-:W-:Y:S02]  /*340d0*/  IMAD.IADD R5, R5, 0x1, R3 ;  /* 0x0000000105057824 */ /* 0x000fe400078e0203 */
[----:B------:R-:W-:Y:S01]  /*340e0*/  IMAD.MOV.U32 R3, RZ, RZ, R8 ;  /* 0x000000ffff037224 */ /* 0x000fe200078e0008 */
[----:B--2---:R-:W-:Y:S01]  /*340f0*/  @P0 SHF.R.U32.HI R3, RZ, R9, R6 ;  /* 0x00000009ff030219 */ /* 0x004fe20000011606 */
[----:B------:R-:W-:Y:S01]  /*34100*/  IMAD.SHL.U32 R11, R11, 0x8, RZ ;  /* 0x000000080b0b7824 */ /* 0x000fe200078e00ff */
[----:B------:R-:W-:Y:S01]  /*34110*/  LOP3.LUT R9, R10, 0x2, R7, 0xe2, !PT ;  /* 0x000000020a097812 */ /* 0x000fe200078ee207 */
[----:B------:R-:W-:Y:S01]  /*34120*/  IMAD.IADD R24, R199, 0x1, R185 ;  /* 0x00000001c7187824 */ /* 0x000fe200078e02b9 */
        /* <DEDUP_REMOVED lines=43> */
[----:B------:R-:W-:Y:S02]  /*343e0*/  @!P4 LEA R10, P1, R190, R6, 0x1 ;  /* 0x00000006be0ac211 */ /* 0x000fe400078208ff */
[----:B---3--:R-:W-:Y:S01]  /*343f0*/  @!P5 IMAD.WIDE R4, R193, 0x2, R6 ;  /* 0x00000002c104d825 */ /* 0x008fe200078e0206 */
[-C--:B------:R-:W-:Y:S02]  /*34400*/  @!P0 LEA.HI.X R9, R191, R7.reuse, R211, 0x1, P2 ;  /* 0x00000007bf098211 */ /* 0x080fe400010f0cd3 */
[-C--:B------:R-:W-:Y:S02]  /*34410*/  ISETP.GE.AND P2, PT, R188, R20.reuse, PT ;  /* 0x00000014bc00720c */ /* 0x080fe40003f46270 */
[----:B------:R-:W-:Y:S01]  /*34420*/  @!P4 LEA.HI.X R11, R190, R7, R210, 0x1, P1 ;  /* 0x00000007be0bc211 */ /* 0x000fe200008f0cd2 */
[----:B------:R2:W-:Y:S01]  /*34430*/  @!P5 ST.E.128 desc[UR44][R4.64], RZ ;  /* 0x000000ff0400d985 */ /* 0x0005e2000c101d2c */
[----:B------:R-:W-:-:S02]  /*34440*/  ISETP.GE.AND P1, PT, R187, R20, PT ;  /* 0x00000014bb00720c */ /* 0x000fc40003f26270 */
[-C--:B------:R-:W-:Y:S01]  /*34450*/  @!P3 LEA R12, P5, R189, R6.reuse, 0x1 ;  /* 0x00000006bd0cb211 */ /* 0x080fe200078a08ff */
[----:B------:R3:W-:Y:S01]  /*34460*/  @!P0 ST.E.128 desc[UR44][R8.64], RZ ;  /* 0x000000ff08008985 */ /* 0x0007e2000c101d2c */
[----:B------:R-:W-:Y:S02]  /*34470*/  LOP3.LUT P0, RZ, R19, 0x40, RZ, 0xc0, !PT ;  /* 0x0000004013ff7812 */ /* 0x000fe4000780c0ff */
[----:B------:R-:W-:Y:S01]  /*34480*/  @!P3 LEA.HI.X R13, R189, R7, R205, 0x1, P5 ;  /* 0x00000007bd0db211 */ /* 0x000fe200028f0ccd */
[----:B------:R0:W-:Y:S01]  /*34490*/  @!P4 ST.E.128 desc[UR44][R10.64], RZ ;  /* 0x000000ff0a00c985 */ /* 0x0001e2000c101d2c */
[----:B------:R-:W-:Y:S02]  /*344a0*/  LOP3.LUT P4, RZ, R21, 0x80, RZ, 0xc0, !PT ;  /* 0x0000008015ff7812 */ /* 0x000fe4000788c0ff */
[-C--:B------:R-:W-:Y:S01]  /*344b0*/  @!P2 LEA R14, P5, R188, R6.reuse, 0x1 ;  /* 0x00000006bc0ea211 */ /* 0x080fe200078a08ff */
[----:B------:R0:W-:Y:S02]  /*344c0*/  @!P3 ST.E.128 desc[UR44][R12.64], RZ ;  /* 0x000000ff0c00b985 */ /* 0x0001e4000c101d2c */
[----:B--2---:R-:W-:-:S02]  /*344d0*/  @!P1 LEA R4, P3, R187, R6, 0x1 ;  /* 0x00000006bb049211 */ /* 0x004fc400078608ff */
[-C--:B------:R-:W-:Y:S02]  /*344e0*/  @!P2 LEA.HI.X R15, R188, R7.reuse, R204, 0x1, P5 ;  /* 0x00000007bc0fa211 */ /* 0x080fe400028f0ccc */
[CC--:B---3--:R-:W-:Y:S02]  /*344f0*/  @P0 LEA R8, P5, R196.reuse, R6.reuse, 0x1 ;  /* 0x00000006c4080211 */ /* 0x0c8fe400078a08ff */
[-C--:B------:R-:W-:Y:S01]  /*34500*/  @!P1 LEA.HI.X R5, R187, R7.reuse, R203, 0x1, P3 ;  /* 0x00000007bb059211 */ /* 0x080fe200018f0ccb */
[----:B------:R0:W-:Y:S01]  /*34510*/  @!P2 ST.E.128 desc[UR44][R14.64], RZ ;  /* 0x000000ff0e00a985 */ /* 0x0001e2000c101d2c */
[C---:B------:R-:W-:Y:S02]  /*34520*/  @P4 LEA R6, P3, R195.reuse, R6, 0x1 ;  /* 0x00000006c3064211 */ /* 0x040fe400078608ff */
[-C--:B------:R-:W-:Y:S01]  /*34530*/  @P0 LEA.HI.X R9, R196, R7.reuse, R202, 0x1, P5 ;  /* 0x00000007c4090211 */ /* 0x080fe200028f0cca */
[----:B------:R0:W-:Y:S01]  /*34540*/  @!P1 ST.E.128 desc[UR44][R4.64], RZ ;  /* 0x000000ff04009985 */ /* 0x0001e2000c101d2c */
[----:B------:R-:W-:-:S03]  /*34550*/  @P4 LEA.HI.X R7, R195, R7, R201, 0x1, P3 ;  /* 0x00000007c3074211 */ /* 0x000fc600018f0cc9 */
[----:B------:R0:W-:Y:S04]  /*34560*/  @P0 ST.E.128 desc[UR44][R8.64], RZ ;  /* 0x000000ff08000985 */ /* 0x0001e8000c101d2c */
[----:B------:R0:W-:Y:S02]  /*34570*/  @P4 ST.E.128 desc[UR44][R6.64], RZ ;  /* 0x000000ff06004985 */ /* 0x0001e4000c101d2c */
.L_x_3797:
[----:B------:R-:W-:Y:S05]  /*34580*/  BSYNC B1 ;  /* 0x0000000000017941 */ /* 0x000fea0003800000 */
.L_x_3796:
[----:B------:R-:W-:Y:S01]  /*34590*/  VIADD R0, R24, 0x20 ;  /* 0x0000002018007836 */ /* 0x000fe20000000000 */
[----:B0--3--:R0:W3:Y:S04]  /*345a0*/  SHFL.IDX PT, R7, R3, 0x1, 0x181f ;  /* 0x00381f0003077f89 */ /* 0x0090e800000e0000 */
[----:B------:R-:W-:Y:S01]  /*345b0*/  ISETP.GE.AND P0, PT, R0, R25, PT ;  /* 0x000000190000720c */ /* 0x000fe20003f06270 */
[----:B--2---:R0:W2:-:S12]  /*345c0*/  SHFL.IDX PT, R6, R18, 0x1, 0x181f ;  /* 0x00381f0012067f89 */ /* 0x00409800000e0000 */
[----:B0-----:R-:W-:Y:S05]  /*345d0*/  @P0 BRA `(.L_x_3792) ;  /* 0x00000000007c0947 */ /* 0x001fea0003800000 */
[-C--:B------:R-:W-:Y:S02]  /*345e0*/  ISETP.GE.AND P3, PT, R193, R20.reuse, PT ;  /* 0x00000014c100720c */ /* 0x080fe40003f66270 */
[-C--:B------:R-:W-:Y:S02]  /*345f0*/  ISETP.GE.AND P1, PT, R191, R20.reuse, PT ;  /* 0x00000014bf00720c */ /* 0x080fe40003f26270 */
[-C--:B------:R-:W-:Y:S02]  /*34600*/  ISETP.GE.AND P0, PT, R190, R20.reuse, PT ;  /* 0x00000014be00720c */ /* 0x080fe40003f06270 */
[----:B------:R-:W-:-:S07]  /*34610*/  ISETP.GE.AND P4, PT, R189, R20, PT ;  /* 0x00000014bd00720c */ /* 0x000fce0003f86270 */
[----:B--23--:R-:W-:Y:S02]  /*34620*/  @!P3 IMAD.WIDE R4, R193, 0x2, R6 ;  /* 0x00000002c104b825 */ /* 0x00cfe400078e0206 */
[CC--:B------:R-:W-:Y:S02]  /*34630*/  @!P1 LEA R8, P2, R191.reuse, R6.reuse, 0x1 ;  /* 0x00000006bf089211 */ /* 0x0c0fe400078408ff */
[----:B------:R-:W-:Y:S01]  /*34640*/  @!P0 LEA R10, P5, R190, R6, 0x1 ;  /* 0x00000006be0a8211 */ /* 0x000fe200078a08ff */
[----:B------:R0:W-:Y:S01]  /*34650*/  @!P3 ST.E.128 desc[UR44][R4.64], RZ ;  /* 0x000000ff0400b985 */ /* 0x0001e2000c101d2c */
        /* <DEDUP_REMOVED lines=8> */
[----:B------:R-:W-:Y:S02]  /*346e0*/  LOP3.LUT P0, RZ, R21, 0x80, RZ, 0xc0, !PT ;  /* 0x0000008015ff7812 */ /* 0x000fe4000780c0ff */
[----:B------:R-:W-:Y:S02]  /*346f0*/  @!P4 LEA.HI.X R13, R189, R7, R205, 0x1, P5 ;  /* 0x00000007bd0dc211 */ /* 0x000fe400028f0ccd */
[----:B------:R-:W-:-:S03]  /*34700*/  @!P3 LEA R14, P5, R188, R6, 0x1 ;  /* 0x00000006bc0eb211 */ /* 0x000fc600078a08ff */
[----:B------:R2:W-:Y:S01]  /*34710*/  @!P4 ST.E.128 desc[UR44][R12.64], RZ ;  /* 0x000000ff0c00c985 */ /* 0x0005e2000c101d2c */
[CC--:B0-----:R-:W-:Y:S02]  /*34720*/  @!P2 LEA R4, P4, R187.reuse, R6.reuse, 0x1 ;  /* 0x00000006bb04a211 */ /* 0x0c1fe400078808ff */
[-C--:B------:R-:W-:Y:S02]  /*34730*/  @!P3 LEA.HI.X R15, R188, R7.reuse, R204, 0x1, P5 ;  /* 0x00000007bc0fb211 */ /* 0x080fe400028f0ccc */
[CC--:B------:R-:W-:Y:S02]  /*34740*/  @P1 LEA R18, P5, R196.reuse, R6.reuse, 0x1 ;  /* 0x00000006c4121211 */ /* 0x0c0fe400078a08ff */
        /* <DEDUP_REMOVED lines=8> */
.L_x_3792:
[----:B------:R-:W-:Y:S05]  /*347d0*/  BSYNC B0 ;  /* 0x0000000000007941 */ /* 0x000fea0003800000 */
.L_x_3786:
[----:B------:R-:W-:Y:S02]  /*347e0*/  ULDC UR4, c[0x0][0xd3c] ;  /* 0x00034f0000047ab9 */ /* 0x000fe40000000800 */
[----:B-1----:R-:W-:-:S13]  /*347f0*/  ISETP.GE.AND P0, PT, R119, UR4, PT ;  /* 0x0000000477007c0c */ /* 0x002fda000bf06270 */
[----:B------:R-:W-:Y:S05]  /*34800*/  @!P0 BRA `(.L_x_3798) ;  /* 0xfffffcc800bc8947 */ /* 0x000fea000383ffff */
[----:B------:R-:W-:Y:S05]  /*34810*/  BRA `(.L_x_3588) ;  /* 0x000000a400287947 */ /* 0x000fea0003800000 */
.L_x_3586:
        /* <DEDUP_REMOVED lines=18> */
.L_x_3799:
        /* <DEDUP_REMOVED lines=42> */
.L_x_3805:
        /* <DEDUP_REMOVED lines=12> */
.L_x_3804:
[----:B------:R-:W-:Y:S05]  /*34ca0*/  BSYNC B0 ;  /* 0x0000000000007941 */ /* 0x000fea0003800000 */
.L_x_3803:
        /* <DEDUP_REMOVED lines=21> */
.L_x_3801:
        /* <DEDUP_REMOVED lines=20> */
.L_x_3806:
        /* <DEDUP_REMOVED lines=56> */
.L_x_3802:
[----:B------:R-:W-:Y:S02]  /*352c0*/  IMAD.MOV.U32 R17, RZ, RZ, RZ ;  /* 0x000000ffff117224 */ /* 0x000fe400078e00ff */
[----:B------:R-:W-:Y:S02]  /*352d0*/  IMAD.U32 R16, RZ, RZ, UR6 ;  /* 0x00000006ff107e24 */ /* 0x000fe4000f8e00ff */
[----:B------:R-:W-:-:S07]  /*352e0*/  IMAD.MOV.U32 R18, RZ, RZ, RZ ;  /* 0x000000ffff127224 */ /* 0x000fce00078e00ff */
.L_x_3807:
[----:B------:R-:W-:-:S13]  /*352f0*/  ISETP.NE.AND P0, PT, R0, RZ, PT ;  /* 0x000000ff0000720c */ /* 0x000fda0003f05270 */
[----:B------:R-:W1:Y:S01]  /*35300*/  @!P0 S2R R3, SR_CgaCtaId ;  /* 0x0000000000038919 */ /* 0x000e620000008800 */
[----:B------:R-:W-:-:S04]  /*35310*/  @!P0 MOV R0, 0x400 ;  /* 0x0000040000008802 */ /* 0x000fc80000000f00 */
[----:B-1----:R-:W-:-:S05]  /*35320*/  @!P0 LEA R0, R3, R0, 0x18 ;  /* 0x0000000003008211 */ /* 0x002fca00078ec0ff */
[----:B------:R1:W-:Y:S01]  /*35330*/  @!P0 STS.128 [R0+0x388d0], R16 ;  /* 0x0388d01000008388 */ /* 0x0003e20000000c00 */
[----:B------:R-:W-:Y:S06]  /*35340*/  BAR.ARV 0x5, 0x180 ;  /* 0x0146000000007b1d */ /* 0x000fec0000002000 */
.L_x_3800:
        /* <DEDUP_REMOVED lines=12> */
[----:B------:R-:W-:Y:S01]  /*35410*/  ULDC.64 UR42, c[0x0][0x198] ;  /* 0x00006600002a7ab9 */ /* 0x000fe20000000a00 */
[----:B------:R-:W-:Y:S02]  /*35420*/  ULDC UR39, c[0x0][0xc] ;  /* 0x0000030000277ab9 */ /* 0x000fe40000000800 */
[----:B------:R-:W-:Y:S04]  /*35430*/  STL [R1+0x438], RZ ;  /* 0x000438ff01007387 */ /* 0x000fe80000100800 */
        /* <DEDUP_REMOVED lines=17> */
[----:B------:R-:W-:Y:S01]  /*35550*/  STL [R1+0x448], R2 ;  /* 0x0004480201007387 */ /* 0x000fe20000100800 */
[----:B0-----:R-:W-:-:S03]  /*35560*/  LOP3.LUT R4, R0, 0x40, RZ, 0xfc, !PT ;  /* 0x0000004000047812 */ /* 0x001fc600078efcff */
[----:B------:R0:W-:Y:S01]  /*35570*/  STL [R1+0x444], R2 ;  /* 0x0004440201007387 */ /* 0x0001e20000100800 */
[C---:B------:R-:W-:Y:S02]  /*35580*/  LOP3.LUT R4, R0.reuse, 0x100, RZ, 0xfc, !PT ;  /* 0x0000010000047812 */ /* 0x040fe400078efcff */
[C---:B-1----:R-:W-:Y:S02]  /*35590*/  LOP3.LUT R3, R0.reuse, 0x80, RZ, 0xfc, !PT ;  /* 0x0000008000037812 */ /* 0x042fe400078efcff */
[C---:B------:R-:W-:Y:S02]  /*355a0*/  LOP3.LUT R3, R0.reuse, 0x140, RZ, 0xfc, !PT ;  /* 0x0000014000037812 */ /* 0x040fe400078efcff */
[C---:B0-----:R-:W-:Y:S02]  /*355b0*/  LOP3.LUT R2, R0.reuse, 0xc0, RZ, 0xfc, !PT ;  /* 0x000000c000027812 */ /* 0x041fe400078efcff */
[C---:B------:R-:W-:Y:S02]  /*355c0*/  LOP3.LUT R2, R0.reuse, 0x180, RZ, 0xfc, !PT ;  /* 0x0000018000027812 */ /* 0x040fe400078efcff */
[----:B------:R-:W-:-:S07]  /*355d0*/  LOP3.LUT R0, R0, 0x1c0, RZ, 0xfc, !PT ;  /* 0x000001c000007812 */ /* 0x000fce00078efcff */
.L_x_3994:
[----:B------:R-:W-:Y:S05]  /*355e0*/  YIELD ;  /* 0x0000000000007946 */ /* 0x000fea0003800000 */
[----:B------:R-:W-:Y:S01]  /*355f0*/  ULDC.64 UR4, c[0x0][0xb20] ;  /* 0x0002c80000047ab9 */ /* 0x000fe20000000a00 */
[----:B------:R-:W-:Y:S02]  /*35600*/  CS2R R6, SRZ ;  /* 0x0000000000067805 */ /* 0x000fe4000001ff00 */
[----:B------:R-:W-:Y:S01]  /*35610*/  ISETP.NE.U32.AND P0, PT, RZ, UR4, PT ;  /* 0x00000004ff007c0c */ /* 0x000fe2000bf05070 */
[----:B0-----:R-:W0:Y:S01]  /*35620*/  LDC.64 R12, c[0x0][0xaf8] ;  /* 0x0002be00ff0c7b82 */ /* 0x001e220000000a00 */
[----:B------:R-:W-:Y:S01]  /*35630*/  ULDC.64 UR6, c[0x0][0xb00] ;  /* 0x0002c00000067ab9 */ /* 0x000fe20000000a00 */
[----:B------:R-:W-:Y:S01]  /*35640*/  ULDC.64 UR8, c[0x0][0xb08] ;  /* 0x0002c20000087ab9 */ /* 0x000fe20000000a00 */
[----:B------:R-:W-:Y:S01]  /*35650*/  ISETP.NE.AND.EX P0, PT, RZ, UR5, PT, P0 ;  /* 0x00000005ff007c0c */ /* 0x000fe2000bf05300 */
[----:B------:R-:W-:-:S04]  /*35660*/  ULDC.64 UR4, c[0x0][0xb10] ;  /* 0x0002c40000047ab9 */ /* 0x000fc80000000a00 */
[----:B-1----:R-:W1:Y:S08]  /*35670*/  LDC.64 R4, c[0x0][0xb00] ;  /* 0x0002c000ff047b82 */ /* 0x002e700000000a00 */
[----:B--2---:R-:W2:Y:S02]  /*35680*/  @P0 LDC.64 R2, c[0x0][0xb20] ;  /* 0x0002c800ff020b82 */ /* 0x004ea40000000a00 */
[----:B--2---:R-:W-:-:S05]  /*35690*/  @P0 IMAD.WIDE R2, R19, 0x4, R2 ;  /* 0x0000000413020825 */ /* 0x004fca00078e0202 */
[----:B------:R2:W5:Y:S01]  /*356a0*/  @P0 LDG.E R6, desc[UR44][R2.64] ;  /* 0x0000002c02060981 */ /* 0x000562000c1e1900 */
[----:B------:R-:W-:Y:S01]  /*356b0*/  ISETP.NE.U32.AND P0, PT, RZ, UR4, PT ;  /* 0x00000004ff007c0c */ /* 0x000fe2000bf05070 */
[----:B0-----:R-:W-:Y:S01]  /*356c0*/  IMAD.WIDE R12, R19, 0x4, R12 ;  /* 0x00000004130c7825 */ /* 0x001fe200078e020c */
[----:B------:R-:W-:Y:S02]  /*356d0*/  ISETP.NE.U32.AND P2, PT, RZ, UR6, PT ;  /* 0x00000006ff007c0c */ /* 0x000fe4000bf45070 */
[----:B------:R-:W-:Y:S01]  /*356e0*/  ISETP.NE.AND.EX P0, PT, RZ, UR5, PT, P0 ;  /* 0x00000005ff007c0c */ /* 0x000fe2000bf05300 */
[----:B------:R-:W-:Y:S01]  /*356f0*/  ULDC.64 UR4, c[0x0][0xaf8] ;  /* 0x0002be0000047ab9 */ /* 0x000fe20000000a00 */
[----:B------:R-:W-:Y:S01]  /*35700*/  ISETP.NE.U32.AND P4, PT, RZ, UR8, PT ;  /* 0x00000008ff007c0c */ /* 0x000fe2000bf85070 */
[----:B------:R-:W-:Y:S01]  /*35710*/  IMAD.MOV.U32 R8, RZ, RZ, RZ ;  /* 0x000000ffff087224 */ /* 0x000fe200078e00ff */
[----:B------:R-:W-:Y:S01]  /*35720*/  ISETP.NE.U32.AND P1, PT, RZ, UR4, PT ;  /* 0x00000004ff007c0c */ /* 0x000fe2000bf25070 */
[----:B--2---:R-:W0:Y:S01]  /*35730*/  LDC.64 R2, c[0x0][0xb08] ;  /* 0x0002c200ff027b82 */ /* 0x004e220000000a00 */
[----:B------:R-:W-:-:S02]  /*35740*/  IMAD.MOV.U32 R0, RZ, RZ, RZ ;  /* 0x000000ffff007224 */ /* 0x000fc400078e00ff */
[----:B------:R-:W-:Y:S01]  /*35750*/  ISETP.NE.AND.EX P3, PT, RZ, UR5, PT, P1 ;  /* 0x00000005ff007c0c */ /* 0x000fe2000bf65310 */
[----:B-1----:R-:W-:-:S04]  /*35760*/  IMAD.WIDE R4, R19, 0x4, R4 ;  /* 0x0000000413047825 */ /* 0x002fc800078e0204 */
        /* <DEDUP_REMOVED lines=30> */
.L_x_3809:
[----:B-----5:R-:W-:Y:S01]  /*35950*/  IMAD.IADD R8, R8, 0x1, R6 ;  /* 0x0000000108087824 */ /* 0x020fe200078e0206 */
[----:B------:R-:W-:Y:S02]  /*35960*/  ULDC.64 UR4, c[0x0][0xb18] ;  /* 0x0002c60000047ab9 */ /* 0x000fe40000000a00 */
[----:B------:R-:W-:Y:S02]  /*35970*/  ISETP.NE.U32.AND P0, PT, RZ, UR4, PT ;  /* 0x00000004ff007c0c */ /* 0x000fe4000bf05070 */
[----:B------:R1:W-:Y:S02]  /*35980*/  STL [R1+0x454], R8 ;  /* 0x0004540801007387 */ /* 0x0003e40000100800 */
[----:B------:R-:W-:-:S13]  /*35990*/  ISETP.NE.AND.EX P0, PT, RZ, UR5, PT, P0 ;  /* 0x00000005ff007c0c */ /* 0x000fda000bf05300 */
[----:B-1----:R-:W-:Y:S05]  /*359a0*/  @!P0 BRA `(.L_x_3810) ;  /* 0x0000000000108947 */ /* 0x002fea0003800000 */
[----:B------:R-:W1:Y:S02]  /*359b0*/  LDC.64 R4, c[0x0][0xb18] ;  /* 0x0002c600ff047b82 */ /* 0x000e640000000a00 */
[----:B-1----:R-:W-:-:S05]  /*359c0*/  IMAD.WIDE R4, R19, 0x4, R4 ;  /* 0x0000000413047825 */ /* 0x002fca00078e0204 */
[----:B------:R1:W5:Y:S01]  /*359d0*/  LDG.E R7, desc[UR44][R4.64] ;  /* 0x0000002c04077981 */ /* 0x000362000c1e1900 */
[----:B------:R-:W-:Y:S05]  /*359e0*/  BRA `(.L_x_3811) ;  /* 0x0000000000107947 */ /* 0x000fea0003800000 */
.L_x_3810:
[----:B------:R-:W-:Y:S05]  /*359f0*/  @!P1 BRA `(.L_x_3811) ;  /* 0x00000000000c9947 */ /* 0x000fea0003800000 */
[----:B------:R-:W2:Y:S04]  /*35a00*/  LDG.E R7, desc[UR44][R4.64] ;  /* 0x0000002c04077981 */ /* 0x000ea8000c1e1900 */
[----:B------:R-:W2:Y:S02]  /*35a10*/  LDG.E R4, desc[UR44][R4.64+0x4] ;  /* 0x0000042c04047981 */ /* 0x000ea4000c1e1900 */
[----:B--2---:R-:W-:-:S07]  /*35a20*/  IMAD.IADD R7, R4, 0x1, -R7 ;  /* 0x0000000104077824 */ /* 0x004fce00078e0a07 */
.L_x_3811:
[----:B-1----:R-:W2:Y:S04]  /*35a30*/  @P2 LDG.E R4, desc[UR44][R2.64] ;  /* 0x0000002c02042981 */ /* 0x002ea8000c1e1900 */
[----:B------:R1:W2:Y:S01]  /*35a40*/  @P2 LDG.E R2, desc[UR44][R2.64+0x4] ;  /* 0x0000042c02022981 */ /* 0x0002a2000c1e1900 */
[----:B------:R-:W-:Y:S02]  /*35a50*/  IMAD.SHL.U32 R12, R17, 0x40, RZ ;  /* 0x00000040110c7824 */ /* 0x000fe400078e00ff */
[----:B-----5:R-:W-:Y:S02]  /*35a60*/  IMAD.IADD R9, R7, 0x1, -R6 ;  /* 0x0000000107097824 */ /* 0x020fe400078e0a06 */
[----:B------:R-:W-:Y:S01]  /*35a70*/  VIADD R6, R12, 0x3f ;  /* 0x0000003f0c067836 */ /* 0x000fe20000000000 */
[----:B------:R3:W-:Y:S01]  /*35a80*/  STL [R1+0x45c], R12 ;  /* 0x00045c0c01007387 */ /* 0x0007e20000100800 */
[----:B-1----:R-:W1:Y:S02]  /*35a90*/  LDC R3, c[0x0][0x448] ;  /* 0x00011200ff037b82 */ /* 0x002e640000000800 */
[----:B-1----:R-:W-:-:S13]  /*35aa0*/  ISETP.NE.AND P1, PT, R3, 0x1, PT ;  /* 0x000000010300780c */ /* 0x002fda0003f25270 */
[----:B------:R-:W1:Y:S08]  /*35ab0*/  @P1 LDC R3, c[0x0][0x44c] ;  /* 0x00011300ff031b82 */ /* 0x000e700000000800 */
[----:B------:R-:W4:Y:S01]  /*35ac0*/  @P1 LDC R5, c[0x0][0x450] ;  /* 0x00011400ff051b82 */ /* 0x000f220000000800 */
[----:B--2---:R-:W-:Y:S02]  /*35ad0*/  @P2 IMAD.IADD R10, R2, 0x1, -R4 ;  /* 0x00000001020a2824 */ /* 0x004fe400078e0a04 */
[----:B-1----:R-:W-:-:S04]  /*35ae0*/  @P1 IMAD.HI.U32 R2, R6, R3, RZ ;  /* 0x0000000306021227 */ /* 0x002fc800078e00ff */
[----:B------:R-:W-:Y:S01]  /*35af0*/  IMAD.IADD R7, R9, 0x1, R10 ;  /* 0x0000000109077824 */ /* 0x000fe200078e020a */
[----:B----4-:R-:W-:-:S03]  /*35b00*/  @P1 SHF.R.U32.HI R6, RZ, R5, R2 ;  /* 0x00000005ff061219 */ /* 0x010fc60000011602 */
[C---:B------:R-:W-:Y:S01]  /*35b10*/  VIADD R2, R7.reuse, 0x3f ;  /* 0x0000003f07027836 */ /* 0x040fe20000000000 */
[----:B------:R-:W-:-:S04]  /*35b20*/  IADD3 R20, R7, 0x1, -R11 ;  /* 0x0000000107147810 */ /* 0x000fc80007ffe80b */
[----:B------:R-:W-:Y:S01]  /*35b30*/  SHF.R.S32.HI R3, RZ, 0x1f, R2 ;  /* 0x0000001fff037819 */ /* 0x000fe20000011402 */
[----:B------:R-:W-:-:S03]  /*35b40*/  IMAD.IADD R6, R20, 0x1, R6 ;  /* 0x0000000114067824 */ /* 0x000fc600078e0206 */
[----:B------:R-:W-:Y:S02]  /*35b50*/  LEA.HI R21, R3, R2, RZ, 0x6 ;  /* 0x0000000203157211 */ /* 0x000fe400078f30ff */
[----:B------:R-:W1:Y:S02]  /*35b60*/  LDC.64 R2, c[0x0][0xad8] ;  /* 0x0002b600ff027b82 */ /* 0x000e640000000a00 */
[----:B------:R-:W-:Y:S02]  /*35b70*/  SHF.R.S32.HI R21, RZ, 0x6, R21 ;  /* 0x00000006ff157819 */ /* 0x000fe40000011415 */
[----:B-1----:R-:W-:Y:S01]  /*35b80*/  ISETP.GE.AND P3, PT, R3, 0x1, PT ;  /* 0x000000010300780c */ /* 0x002fe20003f66270 */
        /* <DEDUP_REMOVED lines=13> */
.L_x_3814:
[----:B------:R-:W-:-:S13]  /*35c60*/  ISETP.NE.AND P0, PT, R3, 0x1, PT ;  /* 0x000000010300780c */ /* 0x000fda0003f05270 */
[----:B------:R-:W1:Y:S02]  /*35c70*/  @P0 LDC.64 R4, c[0x0][0xae0] ;  /* 0x0002b800ff040b82 */ /* 0x000e640000000a00 */
[----:B-1----:R-:W-:-:S05]  /*35c80*/  @P0 IMAD.HI.U32 R4, R2, R4, RZ ;  /* 0x0000000402040227 */ /* 0x002fca00078e00ff */
[----:B------:R-:W-:-:S07]  /*35c90*/  @P0 SHF.R.U32.HI R2, RZ, R5, R4 ;  /* 0x00000005ff020219 */ /* 0x000fce0000011604 */
.L_x_3815:
[----:B------:R-:W-:Y:S05]  /*35ca0*/  BSYNC B0 ;  /* 0x0000000000007941 */ /* 0x000fea0003800000 */
.L_x_3813:
[----:B------:R-:W-:-:S05]  /*35cb0*/  IMAD R2, R2, R3, R3 ;  /* 0x0000000302027224 */ /* 0x000fca00078e0203 */
[----:B------:R-:W-:-:S07]  /*35cc0*/  VIMNMX R8, R8, R2, PT ;  /* 0x0000000208087248 */ /* 0x000fce0003fe0100 */
.L_x_3812:
[----:B------:R-:W1:Y:S01]  /*35cd0*/  @P1 LDC R4, c[0x0][0x44c] ;  /* 0x00011300ff041b82 */ /* 0x000e620000000800 */
[----:B------:R-:W-:Y:S01]  /*35ce0*/  IMAD.MOV.U32 R2, RZ, RZ, R12 ;  /* 0x000000ffff027224 */ /* 0x000fe200078e000c */
[----:B------:R-:W-:Y:S01]  /*35cf0*/  ULDC UR4, c[0x0][0xad4] ;  /* 0x0002b50000047ab9 */ /* 0x000fe20000000800 */
[----:B------:R-:W-:-:S05]  /*35d00*/  IMAD.IADD R17, R7, 0x1, -R11 ;  /* 0x0000000107117824 */ /* 0x000fca00078e0a0b */
        /* <DEDUP_REMOVED lines=16> */
.L_x_3818:
[----:B------:R-:W-:-:S13]  /*35e10*/  ISETP.NE.AND P0, PT, R3, 0x1, PT ;  /* 0x000000010300780c */ /* 0x000fda0003f05270 */
[----:B------:R-:W1:Y:S02]  /*35e20*/  @P0 LDC.64 R4, c[0x0][0xae0] ;  /* 0x0002b800ff040b82 */ /* 0x000e640000000a00 */
[----:B-1----:R-:W-:-:S05]  /*35e30*/  @P0 IMAD.HI.U32 R4, R2, R4, RZ ;  /* 0x0000000402040227 */ /* 0x002fca00078e00ff */
[----:B------:R-:W-:-:S07]  /*35e40*/  @P0 SHF.R.U32.HI R2, RZ, R5, R4 ;  /* 0x00000005ff020219 */ /* 0x000fce0000011604 */
.L_x_3819:
[----:B------:R-:W-:Y:S05]  /*35e50*/  BSYNC B0 ;  /* 0x0000000000007941 */ /* 0x000fea0003800000 */
.L_x_3817:
[----:B------:R-:W-:-:S05]  /*35e60*/  IMAD R2, R2, R3, RZ ;  /* 0x0000000302027224 */ /* 0x000fca00078e02ff */
[----:B------:R-:W-:-:S07]  /*35e70*/  VIMNMX R6, R6, R2, !PT ;  /* 0x0000000206067248 */ /* 0x000fce0007fe0100 */
.L_x_3816:
        /* <DEDUP_REMOVED lines=15> */
[----:B------:R-:W-:-:S05]  /*35f70*/  SHF.R.U32.HI R3, RZ, 0x6, R3 ;  /* 0x00000006ff037819 */ /* 0x000fca0000011603 */
[----:B------:R-:W-:-:S06]  /*35f80*/  IMAD.MOV.U32 R8, RZ, RZ, R3 ;  /* 0x000000ffff087224 */ /* 0x000fcc00078e0003 */
[----:B------:R-:W-:-:S05]  /*35f90*/  @P0 VIADD R2, R2, 0x3f ;  /* 0x0000003f02020836 */ /* 0x000fca0000000000 */
[----:B------:R-:W-:-:S04]  /*35fa0*/  @P0 SHF.R.S32.HI R4, RZ, 0x1f, R2 ;  /* 0x0000001fff040819 */ /* 0x000fc80000011402 */
[----:B------:R-:W-:-:S04]  /*35fb0*/  @P0 LEA.HI R2, R4, R2, RZ, 0x6 ;  /* 0x0000000204020211 */ /* 0x000fc800078f30ff */
[----:B------:R-:W-:Y:S02]  /*35fc0*/  @P0 SHF.R.S32.HI R8, RZ, 0x6, R2 ;  /* 0x00000006ff080819 */ /* 0x000fe40000011402 */
[----:B------:R-:W-:Y:S02]  /*35fd0*/  PLOP3.LUT P0, PT, PT, PT, PT, 0x80, 0x0 ;  /* 0x000000000000781c */ /* 0x000fe40003f0f070 */
[----:B------:R-:W-:-:S13]  /*35fe0*/  ISETP.GT.AND P1, PT, R8, R3, PT ;  /* 0x000000030800720c */ /* 0x000fda0003f24270 */
[----:B------:R-:W-:Y:S05]  /*35ff0*/  @!P1 BRA `(.L_x_3821) ;  /* 0x0000001800c09947 */ /* 0x000fea0003800000 */
[----:B------:R-:W-:Y:S01]  /*36000*/  UMOV UR4, 0xffffffff ;  /* 0xffffffff00047882 */ /* 0x000fe20000000000 */
[----:B------:R-:W-:Y:S02]  /*36010*/  SEL R2, R19, RZ, !P2 ;  /* 0x000000ff13027207 */ /* 0x000fe40005000000 */
[----:B------:R-:W-:Y:S05]  /*36020*/  BRA.DIV UR4, `(.L_x_3822) ;  /* 0x0000009a046c7947 */ /* 0x000fea000b800000 */
[----:B------:R-:W1:Y:S02]  /*36030*/  S2R R4, SR_TID.X ;  /* 0x0000000000047919 */ /* 0x000e640000002100 */
[----:B-1----:R-:W-:-:S04]  /*36040*/  SHF.R.U32.HI R4, RZ, 0x5, R4 ;  /* 0x00000005ff047819 */ /* 0x002fc80000011604 */
[----:B------:R-:W-:-:S05]  /*36050*/  LOP3.LUT R4, R4, 0x3, RZ, 0xc0, !PT ;  /* 0x0000000304047812 */ /* 0x000fca00078ec0ff */
[----:B------:R1:W2:Y:S02]  /*36060*/  SHFL.IDX PT, R14, R4, RZ, 0x1f ;  /* 0x00001fff040e7589 */ /* 0x0002a400000e0000 */
.L_x_4035:
[----:B--2---:R-:W-:Y:S02]  /*36070*/  ISETP.NE.AND P0, PT, R14, RZ, PT ;  /* 0x000000ff0e00720c */ /* 0x004fe40003f05270 */
[----:B------:R-:W-:-:S11]  /*36080*/  PLOP3.LUT P6, PT, PT, PT, PT, 0x8, 0x0 ;  /* 0x000000000000781c */ /* 0x000fd60003fce170 */
[----:B------:R-:W-:Y:S05]  /*36090*/  @P0 BRA `(.L_x_3823) ;  /* 0x00000000000c0947 */ /* 0x000fea0003800000 */
[----:B------:R-:W-:-:S03]  /*360a0*/  UMOV UR4, 0xffffffff ;  /* 0xffffffff00047882 */ /* 0x000fc60000000000 */
[----:B------:R-:W-:Y:S05]  /*360b0*/  BRA.DIV UR4, `(.L_x_3824) ;  /* 0x0000009a047c7947 */ /* 0x000fea000b800000 */
[----:B------:R-:W-:-:S13]  /*360c0*/  ELECT P6, URZ, PT ;  /* 0x00000000003f782f */ /* 0x000fda00038c0000 */
.L_x_3823:
        /* <DEDUP_REMOVED lines=10> */
.L_x_4038:
[----:B------:R-:W-:Y:S05]  /*36170*/  BSYNC B1 ;  /* 0x0000000000017941 */ /* 0x000fea0003800000 */
.L_x_3825:
        /* <DEDUP_REMOVED lines=14> */
.L_x_4039:
[----:B------:R-:W-:Y:S05]  /*36260*/  BSYNC B2 ;  /* 0x0000000000027941 */ /* 0x000fea0003800000 */
.L_x_3829:
        /* <DEDUP_REMOVED lines=9> */
.L_x_3832:
[----:B------:R-:W-:Y:S05]  /*36300*/  BSYNC B2 ;  /* 0x0000000000027941 */ /* 0x000fea0003800000 */
.L_x_3831:
        /* <DEDUP_REMOVED lines=14> */
.L_x_3833:
        /* <DEDUP_REMOVED lines=13> */
.L_x_4040:
[----:B------:R-:W-:Y:S05]  /*364c0*/  BSYNC B2 ;  /* 0x0000000000027941 */ /* 0x000fea0003800000 */
.L_x_3834:
        /* <DEDUP_REMOVED lines=11> */
.L_x_3837:
[----:B------:R-:W-:Y:S05]  /*36580*/  BSYNC B2 ;  /* 0x0000000000027941 */ /* 0x000fea0003800000 */
.L_x_3836:
        /* <DEDUP_REMOVED lines=11> */
.L_x_3838:
        /* <DEDUP_REMOVED lines=15> */
.L_x_3839:
        /* <DEDUP_REMOVED lines=15> */
.L_x_3840:
        /* <DEDUP_REMOVED lines=15> */
.L_x_3841:
        /* <DEDUP_REMOVED lines=15> */
.L_x_3842:
        /* <DEDUP_REMOVED lines=15> */
.L_x_3843:
        /* <DEDUP_REMOVED lines=15> */
.L_x_3844:
        /* <DEDUP_REMOVED lines=15> */
.L_x_3845:
        /* <DEDUP_REMOVED lines=10> */
.L_x_3828:
[----:B------:R-:W-:Y:S05]  /*36d70*/  BSYNC B1 ;  /* 0x0000000000017941 */ /* 0x000fea0003800000 */
.L_x_3827:
        /* <DEDUP_REMOVED lines=13> */
.L_x_3865:
        /* <DEDUP_REMOVED lines=14> */
.L_x_4041:
[----:B------:R-:W-:Y:S05]  /*36f30*/  BSYNC B2 ;  /* 0x0000000000027941 */ /* 0x000fea0003800000 */
.L_x_3848:
        /* <DEDUP_REMOVED lines=9> */
.L_x_3851:
[----:B------:R-:W-:Y:S05]  /*36fd0*/  BSYNC B2 ;  /* 0x0000000000027941 */ /* 0x000fea0003800000 */
.L_x_3850:
        /* <DEDUP_REMOVED lines=13> */
.L_x_3852:
        /* <DEDUP_REMOVED lines=13> */
.L_x_4042:
[----:B------:R-:W-:Y:S05]  /*37180*/  BSYNC B2 ;  /* 0x0000000000027941 */ /* 0x000fea0003800000 */
.L_x_3853:
        /* <DEDUP_REMOVED lines=11> */
.L_x_3856:
[----:B------:R-:W-:Y:S05]  /*37240*/  BSYNC B2 ;  /* 0x0000000000027941 */ /* 0x000fea0003800000 */
.L_x_3855:
        /* <DEDUP_REMOVED lines=11> */
.L_x_3857:
        /* <DEDUP_REMOVED lines=15> */
.L_x_3858:
        /* <DEDUP_REMOVED lines=15> */
.L_x_3859:
        /* <DEDUP_REMOVED lines=15> */
.L_x_3860:
        /* <DEDUP_REMOVED lines=15> */
.L_x_3861:
        /* <DEDUP_REMOVED lines=15> */
.L_x_3862:
        /* <DEDUP_REMOVED lines=15> */
.L_x_3863:
        /* <DEDUP_REMOVED lines=15> */
.L_x_3864:
        /* <DEDUP_REMOVED lines=10> */
.L_x_3847:
[----:B------:R-:W-:Y:S05]  /*37a30*/  BSYNC B1 ;  /* 0x0000000000017941 */ /* 0x000fea0003800000 */
.L_x_3846:
        /* <DEDUP_REMOVED lines=8> */
[----:B---3--:R-:W-:-:S03]  /*37ac0*/  LOP3.LUT R7, R7, R6, RZ, 0x3c, !PT ;  /* 0x0000000607077212 */ /* 0x008fc600078e3cff */
[----:B------:R2:W-:Y:S04]  /*37ad0*/  STL [R1+0x438], R5 ;  /* 0x0004380501007387 */ /* 0x0005e80000100800 */
[----:B------:R2:W-:Y:S01]  /*37ae0*/  STL [R1+0x448], R7 ;  /* 0x0004480701007387 */ /* 0x0005e20000100800 */
[----:B------:R-:W-:Y:S05]  /*37af0*/  @P2 BRA `(.L_x_3865) ;  /* 0xfffffff000d42947 */ /* 0x000fea000383ffff */
.L_x_3821:
[----:B------:R-:W-:Y:S05]  /*37b00*/  BSYNC B0 ;  /* 0x0000000000007941 */ /* 0x000fea0003800000 */
.L_x_3820:
[----:B-12---:R-:W2:Y:S01]  /*37b10*/  LDL R7, [R1+0x45c] ;  /* 0x00045c0001077983 */ /* 0x006ea20000100800 */
        /* <DEDUP_REMOVED lines=25> */
.L_x_3868:
[----:B------:R-:W-:-:S13]  /*37cb0*/  ISETP.NE.AND P0, PT, R3, 0x1, PT ;  /* 0x000000010300780c */ /* 0x000fda0003f05270 */
[----:B------:R-:W1:Y:S02]  /*37cc0*/  @P0 LDC.64 R4, c[0x0][0xae0] ;  /* 0x0002b800ff040b82 */ /* 0x000e640000000a00 */
[----:B-1----:R-:W-:-:S05]  /*37cd0*/  @P0 IMAD.HI.U32 R4, R6, R4, RZ ;  /* 0x0000000406040227 */ /* 0x002fca00078e00ff */
[----:B------:R-:W-:-:S07]  /*37ce0*/  @P0 SHF.R.U32.HI R6, RZ, R5, R4 ;  /* 0x00000005ff060219 */ /* 0x000fce0000011604 */
.L_x_3869:
[----:B------:R-:W-:Y:S05]  /*37cf0*/  BSYNC B0 ;  /* 0x0000000000007941 */ /* 0x000fea0003800000 */
.L_x_3867:
[----:B------:R-:W-:-:S05]  /*37d00*/  IMAD R6, R6, R3, R3 ;  /* 0x0000000306067224 */ /* 0x000fca00078e0203 */
[----:B------:R-:W-:-:S07]  /*37d10*/  VIMNMX R2, R2, R6, PT ;  /* 0x0000000602027248 */ /* 0x000fce0003fe0100 */
.L_x_3866:
        /* <DEDUP_REMOVED lines=25> */
.L_x_3872:
[----:B------:R-:W-:-:S13]  /*37eb0*/  ISETP.NE.AND P0, PT, R3, 0x1, PT ;  /* 0x000000010300780c */ /* 0x000fda0003f05270 */
[----:B------:R-:W1:Y:S02]  /*37ec0*/  @P0 LDC.64 R4, c[0x0][0xae0] ;  /* 0x0002b800ff040b82 */ /* 0x000e640000000a00 */
[----:B-1----:R-:W-:-:S05]  /*37ed0*/  @P0 IMAD.HI.U32 R4, R0, R4, RZ ;  /* 0x0000000400040227 */ /* 0x002fca00078e00ff */
[----:B------:R-:W-:-:S07]  /*37ee0*/  @P0 SHF.R.U32.HI R0, RZ, R5, R4 ;  /* 0x00000005ff000219 */ /* 0x000fce0000011604 */
.L_x_3873:
[----:B------:R-:W-:Y:S05]  /*37ef0*/  BSYNC B0 ;  /* 0x0000000000007941 */ /* 0x000fea0003800000 */
.L_x_3871:
[----:B------:R-:W-:-:S05]  /*37f00*/  IMAD R0, R0, R3, RZ ;  /* 0x0000000300007224 */ /* 0x000fca00078e02ff */
[----:B------:R-:W-:-:S07]  /*37f10*/  VIMNMX R2, R2, R0, !PT ;  /* 0x0000000002027248 */ /* 0x000fce0007fe0100 */
.L_x_3870:
        /* <DEDUP_REMOVED lines=12> */
[----:B------:R-:W1:Y:S01]  /*37fe0*/  S2R R2, SR_LANEID ;  /* 0x0000000000027919 */ /* 0x000e620000000000 */
[----:B------:R-:W-:Y:S01]  /*37ff0*/  VOTEU.ANY UR4, UPT, PT ;  /* 0x0000000000047886 */ /* 0x000fe200038e0100 */
[----:B------:R-:W2:Y:S01]  /*38000*/  LDC.64 R4, c[0x0][0xd60] ;  /* 0x00035800ff047b82 */ /* 0x000ea20000000a00 */
[----:B------:R-:W1:Y:S02]  /*38010*/  FLO.U32 R0, UR4 ;  /* 0x0000000400007d00 */ /* 0x000e6400080e0000 */
[----:B-1----:R-:W-:-:S06]  /*38020*/  ISETP.EQ.U32.AND P0, PT, R0, R2, PT ;  /* 0x000000020000720c */ /* 0x002fcc0003f02070 */
[----:B------:R-:W2:Y:S07]  /*38030*/  POPC R2, UR4 ;  /* 0x0000000400027d09 */ /* 0x000eae0008000000 */
[----:B--2---:R-:W2:Y:S04]  /*38040*/  @P0 ATOMG.E.ADD.STRONG.GPU PT, R2, desc[UR44][R4.64], R2 ;  /* 0x00000002040209a8 */ /* 0x004ea800081ee1ec */
[----:B--2---:R1:W2:Y:S02]  /*38050*/  SHFL.IDX PT, R2, R2, R0, 0x1f ;  /* 0x00001f0002027589 */ /* 0x0042a400000e0000 */
[----:B-1----:R-:W1:Y:S02]  /*38060*/  S2R R0, SR_LTMASK ;  /* 0x0000000000007919 */ /* 0x002e640000003900 */
[----:B-1----:R-:W-:-:S06]  /*38070*/  LOP3.LUT R0, R0, UR4, RZ, 0xc0, !PT ;  /* 0x0000000400007c12 */ /* 0x002fcc000f8ec0ff */
[----:B------:R-:W2:Y:S02]  /*38080*/  POPC R0, R0 ;  /* 0x0000000000007309 */ /* 0x000ea40000000000 */
[----:B--2---:R-:W-:Y:S01]  /*38090*/  IADD3 R16, R2, UR39, R0 ;  /* 0x0000002702107c10 */ /* 0x004fe2000fffe000 */
[----:B------:R-:W-:Y:S06]  /*380a0*/  BRA `(.L_x_3876) ;  /* 0x0000005800fc7947 */ /* 0x000fec0003800000 */
.L_x_3875:
        /* <DEDUP_REMOVED lines=21> */
.L_x_3878:
[----:B------:R-:W-:Y:S05]  /*38200*/  BSYNC B6 ;  /* 0x0000000000067941 */ /* 0x000fea0003800000 */
.L_x_3877:
        /* <DEDUP_REMOVED lines=20> */
.L_x_3881:
        /* <DEDUP_REMOVED lines=15> */
.L_x_3880:
[----:B------:R-:W-:Y:S05]  /*38440*/  BSYNC B6 ;  /* 0x0000000000067941 */ /* 0x000fea0003800000 */
.L_x_3879:
        /* <DEDUP_REMOVED lines=8> */
[----:B------:R1:W3:Y:S02]  /*384d0*/  @P0 LDG.E R7, desc[UR44][R2.64] ;  /* 0x0000002c02070981 */ /* 0x0002e4000c1e1900 */
[----:B-1----:R-:W1:Y:S02]  /*384e0*/  LDC.64 R2, c[0x0][0x418] ;  /* 0x00010600ff027b82 */ /* 0x002e640000000a00 */
[----:B-1----:R-:W-:Y:S01]  /*384f0*/  LOP3.LUT P0, RZ, R2, UR4, RZ, 0xfc, !PT ;  /* 0x0000000402ff7c12 */ /* 0x002fe2000f80fcff */
[----:B------:R-:W-:-:S03]  /*38500*/  UMOV UR4, 0xffffffff ;  /* 0xffffffff00047882 */ /* 0x000fc60000000000 */
[----:B------:R-:W-:Y:S01]  /*38510*/  LOP3.LUT P0, RZ, R3, UR5, RZ, 0xfc, P0 ;  /* 0x0000000503ff7c12 */ /* 0x000fe2000800fcff */
[----:B--2---:R-:W-:Y:S01]  /*38520*/  VIADD R0, R17, 0xffffffff ;  /* 0xffffffff11007836 */ /* 0x004fe20000000000 */
[----:B---3--:R-:W-:Y:S01]  /*38530*/  SHF.R.S32.HI R8, RZ, 0x1f, R7 ;  /* 0x0000001fff087819 */ /* 0x008fe20000011407 */
[----:B------:R1:W-:Y:S01]  /*38540*/  STL [R1+0x43c], R7 ;  /* 0x00043c0701007387 */ /* 0x0003e20000100800 */
[----:B------:R-:W-:-:S03]  /*38550*/  SEL R17, R7, RZ, !P0 ;  /* 0x000000ff07117207 */ /* 0x000fc60004000000 */
[----:B------:R1:W-:Y:S01]  /*38560*/  STL [R1+0x450], R8 ;  /* 0x0004500801007387 */ /* 0x0003e20000100800 */
[----:B------:R-:W-:Y:S05]  /*38570*/  BRA.DIV UR4, `(.L_x_3882) ;  /* 0x0000007604d47947 */ /* 0x000fea000b800000 */
[----:B------:R-:W2:Y:S02]  /*38580*/  S2R R4, SR_TID.X ;  /* 0x0000000000047919 */ /* 0x000ea40000002100 */
[----:B--2---:R-:W-:-:S04]  /*38590*/  SHF.R.U32.HI R4, RZ, 0x5, R4 ;  /* 0x00000005ff047819 */ /* 0x004fc80000011604 */
[----:B------:R-:W-:-:S05]  /*385a0*/  LOP3.LUT R4, R4, 0x3, RZ, 0xc0, !PT ;  /* 0x0000000304047812 */ /* 0x000fca00078ec0ff */
[----:B------:R2:W3:Y:S02]  /*385b0*/  SHFL.IDX PT, R14, R4, RZ, 0x1f ;  /* 0x00001fff040e7589 */ /* 0x0004e400000e0000 */
.L_x_4045:
[----:B--2---:R-:W2:Y:S01]  /*385c0*/  LDL.LU R4, [R1+0x44c] ;  /* 0x00044c0001047983 */ /* 0x004ea20000300800 */
[----:B------:R-:W-:Y:S02]  /*385d0*/  PLOP3.LUT P1, PT, PT, PT, PT, 0x8, 0x0 ;  /* 0x000000000000781c */ /* 0x000fe40003f2e170 */
[----:B---3--:R-:W-:Y:S01]  /*385e0*/  ISETP.NE.AND P0, PT, R14, RZ, PT ;  /* 0x000000ff0e00720c */ /* 0x008fe20003f05270 */
[----:B------:R3:W-:Y:S01]  /*385f0*/  STL [R1+0x468], R0 ;  /* 0x0004680001007387 */ /* 0x0007e20000100800 */
[----:B--2---:R-:W-:-:S09]  /*38600*/  LOP3.LUT R4, R4, 0xfffffffe, RZ, 0xc0, !PT ;  /* 0xfffffffe04047812 */ /* 0x004fd200078ec0ff */
[----:B------:R-:W-:-:S05]  /*38610*/  @P1 LOP3.LUT R4, R4, 0x1, RZ, 0xfc, !PT ;  /* 0x0000000104041812 */ /* 0x000fca00078efcff */
[----:B------:R3:W-:Y:S01]  /*38620*/  STL [R1+0x44c], R4 ;  /* 0x00044c0401007387 */ /* 0x0007e20000100800 */
[----:B------:R-:W-:Y:S05]  /*38630*/  @P0 BRA `(.L_x_3883) ;  /* 0x00000004001c0947 */ /* 0x000fea0003800000 */
[----:B------:R-:W-:-:S03]  /*38640*/  UMOV UR4, 0xffffffff ;  /* 0xffffffff00047882 */ /* 0x000fc60000000000 */
[----:B------:R-:W-:Y:S05]  /*38650*/  BRA.DIV UR4, `(.L_x_3884) ;  /* 0x0000007604d07947 */ /* 0x000fea000b800000 */
[----:B------:R-:W-:-:S13]  /*38660*/  ELECT P6, URZ, PT ;  /* 0x00000000003f782f */ /* 0x000fda00038c0000 */
.L_x_4048:
[----:B------:R-:W-:Y:S05]  /*38670*/  @!P6 BRA `(.L_x_3883) ;  /* 0x00000004000ce947 */ /* 0x000fea0003800000 */
[----:B------:R-:W-:-:S04]  /*38680*/  ISETP.NE.U32.AND P0, PT, R2, RZ, PT ;  /* 0x000000ff0200720c */ /* 0x000fc80003f05070 */
[----:B------:R-:W-:-:S13]  /*38690*/  ISETP.NE.AND.EX P0, PT, R3, RZ, PT, P0 ;  /* 0x000000ff0300720c */ /* 0x000fda0003f05300 */
[----:B------:R-:W-:Y:S05]  /*386a0*/  @!P0 BRA `(.L_x_3885) ;  /* 0x0000000000508947 */ /* 0x000fea0003800000 */
[----:B------:R-:W2:Y:S01]  /*386b0*/  LDC R6, c[0x0][0x43c] ;  /* 0x00010f00ff067b82 */ /* 0x000ea20000000800 */
[----:B------:R-:W-:Y:S01]  /*386c0*/  IMAD.MOV.U32 R9, RZ, RZ, R0 ;  /* 0x000000ffff097224 */ /* 0x000fe200078e0000 */
[----:B------:R-:W-:-:S03]  /*386d0*/  ULDC.64 UR4, c[0x0][0x428] ;  /* 0x00010a0000047ab9 */ /* 0x000fc60000000a00 */
[----:B---3--:R-:W-:Y:S01]  /*386e0*/  IMAD.MOV.U32 R0, RZ, RZ, R9 ;  /* 0x000000ffff007224 */ /* 0x008fe200078e0009 */
[----:B--2---:R-:W-:-:S13]  /*386f0*/  ISETP.NE.AND P0, PT, R6, 0x1, PT ;  /* 0x000000010600780c */ /* 0x004fda0003f05270 */
[----:B------:R-:W2:Y:S02]  /*38700*/  @P0 LDC.64 R4, c[0x0][0x440] ;  /* 0x00011000ff040b82 */ /* 0x000ea40000000a00 */
[----:B--2---:R-:W-:-:S05]  /*38710*/  @P0 IMAD.HI.U32 R4, R9, R4, RZ ;  /* 0x0000000409040227 */ /* 0x004fca00078e00ff */
        /* <DEDUP_REMOVED lines=13> */
.L_x_3885:
[----:B-1----:R-:W4:Y:S04]  /*387f0*/  LDL R7, [R1+0x430] ;  /* 0x0004300001077983 */ /* 0x002f280000100800 */
[----:B---3--:R-:W4:Y:S04]  /*38800*/  LDL R0, [R1+0x434] ;  /* 0x0004340001007983 */ /* 0x008f280000100800 */
[----:B--2---:R-:W2:Y:S01]  /*38810*/  LDL R2, [R1+0x444] ;  /* 0x0004440001027983 */ /* 0x004ea20000100800 */
[----:B----4-:R-:W-:Y:S01]  /*38820*/  IMAD R0, R0, 0x8, R7 ;  /* 0x0000000800007824 */ /* 0x010fe200078e0207 */
[----:B--2---:R-:W-:-:S04]  /*38830*/  SHF.L.U32 R2, R2, 0x1f, RZ ;  /* 0x0000001f02027819 */ /* 0x004fc800000006ff */
[----:B------:R-:W1:Y:S02]  /*38840*/  SYNCS.PHASECHK.TRANS64.TRYWAIT P0, [R0+URZ+0x38840], R2 ;  /* 0x03884002000075a7 */ /* 0x000e64000800017f */
[----:B-1----:R-:W-:Y:S05]  /*38850*/  @!P0 BRA `(.L_x_3886) ;  /* 0x0000007400708947 */ /* 0x002fea0003800000 */
.L_x_4049:
        /* <DEDUP_REMOVED lines=11> */
.L_x_3887:
[----:B------:R-:W2:Y:S04]  /*38910*/  LDL R5, [R1+0x430] ;  /* 0x0004300001057983 */ /* 0x000ea80000100800 */
[----:B------:R-:W2:Y:S04]  /*38920*/  LDL R4, [R1+0x434] ;  /* 0x0004340001047983 */ /* 0x000ea80000100800 */
[----:B------:R-:W3:Y:S04]  /*38930*/  LDL R6, [R1+0x468] ;  /* 0x0004680001067983 */ /* 0x000ee80000100800 */
[----:B------:R-:W4:Y:S04]  /*38940*/  LDL R3, [R1+0x454] ;  /* 0x0004540001037983 */ /* 0x000f280000100800 */
[----:B-1----:R-:W4:Y:S01]  /*38950*/  LDL.LU R2, [R1+0x44c] ;  /* 0x00044c0001027983 */ /* 0x002f220000300800 */
        /* <DEDUP_REMOVED lines=21> */
.L_x_3883:
[----:B---3--:R-:W3:Y:S04]  /*38ab0*/  LDL R0, [R1+0x430] ;  /* 0x0004300001007983 */ /* 0x008ee80000100800 */
[----:B--2---:R-:W2:Y:S01]  /*38ac0*/  LDL R2, [R1+0x46c] ;  /* 0x00046c0001027983 */ /* 0x004ea20000100800 */
[----:B------:R-:W-:Y:S05]  /*38ad0*/  WARPSYNC.ALL ;  /* 0x0000000000007948 */ /* 0x000fea0003800000 */
[----:B------:R-:W-:Y:S01]  /*38ae0*/  ULDC.64 UR4, c[0x0][0xaf8] ;  /* 0x0002be0000047ab9 */ /* 0x000fe20000000a00 */
[----:B------:R-:W-:Y:S01]  /*38af0*/  BSSY B6, `(.L_x_3888) ;  /* 0x0000020000067945 */ /* 0x000fe20003800000 */
[----:B------:R-:W-:Y:S01]  /*38b00*/  BAR.SYNC.DEFER_BLOCKING 0x8, 0x100 ;  /* 0x0204000000007b1d */ /* 0x000fe20000010000 */
[----:B------:R-:W-:-:S04]  /*38b10*/  ISETP.NE.U32.AND P0, PT, RZ, UR4, PT ;  /* 0x00000004ff007c0c */ /* 0x000fc8000bf05070 */
[----:B------:R-:W-:Y:S01]  /*38b20*/  ISETP.NE.AND.EX P0, PT, RZ, UR5, PT, P0 ;  /* 0x00000005ff007c0c */ /* 0x000fe2000bf05300 */
[----:B---3--:R-:W-:Y:S01]  /*38b30*/  VIADD R0, R0, 0x20400 ;  /* 0x0002040000007836 */ /* 0x008fe20000000000 */
[----:B--2---:R-:W-:-:S04]  /*38b40*/  SHF.R.S32.HI R3, RZ, 0x1f, R2 ;  /* 0x0000001fff037819 */ /* 0x004fc80000011402 */
[----:B------:R-:W-:Y:S02]  /*38b50*/  LOP3.LUT P1, RZ, R0, 0x3ff, RZ, 0xc0, !PT ;  /* 0x000003ff00ff7812 */ /* 0x000fe4000782c0ff */
[----:B------:R-:W-:Y:S01]  /*38b60*/  SHF.R.S32.HI R0, RZ, 0x1f, R19 ;  /* 0x0000001fff007819 */ /* 0x000fe20000011413 */
[----:B------:R-:W-:Y:S01]  /*38b70*/  STL [R1+0x480], R3 ;  /* 0x0004800301007387 */ /* 0x000fe20000100800 */
[----:B------:R-:W-:Y:S02]  /*38b80*/  SHF.R.S32.HI R2, RZ, 0x1f, R18 ;  /* 0x0000001fff027819 */ /* 0x000fe40000011412 */
[----:B------:R-:W-:-:S03]  /*38b90*/  SEL R0, R0, RZ, !P0 ;  /* 0x000000ff00007207 */ /* 0x000fc60004000000 */
[----:B------:R-:W-:Y:S04]  /*38ba0*/  STL [R1+0x488], R2 ;  /* 0x0004880201007387 */ /* 0x000fe80000100800 */
[----:B------:R2:W-:Y:S02]  /*38bb0*/  STL [R1+0x48c], R0 ;  /* 0x00048c0001007387 */ /* 0x0005e40000100800 */
[----:B--2---:R-:W-:-:S05]  /*38bc0*/  SEL R0, R19, RZ, !P0 ;  /* 0x000000ff13007207 */ /* 0x004fca0004000000 */
[----:B------:R2:W-:Y:S01]  /*38bd0*/  STL [R1+0x474], R0 ;  /* 0x0004740001007387 */ /* 0x0005e20000100800 */
        /* <DEDUP_REMOVED lines=9> */
[----:B-1----:R-:W-:-:S02]  /*38c70*/  IMAD.U32 R7, RZ, RZ, UR7 ;  /* 0x00000007ff077e24 */ /* 0x002fc4000f8e00ff */
[----:B------:R-:W-:Y:S02]  /*38c80*/  IMAD.U32 R10, RZ, RZ, UR8 ;  /* 0x00000008ff0a7e24 */ /* 0x000fe4000f8e00ff */
[----:B0-----:R-:W-:Y:S02]  /*38c90*/  IMAD.U32 R11, RZ, RZ, UR9 ;  /* 0x00000009ff0b7e24 */ /* 0x001fe4000f8e00ff */
[----:B------:R-:W-:Y:S02]  /*38ca0*/  IMAD.MOV.U32 R8, RZ, RZ, 0x70 ;  /* 0x00000070ff087424 */ /* 0x000fe400078e00ff */
[----:B------:R-:W-:Y:S02]  /*38cb0*/  IMAD.MOV.U32 R12, RZ, RZ, 0x1 ;  /* 0x00000001ff0c7424 */ /* 0x000fe400078e00ff */
[----:B------:R-:W-:-:S07]  /*38cc0*/  IMAD.MOV.U32 R13, RZ, RZ, RZ ;  /* 0x000000ffff0d7224 */ /* 0x000fce00078e00ff */
[----:B------:R-:W-:-:S07]  /*38cd0*/  LEPC R20, `(.L_x_3889) ;  /* 0x000000001014794e */ /* 0x000fce0000000000 */
[----:B--23--:R-:W-:Y:S05]  /*38ce0*/  CALL.ABS.NOINC R2 ;  /* 0x0000000002007343 */ /* 0x00cfea0003c00000 */
.L_x_3889:
[----:B------:R-:W-:Y:S05]  /*38cf0*/  BSYNC B6 ;  /* 0x0000000000067941 */ /* 0x000fea0003800000 */
.L_x_3888:
[----:B0-----:R-:W3:Y:S01]  /*38d00*/  LDL R11, [R1+0x45c] ;  /* 0x00045c00010b7983 */ /* 0x001ee20000100800 */
[----:B-1----:R-:W0:Y:S01]  /*38d10*/  LDC R7, c[0x0][0x448] ;  /* 0x00011200ff077b82 */ /* 0x002e220000000800 */
[----:B------:R-:W-:Y:S01]  /*38d20*/  ULDC.64 UR4, c[0x0][0x298] ;  /* 0x0000a60000047ab9 */ /* 0x000fe20000000a00 */
[----:B------:R-:W-:Y:S01]  /*38d30*/  ULDC.64 UR6, c[0x0][0x280] ;  /* 0x0000a00000067ab9 */ /* 0x000fe20000000a00 */
[----:B------:R-:W4:Y:S04]  /*38d40*/  LDL R4, [R1+0x480] ;  /* 0x0004800001047983 */ /* 0x000f280000100800 */
[----:B------:R-:W4:Y:S04]  /*38d50*/  LDL R10, [R1+0x46c] ;  /* 0x00046c00010a7983 */ /* 0x000f280000100800 */
[----:B------:R-:W4:Y:S01]  /*38d60*/  LDL R9, [R1+0x488] ;  /* 0x0004880001097983 */ /* 0x000f220000100800 */
[----:B------:R-:W1:Y:S01]  /*38d70*/  S2R R2, SR_TID.X ;  /* 0x0000000000027919 */ /* 0x000e620000002100 */
[----:B--2---:R-:W2:Y:S02]  /*38d80*/  S2R R0, SR_TID.X ;  /* 0x0000000000007919 */ /* 0x004ea40000002100 */
[----:B------:R-:W4:Y:S01]  /*38d90*/  LDL R8, [R1+0x48c] ;  /* 0x00048c0001087983 */ /* 0x000f220000100800 */
[----:B0-----:R-:W-:-:S03]  /*38da0*/  ISETP.NE.AND P0, PT, R7, 0x1, PT ;  /* 0x000000010700780c */ /* 0x001fc60003f05270 */
[----:B------:R-:W4:Y:S10]  /*38db0*/  LDL R6, [R1+0x474] ;  /* 0x0004740001067983 */ /* 0x000f340000100800 */
[----:B------:R-:W0:Y:S01]  /*38dc0*/  @P0 LDC R3, c[0x0][0x450] ;  /* 0x00011400ff030b82 */ /* 0x000e220000000800 */
[----:B-1----:R-:W-:-:S04]  /*38dd0*/  LOP3.LUT R2, R2, 0x7f, RZ, 0xc0, !PT ;  /* 0x0000007f02027812 */ /* 0x002fc800078ec0ff */
[----:B------:R-:W-:Y:S01]  /*38de0*/  SHF.R.U32.HI R2, RZ, 0x3, R2 ;  /* 0x00000003ff027819 */ /* 0x000fe20000011602 */
[----:B--2---:R-:W-:-:S05]  /*38df0*/  IMAD.SHL.U32 R0, R0, 0x10, RZ ;  /* 0x0000001000007824 */ /* 0x004fca00078e00ff */
[----:B------:R-:W-:Y:S02]  /*38e00*/  LOP3.LUT R0, R2, 0x70, R0, 0xf8, !PT ;  /* 0x0000007002007812 */ /* 0x000fe400078ef800 */
[----:B------:R-:W1:Y:S03]  /*38e10*/  @P0 LDC R2, c[0x0][0x44c] ;  /* 0x00011300ff020b82 */ /* 0x000e660000000800 */
[----:B---3--:R-:W-:-:S04]  /*38e20*/  IMAD.IADD R5, R0, 0x1, R11 ;  /* 0x0000000100057824 */ /* 0x008fc800078e020b */
[----:B-1----:R-:W-:-:S04]  /*38e30*/  @P0 IMAD.HI.U32 R2, R5, R2, RZ ;  /* 0x0000000205020227 */ /* 0x002fc800078e00ff */
[----:B------:R-:W-:Y:S01]  /*38e40*/  IMAD.MOV.U32 R0, RZ, RZ, R5 ;  /* 0x000000ffff007224 */ /* 0x000fe200078e0005 */
[----:B0-----:R-:W-:Y:S01]  /*38e50*/  @P0 SHF.R.U32.HI R0, RZ, R3, R2 ;  /* 0x00000003ff000219 */ /* 0x001fe20000011602 */
[----:B----4-:R-:W-:-:S04]  /*38e60*/  IMAD R2, R4, UR4, RZ ;  /* 0x0000000404027c24 */ /* 0x010fc8000f8e02ff */
        /* <DEDUP_REMOVED lines=78> */
.L_x_4058:
        /* <DEDUP_REMOVED lines=13> */
.L_x_3891:
        /* <DEDUP_REMOVED lines=38> */
.L_x_3893:
[----:B------:R-:W-:Y:S05]  /*39680*/  BSYNC B6 ;  /* 0x0000000000067941 */ /* 0x000fea0003800000 */
.L_x_3892:
        /* <DEDUP_REMOVED lines=188> */
.L_x_4068:
        /* <DEDUP_REMOVED lines=31> */
.L_x_3896:
[----:B------:R-:W-:Y:S05]  /*3a440*/  BSYNC B0 ;  /* 0x0000000000007941 */ /* 0x000fea0003800000 */
.L_x_3895:
[----:B--2---:R2:W5:Y:S01]  /*3a450*/  LDL R0, [R1+0x430] ;  /* 0x0004300001007983 */ /* 0x0045620000100800 */
[----:B------:R-:W-:Y:S01]  /*3a460*/  PLOP3.LUT P0, PT, PT, PT, PT, 0x80, 0x0 ;  /* 0x000000000000781c */ /* 0x000fe20003f0f070 */
[----:B------:R-:W-:-:S12]  /*3a470*/  NOP ;  /* 0x0000000000007918 */ /* 0x000fd80000000000 */
.L_x_3897:
        /* <DEDUP_REMOVED lines=19> */
.L_x_4069:
[----:B------:R-:W-:Y:S05]  /*3a5b0*/  BSYNC B0 ;  /* 0x0000000000007941 */ /* 0x000fea0003800000 */
.L_x_3898:
        /* <DEDUP_REMOVED lines=16> */
.L_x_4070:
[----:B------:R-:W-:Y:S05]  /*3a6c0*/  BSYNC B1 ;  /* 0x0000000000017941 */ /* 0x000fea0003800000 */
.L_x_3902:
        /* <DEDUP_REMOVED lines=9> */
.L_x_3905:
[----:B------:R-:W-:Y:S05]  /*3a760*/  BSYNC B1 ;  /* 0x0000000000017941 */ /* 0x000fea0003800000 */
.L_x_3904:
        /* <DEDUP_REMOVED lines=14> */
.L_x_3906:
        /* <DEDUP_REMOVED lines=15> */
.L_x_3907:
        /* <DEDUP_REMOVED lines=15> */
.L_x_3908:
        /* <DEDUP_REMOVED lines=15> */
.L_x_3909:
        /* <DEDUP_REMOVED lines=15> */
.L_x_3910:
        /* <DEDUP_REMOVED lines=15> */
.L_x_3911:
        /* <DEDUP_REMOVED lines=15> */
.L_x_3912:
        /* <DEDUP_REMOVED lines=15> */
.L_x_3913:
        /* <DEDUP_REMOVED lines=10> */
.L_x_3901:
[----:B------:R-:W-:Y:S05]  /*3af80*/  BSYNC B0 ;  /* 0x0000000000007941 */ /* 0x000fea0003800000 */
.L_x_3900:
        /* <DEDUP_REMOVED lines=50> */
.L_x_3920:
[----:B------:R-:W3:Y:S01]  /*3b2b0*/  LDL R2, [R1+0x430] ;  /* 0x0004300001027983 */ /* 0x000ee20000100800 */
[----:B0-----:R-:W-:Y:S01]  /*3b2c0*/  SHF.L.U32 R5, R7, 0x1f, RZ ;  /* 0x0000001f07057819 */ /* 0x001fe200000006ff */
[----:B------:R-:W0:Y:S01]  /*3b2d0*/  S2R R3, SR_TID.X ;  /* 0x0000000000037919 */ /* 0x000e220000002100 */
[----:B------:R-:W-:Y:S01]  /*3b2e0*/  BSSY B3, `(.L_x_3921) ;  /* 0x0000006000037945 */ /* 0x000fe20003800000 */
[----:B0-----:R-:W-:-:S04]  /*3b2f0*/  LOP3.LUT R3, R3, 0x7f, RZ, 0xc0, !PT ;  /* 0x0000007f03037812 */ /* 0x001fc800078ec0ff */
[----:B------:R-:W-:Y:S01]  /*3b300*/  ISETP.NE.AND P1, PT, R3, RZ, PT ;  /* 0x000000ff0300720c */ /* 0x000fe20003f25270 */
[----:B---3--:R-:W-:-:S04]  /*3b310*/  IMAD R2, R8, 0x8, R2 ;  /* 0x0000000808027824 */ /* 0x008fc800078e0202 */
[----:B------:R-:W0:Y:S02]  /*3b320*/  SYNCS.PHASECHK.TRANS64.TRYWAIT P0, [R2+URZ+0x38840], R5 ;  /* 0x03884005020075a7 */ /* 0x000e24000800017f */
[----:B0-----:R-:W-:Y:S06]  /*3b330*/  @!P0 BRA `(.L_x_3922) ;  /* 0x0000005c00348947 */ /* 0x001fec0003800000 */
.L_x_4071:
[----:B------:R-:W-:Y:S05]  /*3b340*/  BSYNC B3 ;  /* 0x0000000000037941 */ /* 0x000fea0003800000 */
.L_x_3921:
        /* <DEDUP_REMOVED lines=9> */
.L_x_3924:
[----:B------:R-:W-:Y:S05]  /*3b3e0*/  BSYNC B3 ;  /* 0x0000000000037941 */ /* 0x000fea0003800000 */
.L_x_3923:
        /* <DEDUP_REMOVED lines=14> */
.L_x_3925:
        /* <DEDUP_REMOVED lines=13> */
.L_x_4072:
[----:B------:R-:W-:Y:S05]  /*3b5a0*/  BSYNC B3 ;  /* 0x0000000000037941 */ /* 0x000fea0003800000 */
.L_x_3926:
        /* <DEDUP_REMOVED lines=11> */
.L_x_3929:
[----:B------:R-:W-:Y:S05]  /*3b660*/  BSYNC B3 ;  /* 0x0000000000037941 */ /* 0x000fea0003800000 */
.L_x_3928:
        /* <DEDUP_REMOVED lines=11> */
.L_x_3930:
        /* <DEDUP_REMOVED lines=15> */
.L_x_3931:
        /* <DEDUP_REMOVED lines=15> */
.L_x_3932:
        /* <DEDUP_REMOVED lines=15> */
.L_x_3933:
        /* <DEDUP_REMOVED lines=15> */
.L_x_3934:
        /* <DEDUP_REMOVED lines=15> */
.L_x_3935:
        /* <DEDUP_REMOVED lines=15> */
.L_x_3936:
        /* <DEDUP_REMOVED lines=15> */
.L_x_3937:
        /* <DEDUP_REMOVED lines=10> */
.L_x_3919:
[----:B------:R-:W-:Y:S05]  /*3be50*/  BSYNC B1 ;  /* 0x0000000000017941 */ /* 0x000fea0003800000 */
.L_x_3918:
[----:B------:R-:W3:Y:S02]  /*3be60*/  LDL R4, [R1+0x460] ;  /* 0x0004600001047983 */ /* 0x000ee40000100800 */
[----:B---3--:R-:W-:-:S07]  /*3be70*/  VIADD R0, R4, 0xfffffffd ;  /* 0xfffffffd04007836 */ /* 0x008fce0000000000 */
.L_x_3917:
[----:B------:R-:W-:Y:S05]  /*3be80*/  BSYNC B2 ;  /* 0x0000000000027941 */ /* 0x000fea0003800000 */
.L_x_3916:
[----:B------:R-:W3:Y:S01]  /*3be90*/  LDL.LU R2, [R1+0x460] ;  /* 0x0004600001027983 */ /* 0x000ee20000300800 */
[----:B------:R-:W-:Y:S01]  /*3bea0*/  VIADD R6, R6, 0xfffffffe ;  /* 0xfffffffe06067836 */ /* 0x000fe20000000000 */
[----:B---3--:R-:W-:-:S04]  /*3beb0*/  LOP3.LUT R2, RZ, R2, RZ, 0x33, !PT ;  /* 0x00000002ff027212 */ /* 0x008fc800078e33ff */
[----:B------:R-:W-:-:S13]  /*3bec0*/  ISETP.NE.AND P0, PT, R6, R2, PT ;  /* 0x000000020600720c */ /* 0x000fda0003f05270 */
[----:B------:R-:W-:Y:S05]  /*3bed0*/  @!P0 BRA `(.L_x_3915) ;  /* 0x0000001c00008947 */ /* 0x000fea0003800000 */
.L_x_3978:
        /* <DEDUP_REMOVED lines=36> */
.L_x_3940:
        /* <DEDUP_REMOVED lines=9> */
.L_x_4073:
[----:B------:R-:W-:Y:S05]  /*3c1b0*/  BSYNC B2 ;  /* 0x0000000000027941 */ /* 0x000fea0003800000 */
.L_x_3941:
        /* <DEDUP_REMOVED lines=9> */
.L_x_3944:
[----:B------:R-:W-:Y:S05]  /*3c250*/  BSYNC B2 ;  /* 0x0000000000027941 */ /* 0x000fea0003800000 */
.L_x_3943:
        /* <DEDUP_REMOVED lines=13> */
.L_x_3945:
        /* <DEDUP_REMOVED lines=13> */
.L_x_4074:
[----:B------:R-:W-:Y:S05]  /*3c400*/  BSYNC B2 ;  /* 0x0000000000027941 */ /* 0x000fea0003800000 */
.L_x_3946:
        /* <DEDUP_REMOVED lines=11> */
.L_x_3949:
[----:B------:R-:W-:Y:S05]  /*3c4c0*/  BSYNC B2 ;  /* 0x0000000000027941 */ /* 0x000fea0003800000 */
.L_x_3948:
        /* <DEDUP_REMOVED lines=10> */
.L_x_3950:
        /* <DEDUP_REMOVED lines=15> */
.L_x_3951:
        /* <DEDUP_REMOVED lines=15> */
.L_x_3952:
        /* <DEDUP_REMOVED lines=15> */
.L_x_3953:
        /* <DEDUP_REMOVED lines=15> */
.L_x_3954:
        /* <DEDUP_REMOVED lines=15> */
.L_x_3955:
        /* <DEDUP_REMOVED lines=15> */
.L_x_3956:
        /* <DEDUP_REMOVED lines=15> */
.L_x_3957:
        /* <DEDUP_REMOVED lines=10> */
.L_x_3939:
[----:B------:R-:W-:Y:S05]  /*3cca0*/  BSYNC B1 ;  /* 0x0000000000017941 */ /* 0x000fea0003800000 */
.L_x_3938:
[----:B------:R-:W3:Y:S01]  /*3ccb0*/  LDL R5, [R1+0x44c] ;  /* 0x00044c0001057983 */ /* 0x000ee20000100800 */
[----:B------:R-:W-:Y:S01]  /*3ccc0*/  VIADD R7, R7, 0x1 ;  /* 0x0000000107077836 */ /* 0x000fe20000000000 */
[----:B------:R-:W-:Y:S04]  /*3ccd0*/  BSSY B1, `(.L_x_3958) ;  /* 0x00000dc000017945 */ /* 0x000fe80003800000 */
[----:B------:R-:W-:-:S04]  /*3cce0*/  ISETP.NE.AND P0, PT, R7, 0x2, PT ;  /* 0x000000020700780c */ /* 0x000fc80003f05270 */
[----:B------:R-:W-:Y:S02]  /*3ccf0*/  SEL R2, RZ, 0x1, P0 ;  /* 0x00000001ff027807 */ /* 0x000fe40000000000 */
[----:B------:R-:W-:Y:S02]  /*3cd00*/  SEL R9, R7, RZ, P0 ;  /* 0x000000ff07097207 */ /* 0x000fe40000000000 */
[----:B------:R-:W-:Y:S01]  /*3cd10*/  LOP3.LUT R8, R6, R2, RZ, 0x3c, !PT ;  /* 0x0000000206087212 */ /* 0x000fe200078e3cff */
[----:B------:R-:W-:Y:S02]  /*3cd20*/  VIADD R6, R0, 0xffffffff ;  /* 0xffffffff00067836 */ /* 0x000fe40000000000 */
[----:B------:R0:W-:Y:S04]  /*3cd30*/  STL [R1+0x434], R9 ;  /* 0x0004340901007387 */ /* 0x0001e80000100800 */
[----:B------:R0:W-:Y:S01]  /*3cd40*/  STL [R1+0x444], R8 ;  /* 0x0004440801007387 */ /* 0x0001e20000100800 */
[----:B---3--:R-:W-:-:S13]  /*3cd50*/  LOP3.LUT P2, RZ, R5, 0x1, RZ, 0xc0, !PT ;  /* 0x0000000105ff7812 */ /* 0x008fda000784c0ff */
[----:B0-----:R-:W-:Y:S05]  /*3cd60*/  @!P2 BRA `(.L_x_3959) ;  /* 0x0000000c0048a947 */ /* 0x001fea0003800000 */
        /* <DEDUP_REMOVED lines=24> */
.L_x_3960:
        /* <DEDUP_REMOVED lines=9> */
.L_x_4075:
[----:B------:R-:W-:Y:S05]  /*3cf80*/  BSYNC B2 ;  /* 0x0000000000027941 */ /* 0x000fea0003800000 */
.L_x_3961:
        /* <DEDUP_REMOVED lines=9> */
.L_x_3964:
[----:B------:R-:W-:Y:S05]  /*3d020*/  BSYNC B2 ;  /* 0x0000000000027941 */ /* 0x000fea0003800000 */
.L_x_3963:
        /* <DEDUP_REMOVED lines=14> */
.L_x_3965:
        /* <DEDUP_REMOVED lines=13> */
.L_x_4076:
[----:B------:R-:W-:Y:S05]  /*3d1e0*/  BSYNC B2 ;  /* 0x0000000000027941 */ /* 0x000fea0003800000 */
.L_x_3966:
        /* <DEDUP_REMOVED lines=11> */
.L_x_3969:
[----:B------:R-:W-:Y:S05]  /*3d2a0*/  BSYNC B2 ;  /* 0x0000000000027941 */ /* 0x000fea0003800000 */
.L_x_3968:
        /* <DEDUP_REMOVED lines=11> */
.L_x_3970:
        /* <DEDUP_REMOVED lines=15> */
.L_x_3971:
        /* <DEDUP_REMOVED lines=15> */
.L_x_3972:
        /* <DEDUP_REMOVED lines=15> */
.L_x_3973:
        /* <DEDUP_REMOVED lines=15> */
.L_x_3974:
        /* <DEDUP_REMOVED lines=15> */
.L_x_3975:
        /* <DEDUP_REMOVED lines=15> */
.L_x_3976:
        /* <DEDUP_REMOVED lines=15> */
.L_x_3977:
        /* <DEDUP_REMOVED lines=10> */
.L_x_3959:
[----:B------:R-:W-:Y:S05]  /*3da90*/  BSYNC B1 ;  /* 0x0000000000017941 */ /* 0x000fea0003800000 */
.L_x_3958:
[----:B------:R-:W3:Y:S01]  /*3daa0*/  LDL R5, [R1+0x458] ;  /* 0x0004580001057983 */ /* 0x000ee20000100800 */
[----:B------:R-:W-:Y:S01]  /*3dab0*/  VIADD R0, R0, 0xfffffffe ;  /* 0xfffffffe00007836 */ /* 0x000fe20000000000 */
[----:B---3--:R-:W-:-:S13]  /*3dac0*/  ISETP.GT.AND P0, PT, R6, R5, PT ;  /* 0x000000050600720c */ /* 0x008fda0003f04270 */
[----:B------:R-:W-:Y:S05]  /*3dad0*/  @P0 BRA `(.L_x_3978) ;  /* 0xffffffe400000947 */ /* 0x000fea000383ffff */
.L_x_3915:
[----:B------:R-:W-:Y:S05]  /*3dae0*/  BSYNC B0 ;  /* 0x0000000000007941 */ /* 0x000fea0003800000 */
.L_x_3914:
[----:B------:R-:W3:Y:S04]  /*3daf0*/  LDL.LU R4, [R1+0x434] ;  /* 0x0004340001047983 */ /* 0x000ee80000300800 */
[----:B------:R-:W4:Y:S01]  /*3db00*/  LDL.LU R3, [R1+0x444] ;  /* 0x0004440001037983 */ /* 0x000f220000300800 */
[----:B------:R-:W0:Y:S01]  /*3db10*/  S2R R2, SR_TID.X ;  /* 0x0000000000027919 */ /* 0x000e220000002100 */
[----:B------:R-:W-:Y:S01]  /*3db20*/  BSSY B0, `(.L_x_3979) ;  /* 0x0000015000007945 */ /* 0x000fe20003800000 */
[----:B0-----:R-:W-:-:S04]  /*3db30*/  LOP3.LUT R2, R2, 0x7f, RZ, 0xc0, !PT ;  /* 0x0000007f02027812 */ /* 0x001fc800078ec0ff */
[----:B------:R-:W-:Y:S01]  /*3db40*/  ISETP.NE.AND P1, PT, R2, RZ, PT ;  /* 0x000000ff0200720c */ /* 0x000fe20003f25270 */
[----:B---3--:R-:W-:-:S05]  /*3db50*/  VIADD R0, R4, 0x1 ;  /* 0x0000000104007836 */ /* 0x008fca0000000000 */
[----:B------:R-:W-:-:S04]  /*3db60*/  ISETP.NE.AND P0, PT, R0, 0x2, PT ;  /* 0x000000020000780c */ /* 0x000fc80003f05270 */
[----:B------:R-:W-:-:S04]  /*3db70*/  SEL R2, RZ, 0x1, P0 ;  /* 0x00000001ff027807 */ /* 0x000fc80000000000 */
[----:B----4-:R-:W-:-:S05]  /*3db80*/  LOP3.LUT R3, R3, R2, RZ, 0x3c, !PT ;  /* 0x0000000203037212 */ /* 0x010fca00078e3cff */
[----:B------:R0:W-:Y:S01]  /*3db90*/  STL [R1+0x444], R3 ;  /* 0x0004440301007387 */ /* 0x0001e20000100800 */
[----:B------:R-:W-:Y:S05]  /*3dba0*/  @P1 BRA `(.L_x_3980) ;  /* 0x0000000000301947 */ /* 0x000fea0003800000 */
[----:B0-----:R-:W0:Y:S01]  /*3dbb0*/  S2R R3, SR_LANEID ;  /* 0x0000000000037919 */ /* 0x001e220000000000 */
[----:B------:R-:W-:Y:S01]  /*3dbc0*/  VOTEU.ANY UR4, UPT, PT ;  /* 0x0000000000047886 */ /* 0x000fe200038e0100 */
[----:B------:R-:W1:Y:S01]  /*3dbd0*/  LDC.64 R4, c[0x0][0xd60] ;  /* 0x00035800ff047b82 */ /* 0x000e620000000a00 */
[----:B------:R-:W0:Y:S02]  /*3dbe0*/  FLO.U32 R2, UR4 ;  /* 0x0000000400027d00 */ /* 0x000e2400080e0000 */
[----:B0-----:R-:W-:-:S06]  /*3dbf0*/  ISETP.EQ.U32.AND P1, PT, R2, R3, PT ;  /* 0x000000030200720c */ /* 0x001fcc0003f22070 */
[----:B------:R-:W1:Y:S07]  /*3dc00*/  POPC R3, UR4 ;  /* 0x0000000400037d09 */ /* 0x000e6e0008000000 */
[----:B-1----:R-:W3:Y:S04]  /*3dc10*/  @P1 ATOMG.E.ADD.STRONG.GPU PT, R3, desc[UR44][R4.64], R3 ;  /* 0x00000003040319a8 */ /* 0x002ee800081ee1ec */
[----:B---3--:R0:W1:Y:S02]  /*3dc20*/  SHFL.IDX PT, R3, R3, R2, 0x1f ;  /* 0x00001f0203037589 */ /* 0x00806400000e0000 */
[----:B0-----:R-:W0:Y:S02]  /*3dc30*/  S2R R2, SR_LTMASK ;  /* 0x0000000000027919 */ /* 0x001e240000003900 */
[----:B0-----:R-:W-:-:S06]  /*3dc40*/  LOP3.LUT R2, R2, UR4, RZ, 0xc0, !PT ;  /* 0x0000000402027c12 */ /* 0x001fcc000f8ec0ff */
[----:B------:R-:W1:Y:S02]  /*3dc50*/  POPC R2, R2 ;  /* 0x0000000200027309 */ /* 0x000e640000000000 */
[----:B-1----:R-:W-:-:S07]  /*3dc60*/  IADD3 R16, R3, UR39, R2 ;  /* 0x0000002703107c10 */ /* 0x002fce000fffe002 */
.L_x_3980:
[----:B------:R-:W-:Y:S05]  /*3dc70*/  BSYNC B0 ;  /* 0x0000000000007941 */ /* 0x000fea0003800000 */
.L_x_3979:
[----:B------:R-:W-:-:S05]  /*3dc80*/  SEL R0, R0, RZ, P0 ;  /* 0x000000ff00007207 */ /* 0x000fca0000000000 */
[----:B------:R1:W-:Y:S02]  /*3dc90*/  STL [R1+0x434], R0 ;  /* 0x0004340001007387 */ /* 0x0003e40000100800 */
.L_x_3876:
[----:B------:R-:W-:Y:S05]  /*3dca0*/  BSYNC B7 ;  /* 0x0000000000077941 */ /* 0x000fea0003800000 */
.L_x_3874:
[----:B-1----:R-:W3:Y:S02]  /*3dcb0*/  LDL R0, [R1+0x44c] ;  /* 0x00044c0001007983 */ /* 0x002ee40000100800 */
[----:B---3--:R-:W-:-:S13]  /*3dcc0*/  LOP3.LUT P0, RZ, R0, 0x40, RZ, 0xc0, !PT ;  /* 0x0000004000ff7812 */ /* 0x008fda000780c0ff */
[----:B------:R-:W-:Y:S05]  /*3dcd0*/  @!P0 BRA `(.L_x_3981) ;  /* 0x0000000000288947 */ /* 0x000fea0003800000 */
[----:B------:R-:W-:Y:S05]  /*3dce0*/  WARPSYNC.ALL ;  /* 0x0000000000007948 */ /* 0x000fea0003800000 */
[----:B------:R-:W1:Y:S08]  /*3dcf0*/  S2UR UR5, SR_CgaCtaId ;  /* 0x00000000000579c3 */ /* 0x000e700000008800 */
[----:B------:R-:W-:Y:S06]  /*3dd00*/  BAR.SYNC.DEFER_BLOCKING 0x5, 0x180 ;  /* 0x0146000000007b1d */ /* 0x000fec0000010000 */
[----:B------:R-:W-:-:S02]  /*3dd10*/  UMOV UR4, 0x400 ;  /* 0x0000040000047882 */ /* 0x000fc40000000000 */
[----:B-1----:R-:W-:-:S06]  /*3dd20*/  ULEA UR4, UR5, UR4, 0x18 ;  /* 0x0000000405047291 */ /* 0x002fcc000f8ec03f */
[----:B------:R-:W-:-:S05]  /*3dd30*/  IMAD.U32 R0, RZ, RZ, UR4 ;  /* 0x00000004ff007e24 */ /* 0x000fca000f8e00ff */
[----:B------:R1:W3:Y:S04]  /*3dd40*/  LDS.128 R16, [R0+0x388d0] ;  /* 0x0388d00000107984 */ /* 0x0002e80000000c00 */
[----:B------:R1:W-:Y:S01]  /*3dd50*/  STL [R1+0x430], R0 ;  /* 0x0004300001007387 */ /* 0x0003e20000100800 */
[----:B------:R-:W-:Y:S06]  /*3dd60*/  BAR.ARV 0x4, 0x180 ;  /* 0x0106000000007b1d */ /* 0x000fec0000002000 */
[----:B------:R-:W-:Y:S05]  /*3dd70*/  BRA `(.L_x_3982) ;  /* 0x0000000800d87947 */ /* 0x000fea0003800000 */
.L_x_3981:
[----:B------:R-:W1:Y:S01]  /*3dd80*/  S2R R0, SR_TID.X ;  /* 0x0000000000007919 */ /* 0x000e620000002100 */
[----:B------:R-:W-:Y:S01]  /*3dd90*/  UMOV UR4, 0xffffffff ;  /* 0xffffffff00047882 */ /* 0x000fe20000000000 */
[----:B-1----:R-:W-:-:S04]  /*3dda0*/  LOP3.LUT R6, R0, 0x1f, RZ, 0xc0, !PT ;  /* 0x0000001f00067812 */ /* 0x002fc800078ec0ff */
[----:B------:R-:W-:Y:S01]  /*3ddb0*/  ISETP.NE.AND P0, PT, R6, 0x1f, PT ;  /* 0x0000001f0600780c */ /* 0x000fe20003f05270 */
[----:B------:R-:W-:-:S12]  /*3ddc0*/  BRA.DIV UR4, `(.L_x_3983) ;  /* 0x0000003604087947 */ /* 0x000fd8000b800000 */
[----:B------:R-:W-:Y:S01]  /*3ddd0*/  IMAD.IADD R0, R19, 0x1, R6 ;  /* 0x0000000113007824 */ /* 0x000fe200078e0206 */
[----:B------:R-:W-:-:S04]  /*3dde0*/  ULDC UR4, c[0x0][0xd3c] ;  /* 0x00034f0000047ab9 */ /* 0x000fc80000000800 */
[----:B------:R-:W-:-:S13]  /*3ddf0*/  ISETP.GE.OR P1, PT, R0, UR4, !P0 ;  /* 0x0000000400007c0c */ /* 0x000fda000c726670 */
[----:B0-----:R-:W0:Y:S02]  /*3de00*/  @!P1 LDC.64 R2, c[0x0][0xd80] ;  /* 0x00036000ff029b82 */ /* 0x001e240000000a00 */
        /* <DEDUP_REMOVED lines=27> */
.L_x_4086:
[----:B------:R-:W-:Y:S02]  /*3dfc0*/  ULDC UR4, c[0x0][0xd38] ;  /* 0x00034e0000047ab9 */ /* 0x000fe40000000800 */
[----:B------:R-:W-:-:S04]  /*3dfd0*/  IMAD.U32 R4, RZ, RZ, UR4 ;  /* 0x00000004ff047e24 */ /* 0x000fc8000f8e00ff */
[----:B-1----:R-:W-:-:S04]  /*3dfe0*/  IMAD R16, R16, R4, RZ ;  /* 0x0000000410107224 */ /* 0x002fc800078e02ff */
[----:B------:R-:W-:-:S05]  /*3dff0*/  IMAD.IADD R5, R5, 0x1, R16 ;  /* 0x0000000105057824 */ /* 0x000fca00078e0210 */
[----:B------:R-:W-:-:S13]  /*3e000*/  ISETP.GT.AND P6, PT, R5, R0, PT ;  /* 0x000000000500720c */ /* 0x000fda0003fc4270 */
[----:B------:R-:W-:Y:S05]  /*3e010*/  @P6 BRA `(.L_x_3984) ;  /* 0x00000000009c6947 */ /* 0x000fea0003800000 */
.L_x_3989:
[----:B0-----:R-:W0:Y:S01]  /*3e020*/  LDC R2, c[0x0][0xd3c] ;  /* 0x00034f00ff027b82 */ /* 0x001e220000000800 */
[----:B------:R-:W-:-:S05]  /*3e030*/  VIADD R19, R19, 0x1f ;  /* 0x0000001f13137836 */ /* 0x000fca0000000000 */
[----:B0-----:R-:W-:-:S13]  /*3e040*/  ISETP.GE.AND P6, PT, R19, R2, PT ;  /* 0x000000021300720c */ /* 0x001fda0003fc6270 */
[----:B------:R-:W-:Y:S05]  /*3e050*/  @P6 BRA `(.L_x_3985) ;  /* 0x0000000400d46947 */ /* 0x000fea0003800000 */
[----:B------:R-:W0:Y:S01]  /*3e060*/  S2R R3, SR_TID.X ;  /* 0x0000000000037919 */ /* 0x000e220000002100 */
[----:B------:R-:W-:Y:S01]  /*3e070*/  BSSY B0, `(.L_x_3986) ;  /* 0x0000009000007945 */ /* 0x000fe20003800000 */
[----:B0-----:R-:W-:-:S05]  /*3e080*/  LOP3.LUT R3, R3, 0x1f, RZ, 0xc0, !PT ;  /* 0x0000001f03037812 */ /* 0x001fca00078ec0ff */
[----:B------:R-:W-:Y:S02]  /*3e090*/  IMAD.IADD R4, R19, 0x1, R3 ;  /* 0x0000000113047824 */ /* 0x000fe400078e0203 */
[----:B------:R-:W-:-:S03]  /*3e0a0*/  IMAD.MOV.U32 R3, RZ, RZ, RZ ;  /* 0x000000ffff037224 */ /* 0x000fc600078e00ff */
[----:B------:R-:W-:-:S13]  /*3e0b0*/  ISETP.GE.OR P6, PT, R4, R2, !P0 ;  /* 0x000000020400720c */ /* 0x000fda00047c6670 */
[----:B------:R-:W-:Y:S05]  /*3e0c0*/  @P6 BRA `(.L_x_3987) ;  /* 0x00000000000c6947 */ /* 0x000fea0003800000 */
[----:B------:R-:W0:Y:S02]  /*3e0d0*/  LDC.64 R2, c[0x0][0xd80] ;  /* 0x00036000ff027b82 */ /* 0x000e240000000a00 */
[----:B0-----:R-:W-:-:S06]  /*3e0e0*/  IMAD.WIDE R2, R4, 0x4, R2 ;  /* 0x0000000404027825 */ /* 0x001fcc00078e0202 */
[----:B------:R0:W5:Y:S02]  /*3e0f0*/  LDG.E R3, desc[UR44][R2.64] ;  /* 0x0000002c02037981 */ /* 0x000164000c1e1900 */
.L_x_3987:
[----:B------:R-:W-:Y:S05]  /*3e100*/  BSYNC B0 ;  /* 0x0000000000007941 */ /* 0x000fea0003800000 */
.L_x_3986:
        /* <DEDUP_REMOVED lines=18> */
.L_x_4094:
[----:B------:R-:W-:Y:S02]  /*3e230*/  ULDC UR4, c[0x0][0xd38] ;  /* 0x00034e0000047ab9 */ /* 0x000fe40000000800 */
[----:B------:R-:W-:-:S04]  /*3e240*/  IMAD.U32 R4, RZ, RZ, UR4 ;  /* 0x00000004ff047e24 */ /* 0x000fc8000f8e00ff */
[----:B-1----:R-:W-:-:S04]  /*3e250*/  IMAD R16, R16, R4, RZ ;  /* 0x0000000410107224 */ /* 0x002fc800078e02ff */
[----:B------:R-:W-:-:S05]  /*3e260*/  IMAD.IADD R5, R16, 0x1, R5 ;  /* 0x0000000110057824 */ /* 0x000fca00078e0205 */
[----:B------:R-:W-:-:S13]  /*3e270*/  ISETP.GT.AND P6, PT, R5, R0, PT ;  /* 0x000000000500720c */ /* 0x000fda0003fc4270 */
[----:B------:R-:W-:Y:S05]  /*3e280*/  @!P6 BRA `(.L_x_3989) ;  /* 0xfffffffc0064e947 */ /* 0x000fea000383ffff */
.L_x_3984:
        /* <DEDUP_REMOVED lines=8> */
.L_x_4098:
[----:B------:R-:W-:Y:S01]  /*3e310*/  ISETP.NE.AND P0, PT, R5, RZ, PT ;  /* 0x000000ff0500720c */ /* 0x000fe20003f05270 */
[----:B------:R-:W-:-:S12]  /*3e320*/  IMAD.MOV.U32 R5, RZ, RZ, RZ ;  /* 0x000000ffff057224 */ /* 0x000fd800078e00ff */
[----:B------:R-:W-:Y:S05]  /*3e330*/  @!P0 BRA `(.L_x_3991) ;  /* 0x0000000000148947 */ /* 0x000fea0003800000 */
[----:B------:R-:W-:Y:S01]  /*3e340*/  UMOV UR4, 0xffffffff ;  /* 0xffffffff00047882 */ /* 0x000fe20000000000 */
[----:B------:R-:W-:Y:S02]  /*3e350*/  VIADD R12, R6, 0xffffffff ;  /* 0xffffffff060c7836 */ /* 0x000fe40000000000 */
[----:B------:R-:W-:Y:S05]  /*3e360*/  BRA.DIV UR4, `(.L_x_3992) ;  /* 0x0000003604fc7947 */ /* 0x000fea000b800000 */
[----:B0-----:R0:W4:Y:S02]  /*3e370*/  SHFL.IDX PT, R2, R2, R12, 0x1f ;  /* 0x00001f0c02027589 */ /* 0x00112400000e0000 */
.L_x_4101:
[----:B----4-:R-:W-:-:S07]  /*3e380*/  IMAD.MOV.U32 R5, RZ, RZ, R2 ;  /* 0x000000ffff057224 */ /* 0x010fce00078e0002 */
.L_x_3991:
[----:B01----:R-:W0:Y:S01]  /*3e390*/  LDC.64 R2, c[0x0][0xd90] ;  /* 0x00036400ff027b82 */ /* 0x003e220000000a00 */
[----:B------:R-:W-:-:S04]  /*3e3a0*/  IMAD.IADD R19, R6, 0x1, R19 ;  /* 0x0000000106137824 */ /* 0x000fc800078e0213 */
[----:B0-----:R-:W-:-:S05]  /*3e3b0*/  IMAD.WIDE R2, R19, 0x4, R2 ;  /* 0x0000000413027825 */ /* 0x001fca00078e0202 */
[----:B------:R-:W3:Y:S01]  /*3e3c0*/  LDG.E R7, desc[UR44][R2.64] ;  /* 0x0000002c02077981 */ /* 0x000ee2000c1e1900 */
[----:B------:R-:W-:-:S04]  /*3e3d0*/  IMAD R16, R5, R4, R16 ;  /* 0x0000000405107224 */ /* 0x000fc800078e0210 */
[----:B------:R-:W-:Y:S02]  /*3e3e0*/  IMAD.IADD R0, R0, 0x1, -R16 ;  /* 0x0000000100007824 */ /* 0x000fe400078e0a10 */
[----:B---3--:R-:W-:-:S05]  /*3e3f0*/  IMAD R6, R17, R7, RZ ;  /* 0x0000000711067224 */ /* 0x008fca00078e02ff */
        /* <DEDUP_REMOVED lines=59> */
.L_x_3985:
[----:B------:R-:W-:Y:S01]  /*3e7b0*/  UMOV UR4, URZ ;  /* 0x0000003f00047c82 */ /* 0x000fe20008000000 */
[----:B------:R-:W-:Y:S01]  /*3e7c0*/  UMOV UR5, URZ ;  /* 0x0000003f00057c82 */ /* 0x000fe20008000000 */
[----:B------:R-:W-:Y:S01]  /*3e7d0*/  ULDC UR6, c[0x0][0xd3c] ;  /* 0x00034f0000067ab9 */ /* 0x000fe20000000800 */
[----:B------:R-:W-:Y:S02]  /*3e7e0*/  IMAD.MOV.U32 R16, RZ, RZ, R0 ;  /* 0x000000ffff107224 */ /* 0x000fe400078e0000 */
[----:B------:R-:W-:Y:S02]  /*3e7f0*/  IMAD.U32 R17, RZ, RZ, UR4 ;  /* 0x00000004ff117e24 */ /* 0x000fe4000f8e00ff */
[----:B------:R-:W-:Y:S02]  /*3e800*/  IMAD.U32 R18, RZ, RZ, UR5 ;  /* 0x00000005ff127e24 */ /* 0x000fe4000f8e00ff */
[----:B------:R-:W-:-:S07]  /*3e810*/  IMAD.U32 R19, RZ, RZ, UR6 ;  /* 0x00000006ff137e24 */ /* 0x000fce000f8e00ff */
.L_x_3993:
[----:B------:R0:W3:Y:S01]  /*3e820*/  LDL R3, [R1+0x430] ;  /* 0x0004300001037983 */ /* 0x0000e20000100800 */
        /* <DEDUP_REMOVED lines=11> */
.L_x_3982:
[----:B------:R-:W-:Y:S02]  /*3e8e0*/  ULDC UR4, c[0x0][0xd3c] ;  /* 0x00034f0000047ab9 */ /* 0x000fe40000000800 */
[----:B---3--:R-:W-:-:S13]  /*3e8f0*/  ISETP.GE.AND P0, PT, R19, UR4, PT ;  /* 0x0000000413007c0c */ /* 0x008fda000bf06270 */
[----:B------:R-:W-:Y:S05]  /*3e900*/  @!P0 BRA `(.L_x_3994) ;  /* 0xffffff6c00348947 */ /* 0x000fea000383ffff */
[----:B------:R-:W-:Y:S05]  /*3e910*/  BSYNC B8 ;  /* 0x0000000000087941 */ /* 0x000fea0003800000 */
.L_x_3808:
[----:B-1----:R-:W3:Y:S01]  /*3e920*/  LDL.LU R0, [R1+0x498] ;  /* 0x0004980001007983 */ /* 0x002ee20000300800 */
[----:B------:R-:W-:Y:S01]  /*3e930*/  BSSY B0, `(.L_x_3995) ;  /* 0x000000b000007945 */ /* 0x000fe20003800000 */
[----:B------:R-:W1:Y:S01]  /*3e940*/  S2R R5, SR_CgaCtaId ;  /* 0x0000000000057919 */ /* 0x000e620000008800 */
[----:B---3--:R-:W-:-:S05]  /*3e950*/  VIADD R0, R0, 0x1 ;  /* 0x0000000100007836 */ /* 0x008fca0000000000 */
[----:B0-----:R-:W-:-:S04]  /*3e960*/  LEA.HI R2, R0, R0, RZ, 0x1 ;  /* 0x0000000000027211 */ /* 0x001fc800078f08ff */
[----:B------:R-:W-:-:S05]  /*3e970*/  LOP3.LUT R3, R2, 0xfffffffe, RZ, 0xc0, !PT ;  /* 0xfffffffe02037812 */ /* 0x000fca00078ec0ff */
[----:B------:R-:W-:Y:S01]  /*3e980*/  IMAD.IADD R3, R0, 0x1, -R3 ;  /* 0x0000000100037824 */ /* 0x000fe200078e0a03 */
[----:B------:R-:W-:-:S04]  /*3e990*/  MOV R0, 0x400 ;  /* 0x0000040000007802 */ /* 0x000fc80000000f00 */
[----:B-1----:R-:W-:Y:S02]  /*3e9a0*/  LEA R0, R5, R0, 0x18 ;  /* 0x0000000005007211 */ /* 0x002fe400078ec0ff */
[----:B------:R-:W-:-:S04]  /*3e9b0*/  SHF.L.U32 R3, R3, 0x1f, RZ ;  /* 0x0000001f03037819 */ /* 0x000fc800000006ff */
[----:B------:R-:W0:Y:S02]  /*3e9c0*/  SYNCS.PHASECHK.TRANS64.TRYWAIT P0, [R0+URZ+0x38820], R3 ;  /* 0x03882003000075a7 */ /* 0x000e24000800017f */
[----:B0-----:R-:W-:Y:S05]  /*3e9d0*/  @!P0 BRA `(.L_x_3996) ;  /* 0x0000003000888947 */ /* 0x001fea0003800000 */
.L_x_4102:
[----:B------:R-:W-:Y:S05]  /*3e9e0*/  BSYNC B0 ;  /* 0x0000000000007941 */ /* 0x000fea0003800000 */
.L_x_3995:
[----:B------:R-:W-:-:S03]  /*3e9f0*/  UMOV UR4, 0xffffffff ;  /* 0xffffffff00047882 */ /* 0x000fc60000000000 */
[----:B------:R-:W-:Y:S05]  /*3ea00*/  BRA.DIV UR4, `(.L_x_3997) ;  /* 0x0000003204907947 */ /* 0x000fea000b800000 */
[----:B------:R-:W1:Y:S02]  /*3ea10*/  S2R R2, SR_TID.X ;  /* 0x0000000000027919 */ /* 0x000e640000002100 */
[----:B-1----:R-:W-:-:S04]  /*3ea20*/  SHF.R.U32.HI R2, RZ, 0x5, R2 ;  /* 0x00000005ff027819 */ /* 0x002fc80000011602 */
[----:B------:R-:W-:-:S05]  /*3ea30*/  LOP3.LUT R2, R2, 0x3, RZ, 0xc0, !PT ;  /* 0x0000000302027812 */ /* 0x000fca00078ec0ff */
[----:B------:R1:W3:Y:S02]  /*3ea40*/  SHFL.IDX PT, R14, R2, RZ, 0x1f ;  /* 0x00001fff020e7589 */ /* 0x0002e400000e0000 */
.L_x_4105:
[----:B---3--:R-:W-:-:S13]  /*3ea50*/  ISETP.NE.AND P0, PT, R14, RZ, PT ;  /* 0x000000ff0e00720c */ /* 0x008fda0003f05270 */
[----:B------:R-:W-:Y:S05]  /*3ea60*/  @P0 BRA `(.L_x_3588) ;  /* 0x0000000000940947 */ /* 0x000fea0003800000 */
[----:B------:R-:W-:-:S03]  /*3ea70*/  UMOV UR4, 0xffffffff ;  /* 0xffffffff00047882 */ /* 0x000fc60000000000 */
[----:B------:R-:W-:Y:S05]  /*3ea80*/  BRA.DIV UR4, `(.L_x_3998) ;  /* 0x0000003204a47947 */ /* 0x000fea000b800000 */
[----:B------:R-:W-:-:S13]  /*3ea90*/  ELECT P6, URZ, PT ;  /* 0x00000000003f782f */ /* 0x000fda00038c0000 */
.L_x_4108:
[----:B------:R-:W-:Y:S05]  /*3eaa0*/  @!P6 BRA `(.L_x_3588) ;  /* 0x000000000084e947 */ /* 0x000fea0003800000 */
[----:B------:R-:W-:-:S06]  /*3eab0*/  ULOP3.LUT UR4, UR38, 0x2, URZ, 0xfc, !UPT ;  /* 0x0000000226047892 */ /* 0x000fcc000f8efc3f */
[----:B-1----:R-:W-:-:S05]  /*3eac0*/  IMAD.U32 R2, RZ, RZ, UR4 ;  /* 0x00000004ff027e24 */ /* 0x002fca000f8e00ff */
[----:B------:R-:W-:-:S13]  /*3ead0*/  ISETP.NE.AND P2, PT, R2, 0x3, PT ;  /* 0x000000030200780c */ /* 0x000fda0003f45270 */
[----:B------:R-:W-:Y:S05]  /*3eae0*/  @!P2 BRA `(.L_x_3999) ;  /* 0x000000000004a947 */ /* 0x000fea0003800000 */
[----:B------:R-:W-:Y:S01]  /*3eaf0*/  BPT.TRAP 0x1 ;  /* 0x000000040000795c */ /* 0x000fe20000300000 */
.L_x_3999:
        /* <DEDUP_REMOVED lines=14> */
.L_x_4109:
[----:B------:R-:W1:Y:S02]  /*3ebe0*/  SYNCS.PHASECHK.TRANS64.TRYWAIT P0, [R7+URZ], R2 ;  /* 0x00000002070075a7 */ /* 0x000e64000800017f */
[----:B-1----:R-:W-:Y:S05]  /*3ebf0*/  @!P0 BRA `(.L_x_4001) ;  /* 0x00000030007c8947 */ /* 0x002fea0003800000 */
.L_x_4110:
[----:B------:R-:W-:Y:S05]  /*3ec00*/  @!P2 BRA `(.L_x_4002) ;  /* 0x000000000004a947 */ /* 0x000fea0003800000 */
[----:B------:R-:W-:Y:S01]  /*3ec10*/  BPT.TRAP 0x1 ;  /* 0x000000040000795c */ /* 0x000fe20000300000 */
.L_x_4002:
[----:B------:R-:W3:Y:S01]  /*3ec20*/  LDL.LU R4, [R1+0x434] ;  /* 0x0004340001047983 */ /* 0x000ee20000300800 */
[----:B------:R-:W-:-:S04]  /*3ec30*/  VIADD R0, R0, 0x38860 ;  /* 0x0003886000007836 */ /* 0x000fc80000000000 */
[----:B---3--:R-:W-:-:S04]  /*3ec40*/  IMAD R4, R4, 0x8, R0 ;  /* 0x0000000804047824 */ /* 0x008fc800078e0200 */
[----:B------:R-:W3:Y:S02]  /*3ec50*/  SYNCS.PHASECHK.TRANS64.TRYWAIT P0, [R4+URZ], R5 ;  /* 0x00000005040075a7 */ /* 0x000ee4000800017f */
[----:B---3--:R-:W-:Y:S05]  /*3ec60*/  @!P0 BRA `(.L_x_4003) ;  /* 0x0000003000748947 */ /* 0x008fea0003800000 */
.L_x_4111:
[----:B------:R-:W-:-:S07]  /*3ec70*/  IMAD R3, R3, 0x8, R0 ;  /* 0x0000000803037824 */ /* 0x000fce00078e0200 */
.L_x_4004:
[----:B----4-:R4:W0:Y:S02]  /*3ec80*/  SYNCS.PHASECHK.TRANS64.TRYWAIT P0, [R3+URZ], R2 ;  /* 0x00000002030075a7 */ /* 0x010824000800017f */
[----:B0-----:R-:W-:Y:S05]  /*3ec90*/  @!P0 NANOSLEEP.SYNCS 0x989680 ;  /* 0x009896800000895d */ /* 0x001fea0003900000 */
[----:B------:R-:W0:Y:S02]  /*3eca0*/  @!P0 SYNCS.PHASECHK.TRANS64 P0, [R3+URZ], R2 ;  /* 0x00000002030085a7 */ /* 0x000e24000800007f */
[----:B0-----:R-:W-:Y:S05]  /*3ecb0*/  @!P0 BRA `(.L_x_4004) ;  /* 0xfffffffc00f08947 */ /* 0x001fea000383ffff */
.L_x_3588:
[----:B------:R-:W-:Y:S05]  /*3ecc0*/  BSYNC B9 ;  /* 0x0000000000097941 */ /* 0x000fea0003800000 */
.L_x_3585:
[----:B------:R-:W-:Y:S05]  /*3ecd0*/  EXIT ;  /* 0x000000000000794d */ /* 0x000fea0003800000 */
.L_x_3612:
[----:B0-----:R0:W1:Y:S02]  /*3ece0*/  SYNCS.PHASECHK.TRANS64.TRYWAIT P5, [R60+URZ+0x38890], R67 ;  /* 0x038890433c0075a7 */ /* 0x00106400080a017f */
[----:B-1----:R-:W-:Y:S05]  /*3ecf0*/  @!P5 NANOSLEEP.SYNCS 0x989680 ;  /* 0x009896800000d95d */ /* 0x002fea0003900000 */
[----:B------:R-:W1:Y:S02]  /*3ed00*/  @!P5 SYNCS.PHASECHK.TRANS64 P5, [R60+URZ+0x38890], R67 ;  /* 0x038890433c00d5a7 */ /* 0x000e6400080a007f */
[----:B-1----:R-:W-:Y:S05]  /*3ed10*/  @!P5 BRA `(.L_x_3612) ;  /* 0xfffffffc00f0d947 */ /* 0x002fea000383ffff */
[----:B------:R-:W-:Y:S05]  /*3ed20*/  BRA `(.L_x_4005) ;  /* 0xfffffc3c006c7947 */ /* 0x000fea000383ffff */
.L_x_3622:
[----:B0-----:R0:W1:Y:S02]  /*3ed30*/  SYNCS.PHASECHK.TRANS64.TRYWAIT P5, [R60+URZ+0x38890], R67 ;  /* 0x038890433c0075a7 */ /* 0x00106400080a017f */
[----:B-1----:R-:W-:Y:S05]  /*3ed40*/  @!P5 NANOSLEEP.SYNCS 0x989680 ;  /* 0x009896800000d95d */ /* 0x002fea0003900000 */
[----:B------:R-:W1:Y:S02]  /*3ed50*/  @!P5 SYNCS.PHASECHK.TRANS64 P5, [R60+URZ+0x38890], R67 ;  /* 0x038890433c00d5a7 */ /* 0x000e6400080a007f */
[----:B-1----:R-:W-:Y:S05]  /*3ed60*/  @!P5 BRA `(.L_x_3622) ;  /* 0xfffffffc00f0d947 */ /* 0x002fea000383ffff */
[----:B------:R-:W-:Y:S05]  /*3ed70*/  BRA `(.L_x_4006) ;  /* 0xfffffc4400e47947 */ /* 0x000fea000383ffff */
.L_x_3627:
[----:B0-----:R0:W1:Y:S02]  /*3ed80*/  SYNCS.PHASECHK.TRANS64.TRYWAIT P4, [R60+URZ+0x38890], R67 ;  /* 0x038890433c0075a7 */ /* 0x001064000808017f */
[----:B-1----:R-:W-:Y:S05]  /*3ed90*/  @!P4 NANOSLEEP.SYNCS 0x989680 ;  /* 0x009896800000c95d */ /* 0x002fea0003900000 */
[----:B------:R-:W1:Y:S02]  /*3eda0*/  @!P4 SYNCS.PHASECHK.TRANS64 P4, [R60+URZ+0x38890], R67 ;  /* 0x038890433c00c5a7 */ /* 0x000e64000808007f */
[----:B-1----:R-:W-:Y:S05]  /*3edb0*/  @!P4 BRA `(.L_x_3627) ;  /* 0xfffffffc00f0c947 */ /* 0x002fea000383ffff */
[----:B------:R-:W-:Y:S05]  /*3edc0*/  BRA `(.L_x_4007) ;  /* 0xfffffc5000147947 */ /* 0x000fea000383ffff */
.L_x_3631:
[----:B--2---:R2:W0:Y:S02]  /*3edd0*/  SYNCS.PHASECHK.TRANS64.TRYWAIT P3, [R60+URZ+0x388b0], R67 ;  /* 0x0388b0433c0075a7 */ /* 0x004424000806017f */
[----:B0-----:R-:W-:Y:S05]  /*3ede0*/  @!P3 NANOSLEEP.SYNCS 0x989680 ;  /* 0x009896800000b95d */ /* 0x001fea0003900000 */
[----:B------:R-:W0:Y:S02]  /*3edf0*/  @!P3 SYNCS.PHASECHK.TRANS64 P3, [R60+URZ+0x388b0], R67 ;  /* 0x0388b0433c00b5a7 */ /* 0x000e24000806007f */
[----:B0-----:R-:W-:Y:S05]  /*3ee00*/  @!P3 BRA `(.L_x_3631) ;  /* 0xfffffffc00f0b947 */ /* 0x001fea000383ffff */
[----:B------:R-:W-:Y:S05]  /*3ee10*/  BRA `(.L_x_4008) ;  /* 0xfffffc50007c7947 */ /* 0x000fea000383ffff */
.L_x_3675:
        /* <DEDUP_REMOVED lines=8> */
.L_x_4010:
[----:B------:R-:W-:Y:S05]  /*3eea0*/  BSYNC B1 ;  /* 0x0000000000017941 */ /* 0x000fea0003800000 */
.L_x_4009:
        /* <DEDUP_REMOVED lines=8> */
.L_x_4011:
[----:B------:R-:W-:Y:S02]  /*3ef30*/  IMAD.MOV.U32 R13, RZ, RZ, R9 ;  /* 0x000000ffff0d7224 */ /* 0x000fe400078e0009 */
[----:B------:R-:W-:-:S07]  /*3ef40*/  IMAD.MOV.U32 R4, RZ, RZ, R14 ;  /* 0x000000ffff047224 */ /* 0x000fce00078e000e */
[----:B------:R-:W-:Y:S05]  /*3ef50*/  WARPSYNC.COLLECTIVE R15, `(.L_x_4012) ;  /* 0x000000000f087348 */ /* 0x000fea0003c00000 */
[----:B------:R0:W1:Y:S02]  /*3ef60*/  SHFL.IDX P6, R14, R13, R12, R11 ;  /* 0x0000000c0d0e7389 */ /* 0x00006400000c000b */
[----:B01----:R-:W-:Y:S01]  /*3ef70*/  ENDCOLLECTIVE ;  /* 0x000000000000791b */ /* 0x003fe20003800000 */
.L_x_4012:
[----:B------:R-:W-:Y:S02]  /*3ef80*/  IMAD.MOV.U32 R13, RZ, RZ, R8 ;  /* 0x000000ffff0d7224 */ /* 0x000fe400078e0008 */
[----:B------:R-:W-:-:S07]  /*3ef90*/  IMAD.MOV.U32 R5, RZ, RZ, R14 ;  /* 0x000000ffff057224 */ /* 0x000fce00078e000e */
[----:B------:R-:W-:Y:S05]  /*3efa0*/  WARPSYNC.COLLECTIVE R15, `(.L_x_4013) ;  /* 0x000000000f087348 */ /* 0x000fea0003c00000 */
[----:B------:R0:W1:Y:S02]  /*3efb0*/  SHFL.IDX P6, R14, R13, R12, R11 ;  /* 0x0000000c0d0e7389 */ /* 0x00006400000c000b */
[----:B01----:R-:W-:Y:S01]  /*3efc0*/  ENDCOLLECTIVE ;  /* 0x000000000000791b */ /* 0x003fe20003800000 */
.L_x_4013:
[----:B------:R-:W-:Y:S05]  /*3efd0*/  BRA `(.L_x_4014) ;  /* 0xfffffcf000cc7947 */ /* 0x000fea000383ffff */
.L_x_3678:
        /* <DEDUP_REMOVED lines=8> */
.L_x_4016:
[----:B------:R-:W-:Y:S05]  /*3f060*/  BSYNC B1 ;  /* 0x0000000000017941 */ /* 0x000fea0003800000 */
.L_x_4015:
        /* <DEDUP_REMOVED lines=8> */
.L_x_4017:
[----:B------:R-:W-:Y:S02]  /*3f0f0*/  IMAD.MOV.U32 R13, RZ, RZ, R9 ;  /* 0x000000ffff0d7224 */ /* 0x000fe400078e0009 */
[----:B------:R-:W-:-:S07]  /*3f100*/  IMAD.MOV.U32 R4, RZ, RZ, R14 ;  /* 0x000000ffff047224 */ /* 0x000fce00078e000e */
[----:B------:R-:W-:Y:S05]  /*3f110*/  WARPSYNC.COLLECTIVE R15, `(.L_x_4018) ;  /* 0x000000000f087348 */ /* 0x000fea0003c00000 */
[----:B------:R0:W1:Y:S02]  /*3f120*/  SHFL.IDX P6, R14, R13, R12, R11 ;  /* 0x0000000c0d0e7389 */ /* 0x00006400000c000b */
[----:B01----:R-:W-:Y:S01]  /*3f130*/  ENDCOLLECTIVE ;  /* 0x000000000000791b */ /* 0x003fe20003800000 */
.L_x_4018:
[----:B------:R-:W-:Y:S02]  /*3f140*/  IMAD.MOV.U32 R13, RZ, RZ, R8 ;  /* 0x000000ffff0d7224 */ /* 0x000fe400078e0008 */
[----:B------:R-:W-:-:S07]  /*3f150*/  IMAD.MOV.U32 R5, RZ, RZ, R14 ;  /* 0x000000ffff057224 */ /* 0x000fce00078e000e */
[----:B------:R-:W-:Y:S05]  /*3f160*/  WARPSYNC.COLLECTIVE R15, `(.L_x_4019) ;  /* 0x000000000f087348 */ /* 0x000fea0003c00000 */
[----:B------:R0:W1:Y:S02]  /*3f170*/  SHFL.IDX P6, R14, R13, R12, R11 ;  /* 0x0000000c0d0e7389 */ /* 0x00006400000c000b */
[----:B01----:R-:W-:Y:S01]  /*3f180*/  ENDCOLLECTIVE ;  /* 0x000000000000791b */ /* 0x003fe20003800000 */
.L_x_4019:
[----:B------:R-:W-:Y:S05]  /*3f190*/  BRA `(.L_x_4020) ;  /* 0xfffffcf400307947 */ /* 0x000fea000383ffff */
.L_x_3682:
[----:B-1----:R1:W0:Y:S02]  /*3f1a0*/  SYNCS.PHASECHK.TRANS64.TRYWAIT P0, [R2+URZ+0x38800], R7 ;  /* 0x03880007020075a7 */ /* 0x002224000800017f */
[----:B0-----:R-:W-:Y:S05]  /*3f1b0*/  @!P0 NANOSLEEP.SYNCS 0x989680 ;  /* 0x009896800000895d */ /* 0x001fea0003900000 */
[----:B------:R-:W0:Y:S02]  /*3f1c0*/  @!P0 SYNCS.PHASECHK.TRANS64 P0, [R2+URZ+0x38800], R7 ;  /* 0x03880007020085a7 */ /* 0x000e24000800007f */
[----:B0-----:R-:W-:Y:S05]  /*3f1d0*/  @!P0 BRA `(.L_x_3682) ;  /* 0xfffffffc00f08947 */ /* 0x001fea000383ffff */
[----:B------:R-:W-:Y:S05]  /*3f1e0*/  BRA `(.L_x_4021) ;  /* 0xfffffcf400b87947 */ /* 0x000fea000383ffff */
.L_x_3690:
[----:B------:R-:W0:Y:S01]  /*3f1f0*/  LDC R71, c[0x0][0x3f4] ;  /* 0x0000fd00ff477b82 */ /* 0x000e220000000800 */
[----:B------:R-:W-:Y:S01]  /*3f200*/  BSSY B1, `(.L_x_4022) ;  /* 0x0000008000017945 */ /* 0x000fe20003800000 */
[----:B------:R-:W-:Y:S02]  /*3f210*/  IMAD.MOV.U32 R13, RZ, RZ, R27 ;  /* 0x000000ffff0d7224 */ /* 0x000fe400078e001b */
[----:B------:R-:W-:Y:S02]  /*3f220*/  IMAD.MOV.U32 R12, RZ, RZ, RZ ;  /* 0x000000ffff0c7224 */ /* 0x000fe400078e00ff */
[----:B------:R-:W-:Y:S02]  /*3f230*/  IMAD.MOV.U32 R11, RZ, RZ, 0x1c1f ;  /* 0x00001c1fff0b7424 */ /* 0x000fe400078e00ff */
[----:B------:R-:W-:-:S07]  /*3f240*/  IMAD.MOV.U32 R15, RZ, RZ, -0x1 ;  /* 0xffffffffff0f7424 */ /* 0x000fce00078e00ff */
[----:B0-----:R-:W-:Y:S05]  /*3f250*/  WARPSYNC.COLLECTIVE R15, `(.L_x_4023) ;  /* 0x000000000f087348 */ /* 0x001fea0003c00000 */
[----:B------:R1:W2:Y:S02]  /*3f260*/  SHFL.IDX P6, R14, R13, R12, R11 ;  /* 0x0000000c0d0e7389 */ /* 0x0002a400000c000b */
[----:B012---:R-:W-:Y:S01]  /*3f270*/  ENDCOLLECTIVE ;  /* 0x000000000000791b */ /* 0x007fe20003800000 */
.L_x_4023:
[----:B------:R-:W-:Y:S05]  /*3f280*/  BSYNC B1 ;  /* 0x0000000000017941 */ /* 0x000fea0003800000 */
.L_x_4022:
[----:B------:R-:W-:Y:S01]  /*3f290*/  IMAD.MOV.U32 R13, RZ, RZ, R26 ;  /* 0x000000ffff0d7224 */ /* 0x000fe200078e001a */
[----:B------:R-:W-:Y:S01]  /*3f2a0*/  ISETP.GE.AND P0, PT, R22, R71, PT ;  /* 0x000000471600720c */ /* 0x000fe20003f06270 */
[----:B------:R-:W-:Y:S02]  /*3f2b0*/  IMAD.MOV.U32 R12, RZ, RZ, RZ ;  /* 0x000000ffff0c7224 */ /* 0x000fe400078e00ff */
[----:B------:R-:W-:Y:S02]  /*3f2c0*/  IMAD.MOV.U32 R11, RZ, RZ, 0x1c1f ;  /* 0x00001c1fff0b7424 */ /* 0x000fe400078e00ff */
[----:B------:R-:W-:Y:S02]  /*3f2d0*/  IMAD.MOV.U32 R15, RZ, RZ, -0x1 ;  /* 0xffffffffff0f7424 */ /* 0x000fe400078e00ff */
[----:B------:R-:W-:Y:S02]  /*3f2e0*/  IMAD.MOV.U32 R3, RZ, RZ, R14 ;  /* 0x000000ffff037224 */ /* 0x000fe400078e000e */
[----:B------:R-:W-:-:S07]  /*3f2f0*/  IMAD R69, R24, R69, RZ ;  /* 0x0000004518457224 */ /* 0x000fce00078e02ff */
[----:B------:R-:W-:Y:S05]  /*3f300*/  WARPSYNC.COLLECTIVE R15, `(.L_x_4024) ;  /* 0x000000000f087348 */ /* 0x000fea0003c00000 */
[----:B------:R0:W1:Y:S02]  /*3f310*/  SHFL.IDX P6, R14, R13, R12, R11 ;  /* 0x0000000c0d0e7389 */ /* 0x00006400000c000b */
[----:B01----:R-:W-:Y:S01]  /*3f320*/  ENDCOLLECTIVE ;  /* 0x000000000000791b */ /* 0x003fe20003800000 */
.L_x_4024:
[----:B------:R-:W-:Y:S01]  /*3f330*/  ISETP.GE.OR P1, PT, R0, R69, P0 ;  /* 0x000000450000720c */ /* 0x000fe20000726670 */
[----:B------:R-:W-:-:S12]  /*3f340*/  IMAD.MOV.U32 R13, RZ, RZ, R25 ;  /* 0x000000ffff0d7224 */ /* 0x000fd800078e0019 */
[C---:B------:R-:W-:Y:S01]  /*3f350*/  @!P1 IMAD.SHL.U32 R7, R22.reuse, 0x2, RZ ;  /* 0x0000000216079824 */ /* 0x040fe200078e00ff */
[----:B------:R-:W-:Y:S01]  /*3f360*/  @!P1 SHF.L.U64.HI R6, R22, 0x1, R23 ;  /* 0x0000000116069819 */ /* 0x000fe20000010217 */
[----:B------:R-:W-:-:S07]  /*3f370*/  IMAD.MOV.U32 R4, RZ, RZ, R14 ;  /* 0x000000ffff047224 */ /* 0x000fce00078e000e */
[----:B------:R-:W-:Y:S05]  /*3f380*/  WARPSYNC.COLLECTIVE R15, `(.L_x_4025) ;  /* 0x000000000f087348 */ /* 0x000fea0003c00000 */
[----:B------:R0:W1:Y:S02]  /*3f390*/  SHFL.IDX P6, R14, R13, R12, R11 ;  /* 0x0000000c0d0e7389 */ /* 0x00006400000c000b */
[----:B01----:R-:W-:Y:S01]  /*3f3a0*/  ENDCOLLECTIVE ;  /* 0x000000000000791b */ /* 0x003fe20003800000 */
.L_x_4025:
[----:B------:R-:W-:-:S05]  /*3f3b0*/  @!P1 IADD3 R4, P2, R4, R7, RZ ;  /* 0x0000000704049210 */ /* 0x000fca0007f5e0ff */
[----:B------:R-:W-:Y:S02]  /*3f3c0*/  @!P1 IMAD.X R3, R3, 0x1, R6, P2 ;  /* 0x0000000103039824 */ /* 0x000fe400010e0606 */
[----:B------:R-:W-:Y:S02]  /*3f3d0*/  @!P1 IMAD.MOV.U32 R8, RZ, RZ, R4 ;  /* 0x000000ffff089224 */ /* 0x000fe400078e0004 */
[----:B------:R-:W-:Y:S02]  /*3f3e0*/  @!P1 IMAD.MOV.U32 R9, RZ, RZ, R3 ;  /* 0x000000ffff099224 */ /* 0x000fe400078e0003 */
[----:B------:R-:W-:Y:S02]  /*3f3f0*/  IMAD.MOV.U32 R13, RZ, RZ, R33 ;  /* 0x000000ffff0d7224 */ /* 0x000fe400078e0021 */
[----:B------:R-:W-:-:S07]  /*3f400*/  IMAD.MOV.U32 R5, RZ, RZ, R14 ;  /* 0x000000ffff057224 */ /* 0x000fce00078e000e */
[----:B------:R-:W-:Y:S05]  /*3f410*/  WARPSYNC.COLLECTIVE R15, `(.L_x_4026) ;  /* 0x000000000f087348 */ /* 0x000fea0003c00000 */
[----:B------:R0:W1:Y:S02]  /*3f420*/  SHFL.IDX P6, R14, R13, R12, R11 ;  /* 0x0000000c0d0e7389 */ /* 0x00006400000c000b */
[----:B01----:R-:W-:Y:S01]  /*3f430*/  ENDCOLLECTIVE ;  /* 0x000000000000791b */ /* 0x003fe20003800000 */
.L_x_4026:
[----:B------:R-:W2:Y:S01]  /*3f440*/  @!P1 LD.E.128 R8, desc[UR44][R8.64] ;  /* 0x0000002c08089980 */ /* 0x000ea2000c101d00 */
[----:B------:R-:W-:-:S05]  /*3f450*/  @!P1 IADD3 R14, P2, R14, R7, RZ ;  /* 0x000000070e0e9210 */ /* 0x000fca0007f5e0ff */
[----:B------:R-:W-:Y:S02]  /*3f460*/  @!P1 IMAD.X R5, R5, 0x1, R6, P2 ;  /* 0x0000000105059824 */ /* 0x000fe400010e0606 */
[----:B------:R-:W-:-:S06]  /*3f470*/  @!P1 IMAD.MOV.U32 R4, RZ, RZ, R14 ;  /* 0x000000ffff049224 */ /* 0x000fcc00078e000e */
[----:B------:R-:W5:Y:S01]  /*3f480*/  @!P1 LD.E.128 R4, desc[UR44][R4.64] ;  /* 0x0000002c04049980 */ /* 0x000f62000c101d00 */
[----:B------:R-:W-:Y:S02]  /*3f490*/  CS2R R64, SRZ ;  /* 0x0000000000407805 */ /* 0x000fe4000001ff00 */
[----:B------:R-:W-:Y:S01]  /*3f4a0*/  CS2R R66, SRZ ;  /* 0x0000000000427805 */ /* 0x000fe2000001ff00 */
[----:B------:R-:W-:Y:S01]  /*3f4b0*/  IMAD.MOV.U32 R13, RZ, RZ, R27 ;  /* 0x000000ffff0d7224 */ /* 0x000fe200078e001b */
[----:B------:R-:W-:Y:S02]  /*3f4c0*/  CS2R R20, SRZ ;  /* 0x0000000000147805 */ /* 0x000fe4000001ff00 */
[----:B------:R-:W-:Y:S01]  /*3f4d0*/  CS2R R46, SRZ ;  /* 0x00000000002e7805 */ /* 0x000fe2000001ff00 */
[----:B--2---:R-:W-:Y:S02]  /*3f4e0*/  @!P1 IMAD.MOV.U32 R65, RZ, RZ, R9 ;  /* 0x000000ffff419224 */ /* 0x004fe400078e0009 */
[----:B------:R-:W-:-:S02]  /*3f4f0*/  @!P1 IMAD.MOV.U32 R67, RZ, RZ, R11 ;  /* 0x000000ffff439224 */ /* 0x000fc400078e000b */
[----:B------:R-:W-:Y:S02]  /*3f500*/  IMAD.MOV.U32 R12, RZ, RZ, R65 ;  /* 0x000000ffff0c7224 */ /* 0x000fe400078e0041 */
[----:B------:R-:W-:Y:S02]  /*3f510*/  IMAD.MOV.U32 R11, RZ, RZ, 0x1c1f ;  /* 0x00001c1fff0b7424 */ /* 0x000fe400078e00ff */
[----:B------:R-:W-:Y:S01]  /*3f520*/  @!P1 IMAD.MOV.U32 R64, RZ, RZ, R8 ;  /* 0x000000ffff409224 */ /* 0x000fe200078e0008 */
[----:B------:R-:W-:Y:S01]  /*3f530*/  PRMT R70, R12, 0x7610, R70 ;  /* 0x000076100c467816 */ /* 0x000fe20000000046 */
[----:B------:R-:W-:Y:S02]  /*3f540*/  IMAD.MOV.U32 R12, RZ, RZ, 0x1 ;  /* 0x00000001ff0c7424 */ /* 0x000fe400078e00ff */
[----:B------:R-:W-:Y:S02]  /*3f550*/  IMAD.MOV.U32 R3, RZ, RZ, R64 ;  /* 0x000000ffff037224 */ /* 0x000fe400078e0040 */
[----:B------:R-:W-:-:S07]  /*3f560*/  @!P1 IMAD.MOV.U32 R66, RZ, RZ, R10 ;  /* 0x000000ffff429224 */ /* 0x000fce00078e000a */
[----:B-----5:R-:W-:Y:S05]  /*3f570*/  WARPSYNC.COLLECTIVE R15, `(.L_x_4027) ;  /* 0x000000000f087348 */ /* 0x020fea0003c00000 */
[----:B------:R0:W1:Y:S02]  /*3f580*/  SHFL.IDX P6, R14, R13, R12, R11 ;  /* 0x0000000c0d0e7389 */ /* 0x00006400000c000b */
[----:B01---5:R-:W-:Y:S01]  /*3f590*/  ENDCOLLECTIVE ;  /* 0x000000000000791b */ /* 0x023fe20003800000 */
.L_x_4027:
[----:B------:R-:W-:Y:S01]  /*3f5a0*/  IMAD.MOV.U32 R9, RZ, RZ, R67 ;  /* 0x000000ffff097224 */ /* 0x000fe200078e0043 */
[----:B------:R-:W-:Y:S01]  /*3f5b0*/  PRMT R68, R68, 0x5410, R3 ;  /* 0x0000541044447816 */ /* 0x000fe20000000003 */
[----:B------:R-:W-:-:S03]  /*3f5c0*/  IMAD.MOV.U32 R8, RZ, RZ, R66 ;  /* 0x000000ffff087224 */ /* 0x000fc600078e0042 */
[----:B------:R-:W-:Y:S01]  /*3f5d0*/  PRMT R68, R9, 0x7610, R68 ;  /* 0x0000761009447816 */ /* 0x000fe20000000044 */
[----:B------:R-:W-:Y:S01]  /*3f5e0*/  @!P1 IMAD.MOV.U32 R20, RZ, RZ, R4 ;  /* 0x000000ffff149224 */ /* 0x000fe200078e0004 */
[----:B------:R-:W-:Y:S01]  /*3f5f0*/  PRMT R62, R8, 0x7610, R62 ;  /* 0x00007610083e7816 */ /* 0x000fe2000000003e */
[----:B------:R-:W-:Y:S01]  /*3f600*/  @!P1 IMAD.MOV.U32 R21, RZ, RZ, R5 ;  /* 0x000000ffff159224 */ /* 0x000fe200078e0005 */
[----:B------:R-:W-:Y:S01]  /*3f610*/  CS2R R8, SRZ ;  /* 0x0000000000087805 */ /* 0x000fe2000001ff00 */
[----:B------:R-:W-:Y:S02]  /*3f620*/  @!P1 IMAD.MOV.U32 R46, RZ, RZ, R6 ;  /* 0x000000ffff2e9224 */ /* 0x000fe400078e0006 */
[----:B------:R-:W-:Y:S02]  /*3f630*/  IMAD.MOV.U32 R13, RZ, RZ, R26 ;  /* 0x000000ffff0d7224 */ /* 0x000fe400078e001a */
[----:B------:R-:W-:Y:S02]  /*3f640*/  @!P1 IMAD.MOV.U32 R47, RZ, RZ, R7 ;  /* 0x000000ffff2f9224 */ /* 0x000fe400078e0007 */
[----:B------:R-:W-:-:S02]  /*3f650*/  IMAD.MOV.U32 R4, RZ, RZ, R20 ;  /* 0x000000ffff047224 */ /* 0x000fc400078e0014 */
[----:B------:R-:W-:Y:S02]  /*3f660*/  IMAD.MOV.U32 R5, RZ, RZ, R21 ;  /* 0x000000ffff057224 */ /* 0x000fe400078e0015 */
[----:B------:R-:W-:Y:S02]  /*3f670*/  IMAD.MOV.U32 R6, RZ, RZ, R46 ;  /* 0x000000ffff067224 */ /* 0x000fe400078e002e */
[----:B------:R-:W-:Y:S01]  /*3f680*/  IMAD.MOV.U32 R3, RZ, RZ, R14 ;  /* 0x000000ffff037224 */ /* 0x000fe200078e000e */
[----:B------:R-:W-:-:S07]  /*3f690*/  PRMT R62, R62, 0x5410, R5 ;  /* 0x000054103e3e7816 */ /* 0x000fce0000000005 */
[----:B------:R-:W-:Y:S05]  /*3f6a0*/  WARPSYNC.COLLECTIVE R15, `(.L_x_4028) ;  /* 0x000000000f087348 */ /* 0x000fea0003c00000 */
[----:B------:R0:W1:Y:S02]  /*3f6b0*/  SHFL.IDX P6, R14, R13, R12, R11 ;  /* 0x0000000c0d0e7389 */ /* 0x00006400000c000b */
[----:B01----:R-:W-:Y:S01]  /*3f6c0*/  ENDCOLLECTIVE ;  /* 0x000000000000791b */ /* 0x003fe20003800000 */
.L_x_4028:
[----:B------:R-:W-:-:S05]  /*3f6d0*/  IMAD.MOV.U32 R7, RZ, RZ, R47 ;  /* 0x000000ffff077224 */ /* 0x000fca00078e002f */
[----:B------:R-:W-:Y:S01]  /*3f6e0*/  PRMT R73, R7, 0x5410, R6 ;  /* 0x0000541007497816 */ /* 0x000fe20000000006 */
[----:B------:R-:W-:Y:S02]  /*3f6f0*/  IMAD.MOV.U32 R13, RZ, RZ, R25 ;  /* 0x000000ffff0d7224 */ /* 0x000fe400078e0019 */
[----:B------:R-:W-:-:S07]  /*3f700*/  IMAD.MOV.U32 R24, RZ, RZ, R14 ;  /* 0x000000ffff187224 */ /* 0x000fce00078e000e */
[----:B------:R-:W-:Y:S05]  /*3f710*/  WARPSYNC.COLLECTIVE R15, `(.L_x_4029) ;  /* 0x000000000f087348 */ /* 0x000fea0003c00000 */
[----:B------:R0:W1:Y:S02]  /*3f720*/  SHFL.IDX P6, R14, R13, R12, R11 ;  /* 0x0000000c0d0e7389 */ /* 0x00006400000c000b */
[----:B01----:R-:W-:Y:S01]  /*3f730*/  ENDCOLLECTIVE ;  /* 0x000000000000791b */ /* 0x003fe20003800000 */
.L_x_4029:
[----:B------:R-:W-:Y:S01]  /*3f740*/  IMAD.MOV.U32 R13, RZ, RZ, R33 ;  /* 0x000000ffff0d7224 */ /* 0x000fe200078e0021 */
[----:B------:R-:W-:Y:S01]  /*3f750*/  PRMT R33, R33, 0x5410, R4 ;  /* 0x0000541021217816 */ /* 0x000fe20000000004 */
[----:B------:R-:W-:-:S07]  /*3f760*/  IMAD.MOV.U32 R25, RZ, RZ, R14 ;  /* 0x000000ffff197224 */ /* 0x000fce00078e000e */
[----:B------:R-:W-:Y:S05]  /*3f770*/  WARPSYNC.COLLECTIVE R15, `(.L_x_4030) ;  /* 0x000000000f087348 */ /* 0x000fea0003c00000 */
[----:B------:R0:W1:Y:S02]  /*3f780*/  SHFL.IDX P6, R14, R13, R12, R11 ;  /* 0x0000000c0d0e7389 */ /* 0x00006400000c000b */
[----:B01----:R-:W-:Y:S01]  /*3f790*/  ENDCOLLECTIVE ;  /* 0x000000000000791b */ /* 0x003fe20003800000 */
.L_x_4030:
[----:B------:R-:W-:Y:S05]  /*3f7a0*/  BRA `(.L_x_4031) ;  /* 0xfffffd0400287947 */ /* 0x000fea000383ffff */
.L_x_3694:
[----:B0-----:R0:W1:Y:S02]  /*3f7b0*/  SYNCS.PHASECHK.TRANS64.TRYWAIT P1, [R2+URZ+0x38800], R13 ;  /* 0x0388000d020075a7 */ /* 0x001064000802017f */
[----:B-1----:R-:W-:Y:S05]  /*3f7c0*/  @!P1 NANOSLEEP.SYNCS 0x989680 ;  /* 0x009896800000995d */ /* 0x002fea0003900000 */
[----:B------:R-:W1:Y:S02]  /*3f7d0*/  @!P1 SYNCS.PHASECHK.TRANS64 P1, [R2+URZ+0x38800], R13 ;  /* 0x0388000d020095a7 */ /* 0x000e64000802007f */
[----:B-1----:R-:W-:Y:S05]  /*3f7e0*/  @!P1 BRA `(.L_x_3694) ;  /* 0xfffffffc00f09947 */ /* 0x002fea000383ffff */
[----:B------:R-:W-:Y:S05]  /*3f7f0*/  BRA `(.L_x_4032) ;  /* 0xfffffd0400847947 */ /* 0x000fea000383ffff */
.L_x_3709:
[----:B0-----:R0:W1:Y:S02]  /*3f800*/  SYNCS.PHASECHK.TRANS64.TRYWAIT P0, [R4+URZ], R5 ;  /* 0x00000005040075a7 */ /* 0x001064000800017f */
[----:B-1----:R-:W-:Y:S05]  /*3f810*/  @!P0 NANOSLEEP.SYNCS 0x989680 ;  /* 0x009896800000895d */ /* 0x002fea0003900000 */
[----:B------:R-:W1:Y:S02]  /*3f820*/  @!P0 SYNCS.PHASECHK.TRANS64 P0, [R4+URZ], R5 ;  /* 0x00000005040085a7 */ /* 0x000e64000800007f */
[----:B-1----:R-:W-:Y:S05]  /*3f830*/  @!P0 BRA `(.L_x_3709) ;  /* 0xfffffffc00f08947 */ /* 0x002fea000383ffff */
[----:B------:R-:W-:Y:S05]  /*3f840*/  BRA `(.L_x_3708) ;  /* 0xfffffd1c003c7947 */ /* 0x000fea000383ffff */
.L_x_3716:
[----:B-1----:R1:W2:Y:S02]  /*3f850*/  SYNCS.PHASECHK.TRANS64.TRYWAIT P0, [R4+URZ], R5 ;  /* 0x00000005040075a7 */ /* 0x0022a4000800017f */
[----:B--2---:R-:W-:Y:S05]  /*3f860*/  @!P0 NANOSLEEP.SYNCS 0x989680 ;  /* 0x009896800000895d */ /* 0x004fea0003900000 */
[----:B------:R-:W2:Y:S02]  /*3f870*/  @!P0 SYNCS.PHASECHK.TRANS64 P0, [R4+URZ], R5 ;  /* 0x00000005040085a7 */ /* 0x000ea4000800007f */
[----:B--2---:R-:W-:Y:S05]  /*3f880*/  @!P0 BRA `(.L_x_3716) ;  /* 0xfffffffc00f08947 */ /* 0x004fea000383ffff */
[----:B------:R-:W-:Y:S05]  /*3f890*/  BRA `(.L_x_3715) ;  /* 0xfffffd2000787947 */ /* 0x000fea000383ffff */
.L_x_3743:
[----:B0-----:R0:W1:Y:S02]  /*3f8a0*/  SYNCS.PHASECHK.TRANS64.TRYWAIT P1, [R6+URZ], R7 ;  /* 0x00000007060075a7 */ /* 0x001064000802017f */
[----:B-1----:R-:W-:Y:S05]  /*3f8b0*/  @!P1 NANOSLEEP.SYNCS 0x989680 ;  /* 0x009896800000995d */ /* 0x002fea0003900000 */
[----:B------:R-:W1:Y:S02]  /*3f8c0*/  @!P1 SYNCS.PHASECHK.TRANS64 P1, [R6+URZ], R7 ;  /* 0x00000007060095a7 */ /* 0x000e64000802007f */
[----:B-1----:R-:W-:Y:S05]  /*3f8d0*/  @!P1 BRA `(.L_x_3743) ;  /* 0xfffffffc00f09947 */ /* 0x002fea000383ffff */
[----:B------:R-:W-:Y:S05]  /*3f8e0*/  BRA `(.L_x_3742) ;  /* 0xfffffdc8000c7947 */ /* 0x000fea000383ffff */
.L_x_3750:
[----:B-1----:R1:W2:Y:S02]  /*3f8f0*/  SYNCS.PHASECHK.TRANS64.TRYWAIT P1, [R6+URZ], R7 ;  /* 0x00000007060075a7 */ /* 0x0022a4000802017f */
[----:B--2---:R-:W-:Y:S05]  /*3f900*/  @!P1 NANOSLEEP.SYNCS 0x989680 ;  /* 0x009896800000995d */ /* 0x004fea0003900000 */
[----:B------:R-:W2:Y:S02]  /*3f910*/  @!P1 SYNCS.PHASECHK.TRANS64 P1, [R6+URZ], R7 ;  /* 0x00000007060095a7 */ /* 0x000ea4000802007f */
[----:B--2---:R-:W-:Y:S05]  /*3f920*/  @!P1 BRA `(.L_x_3750) ;  /* 0xfffffffc00f09947 */ /* 0x004fea000383ffff */
[----:B------:R-:W-:Y:S05]  /*3f930*/  BRA `(.L_x_3749) ;  /* 0xfffffdcc00487947 */ /* 0x000fea000383ffff */
.L_x_3763:
[----:B0-----:R0:W1:Y:S02]  /*3f940*/  SYNCS.PHASECHK.TRANS64.TRYWAIT P0, [R4+URZ], R5 ;  /* 0x00000005040075a7 */ /* 0x001064000800017f */
[----:B-1----:R-:W-:Y:S05]  /*3f950*/  @!P0 NANOSLEEP.SYNCS 0x989680 ;  /* 0x009896800000895d */ /* 0x002fea0003900000 */
[----:B------:R-:W1:Y:S02]  /*3f960*/  @!P0 SYNCS.PHASECHK.TRANS64 P0, [R4+URZ], R5 ;  /* 0x00000005040085a7 */ /* 0x000e64000800007f */
[----:B-1----:R-:W-:Y:S05]  /*3f970*/  @!P0 BRA `(.L_x_3763) ;  /* 0xfffffffc00f08947 */ /* 0x002fea000383ffff */
[----:B------:R-:W-:Y:S05]  /*3f980*/  BRA `(.L_x_3762) ;  /* 0xfffffe6000907947 */ /* 0x000fea000383ffff */
.L_x_3770:
[----:B-1----:R1:W2:Y:S02]  /*3f990*/  SYNCS.PHASECHK.TRANS64.TRYWAIT P0, [R4+URZ], R5 ;  /* 0x00000005040075a7 */ /* 0x0022a4000800017f */
[----:B--2---:R-:W-:Y:S05]  /*3f9a0*/  @!P0 NANOSLEEP.SYNCS 0x989680 ;  /* 0x009896800000895d */ /* 0x004fea0003900000 */
[----:B------:R-:W2:Y:S02]  /*3f9b0*/  @!P0 SYNCS.PHASECHK.TRANS64 P0, [R4+URZ], R5 ;  /* 0x00000005040085a7 */ /* 0x000ea4000800007f */
[----:B--2---:R-:W-:Y:S05]  /*3f9c0*/  @!P0 BRA `(.L_x_3770) ;  /* 0xfffffffc00f08947 */ /* 0x004fea000383ffff */
[----:B------:R-:W-:Y:S05]  /*3f9d0*/  BRA `(.L_x_3769) ;  /* 0xfffffe6400cc7947 */ /* 0x000fea000383ffff */
.L_x_3822:
        /* <DEDUP_REMOVED lines=11> */
.L_x_4034:
[----:B------:R-:W-:Y:S05]  /*3fa90*/  BSYNC B1 ;  /* 0x0000000000017941 */ /* 0x000fea0003800000 */
.L_x_4033:
[----:B------:R-:W-:Y:S05]  /*3faa0*/  BRA `(.L_x_4035) ;  /* 0xffffff6400707947 */ /* 0x000fea000383ffff */
.L_x_3824:
[----:B------:R-:W-:Y:S01]  /*3fab0*/  BSSY B1, `(.L_x_4036) ;  /* 0x0000006000017945 */ /* 0x000fe20003800000 */
[----:B------:R-:W-:-:S07]  /*3fac0*/  IMAD.MOV.U32 R15, RZ, RZ, -0x1 ;  /* 0xffffffffff0f7424 */ /* 0x000fce00078e00ff */
[----:B01----:R-:W-:Y:S05]  /*3fad0*/  WARPSYNC.COLLECTIVE R15, `(.L_x_4037) ;  /* 0x000000000f0c7348 */ /* 0x003fea0003c00000 */
[----:B------:R-:W-:Y:S02]  /*3fae0*/  ELECT P6, UR62, PT ;  /* 0x00000000003e782f */ /* 0x000fe400038c0000 */
[----:B------:R-:W-:Y:S01]  /*3faf0*/  MOV R14, UR62 ;  /* 0x0000003e000e7c02 */ /* 0x000fe20008000f00 */
[----:B01----:R-:W-:Y:S10]  /*3fb00*/  ENDCOLLECTIVE ;  /* 0x000000000000791b */ /* 0x003ff40003800000 */
.L_x_4037:
[----:B------:R-:W-:Y:S05]  /*3fb10*/  BSYNC B1 ;  /* 0x0000000000017941 */ /* 0x000fea0003800000 */
.L_x_4036:
[----:B------:R-:W-:Y:S05]  /*3fb20*/  BRA `(.L_x_3823) ;  /* 0xffffff6400687947 */ /* 0x000fea000383ffff */
.L_x_3826:
[----:B-1----:R-:W2:Y:S02]  /*3fb30*/  LDL R5, [R1+0x430] ;  /* 0x0004300001057983 */ /* 0x002ea40000100800 */
[----:B--2---:R1:W2:Y:S02]  /*3fb40*/  SYNCS.PHASECHK.TRANS64.TRYWAIT P0, [R5+URZ+0x38820], R4 ;  /* 0x03882004050075a7 */ /* 0x0042a4000800017f */
[----:B--2---:R-:W-:Y:S05]  /*3fb50*/  @!P0 NANOSLEEP.SYNCS 0x989680 ;  /* 0x009896800000895d */ /* 0x004fea0003900000 */
[----:B------:R-:W2:Y:S02]  /*3fb60*/  @!P0 SYNCS.PHASECHK.TRANS64 P0, [R5+URZ+0x38820], R4 ;  /* 0x03882004050085a7 */ /* 0x000ea4000800007f */
[----:B--2---:R-:W-:Y:S05]  /*3fb70*/  @!P0 BRA `(.L_x_3826) ;  /* 0xfffffffc00ec8947 */ /* 0x004fea000383ffff */
[----:B------:R-:W-:Y:S05]  /*3fb80*/  BRA `(.L_x_4038) ;  /* 0xffffff6400787947 */ /* 0x000fea000383ffff */
.L_x_3830:
[----:B-1----:R1:W2:Y:S02]  /*3fb90*/  SYNCS.PHASECHK.TRANS64.TRYWAIT P0, [R5+URZ+0x388a0], R9 ;  /* 0x0388a009050075a7 */ /* 0x0022a4000800017f */
[----:B--2---:R-:W-:Y:S05]  /*3fba0*/  @!P0 NANOSLEEP.SYNCS 0x989680 ;  /* 0x009896800000895d */ /* 0x004fea0003900000 */
[----:B------:R-:W2:Y:S02]  /*3fbb0*/  @!P0 SYNCS.PHASECHK.TRANS64 P0, [R5+URZ+0x388a0], R9 ;  /* 0x0388a009050085a7 */ /* 0x000ea4000800007f */
[----:B--2---:R-:W-:Y:S05]  /*3fbc0*/  @!P0 BRA `(.L_x_3830) ;  /* 0xfffffffc00f08947 */ /* 0x004fea000383ffff */
[----:B------:R-:W-:Y:S05]  /*3fbd0*/  BRA `(.L_x_4039) ;  /* 0xffffff6400a07947 */ /* 0x000fea000383ffff */
.L_x_3835:
[----:B--2---:R2:W3:Y:S02]  /*3fbe0*/  SYNCS.PHASECHK.TRANS64.TRYWAIT P0, [R5+URZ+0x388c0], R9 ;  /* 0x0388c009050075a7 */ /* 0x0044e4000800017f */
[----:B---3--:R-:W-:Y:S05]  /*3fbf0*/  @!P0 NANOSLEEP.SYNCS 0x989680 ;  /* 0x009896800000895d */ /* 0x008fea0003900000 */
[----:B------:R-:W3:Y:S02]  /*3fc00*/  @!P0 SYNCS.PHASECHK.TRANS64 P0, [R5+URZ+0x388c0], R9 ;  /* 0x0388c009050085a7 */ /* 0x000ee4000800007f */
[----:B---3--:R-:W-:Y:S05]  /*3fc10*/  @!P0 BRA `(.L_x_3835) ;  /* 0xfffffffc00f08947 */ /* 0x008fea000383ffff */
[----:B------:R-:W-:Y:S05]  /*3fc20*/  BRA `(.L_x_4040) ;  /* 0xffffff6800247947 */ /* 0x000fea000383ffff */
.L_x_3849:
[----:B-1----:R1:W2:Y:S02]  /*3fc30*/  SYNCS.PHASECHK.TRANS64.TRYWAIT P1, [R5+URZ+0x388a0], R6 ;  /* 0x0388a006050075a7 */ /* 0x0022a4000802017f */
[----:B--2---:R-:W-:Y:S05]  /*3fc40*/  @!P1 NANOSLEEP.SYNCS 0x989680 ;  /* 0x009896800000995d */ /* 0x004fea0003900000 */
[----:B------:R-:W2:Y:S02]  /*3fc50*/  @!P1 SYNCS.PHASECHK.TRANS64 P1, [R5+URZ+0x388a0], R6 ;  /* 0x0388a006050095a7 */ /* 0x000ea4000802007f */
[----:B--2---:R-:W-:Y:S05]  /*3fc60*/  @!P1 BRA `(.L_x_3849) ;  /* 0xfffffffc00f09947 */ /* 0x004fea000383ffff */
[----:B------:R-:W-:Y:S05]  /*3fc70*/  BRA `(.L_x_4041) ;  /* 0xffffff7000ac7947 */ /* 0x000fea000383ffff */
.L_x_3854:
[----:B--2---:R2:W3:Y:S02]  /*3fc80*/  SYNCS.PHASECHK.TRANS64.TRYWAIT P1, [R5+URZ+0x388c0], R6 ;  /* 0x0388c006050075a7 */ /* 0x0044e4000802017f */
[----:B---3--:R-:W-:Y:S05]  /*3fc90*/  @!P1 NANOSLEEP.SYNCS 0x989680 ;  /* 0x009896800000995d */ /* 0x008fea0003900000 */
[----:B------:R-:W3:Y:S02]  /*3fca0*/  @!P1 SYNCS.PHASECHK.TRANS64 P1, [R5+URZ+0x388c0], R6 ;  /* 0x0388c006050095a7 */ /* 0x000ee4000802007f */
[----:B---3--:R-:W-:Y:S05]  /*3fcb0*/  @!P1 BRA `(.L_x_3854) ;  /* 0xfffffffc00f09947 */ /* 0x008fea000383ffff */
[----:B------:R-:W-:Y:S05]  /*3fcc0*/  BRA `(.L_x_4042) ;  /* 0xffffff74002c7947 */ /* 0x000fea000383ffff */
.L_x_3882:
[----:B------:R-:W2:Y:S01]  /*3fcd0*/  S2R R4, SR_TID.X ;  /* 0x0000000000047919 */ /* 0x000ea20000002100 */
[----:B------:R-:W-:Y:S01]  /*3fce0*/  BSSY B0, `(.L_x_4043) ;  /* 0x000000a000007945 */ /* 0x000fe20003800000 */
[----:B------:R-:W-:Y:S02]  /*3fcf0*/  IMAD.MOV.U32 R12, RZ, RZ, RZ ;  /* 0x000000ffff0c7224 */ /* 0x000fe400078e00ff */
[----:B0-----:R-:W-:Y:S02]  /*3fd00*/  IMAD.MOV.U32 R11, RZ, RZ, 0x1f ;  /* 0x0000001fff0b7424 */ /* 0x001fe400078e00ff */
[----:B------:R-:W-:Y:S01]  /*3fd10*/  IMAD.MOV.U32 R15, RZ, RZ, -0x1 ;  /* 0xffffffffff0f7424 */ /* 0x000fe200078e00ff */
[----:B--2---:R-:W-:-:S04]  /*3fd20*/  SHF.R.U32.HI R4, RZ, 0x5, R4 ;  /* 0x00000005ff047819 */ /* 0x004fc80000011604 */
[----:B------:R-:W-:-:S05]  /*3fd30*/  LOP3.LUT R4, R4, 0x3, RZ, 0xc0, !PT ;  /* 0x0000000304047812 */ /* 0x000fca00078ec0ff */
[----:B------:R-:W-:-:S07]  /*3fd40*/  IMAD.MOV.U32 R13, RZ, RZ, R4 ;  /* 0x000000ffff0d7224 */ /* 0x000fce00078e0004 */
[----:B-1----:R-:W-:Y:S05]  /*3fd50*/  WARPSYNC.COLLECTIVE R15, `(.L_x_4044) ;  /* 0x000000000f087348 */ /* 0x002fea0003c00000 */
[----:B------:R0:W2:Y:S02]  /*3fd60*/  SHFL.IDX P6, R14, R13, R12, R11 ;  /* 0x0000000c0d0e7389 */ /* 0x0000a400000c000b */
[----:B012---:R-:W-:Y:S01]  /*3fd70*/  ENDCOLLECTIVE ;  /* 0x000000000000791b */ /* 0x007fe20003800000 */
.L_x_4044:
[----:B------:R-:W-:Y:S05]  /*3fd80*/  BSYNC B0 ;  /* 0x0000000000007941 */ /* 0x000fea0003800000 */
.L_x_4043:
[----:B------:R-:W-:Y:S05]  /*3fd90*/  BRA `(.L_x_4045) ;  /* 0xffffff8800087947 */ /* 0x000fea000383ffff */
.L_x_3884:
[----:B------:R-:W-:Y:S01]  /*3fda0*/  BSSY B0, `(.L_x_4046) ;  /* 0x0000006000007945 */ /* 0x000fe20003800000 */
[----:B------:R-:W-:-:S07]  /*3fdb0*/  IMAD.MOV.U32 R15, RZ, RZ, -0x1 ;  /* 0xffffffffff0f7424 */ /* 0x000fce00078e00ff */
[----:B01-3--:R-:W-:Y:S05]  /*3fdc0*/  WARPSYNC.COLLECTIVE R15, `(.L_x_4047) ;  /* 0x000000000f0c7348 */ /* 0x00bfea0003c00000 */
[----:B------:R-:W-:Y:S02]  /*3fdd0*/  ELECT P6, UR62, PT ;  /* 0x00000000003e782f */ /* 0x000fe400038c0000 */
[----:B------:R-:W-:Y:S01]  /*3fde0*/  MOV R14, UR62 ;  /* 0x0000003e000e7c02 */ /* 0x000fe20008000f00 */
[----:B01-3--:R-:W-:Y:S10]  /*3fdf0*/  ENDCOLLECTIVE ;  /* 0x000000000000791b */ /* 0x00bff40003800000 */
.L_x_4047:
[----:B------:R-:W-:Y:S05]  /*3fe00*/  BSYNC B0 ;  /* 0x0000000000007941 */ /* 0x000fea0003800000 */
.L_x_4046:
[----:B------:R-:W-:Y:S05]  /*3fe10*/  BRA `(.L_x_4048) ;  /* 0xffffff8800147947 */ /* 0x000fea000383ffff */
.L_x_3886:
[----:B-1----:R1:W2:Y:S02]  /*3fe20*/  SYNCS.PHASECHK.TRANS64.TRYWAIT P0, [R0+URZ+0x38840], R2 ;  /* 0x03884002000075a7 */ /* 0x0022a4000800017f */
[----:B--2---:R-:W-:Y:S05]  /*3fe30*/  @!P0 NANOSLEEP.SYNCS 0x989680 ;  /* 0x009896800000895d */ /* 0x004fea0003900000 */
[----:B------:R-:W2:Y:S02]  /*3fe40*/  @!P0 SYNCS.PHASECHK.TRANS64 P0, [R0+URZ+0x38840], R2 ;  /* 0x03884002000085a7 */ /* 0x000ea4000800007f */
[----:B--2---:R-:W-:Y:S05]  /*3fe50*/  @!P0 BRA `(.L_x_3886) ;  /* 0xfffffffc00f08947 */ /* 0x004fea000383ffff */
[----:B------:R-:W-:Y:S05]  /*3fe60*/  BRA `(.L_x_4049) ;  /* 0xffffff88007c7947 */ /* 0x000fea000383ffff */
.L_x_3890:
        /* <DEDUP_REMOVED lines=10> */
.L_x_4050:
[----:B------:R0:W-:Y:S01]  /*3ff10*/  STL [R1+0x45c], R8 ;  /* 0x00045c0801007387 */ /* 0x0001e20000100800 */
[----:B------:R-:W-:Y:S02]  /*3ff20*/  IMAD.MOV.U32 R13, RZ, RZ, R3 ;  /* 0x000000ffff0d7224 */ /* 0x000fe400078e0003 */
[----:B------:R-:W-:-:S07]  /*3ff30*/  IMAD.MOV.U32 R4, RZ, RZ, R14 ;  /* 0x000000ffff047224 */ /* 0x000fce00078e000e */
[----:B0-----:R-:W-:Y:S05]  /*3ff40*/  WARPSYNC.COLLECTIVE R15, `(.L_x_4051) ;  /* 0x000000000f087348 */ /* 0x001fea0003c00000 */
[----:B------:R1:W2:Y:S02]  /*3ff50*/  SHFL.IDX P6, R14, R13, R12, R11 ;  /* 0x0000000c0d0e7389 */ /* 0x0002a400000c000b */
[----:B012---:R-:W-:Y:S01]  /*3ff60*/  ENDCOLLECTIVE ;  /* 0x000000000000791b */ /* 0x007fe20003800000 */
.L_x_4051:
[----:B------:R-:W-:Y:S02]  /*3ff70*/  IMAD.MOV.U32 R13, RZ, RZ, R2 ;  /* 0x000000ffff0d7224 */ /* 0x000fe400078e0002 */
[----:B------:R-:W-:Y:S02]  /*3ff80*/  IMAD.MOV.U32 R12, RZ, RZ, 0x1 ;  /* 0x00000001ff0c7424 */ /* 0x000fe400078e00ff */
[----:B------:R-:W-:-:S07]  /*3ff90*/  IMAD.MOV.U32 R5, RZ, RZ, R14 ;  /* 0x000000ffff057224 */ /* 0x000fce00078e000e */
[----:B------:R-:W-:Y:S05]  /*3ffa0*/  WARPSYNC.COLLECTIVE R15, `(.L_x_4052) ;  /* 0x000000000f087348 */ /* 0x000fea0003c00000 */
[----:B------:R0:W1:Y:S02]  /*3ffb0*/  SHFL.IDX P6, R14, R13, R12, R11 ;  /* 0x0000000c0d0e7389 */ /* 0x00006400000c000b */
[----:B01----:R-:W-:Y:S01]  /*3ffc0*/  ENDCOLLECTIVE ;  /* 0x000000000000791b */ /* 0x003fe20003800000 */
.L_x_4052:
[----:B------:R-:W-:Y:S02]  /*3ffd0*/  IMAD.MOV.U32 R13, RZ, RZ, R3 ;  /* 0x000000ffff0d7224 */ /* 0x000fe400078e0003 */
[----:B------:R-:W-:-:S07]  /*3ffe0*/  IMAD.MOV.U32 R6, RZ, RZ, R14 ;  /* 0x000000ffff067224 */ /* 0x000fce00078e000e */
[----:B------:R-:W-:Y:S05]  /*3fff0*/  WARPSYNC.COLLECTIVE R15, `(.L_x_4053) ;  /* 0x000000000f087348 */ /* 0x000fea0003c00000 */
[----:B------:R0:W1:Y:S02]  /*40000*/  SHFL.IDX P6, R14, R13, R12, R11 ;  /* 0x0000000c0d0e7389 */ /* 0x00006400000c000b */
[----:B01----:R-:W-:Y:S01]  /*40010*/  ENDCOLLECTIVE ;  /* 0x000000000000791b */ /* 0x003fe20003800000 */
.L_x_4053:
        /* <DEDUP_REMOVED lines=22> */
.L_x_4054:
        /* <DEDUP_REMOVED lines=10> */
.L_x_4055:
        /* <DEDUP_REMOVED lines=11> */
.L_x_4056:
        /* <DEDUP_REMOVED lines=14> */
.L_x_4057:
[----:B------:R-:W-:Y:S01]  /*403b0*/  IMAD.MOV.U32 R3, RZ, RZ, R14 ;  /* 0x000000ffff037224 */ /* 0x000fe200078e000e */
[----:B------:R-:W-:Y:S06]  /*403c0*/  BRA `(.L_x_4058) ;  /* 0xffffff8c00e07947 */ /* 0x000fec000383ffff */
.L_x_3894:
        /* <DEDUP_REMOVED lines=28> */
.L_x_4060:
[----:B------:R-:W-:Y:S05]  /*40590*/  BSYNC B0 ;  /* 0x0000000000007941 */ /* 0x000fea0003800000 */
.L_x_4059:
        /* <DEDUP_REMOVED lines=12> */
.L_x_4061:
        /* <DEDUP_REMOVED lines=43> */
.L_x_4062:
        /* <DEDUP_REMOVED lines=18> */
.L_x_4063:
        /* <DEDUP_REMOVED lines=29> */
.L_x_4064:
        /* <DEDUP_REMOVED lines=13> */
.L_x_4065:
        /* <DEDUP_REMOVED lines=34> */
.L_x_4066:
[----:B------:R-:W-:Y:S02]  /*40ef0*/  IMAD.MOV.U32 R13, RZ, RZ, R0 ;  /* 0x000000ffff0d7224 */ /* 0x000fe400078e0000 */
[----:B------:R-:W-:-:S07]  /*40f00*/  IMAD.MOV.U32 R4, RZ, RZ, R14 ;  /* 0x000000ffff047224 */ /* 0x000fce00078e000e */
[----:B------:R-:W-:Y:S05]  /*40f10*/  WARPSYNC.COLLECTIVE R15, `(.L_x_4067) ;  /* 0x000000000f087348 */ /* 0x000fea0003c00000 */
[----:B------:R0:W1:Y:S02]  /*40f20*/  SHFL.IDX P6, R14, R13, R12, R11 ;  /* 0x0000000c0d0e7389 */ /* 0x00006400000c000b */
[----:B01----:R-:W-:Y:S01]  /*40f30*/  ENDCOLLECTIVE ;  /* 0x000000000000791b */ /* 0x003fe20003800000 */
.L_x_4067:
[----:B------:R-:W-:Y:S01]  /*40f40*/  IMAD.MOV.U32 R0, RZ, RZ, R14 ;  /* 0x000000ffff007224 */ /* 0x000fe200078e000e */
[----:B------:R-:W-:Y:S06]  /*40f50*/  BRA `(.L_x_4068) ;  /* 0xffffff9000bc7947 */ /* 0x000fec000383ffff */
.L_x_3899:
[----:B0-----:R-:W3:Y:S02]  /*40f60*/  LDL R2, [R1+0x430] ;  /* 0x0004300001027983 */ /* 0x001ee40000100800 */
[----:B---3--:R0:W3:Y:S02]  /*40f70*/  SYNCS.PHASECHK.TRANS64.TRYWAIT P0, [R2+URZ+0x38820], R0 ;  /* 0x03882000020075a7 */ /* 0x0080e4000800017f */
[----:B---3--:R-:W-:Y:S05]  /*40f80*/  @!P0 NANOSLEEP.SYNCS 0x989680 ;  /* 0x009896800000895d */ /* 0x008fea0003900000 */
[----:B------:R-:W3:Y:S02]  /*40f90*/  @!P0 SYNCS.PHASECHK.TRANS64 P0, [R2+URZ+0x38820], R0 ;  /* 0x03882000020085a7 */ /* 0x000ee4000800007f */
[----:B---3--:R-:W-:Y:S05]  /*40fa0*/  @!P0 BRA `(.L_x_3899) ;  /* 0xfffffffc00ec8947 */ /* 0x008fea000383ffff */
[----:B------:R-:W-:Y:S05]  /*40fb0*/  BRA `(.L_x_4069) ;  /* 0xffffff94007c7947 */ /* 0x000fea000383ffff */
.L_x_3903:
[----:B0-----:R0:W1:Y:S02]  /*40fc0*/  SYNCS.PHASECHK.TRANS64.TRYWAIT P0, [R0+URZ+0x38860], R2 ;  /* 0x03886002000075a7 */ /* 0x001064000800017f */
[----:B-1----:R-:W-:Y:S05]  /*40fd0*/  @!P0 NANOSLEEP.SYNCS 0x989680 ;  /* 0x009896800000895d */ /* 0x002fea0003900000 */
[----:B------:R-:W1:Y:S02]  /*40fe0*/  @!P0 SYNCS.PHASECHK.TRANS64 P0, [R0+URZ+0x38860], R2 ;  /* 0x03886002000085a7 */ /* 0x000e64000800007f */
[----:B-1----:R-:W-:Y:S05]  /*40ff0*/  @!P0 BRA `(.L_x_3903) ;  /* 0xfffffffc00f08947 */ /* 0x002fea000383ffff */
[----:B------:R-:W-:Y:S05]  /*41000*/  BRA `(.L_x_4070) ;  /* 0xffffff9400ac7947 */ /* 0x000fea000383ffff */
.L_x_3922:
[----:B0-----:R0:W1:Y:S02]  /*41010*/  SYNCS.PHASECHK.TRANS64.TRYWAIT P0, [R2+URZ+0x38840], R5 ;  /* 0x03884005020075a7 */ /* 0x001064000800017f */
[----:B-1----:R-:W-:Y:S05]  /*41020*/  @!P0 NANOSLEEP.SYNCS 0x989680 ;  /* 0x009896800000895d */ /* 0x002fea0003900000 */
[----:B------:R-:W1:Y:S02]  /*41030*/  @!P0 SYNCS.PHASECHK.TRANS64 P0, [R2+URZ+0x38840], R5 ;  /* 0x03884005020085a7 */ /* 0x000e64000800007f */
[----:B-1----:R-:W-:Y:S05]  /*41040*/  @!P0 BRA `(.L_x_3922) ;  /* 0xfffffffc00f08947 */ /* 0x002fea000383ffff */
[----:B------:R-:W-:Y:S05]  /*41050*/  BRA `(.L_x_4071) ;  /* 0xffffffa000b87947 */ /* 0x000fea000383ffff */
.L_x_3927:
[----:B-1----:R1:W3:Y:S02]  /*41060*/  SYNCS.PHASECHK.TRANS64.TRYWAIT P0, [R2+URZ+0x38860], R5 ;  /* 0x03886005020075a7 */ /* 0x0022e4000800017f */
[----:B---3--:R-:W-:Y:S05]  /*41070*/  @!P0 NANOSLEEP.SYNCS 0x989680 ;  /* 0x009896800000895d */ /* 0x008fea0003900000 */
[----:B------:R-:W3:Y:S02]  /*41080*/  @!P0 SYNCS.PHASECHK.TRANS64 P0, [R2+URZ+0x38860], R5 ;  /* 0x03886005020085a7 */ /* 0x000ee4000800007f */
[----:B---3--:R-:W-:Y:S05]  /*41090*/  @!P0 BRA `(.L_x_3927) ;  /* 0xfffffffc00f08947 */ /* 0x008fea000383ffff */
[----:B------:R-:W-:Y:S05]  /*410a0*/  BRA `(.L_x_4072) ;  /* 0xffffffa4003c7947 */ /* 0x000fea000383ffff */
.L_x_3942:
[----:B0-----:R0:W1:Y:S02]  /*410b0*/  SYNCS.PHASECHK.TRANS64.TRYWAIT P0, [R3+URZ+0x38840], R2 ;  /* 0x03884002030075a7 */ /* 0x001064000800017f */
[----:B-1----:R-:W-:Y:S05]  /*410c0*/  @!P0 NANOSLEEP.SYNCS 0x989680 ;  /* 0x009896800000895d */ /* 0x002fea0003900000 */
[----:B------:R-:W1:Y:S02]  /*410d0*/  @!P0 SYNCS.PHASECHK.TRANS64 P0, [R3+URZ+0x38840], R2 ;  /* 0x03884002030085a7 */ /* 0x000e64000800007f */
[----:B-1----:R-:W-:Y:S05]  /*410e0*/  @!P0 BRA `(.L_x_3942) ;  /* 0xfffffffc00f08947 */ /* 0x002fea000383ffff */
[----:B------:R-:W-:Y:S05]  /*410f0*/  BRA `(.L_x_4073) ;  /* 0xffffffb0002c7947 */ /* 0x000fea000383ffff */
.L_x_3947:
[----:B-1----:R1:W3:Y:S02]  /*41100*/  SYNCS.PHASECHK.TRANS64.TRYWAIT P0, [R3+URZ+0x38860], R2 ;  /* 0x03886002030075a7 */ /* 0x0022e4000800017f */
[----:B---3--:R-:W-:Y:S05]  /*41110*/  @!P0 NANOSLEEP.SYNCS 0x989680 ;  /* 0x009896800000895d */ /* 0x008fea0003900000 */
[----:B------:R-:W3:Y:S02]  /*41120*/  @!P0 SYNCS.PHASECHK.TRANS64 P0, [R3+URZ+0x38860], R2 ;  /* 0x03886002030085a7 */ /* 0x000ee4000800007f */
[----:B---3--:R-:W-:Y:S05]  /*41130*/  @!P0 BRA `(.L_x_3947) ;  /* 0xfffffffc00f08947 */ /* 0x008fea000383ffff */
[----:B------:R-:W-:Y:S05]  /*41140*/  BRA `(.L_x_4074) ;  /* 0xffffffb000ac7947 */ /* 0x000fea000383ffff */
.L_x_3962:
[----:B0-----:R0:W1:Y:S02]  /*41150*/  SYNCS.PHASECHK.TRANS64.TRYWAIT P0, [R3+URZ+0x38840], R2 ;  /* 0x03884002030075a7 */ /* 0x001064000800017f */
[----:B-1----:R-:W-:Y:S05]  /*41160*/  @!P0 NANOSLEEP.SYNCS 0x989680 ;  /* 0x009896800000895d */ /* 0x002fea0003900000 */
[----:B------:R-:W1:Y:S02]  /*41170*/  @!P0 SYNCS.PHASECHK.TRANS64 P0, [R3+URZ+0x38840], R2 ;  /* 0x03884002030085a7 */ /* 0x000e64000800007f */
[----:B-1----:R-:W-:Y:S05]  /*41180*/  @!P0 BRA `(.L_x_3962) ;  /* 0xfffffffc00f08947 */ /* 0x002fea000383ffff */
[----:B------:R-:W-:Y:S05]  /*41190*/  BRA `(.L_x_4075) ;  /* 0xffffffbc00787947 */ /* 0x000fea000383ffff */
.L_x_3967:
[----:B-1----:R1:W3:Y:S02]  /*411a0*/  SYNCS.PHASECHK.TRANS64.TRYWAIT P0, [R3+URZ+0x38860], R2 ;  /* 0x03886002030075a7 */ /* 0x0022e4000800017f */
[----:B---3--:R-:W-:Y:S05]  /*411b0*/  @!P0 NANOSLEEP.SYNCS 0x989680 ;  /* 0x009896800000895d */ /* 0x008fea0003900000 */
[----:B------:R-:W3:Y:S02]  /*411c0*/  @!P0 SYNCS.PHASECHK.TRANS64 P0, [R3+URZ+0x38860], R2 ;  /* 0x03886002030085a7 */ /* 0x000ee4000800007f */
[----:B---3--:R-:W-:Y:S05]  /*411d0*/  @!P0 BRA `(.L_x_3967) ;  /* 0xfffffffc00f08947 */ /* 0x008fea000383ffff */
[----:B------:R-:W-:Y:S05]  /*411e0*/  BRA `(.L_x_4076) ;  /* 0xffffffbc00fc7947 */ /* 0x000fea000383ffff */
.L_x_3983:
[----:B------:R-:W-:Y:S01]  /*411f0*/  BSSY B0, `(.L_x_4077) ;  /* 0x0000008000007945 */ /* 0x000fe20003800000 */
[----:B------:R-:W-:Y:S02]  /*41200*/  IMAD.MOV.U32 R13, RZ, RZ, R16 ;  /* 0x000000ffff0d7224 */ /* 0x000fe400078e0010 */
[----:B------:R-:W-:Y:S02]  /*41210*/  IMAD.MOV.U32 R12, RZ, RZ, RZ ;  /* 0x000000ffff0c7224 */ /* 0x000fe400078e00ff */
[----:B0-----:R-:W-:Y:S02]  /*41220*/  IMAD.MOV.U32 R11, RZ, RZ, 0x1f ;  /* 0x0000001fff0b7424 */ /* 0x001fe400078e00ff */
[----:B------:R-:W-:-:S07]  /*41230*/  IMAD.MOV.U32 R15, RZ, RZ, -0x1 ;  /* 0xffffffffff0f7424 */ /* 0x000fce00078e00ff */
[----:B--2---:R-:W-:Y:S05]  /*41240*/  WARPSYNC.COLLECTIVE R15, `(.L_x_4078) ;  /* 0x000000000f087348 */ /* 0x004fea0003c00000 */
[----:B------:R0:W1:Y:S02]  /*41250*/  SHFL.IDX P6, R14, R13, R12, R11 ;  /* 0x0000000c0d0e7389 */ /* 0x00006400000c000b */
[----:B012---:R-:W-:Y:S01]  /*41260*/  ENDCOLLECTIVE ;  /* 0x000000000000791b */ /* 0x007fe20003800000 */
.L_x_4078:
[----:B------:R-:W-:Y:S05]  /*41270*/  BSYNC B0 ;  /* 0x0000000000007941 */ /* 0x000fea0003800000 */
.L_x_4077:
        /* <DEDUP_REMOVED lines=9> */
.L_x_4079:
        /* <DEDUP_REMOVED lines=18> */
.L_x_4080:
        /* <DEDUP_REMOVED lines=8> */
.L_x_4081:
        /* <DEDUP_REMOVED lines=8> */
.L_x_4082:
        /* <DEDUP_REMOVED lines=8> */
.L_x_4083:
        /* <DEDUP_REMOVED lines=8> */
.L_x_4084:
        /* <DEDUP_REMOVED lines=9> */
.L_x_4085:
[----:B------:R-:W-:Y:S01]  /*416c0*/  IMAD.MOV.U32 R16, RZ, RZ, R14 ;  /* 0x000000ffff107224 */ /* 0x000fe200078e000e */
[----:B------:R-:W-:Y:S06]  /*416d0*/  BRA `(.L_x_4086) ;  /* 0xffffffc800387947 */ /* 0x000fec000383ffff */
.L_x_3988:
        /* <DEDUP_REMOVED lines=8> */
.L_x_4088:
[----:B------:R-:W-:Y:S05]  /*41760*/  BSYNC B0 ;  /* 0x0000000000007941 */ /* 0x000fea0003800000 */
.L_x_4087:
        /* <DEDUP_REMOVED lines=10> */
.L_x_4089:
        /* <DEDUP_REMOVED lines=8> */
.L_x_4090:
        /* <DEDUP_REMOVED lines=8> */
.L_x_4091:
        /* <DEDUP_REMOVED lines=8> */
.L_x_4092:
        /* <DEDUP_REMOVED lines=9> */
.L_x_4093:
[----:B------:R-:W-:Y:S01]  /*41a20*/  IMAD.MOV.U32 R16, RZ, RZ, R14 ;  /* 0x000000ffff107224 */ /* 0x000fe200078e000e */
[----:B------:R-:W-:Y:S06]  /*41a30*/  BRA `(.L_x_4094) ;  /* 0xffffffc400fc7947 */ /* 0x000fec000383ffff */
.L_x_3990:
[----:B------:R-:W-:Y:S01]  /*41a40*/  BSSY B0, `(.L_x_4095) ;  /* 0x0000006000007945 */ /* 0x000fe20003800000 */
[----:B------:R-:W-:Y:S01]  /*41a50*/  PLOP3.LUT P6, PT, P6, PT, PT, 0x8, 0x0 ;  /* 0x000000000000781c */ /* 0x000fe200037ce170 */
[----:B------:R-:W-:-:S12]  /*41a60*/  IMAD.MOV.U32 R15, RZ, RZ, -0x1 ;  /* 0xffffffffff0f7424 */ /* 0x000fd800078e00ff */
[----:B0-2---:R-:W-:Y:S05]  /*41a70*/  WARPSYNC.COLLECTIVE R15, `(.L_x_4096) ;  /* 0x000000000f087348 */ /* 0x005fea0003c00000 */
[----:B------:R-:W-:Y:S01]  /*41a80*/  VOTE.ANY R14, PT, P6 ;  /* 0x00000000000e7806 */ /* 0x000fe200030e0100 */
[----:B0-2---:R-:W-:Y:S06]  /*41a90*/  ENDCOLLECTIVE ;  /* 0x000000000000791b */ /* 0x005fec0003800000 */
.L_x_4096:
[----:B------:R-:W-:Y:S05]  /*41aa0*/  BSYNC B0 ;  /* 0x0000000000007941 */ /* 0x000fea0003800000 */
.L_x_4095:
        /* <DEDUP_REMOVED lines=9> */
.L_x_4097:
[----:B------:R-:W-:Y:S01]  /*41b40*/  IMAD.MOV.U32 R17, RZ, RZ, R14 ;  /* 0x000000ffff117224 */ /* 0x000fe200078e000e */
[----:B------:R-:W-:Y:S06]  /*41b50*/  BRA `(.L_x_4098) ;  /* 0xffffffc400ec7947 */ /* 0x000fec000383ffff */
.L_x_3992:
[----:B------:R-:W-:Y:S01]  /*41b60*/  BSSY B0, `(.L_x_4099) ;  /* 0x0000007000007945 */ /* 0x000fe20003800000 */
[----:B------:R-:W-:Y:S02]  /*41b70*/  IMAD.MOV.U32 R13, RZ, RZ, R2 ;  /* 0x000000ffff0d7224 */ /* 0x000fe400078e0002 */
[----:B------:R-:W-:Y:S02]  /*41b80*/  IMAD.MOV.U32 R11, RZ, RZ, 0x1f ;  /* 0x0000001fff0b7424 */ /* 0x000fe400078e00ff */
[----:B------:R-:W-:-:S07]  /*41b90*/  IMAD.MOV.U32 R15, RZ, RZ, -0x1 ;  /* 0xffffffffff0f7424 */ /* 0x000fce00078e00ff */
[----:B0123--:R-:W-:Y:S05]  /*41ba0*/  WARPSYNC.COLLECTIVE R15, `(.L_x_4100) ;  /* 0x000000000f087348 */ /* 0x00ffea0003c00000 */
[----:B------:R4:W0:Y:S02]  /*41bb0*/  SHFL.IDX P6, R14, R13, R12, R11 ;  /* 0x0000000c0d0e7389 */ /* 0x00082400000c000b */
[----:B01234-:R-:W-:Y:S01]  /*41bc0*/  ENDCOLLECTIVE ;  /* 0x000000000000791b */ /* 0x01ffe20003800000 */
.L_x_4100:
[----:B------:R-:W-:Y:S05]  /*41bd0*/  BSYNC B0 ;  /* 0x0000000000007941 */ /* 0x000fea0003800000 */
.L_x_4099:
[----:B------:R-:W-:Y:S01]  /*41be0*/  IMAD.MOV.U32 R2, RZ, RZ, R14 ;  /* 0x000000ffff027224 */ /* 0x000fe200078e000e */
[----:B------:R-:W-:Y:S06]  /*41bf0*/  BRA `(.L_x_4101) ;  /* 0xffffffc400e07947 */ /* 0x000fec000383ffff */
.L_x_3996:
[----:B0-----:R0:W1:Y:S02]  /*41c00*/  SYNCS.PHASECHK.TRANS64.TRYWAIT P0, [R0+URZ+0x38820], R3 ;  /* 0x03882003000075a7 */ /* 0x001064000800017f */
[----:B-1----:R-:W-:Y:S05]  /*41c10*/  @!P0 NANOSLEEP.SYNCS 0x989680 ;  /* 0x009896800000895d */ /* 0x002fea0003900000 */
[----:B------:R-:W1:Y:S02]  /*41c20*/  @!P0 SYNCS.PHASECHK.TRANS64 P0, [R0+URZ+0x38820], R3 ;  /* 0x03882003000085a7 */ /* 0x000e64000800007f */
[----:B-1----:R-:W-:Y:S05]  /*41c30*/  @!P0 BRA `(.L_x_3996) ;  /* 0xfffffffc00f08947 */ /* 0x002fea000383ffff */
[----:B------:R-:W-:Y:S05]  /*41c40*/  BRA `(.L_x_4102) ;  /* 0xffffffcc00647947 */ /* 0x000fea000383ffff */
.L_x_3997:
        /* <DEDUP_REMOVED lines=11> */
.L_x_4104:
[----:B------:R-:W-:Y:S05]  /*41d00*/  BSYNC B0 ;  /* 0x0000000000007941 */ /* 0x000fea0003800000 */
.L_x_4103:
[----:B------:R-:W-:Y:S05]  /*41d10*/  BRA `(.L_x_4105) ;  /* 0xffffffcc004c7947 */ /* 0x000fea000383ffff */
.L_x_3998:
[----:B------:R-:W-:Y:S01]  /*41d20*/  BSSY B0, `(.L_x_4106) ;  /* 0x0000006000007945 */ /* 0x000fe20003800000 */
[----:B------:R-:W-:-:S07]  /*41d30*/  IMAD.MOV.U32 R15, RZ, RZ, -0x1 ;  /* 0xffffffffff0f7424 */ /* 0x000fce00078e00ff */
[----:B012---:R-:W-:Y:S05]  /*41d40*/  WARPSYNC.COLLECTIVE R15, `(.L_x_4107) ;  /* 0x000000000f0c7348 */ /* 0x007fea0003c00000 */
[----:B------:R-:W-:Y:S02]  /*41d50*/  ELECT P6, UR62, PT ;  /* 0x00000000003e782f */ /* 0x000fe400038c0000 */
[----:B------:R-:W-:Y:S01]  /*41d60*/  MOV R14, UR62 ;  /* 0x0000003e000e7c02 */ /* 0x000fe20008000f00 */
[----:B012---:R-:W-:Y:S10]  /*41d70*/  ENDCOLLECTIVE ;  /* 0x000000000000791b */ /* 0x007ff40003800000 */
.L_x_4107:
[----:B------:R-:W-:Y:S05]  /*41d80*/  BSYNC B0 ;  /* 0x0000000000007941 */ /* 0x000fea0003800000 */
.L_x_4106:
[----:B------:R-:W-:Y:S05]  /*41d90*/  BRA `(.L_x_4108) ;  /* 0xffffffcc00407947 */ /* 0x000fea000383ffff */
.L_x_4000:
[----:B0-----:R0:W1:Y:S02]  /*41da0*/  SYNCS.PHASECHK.TRANS64.TRYWAIT P0, [R6+URZ], R5 ;  /* 0x00000005060075a7 */ /* 0x001064000800017f */
[----:B-1----:R-:W-:Y:S05]  /*41db0*/  @!P0 NANOSLEEP.SYNCS 0x989680 ;  /* 0x009896800000895d */ /* 0x002fea0003900000 */
[----:B------:R-:W1:Y:S02]  /*41dc0*/  @!P0 SYNCS.PHASECHK.TRANS64 P0, [R6+URZ], R5 ;  /* 0x00000005060085a7 */ /* 0x000e64000800007f */
[----:B-1----:R-:W-:Y:S05]  /*41dd0*/  @!P0 BRA `(.L_x_4000) ;  /* 0xfffffffc00f08947 */ /* 0x002fea000383ffff */
[----:B------:R-:W-:Y:S05]  /*41de0*/  BRA `(.L_x_4109) ;  /* 0xffffffcc007c7947 */ /* 0x000fea000383ffff */
.L_x_4001:
[----:B-1----:R1:W3:Y:S02]  /*41df0*/  SYNCS.PHASECHK.TRANS64.TRYWAIT P0, [R7+URZ], R2 ;  /* 0x00000002070075a7 */ /* 0x0022e4000800017f */
[----:B---3--:R-:W-:Y:S05]  /*41e00*/  @!P0 NANOSLEEP.SYNCS 0x989680 ;  /* 0x009896800000895d */ /* 0x008fea0003900000 */
[----:B------:R-:W3:Y:S02]  /*41e10*/  @!P0 SYNCS.PHASECHK.TRANS64 P0, [R7+URZ], R2 ;  /* 0x00000002070085a7 */ /* 0x000ee4000800007f */
[----:B---3--:R-:W-:Y:S05]  /*41e20*/  @!P0 BRA `(.L_x_4001) ;  /* 0xfffffffc00f08947 */ /* 0x008fea000383ffff */
[----:B------:R-:W-:Y:S05]  /*41e30*/  BRA `(.L_x_4110) ;  /* 0xffffffcc00707947 */ /* 0x000fea000383ffff */
.L_x_4003:
[----:B---3--:R3:W4:Y:S02]  /*41e40*/  SYNCS.PHASECHK.TRANS64.TRYWAIT P0, [R4+URZ], R5 ;  /* 0x00000005040075a7 */ /* 0x008724000800017f */
[----:B----4-:R-:W-:Y:S05]  /*41e50*/  @!P0 NANOSLEEP.SYNCS 0x989680 ;  /* 0x009896800000895d */ /* 0x010fea0003900000 */
[----:B------:R-:W4:Y:S02]  /*41e60*/  @!P0 SYNCS.PHASECHK.TRANS64 P0, [R4+URZ], R5 ;  /* 0x00000005040085a7 */ /* 0x000f24000800007f */
[----:B----4-:R-:W-:Y:S05]  /*41e70*/  @!P0 BRA `(.L_x_4003) ;  /* 0xfffffffc00f08947 */ /* 0x010fea000383ffff */
[----:B------:R-:W-:Y:S05]  /*41e80*/  BRA `(.L_x_4111) ;  /* 0xffffffcc00787947 */ /* 0x000fea000383ffff */
        .type           $_ZN7cutlass13device_kernelIN5flash11enable_sm90INS1_16FlashAttnFwdSm90INS1_25CollectiveMainloopFwdSm90ILi2EN4cute5tupleIJNS5_1CILi1EEES8_S8_EEENS6_IJNS7_ILi64EEESA_SA_EEELi512ENS_10bfloat16_tEfNS_4arch4Sm90ELb0ELb1ELb1ELb1ELb0ELb1ELb1ELb0ELb0ELb1ELb0ELb0EEENS1_21CollectiveEpilogueFwdINS6_IJSA_NS7_ILi512EEESA_EEES9_SC_SE_Li256ELb1ELb1ELb0ELb0EEENS1_36VarlenDynamicPersistentTileSchedulerILi64ELi64ELi256ELi128ELb0ELb1ELb1ELb1ELb0ELb1EEEEEEEEEvNT_6ParamsE$_ZZN5flash25CollectiveMainloopFwdSm90ILi2EN4cute5tupleIJNS1_1CILi1EEES4_S4_EEENS2_IJNS3_ILi64EEES6_S6_EEELi512EN7cutlass10bfloat16_tEfNS8_4arch4Sm90ELb0ELb1ELb1ELb1ELb0ELb1ELb1ELb0ELb0ELb1ELb0ELb0EE3mmaINS_16FlashAttnFwdSm90ISC_NS_21CollectiveEpilogueFwdINS2_IJS6_NS3_ILi512EEES6_EEES5_S9_SB_Li256ELb1ELb1ELb0ELb0EEENS_36VarlenDynamicPersistentTileSchedulerILi64ELi64ELi256ELi128ELb0ELb1ELb1ELb1ELb0ELb1EEEE13SharedStorageENS1_6TensorINS1_11ArrayEngineIfLm128EEENS1_6LayoutINS2_IJNS2_IJNS3_ILi2EEESR_NS3_ILi32EEEEEES4_S4_EEENS2_IJNS2_IJS4_SR_NS3_ILi4EEEEEENS3_ILi0EEESX_EEEEEEENS_7SoftmaxILi2ELi0EEEEEbRKNSC_6ParamsENS8_25PipelineTmaAsyncNoClusterILi2ENS8_16PipelineTmaAsyncILi2EEEEES19_RNS8_13PipelineStateILj2EEERT0_RT1_iRiRKNS_16SeqlenInfoQKNewKILb1ELb1EEENS2_IJiiiiEEERT_ENKUliT_T0_T1_E_clIZSD_ISM_S10_S12_EbS15_S19_S19_S1C_S1E_S1G_iS1H_S1L_S1M_S1O_EUlRS1P_iE0_NS3_ILb1EEES1W_EEDaiS1P_S1Q_S1R_,@function
        .size           $_ZN7cutlass13device_kernelIN5flash11enable_sm90INS1_16FlashAttnFwdSm90INS1_25CollectiveMainloopFwdSm90ILi2EN4cute5tupleIJNS5_1CILi1EEES8_S8_EEENS6_IJNS7_ILi64EEESA_SA_EEELi512ENS_10bfloat16_tEfNS_4arch4Sm90ELb0ELb1ELb1ELb1ELb0ELb1ELb1ELb0ELb0ELb1ELb0ELb0EEENS1_21CollectiveEpilogueFwdINS6_IJSA_NS7_ILi512EEESA_EEES9_SC_SE_Li256ELb1ELb1ELb0ELb0EEENS1_36VarlenDynamicPersistentTileSchedulerILi64ELi64ELi256ELi128ELb0ELb1ELb1ELb1ELb0ELb1EEEEEEEEEvNT_6ParamsE$_ZZN5flash25CollectiveMainloopFwdSm90ILi2EN4cute5tupleIJNS1_1CILi1EEES4_S4_EEENS2_IJNS3_ILi64EEES6_S6_EEELi512EN7cutlass10bfloat16_tEfNS8_4arch4Sm90ELb0ELb1ELb1ELb1ELb0ELb1ELb1ELb0ELb0ELb1ELb0ELb0EE3mmaINS_16FlashAttnFwdSm90ISC_NS_21CollectiveEpilogueFwdINS2_IJS6_NS3_ILi512EEES6_EEES5_S9_SB_Li256ELb1ELb1ELb0ELb0EEENS_36VarlenDynamicPersistentTileSchedulerILi64ELi64ELi256ELi128ELb0ELb1ELb1ELb1ELb0ELb1EEEE13SharedStorageENS1_6TensorINS1_11ArrayEngineIfLm128EEENS1_6LayoutINS2_IJNS2_IJNS3_ILi2EEESR_NS3_ILi32EEEEEES4_S4_EEENS2_IJNS2_IJS4_SR_NS3_ILi4EEEEEENS3_ILi0EEESX_EEEEEEENS_7SoftmaxILi2ELi0EEEEEbRKNSC_6ParamsENS8_25PipelineTmaAsyncNoClusterILi2ENS8_16PipelineTmaAsyncILi2EEEEES19_RNS8_13PipelineStateILj2EEERT0_RT1_iRiRKNS_16SeqlenInfoQKNewKILb1ELb1EEENS2_IJiiiiEEERT_ENKUliT_T0_T1_E_clIZSD_ISM_S10_S12_EbS15_S19_S19_S1C_S1E_S1G_iS1H_S1L_S1M_S1O_EUlRS1P_iE0_NS3_ILb1EEES1W_EEDaiS1P_S1Q_S1R_,(.L_x_6032 - $_ZN7cutlass13device_kernelIN5flash11enable_sm90INS1_16FlashAttnFwdSm90INS1_25CollectiveMainloopFwdSm90ILi2EN4cute5tupleIJNS5_1CILi1EEES8_S8_EEENS6_IJNS7_ILi64EEESA_SA_EEELi512ENS_10bfloat16_tEfNS_4arch4Sm90ELb0ELb1ELb1ELb1ELb0ELb1ELb1ELb0ELb0ELb1ELb0ELb0EEENS1_21CollectiveEpilogueFwdINS6_IJSA_NS7_ILi512EEESA_EEES9_SC_SE_Li256ELb1ELb1ELb0ELb0EEENS1_36VarlenDynamicPersistentTileSchedulerILi64ELi64ELi256ELi128ELb0ELb1ELb1ELb1ELb0ELb1EEEEEEEEEvNT_6ParamsE$_ZZN5flash25CollectiveMainloopFwdSm90ILi2EN4cute5tupleIJNS1_1CILi1EEES4_S4_EEENS2_IJNS3_ILi64EEES6_S6_EEELi512EN7cutlass10bfloat16_tEfNS8_4arch4Sm90ELb0ELb1ELb1ELb1ELb0ELb1ELb1ELb0ELb0ELb1ELb0ELb0EE3mmaINS_16FlashAttnFwdSm90ISC_NS_21CollectiveEpilogueFwdINS2_IJS6_NS3_ILi512EEES6_EEES5_S9_SB_Li256ELb1ELb1ELb0ELb0EEENS_36VarlenDynamicPersistentTileSchedulerILi64ELi64ELi256ELi128ELb0ELb1ELb1ELb1ELb0ELb1EEEE13SharedStorageENS1_6TensorINS1_11ArrayEngineIfLm128EEENS1_6LayoutINS2_IJNS2_IJNS3_ILi2EEESR_NS3_ILi32EEEEEES4_S4_EEENS2_IJNS2_IJS4_SR_NS3_ILi4EEEEEENS3_ILi0EEESX_EEEEEEENS_7SoftmaxILi2ELi0EEEEEbRKNSC_6ParamsENS8_25PipelineTmaAsyncNoClusterILi2ENS8_16PipelineTmaAsyncILi2EEEEES19_RNS8_13PipelineStateILj2EEERT0_RT1_iRiRKNS_16SeqlenInfoQKNewKILb1ELb1EEENS2_IJiiiiEEERT_ENKUliT_T0_T1_E_clIZSD_ISM_S10_S12_EbS15_S19_S19_S1C_S1E_S1G_iS1H_S1L_S1M_S1O_EUlRS1P_iE0_NS3_ILb1EEES1W_EEDaiS1P_S1Q_S1R_)
$_ZN7cutlass13device_kernelIN5flash11enable_sm90INS1_16FlashAttnFwdSm90INS1_25CollectiveMainloopFwdSm90ILi2EN4cute5tupleIJNS5_1CILi1EEES8_S8_EEENS6_IJNS7_ILi64EEESA_SA_EEELi512ENS_10bfloat16_tEfNS_4arch4Sm90ELb0ELb1ELb1ELb1ELb0ELb1ELb1ELb0ELb0ELb1ELb0ELb0EEENS1_21CollectiveEpilogueFwdINS6_IJSA_NS7_ILi512EEESA_EEES9_SC_SE_Li256ELb1ELb1ELb0ELb0EEENS1_36VarlenDynamicPersistentTileSchedulerILi64ELi64ELi256ELi128ELb0ELb1ELb1ELb1ELb0ELb1EEEEEEEEEvNT_6ParamsE$_ZZN5flash25CollectiveMainloopFwdSm90ILi2EN4cute5tupleIJNS1_1CILi1EEES4_S4_EEENS2_IJNS3_ILi64EEES6_S6_EEELi512EN7cutlass10bfloat16_tEfNS8_4arch4Sm90ELb0ELb1ELb1ELb1ELb0ELb1ELb1ELb0ELb0ELb1ELb0ELb0EE3mmaINS_16FlashAttnFwdSm90ISC_NS_21CollectiveEpilogueFwdINS2_IJS6_NS3_ILi512EEES6_EEES5_S9_SB_Li256ELb1ELb1ELb0ELb0EEENS_36VarlenDynamicPersistentTileSchedulerILi64ELi64ELi256ELi128ELb0ELb1ELb1ELb1ELb0ELb1EEEE13SharedStorageENS1_6TensorINS1_11ArrayEngineIfLm128EEENS1_6LayoutINS2_IJNS2_IJNS3_ILi2EEESR_NS3_ILi32EEEEEES4_S4_EEENS2_IJNS2_IJS4_SR_NS3_ILi4EEEEEENS3_ILi0EEESX_EEEEEEENS_7SoftmaxILi2ELi0EEEEEbRKNSC_6ParamsENS8_25PipelineTmaAsyncNoClusterILi2ENS8_16PipelineTmaAsyncILi2EEEEES19_RNS8_13PipelineStateILj2EEERT0_RT1_iRiRKNS_16SeqlenInfoQKNewKILb1ELb1EEENS2_IJiiiiEEERT_ENKUliT_T0_T1_E_clIZSD_ISM_S10_S12_EbS15_S19_S19_S1C_S1E_S1G_iS1H_S1L_S1M_S1O_EUlRS1P_iE0_NS3_ILb1EEES1W_EEDaiS1P_S1Q_S1R_:
        /* <DEDUP_REMOVED lines=13> */
[----:B------:R-:W-:Y:S01]  /*41f60*/  BSSY B1, `(.L_x_4112) ;  /* 0x0000009000017945 */ /* 0x000fe20003800000 */
[----:B------:R-:W-:-:S07]  /*41f70*/  IMAD.MOV.U32 R5, RZ, RZ, R49 ;  /* 0x000000ffff057224 */ /* 0x000fce00078e0031 */
[----:B---3--:R0:W5:Y:S04]  /*41f80*/  LD.E R9, desc[UR4][R6.64] ;  /* 0x0000000406097980 */ /* 0x008168000c101900 */
[----:B------:R0:W5:Y:S01]  /*41f90*/  LD.E R11, desc[UR6][R6.64+0x4] ;  /* 0x00000406060b7980 */ /* 0x000162000c101900 */
[----:B--2---:R-:W-:-:S04]  /*41fa0*/  LOP3.LUT R4, R4, 0x1, RZ, 0xfc, !PT ;  /* 0x0000000104047812 */ /* 0x004fc800078efcff */
[----:B------:R-:W-:Y:S01]  /*41fb0*/  ISETP.NE.AND P0, PT, R4, 0x3, PT ;  /* 0x000000030400780c */ /* 0x000fe20003f05270 */
[----:B------:R-:W-:-:S12]  /*41fc0*/  IMAD.MOV.U32 R4, RZ, RZ, R32 ;  /* 0x000000ffff047224 */ /* 0x000fd800078e0020 */
[----:B0-----:R-:W-:Y:S05]  /*41fd0*/  @!P0 BRA `(.L_x_4113) ;  /* 0x0000000000048947 */ /* 0x001fea0003800000 */
[----:B------:R-:W-:Y:S01]  /*41fe0*/  BPT.TRAP 0x1 ;  /* 0x000000040000795c */ /* 0x000fe20000300000 */
.L_x_4113:
[----:B------:R-:W-:Y:S05]  /*41ff0*/  BSYNC B1 ;  /* 0x0000000000017941 */ /* 0x000fea0003800000 */
.L_x_4112:
        /* <DEDUP_REMOVED lines=17> */
.L_x_4115:
[----:B------:R-:W-:Y:S05]  /*42110*/  BSYNC B1 ;  /* 0x0000000000017941 */ /* 0x000fea0003800000 */
.L_x_4114:
        /* <DEDUP_REMOVED lines=10> */
.L_x_4117:
[----:B------:R-:W-:Y:S05]  /*421c0*/  BSYNC B1 ;  /* 0x0000000000017941 */ /* 0x000fea0003800000 */
.L_x_4116:
        /* <DEDUP_REMOVED lines=89> */
.L_x_4143:
[----:B------:R-:W-:Y:S05]  /*42760*/  BSYNC B1 ;  /* 0x0000000000017941 */ /* 0x000fea0003800000 */
.L_x_4119:
        /* <DEDUP_REMOVED lines=14> */
.L_x_4122:
[----:B------:R-:W-:Y:S05]  /*42850*/  BSYNC B1 ;  /* 0x0000000000017941 */ /* 0x000fea0003800000 */
.L_x_4121:
        /* <DEDUP_REMOVED lines=17> */
.L_x_4124:
[----:B------:R-:W-:Y:S05]  /*42970*/  BSYNC B1 ;  /* 0x0000000000017941 */ /* 0x000fea0003800000 */
.L_x_4123:
        /* <DEDUP_REMOVED lines=10> */
.L_x_4126:
[----:B------:R-:W-:Y:S05]  /*42a20*/  BSYNC B1 ;  /* 0x0000000000017941 */ /* 0x000fea0003800000 */
.L_x_4125:
        /* <DEDUP_REMOVED lines=598> */
[----:B------:R-:W4:Y:S08]  /*44f90*/  LD.E R62, desc[UR10][R4.64+0xc] ;  /* 0x00000c0a043e7980 */ /* 0x000f30000c101900 */
[----:B------:R-:W4:Y:S04]  /*44fa0*/  LD.E R63, desc[UR12][R4.64+0x14] ;  /* 0x0000140c043f7980 */ /* 0x000f28000c101900 */
[----:B--2---:R-:W2:Y:S01]  /*44fb0*/  LD.E R58, desc[UR4][R6.64] ;  /* 0x00000004063a7980 */ /* 0x004ea2000c101900 */
[----:B------:R-:W-:-:S02]  /*44fc0*/  R2UR UR4, R2 ;  /* 0x00000000020472ca */ /* 0x000fc400000e0000 */
[----:B------:R-:W-:Y:S01]  /*44fd0*/  R2UR UR5, R3 ;  /* 0x00000000030572ca */ /* 0x000fe200000e0000 */
[----:B------:R-:W4:-:S12]  /*44fe0*/  LD.E R7, desc[UR14][R4.64+0x18] ;  /* 0x0000180e04077980 */ /* 0x000f18000c101900 */
[----:B------:R-:W4:Y:S01]  /*44ff0*/  LD.E R59, desc[UR4][R4.64] ;  /* 0x00000004043b7980 */ /* 0x000f22000c101900 */
[----:B------:R-:W-:Y:S02]  /*45000*/  R2UR UR4, R2 ;  /* 0x00000000020472ca */ /* 0x000fe400000e0000 */
[----:B------:R-:W-:Y:S02]  /*45010*/  R2UR UR5, R3 ;  /* 0x00000000030572ca */ /* 0x000fe400000e0000 */
[----:B---3--:R-:W-:-:S11]  /*45020*/  ISETP.NE.AND P1, PT, R9, 0x1, PT ;  /* 0x000000010900780c */ /* 0x008fd60003f25270 */
        /* <DEDUP_REMOVED lines=17> */
[----:B------:R-:W-:-:S04]  /*45140*/  FMUL.FTZ R28, R28, R58 ;  /* 0x0000003a1c1c7220 */ /* 0x000fc80000410000 */
[----:B------:R0:W2:Y:S01]  /*45150*/  MUFU.TANH R65, R28 ;  /* 0x0000001c00417308 */ /* 0x0000a20000002400 */
[----:B----4-:R-:W-:-:S04]  /*45160*/  SHF.R.S32.HI R26, RZ, 0x1f, R59 ;  /* 0x0000001fff1a7819 */ /* 0x010fc8000001143b */
[----:B------:R-:W-:-:S04]  /*45170*/  LEA.HI R24, R26, R59, RZ, 0x7 ;  /* 0x0000003b1a187211 */ /* 0x000fc800078f38ff */
[----:B0-----:R-:W-:Y:S01]  /*45180*/  LOP3.LUT R28, R24, 0xffffff80, RZ, 0xc0, !PT ;  /* 0xffffff80181c7812 */ /* 0x001fe200078ec0ff */
[----:B------:R-:W-:-:S04]  /*45190*/  FMUL.FTZ R25, R25, R58 ;  /* 0x0000003a19197220 */ /* 0x000fc80000410000 */
[----:B------:R-:W-:Y:S01]  /*451a0*/  IMAD.IADD R28, R59, 0x1, -R28 ;  /* 0x000000013b1c7824 */ /* 0x000fe200078e0a1c */
[----:B------:R0:W4:Y:S01]  /*451b0*/  MUFU.TANH R64, R25 ;  /* 0x0000001900407308 */ /* 0x0001220000002400 */
[-C--:B-1----:R-:W-:Y:S01]  /*451c0*/  FMUL.FTZ R11, R27, R58.reuse ;  /* 0x0000003a1b0b7220 */ /* 0x082fe20000410000 */
[-C--:B------:R-:W-:Y:S01]  /*451d0*/  FMUL.FTZ R32, R32, R58.reuse ;  /* 0x0000003a20207220 */ /* 0x080fe20000410000 */
[----:B------:R-:W-:Y:S01]  /*451e0*/  LEA.HI R27, R26, R59, RZ, 0x2 ;  /* 0x0000003b1a1b7211 */ /* 0x000fe200078f10ff */
[----:B------:R-:W-:Y:S01]  /*451f0*/  FMUL.FTZ R15, R31, R58 ;  /* 0x0000003a1f0f7220 */ /* 0x000fe20000410000 */
[----:B0-----:R-:W-:-:S03]  /*45200*/  SHF.R.S32.HI R25, RZ, 0x1f, R28 ;  /* 0x0000001fff197819 */ /* 0x001fc6000001141c */
[----:B------:R0:W1:Y:S01]  /*45210*/  MUFU.TANH R31, R32 ;  /* 0x00000020001f7308 */ /* 0x0000620000002400 */
        /* <DEDUP_REMOVED lines=22> */
[----:B------:R-:W-:-:S03]  /*45380*/  LOP3.LUT R25, R26, 0x7ffffffc, RZ, 0xc0, !PT ;  /* 0x7ffffffc1a197812 */ /* 0x000fc600078ec0ff */
[----:B------:R-:W0:Y:S01]  /*45390*/  SHFL.IDX PT, R30, R29, RZ, 0x1c1f ;  /* 0x001c1fff1d1e7589 */ /* 0x000e2200000e0000 */
[----:B------:R-:W-:Y:S01]  /*453a0*/  IADD3 R8, -R32, 0x1, RZ ;  /* 0x0000000120087810 */ /* 0x000fe20007ffe1ff */
[----:B------:R-:W-:Y:S02]  /*453b0*/  IMAD.IADD R25, R28, 0x1, -R25 ;  /* 0x000000011c197824 */ /* 0x000fe400078e0a19 */
        /* <DEDUP_REMOVED lines=57> */
[----:B------:R-:W1:Y:S01]  /*45750*/  MUFU.TANH R55, R55 ;  /* 0x0000003700377308 */ /* 0x000e620000002400 */
        /* <DEDUP_REMOVED lines=21> */
.L_x_4133:
[----:B------:R-:W-:Y:S05]  /*458b0*/  BSYNC B3 ;  /* 0x0000000000037941 */ /* 0x000fea0003800000 */
.L_x_4132:
[----:B------:R-:W-:Y:S01]  /*458c0*/  LOP3.LUT R28, RZ, R28, RZ, 0x33, !PT ;  /* 0x0000001cff1c7212 */ /* 0x000fe200078e33ff */
[----:B------:R-:W-:Y:S06]  /*458d0*/  BRA `(.L_x_4134) ;  /* 0x0000000000287947 */ /* 0x000fec0003800000 */
.L_x_4131:
        /* <DEDUP_REMOVED lines=10> */
.L_x_4134:
[----:B------:R-:W-:Y:S05]  /*45980*/  BSYNC B2 ;  /* 0x0000000000027941 */ /* 0x000fea0003800000 */
.L_x_4130:
[----:B------:R-:W-:-:S04]  /*45990*/  IMAD R28, R7, R28, -R32 ;  /* 0x0000001c071c7224 */ /* 0x000fc800078e0a20 */
[----:B------:R-:W-:-:S05]  /*459a0*/  IMAD R27, R25, -0x2, R28 ;  /* 0xfffffffe191b7824 */ /* 0x000fca00078e021c */
[----:B------:R-:W-:Y:S02]  /*459b0*/  VIMNMX R26, R26, R27, !PT ;  /* 0x0000001b1a1a7248 */ /* 0x000fe40007fe0100 */
[----:B------:R-:W-:-:S07]  /*459c0*/  VIADDMNMX R8, R27, R7, R8, PT ;  /* 0x000000071b087246 */ /* 0x000fce0003800108 */
.L_x_4129:
[----:B------:R-:W-:Y:S05]  /*459d0*/  BSYNC B1 ;  /* 0x0000000000017941 */ /* 0x000fea0003800000 */
.L_x_4128:
[C---:B------:R-:W-:Y:S01]  /*459e0*/  ISETP.GE.AND P2, PT, R63.reuse, 0x9, PT ;  /* 0x000000093f00780c */ /* 0x040fe20003f46270 */
[----:B------:R-:W-:Y:S01]  /*459f0*/  BSSY B1, `(.L_x_4135) ;  /* 0x0000072000017945 */ /* 0x000fe20003800000 */
[C---:B------:R-:W-:Y:S02]  /*45a00*/  ISETP.GE.AND P5, PT, R63.reuse, 0xa, PT ;  /* 0x0000000a3f00780c */ /* 0x040fe40003fa6270 */
[----:B------:R-:W-:Y:S02]  /*45a10*/  ISETP.GT.AND P3, PT, R26, 0x8, !P2 ;  /* 0x000000081a00780c */ /* 0x000fe40005764270 */
[----:B------:R-:W-:Y:S02]  /*45a20*/  ISETP.GE.AND P1, PT, R63, 0x2, PT ;  /* 0x000000023f00780c */ /* 0x000fe40003f26270 */
[----:B------:R-:W-:Y:S02]  /*45a30*/  ISETP.LT.OR P3, PT, R8, 0x9, P3 ;  /* 0x000000090800780c */ /* 0x000fe40001f61670 */
[----:B------:R-:W-:-:S02]  /*45a40*/  ISETP.GT.AND P4, PT, R26, 0x1, !P1 ;  /* 0x000000011a00780c */ /* 0x000fc40004f84270 */
[----:B------:R-:W-:Y:S02]  /*45a50*/  FSEL R65, R65, -INF , !P3 ;  /* 0xff80000041417808 */ /* 0x000fe40005800000 */
[----:B------:R-:W-:Y:S02]  /*45a60*/  ISETP.GT.AND P3, PT, R26, 0x9, !P5 ;  /* 0x000000091a00780c */ /* 0x000fe40006f64270 */
[C---:B------:R-:W-:Y:S02]  /*45a70*/  ISETP.LT.OR P4, PT, R8.reuse, 0x2, P4 ;  /* 0x000000020800780c */ /* 0x040fe40002781670 */
[----:B------:R-:W-:Y:S02]  /*45a80*/  ISETP.LT.OR P3, PT, R8, 0xa, P3 ;  /* 0x0000000a0800780c */ /* 0x000fe40001f61670 */
[----:B------:R-:W-:Y:S02]  /*45a90*/  FSEL R39, R64, -INF , !P4 ;  /* 0xff80000040277808 */ /* 0x000fe40006000000 */
[----:B-1----:R-:W-:-:S02]  /*45aa0*/  FSEL R47, R66, -INF , !P3 ;  /* 0xff800000422f7808 */ /* 0x002fc40005800000 */
[C---:B------:R-:W-:Y:S02]  /*45ab0*/  ISETP.GE.AND P3, PT, R63.reuse, 0x11, PT ;  /* 0x000000113f00780c */ /* 0x040fe40003f66270 */
[----:B------:R-:W-:Y:S02]  /*45ac0*/  P2R R30, PR, RZ, 0x20 ;  /* 0x00000020ff1e7803 */ /* 0x000fe40000000000 */
[----:B------:R-:W-:Y:S02]  /*45ad0*/  ISETP.GT.AND P4, PT, R26, 0x10, !P3 ;  /* 0x000000101a00780c */ /* 0x000fe40005f84270 */
[----:B------:R-:W-:Y:S02]  /*45ae0*/  ISETP.GE.AND P5, PT, R63, 0x12, PT ;  /* 0x000000123f00780c */ /* 0x000fe40003fa6270 */
[----:B------:R-:W-:-:S04]  /*45af0*/  ISETP.LT.OR P4, PT, R8, 0x11, P4 ;  /* 0x000000110800780c */ /* 0x000fc80002781670 */
        /* <DEDUP_REMOVED lines=79> */
.L_x_4140:
[----:B------:R-:W-:Y:S05]  /*45ff0*/  BSYNC B3 ;  /* 0x0000000000037941 */ /* 0x000fea0003800000 */
.L_x_4139:
[----:B------:R-:W-:Y:S01]  /*46000*/  LOP3.LUT R12, RZ, R12, RZ, 0x33, !PT ;  /* 0x0000000cff0c7212 */ /* 0x000fe200078e33ff */
[----:B------:R-:W-:Y:S06]  /*46010*/  BRA `(.L_x_4141) ;  /* 0x0000000000287947 */ /* 0x000fec0003800000 */
.L_x_4138:
        /* <DEDUP_REMOVED lines=10> */
.L_x_4141:
[----:B------:R-:W-:Y:S05]  /*460c0*/  BSYNC B2 ;  /* 0x0000000000027941 */ /* 0x000fea0003800000 */
.L_x_4137:
[----:B------:R-:W-:-:S04]  /*460d0*/  IMAD R12, R7, R12, -R32 ;  /* 0x0000000c070c7224 */ /* 0x000fc800078e0a20 */
[----:B------:R-:W-:-:S05]  /*460e0*/  IMAD R12, R25, -0x2, R12 ;  /* 0xfffffffe190c7824 */ /* 0x000fca00078e020c */
[----:B------:R-:W-:Y:S02]  /*460f0*/  VIADDMNMX R8, R12, R7, R8, PT ;  /* 0x000000070c087246 */ /* 0x000fe40003800108 */
[----:B------:R-:W-:-:S07]  /*46100*/  VIMNMX R13, R13, R12, !PT ;  /* 0x0000000c0d0d7248 */ /* 0x000fce0007fe0100 */
.L_x_4136:
[----:B------:R-:W-:Y:S05]  /*46110*/  BSYNC B1 ;  /* 0x0000000000017941 */ /* 0x000fea0003800000 */
.L_x_4135:
[----:B------:R-:W2:Y:S01]  /*46120*/  LDL.64 R4, [R0+0x70] ;  /* 0x0000700000047983 */ /* 0x000ea20000100a00 */
        /* <DEDUP_REMOVED lines=34> */
[----:B------:R-:W-:Y:S02]  /*46350*/  ISETP.NE.AND P6, PT, R48, RZ, PT ;  /* 0x000000ff3000720c */ /* 0x000fe40003fc5270 */
        /* <DEDUP_REMOVED lines=8> */
[----:B------:R-:W-:-:S04]  /*463e0*/  ISETP.GT.AND P1, PT, R13, RZ, !P1 ;  /* 0x000000ff0d00720c */ /* 0x000fc80004f24270 */
[----:B------:R-:W-:-:S04]  /*463f0*/  ISETP.LT.OR P1, PT, R8, 0x1, P1 ;  /* 0x000000010800780c */ /* 0x000fc80000f21670 */
[----:B------:R-:W-:-:S04]  /*46400*/  FSEL R9, R6, -INF , !P1 ;  /* 0xff80000006097808 */ /* 0x000fc80004800000 */
[----:B------:R-:W-:-:S04]  /*46410*/  FMNMX.FTZ R7, R9, R12, !PT ;  /* 0x0000000c09077209 */ /* 0x000fc80007810000 */
        /* <DEDUP_REMOVED lines=13> */
[----:B------:R-:W-:Y:S02]  /*464f0*/  ISETP.GT.AND P5, PT, R13, 0x38, !P5 ;  /* 0x000000380d00780c */ /* 0x000fe40006fa4270 */
[----:B------:R-:W-:Y:S02]  /*46500*/  ISETP.LT.OR P4, PT, R8, 0x32, P4 ;  /* 0x000000320800780c */ /* 0x000fe40002781670 */
[----:B------:R-:W-:Y:S02]  /*46510*/  FSEL R27, R50, -INF , !P2 ;  /* 0xff800000321b7808 */ /* 0x000fe40005000000 */
[----:B------:R-:W-:-:S02]  /*46520*/  FMNMX.FTZ R6, R24, R7, !PT ;  /* 0x0000000718067209 */ /* 0x000fc40007810000 */
[----:B------:R-:W-:Y:S02]  /*46530*/  ISETP.GT.AND P1, PT, R13, 0x39, !P6 ;  /* 0x000000390d00780c */ /* 0x000fe40007724270 */
[C---:B------:R-:W-:Y:S02]  /*46540*/  ISETP.LT.OR P5, PT, R8.reuse, 0x39, P5 ;  /* 0x000000390800780c */ /* 0x040fe40002fa1670 */
[----:B------:R-:W-:Y:S02]  /*46550*/  FSEL R13, R51, -INF , !P4 ;  /* 0xff800000330d7808 */ /* 0x000fe40006000000 */
[----:B------:R-:W-:Y:S02]  /*46560*/  FMNMX.FTZ R6, R27, R6, !PT ;  /* 0x000000061b067209 */ /* 0x000fe40007810000 */
[----:B------:R-:W-:Y:S02]  /*46570*/  ISETP.LT.OR P1, PT, R8, 0x3a, P1 ;  /* 0x0000003a0800780c */ /* 0x000fe40000f21670 */
[----:B------:R-:W-:-:S02]  /*46580*/  R2UR UR4, R2 ;  /* 0x00000000020472ca */ /* 0x000fc400000e0000 */
[----:B------:R-:W-:Y:S02]  /*46590*/  R2UR UR5, R3 ;  /* 0x00000000030572ca */ /* 0x000fe400000e0000 */
[----:B------:R-:W-:Y:S02]  /*465a0*/  FSEL R8, R54, -INF , !P5 ;  /* 0xff80000036087808 */ /* 0x000fe40006800000 */
[----:B------:R-:W-:Y:S02]  /*465b0*/  FMNMX.FTZ R7, R13, R6, !PT ;  /* 0x000000060d077209 */ /* 0x000fe40007810000 */
[----:B------:R-:W-:Y:S02]  /*465c0*/  R2UR UR6, R2 ;  /* 0x00000000020672ca */ /* 0x000fe400000e0000 */
[----:B------:R-:W-:Y:S02]  /*465d0*/  R2UR UR7, R3 ;  /* 0x00000000030772ca */ /* 0x000fe400000e0000 */
[----:B------:R-:W-:-:S02]  /*465e0*/  FSEL R28, R55, -INF , !P1 ;  /* 0xff800000371c7808 */ /* 0x000fc40004800000 */
        /* <DEDUP_REMOVED lines=38> */
[----:B------:R-:W-:Y:S02]  /*46850*/  FSEL R32, R32, RZ, P1 ;  /* 0x000000ff20207208 */ /* 0x000fe40000800000 */
[----:B---3--:R-:W-:-:S03]  /*46860*/  FSETP.NEU.FTZ.AND P1, PT, R44, -INF , PT ;  /* 0xff8000002c00780b */ /* 0x008fc60003f3d000 */
[-CC-:B------:R-:W-:Y:S01]  /*46870*/  FFMA.FTZ R38, R41, R33.reuse, -R32.reuse ;  /* 0x0000002129267223 */ /* 0x180fe20000010820 */
[-CC-:B------:R-:W-:Y:S01]  /*46880*/  FFMA.FTZ R41, R45, R33.reuse, -R32.reuse ;  /* 0x000000212d297223 */ /* 0x180fe20000010820 */
[----:B------:R-:W-:Y:S01]  /*46890*/  FMUL.FTZ R45, R33, R44 ;  /* 0x0000002c212d7220 */ /* 0x000fe20000410000 */
[-CC-:B0-----:R-:W-:Y:S02]  /*468a0*/  FFMA.FTZ R5, R39, R33.reuse, -R32.reuse ;  /* 0x0000002127057223 */ /* 0x181fe40000010820 */
[----:B------:R0:W-:Y:S01]  /*468b0*/  MUFU.EX2 R39, R38 ;  /* 0x0000002600277308 */ /* 0x0001e20000000800 */
[-CC-:B------:R-:W-:Y:S01]  /*468c0*/  FFMA.FTZ R4, R37, R33.reuse, -R32.reuse ;  /* 0x0000002125047223 */ /* 0x180fe20000010820 */
[----:B------:R-:W-:Y:S01]  /*468d0*/  FFMA.FTZ R30, R65, R33, -R32 ;  /* 0x00000021411e7223 */ /* 0x000fe20000010820 */
[----:B0-----:R-:W-:-:S05]  /*468e0*/  FSEL R38, R45, RZ, P1 ;  /* 0x000000ff2d267208 */ /* 0x001fca0000800000 */
[----:B------:R-:W-:Y:S01]  /*468f0*/  MUFU.EX2 R168, R4 ;  /* 0x0000000400a87308 */ /* 0x000fe20000000800 */
[-CC-:B------:R-:W-:Y:S01]  /*46900*/  FFMA.FTZ R9, R9, R33.reuse, -R38.reuse ;  /* 0x0000002109097223 */ /* 0x180fe20000010826 */
[-CC-:B------:R-:W-:Y:S01]  /*46910*/  FFMA.FTZ R12, R12, R33.reuse, -R38.reuse ;  /* 0x000000210c0c7223 */ /* 0x180fe20000010826 */
[----:B------:R-:W-:-:S05]  /*46920*/  FFMA.FTZ R14, R14, R33, -R38 ;  /* 0x000000210e0e7223 */ /* 0x000fca0000010826 */
[----:B------:R0:W-:Y:S01]  /*46930*/  MUFU.EX2 R29, R5 ;  /* 0x00000005001d7308 */ /* 0x0001e20000000800 */
[-C--:B------:R-:W-:Y:S01]  /*46940*/  FFMA.FTZ R31, R47, R33.reuse, -R32 ;  /* 0x000000212f1f7223 */ /* 0x080fe20000010820 */
[-C--:B------:R-:W-:Y:S01]  /*46950*/  FFMA.FTZ R15, R15, R33.reuse, -R38 ;  /* 0x000000210f0f7223 */ /* 0x080fe20000010826 */
[----:B------:R-:W-:-:S05]  /*46960*/  FFMA.FTZ R34, R59, R33, -R32 ;  /* 0x000000213b227223 */ /* 0x000fca0000010820 */
[----:B------:R-:W-:Y:S01]  /*46970*/  MUFU.EX2 R169, R9 ;  /* 0x0000000900a97308 */ /* 0x000fe20000000800 */
[-C--:B0-----:R-:W-:Y:S01]  /*46980*/  FFMA.FTZ R5, R69, R33.reuse, -R32 ;  /* 0x0000002145057223 */ /* 0x081fe20000010820 */
[----:B------:R-:W-:-:S06]  /*46990*/  FFMA.FTZ R18, R18, R33, -R38 ;  /* 0x0000002112127223 */ /* 0x000fcc0000010826 */
[----:B------:R-:W0:Y:S01]  /*469a0*/  MUFU.EX2 R44, R12 ;  /* 0x0000000c002c7308 */ /* 0x000e220000000800 */
[----:B------:R-:W-:-:S07]  /*469b0*/  FFMA.FTZ R35, R61, R33, -R32 ;  /* 0x000000213d237223 */ /* 0x000fce0000010820 */
[----:B------:R-:W-:Y:S01]  /*469c0*/  MUFU.EX2 R30, R30 ;  /* 0x0000001e001e7308 */ /* 0x000fe20000000800 */
[-C--:B------:R-:W-:Y:S01]  /*469d0*/  FFMA.FTZ R4, R67, R33.reuse, -R32 ;  /* 0x0000002143047223 */ /* 0x080fe20000010820 */
[----:B------:R-:W-:-:S06]  /*469e0*/  FFMA.FTZ R19, R19, R33, -R38 ;  /* 0x0000002113137223 */ /* 0x000fcc0000010826 */
[----:B------:R-:W1:Y:S01]  /*469f0*/  MUFU.EX2 R14, R14 ;  /* 0x0000000e000e7308 */ /* 0x000e620000000800 */
[----:B------:R-:W-:-:S07]  /*46a00*/  FFMA.FTZ R20, R20, R33, -R38 ;  /* 0x0000002114147223 */ /* 0x000fce0000010826 */
[----:B------:R-:W-:Y:S08]  /*46a10*/  MUFU.EX2 R31, R31 ;  /* 0x0000001f001f7308 */ /* 0x000ff00000000800 */
[----:B------:R-:W2:Y:S01]  /*46a20*/  MUFU.EX2 R15, R15 ;  /* 0x0000000f000f7308 */ /* 0x000ea20000000800 */
[----:B0-----:R-:W-:-:S07]  /*46a30*/  FADD.FTZ R9, R169, R44 ;  /* 0x0000002ca9097221 */ /* 0x001fce0000010000 */
[----:B------:R0:W-:Y:S01]  /*46a40*/  MUFU.EX2 R37, R5 ;  /* 0x0000000500257308 */ /* 0x0001e20000000800 */
[----:B------:R-:W-:-:S07]  /*46a50*/  FFMA.FTZ R21, R21, R33, -R38 ;  /* 0x0000002115157223 */ /* 0x000fce0000010826 */
[----:B------:R-:W3:Y:S01]  /*46a60*/  MUFU.EX2 R34, R34 ;  /* 0x0000002200227308 */ /* 0x000ee20000000800 */
[----:B0-----:R-:W-:-:S07]  /*46a70*/  FFMA.FTZ R5, R49, R33, -R32 ;  /* 0x0000002131057223 */ /* 0x001fce0000010820 */
[----:B------:R-:W0:Y:S01]  /*46a80*/  MUFU.EX2 R18, R18 ;  /* 0x0000001200127308 */ /* 0x000e220000000800 */
[----:B------:R-:W-:-:S07]  /*46a90*/  FFMA.FTZ R36, R71, R33, -R32 ;  /* 0x0000002147247223 */ /* 0x000fce0000010820 */
[----:B------:R4:W-:Y:S01]  /*46aa0*/  MUFU.EX2 R174, R4 ;  /* 0x0000000400ae7308 */ /* 0x0009e20000000800 */
[----:B-1----:R-:W-:-:S07]  /*46ab0*/  FADD.FTZ R12, R14, R9 ;  /* 0x000000090e0c7221 */ /* 0x002fce0000010000 */
[----:B------:R-:W1:Y:S01]  /*46ac0*/  MUFU.EX2 R35, R35 ;  /* 0x0000002300237308 */ /* 0x000e620000000800 */
[----:B----4-:R-:W-:-:S07]  /*46ad0*/  FFMA.FTZ R4, R75, R33, -R32 ;  /* 0x000000214b047223 */ /* 0x010fce0000010820 */
[----:B------:R4:W-:Y:S01]  /*46ae0*/  MUFU.EX2 R43, R5 ;  /* 0x00000005002b7308 */ /* 0x0009e20000000800 */
[----:B------:R-:W-:-:S07]  /*46af0*/  FFMA.FTZ R11, R11, R33, -R38 ;  /* 0x000000210b0b7223 */ /* 0x000fce0000010826 */
[----:B------:R-:W5:Y:S01]  /*46b00*/  MUFU.EX2 R19, R19 ;  /* 0x0000001300137308 */ /* 0x000f620000000800 */
[----:B----4-:R-:W-:Y:S01]  /*46b10*/  FADD.FTZ R5, R168, R29 ;  /* 0x0000001da8057221 */ /* 0x010fe20000010000 */
[----:B------:R-:W-:-:S06]  /*46b20*/  FFMA.FTZ R40, R73, R33, -R32 ;  /* 0x0000002149287223 */ /* 0x000fcc0000010820 */
[----:B------:R4:W-:Y:S01]  /*46b30*/  MUFU.EX2 R180, R4 ;  /* 0x0000000400b47308 */ /* 0x0009e20000000800 */
[----:B------:R-:W-:Y:S01]  /*46b40*/  FFMA.FTZ R42, R77, R33, -R32 ;  /* 0x000000214d2a7223 */ /* 0x000fe20000010820 */
[----:B--2---:R-:W-:-:S06]  /*46b50*/  FADD.FTZ R9, R15, R12 ;  /* 0x0000000c0f097221 */ /* 0x004fcc0000010000 */
[----:B------:R-:W2:Y:S01]  /*46b60*/  MUFU.EX2 R20, R20 ;  /* 0x0000001400147308 */ /* 0x000ea20000000800 */
[----:B----4-:R-:W-:Y:S01]  /*46b70*/  FADD.FTZ R4, R30, R5 ;  /* 0x000000051e047221 */ /* 0x010fe20000010000 */
[----:B------:R-:W-:-:S03]  /*46b80*/  FFMA.FTZ R32, R53, R33, -R32 ;  /* 0x0000002135207223 */ /* 0x000fc60000010820 */
[----:B------:R-:W-:-:S03]  /*46b90*/  FADD.FTZ R5, R31, R4 ;  /* 0x000000041f057221 */ /* 0x000fc60000010000 */
[----:B------:R-:W4:Y:S01]  /*46ba0*/  MUFU.EX2 R21, R21 ;  /* 0x0000001500157308 */ /* 0x000f220000000800 */
[-CC-:B------:R-:W-:Y:S01]  /*46bb0*/  FFMA.FTZ R25, R25, R33.reuse, -R38.reuse ;  /* 0x0000002119197223 */ /* 0x180fe20000010826 */
[----:B---3--:R-:W-:Y:S01]  /*46bc0*/  FADD.FTZ R4, R34, R5 ;  /* 0x0000000522047221 */ /* 0x008fe20000010000 */
[----:B0-----:R-:W-:Y:S01]  /*46bd0*/  FADD.FTZ R12, R18, R9 ;  /* 0x00000009120c7221 */ /* 0x001fe20000010000 */
[----:B------:R-:W-:-:S04]  /*46be0*/  FFMA.FTZ R26, R26, R33, -R38 ;  /* 0x000000211a1a7223 */ /* 0x000fc80000010826 */
[----:B------:R-:W0:Y:S01]  /*46bf0*/  MUFU.EX2 R36, R36 ;  /* 0x0000002400247308 */ /* 0x000e220000000800 */
[----:B-1----:R-:W-:Y:S01]  /*46c00*/  FADD.FTZ R5, R35, R4 ;  /* 0x0000000423057221 */ /* 0x002fe20000010000 */
[----:B-----5:R-:W-:-:S06]  /*46c10*/  FADD.FTZ R9, R19, R12 ;  /* 0x0000000c13097221 */ /* 0x020fcc0000010000 */
[----:B------:R-:W1:Y:S01]  /*46c20*/  MUFU.EX2 R11, R11 ;  /* 0x0000000b000b7308 */ /* 0x000e620000000800 */
[----:B------:R-:W-:Y:S01]  /*46c30*/  FFMA.FTZ R24, R24, R33, -R38 ;  /* 0x0000002118187223 */ /* 0x000fe20000010826 */
[----:B------:R-:W-:-:S06]  /*46c40*/  FADD.FTZ R4, R174, R5 ;  /* 0x00000005ae047221 */ /* 0x000fcc0000010000 */
[----:B------:R-:W-:Y:S01]  /*46c50*/  MUFU.EX2 R45, R32 ;  /* 0x00000020002d7308 */ /* 0x000fe20000000800 */
[----:B--2---:R-:W-:Y:S01]  /*46c60*/  FADD.FTZ R12, R20, R9 ;  /* 0x00000009140c7221 */ /* 0x004fe20000010000 */
[----:B------:R-:W-:-:S06]  /*46c70*/  FFMA.FTZ R27, R27, R33, -R38 ;  /* 0x000000211b1b7223 */ /* 0x000fcc0000010826 */
[----:B------:R-:W2:Y:S01]  /*46c80*/  MUFU.EX2 R32, R25 ;  /* 0x0000001900207308 */ /* 0x000ea20000000800 */
[----:B------:R-:W-:Y:S01]  /*46c90*/  FADD.FTZ R5, R37, R4 ;  /* 0x0000000425057221 */ /* 0x000fe20000010000 */
[----:B----4-:R-:W-:-:S06]  /*46ca0*/  FADD.FTZ R12, R21, R12 ;  /* 0x0000000c150c7221 */ /* 0x010fcc0000010000 */
[----:B------:R-:W3:Y:S08]  /*46cb0*/  MUFU.EX2 R40, R40 ;  /* 0x0000002800287308 */ /* 0x000ef00000000800 */
[----:B------:R-:W4:Y:S01]  /*46cc0*/  MUFU.EX2 R26, R26 ;  /* 0x0000001a001a7308 */ /* 0x000f220000000800 */
[----:B------:R-:W-:Y:S01]  /*46cd0*/  FFMA.FTZ R13, R13, R33, -R38 ;  /* 0x000000210d0d7223 */ /* 0x000fe20000010826 */
[----:B0-----:R-:W-:-:S06]  /*46ce0*/  FADD.FTZ R4, R36, R5 ;  /* 0x0000000524047221 */ /* 0x001fcc0000010000 */
[----:B------:R-:W0:Y:S01]  /*46cf0*/  MUFU.EX2 R41, R41 ;  /* 0x0000002900297308 */ /* 0x000e220000000800 */
[----:B-1----:R-:W-:-:S07]  /*46d00*/  FADD.FTZ R5, R11, R12 ;  /* 0x0000000c0b057221 */ /* 0x002fce0000010000 */
[----:B------:R-:W1:Y:S01]  /*46d10*/  MUFU.EX2 R179, R24 ;  /* 0x0000001800b37308 */ /* 0x000e620000000800 */
[----:B------:R-:W-:Y:S01]  /*46d20*/  FFMA.FTZ R8, R8, R33, -R38 ;  /* 0x0000002108087223 */ /* 0x000fe20000010826 */
[----:B------:R-:W-:Y:S01]  /*46d30*/  FADD.FTZ R9, R39, R4 ;  /* 0x0000000427097221 */ /* 0x000fe20000010000 */
[----:B--2---:R-:W-:-:S05]  /*46d40*/  FADD.FTZ R5, R32, R5 ;  /* 0x0000000520057221 */ /* 0x004fca0000010000 */
[----:B------:R-:W2:Y:S01]  /*46d50*/  MUFU.EX2 R27, R27 ;  /* 0x0000001b001b7308 */ /* 0x000ea20000000800 */
[----:B------:R-:W-:Y:S01]  /*46d60*/  FFMA.FTZ R28, R28, R33, -R38 ;  /* 0x000000211c1c7223 */ /* 0x000fe20000010826 */
[----:B---3--:R-:W-:Y:S01]  /*46d70*/  FADD.FTZ R4, R40, R9 ;  /* 0x0000000928047221 */ /* 0x008fe20000010000 */
[----:B----4-:R-:W-:-:S05]  /*46d80*/  FADD.FTZ R12, R26, R5 ;  /* 0x000000051a0c7221 */ /* 0x010fca0000010000 */
[----:B------:R-:W3:Y:S01]  /*46d90*/  MUFU.EX2 R24, R13 ;  /* 0x0000000d00187308 */ /* 0x000ee20000000800 */
[----:B0-----:R-:W-:Y:S01]  /*46da0*/  FADD.FTZ R5, R41, R4 ;  /* 0x0000000429057221 */ /* 0x001fe20000010000 */
[----:B-1----:R-:W-:-:S06]  /*46db0*/  FADD.FTZ R12, R179, R12 ;  /* 0x0000000cb30c7221 */ /* 0x002fcc0000010000 */
[----:B------:R-:W0:Y:S08]  /*46dc0*/  MUFU.EX2 R42, R42 ;  /* 0x0000002a002a7308 */ /* 0x000e300000000800 */
[----:B------:R0:W1:Y:S01]  /*46dd0*/  MUFU.EX2 R183, R8 ;  /* 0x0000000800b77308 */ /* 0x0000620000000800 */
[----:B------:R-:W-:Y:S01]  /*46de0*/  FADD.FTZ R4, R180, R5 ;  /* 0x00000005b4047221 */ /* 0x000fe20000010000 */
[----:B--2---:R-:W-:-:S06]  /*46df0*/  FADD.FTZ R5, R27, R12 ;  /* 0x0000000c1b057221 */ /* 0x004fcc0000010000 */
[----:B------:R-:W2:Y:S01]  /*46e00*/  MUFU.EX2 R28, R28 ;  /* 0x0000001c001c7308 */ /* 0x000ea20000000800 */
[----:B------:R-:W-:Y:S01]  /*46e10*/  FADD.FTZ R9, R43, R4 ;  /* 0x000000042b097221 */ /* 0x000fe20000010000 */
[----:B---3--:R-:W-:-:S03]  /*46e20*/  FADD.FTZ R4, R24, R5 ;  /* 0x0000000518047221 */ /* 0x008fc60000010000 */
[----:B0-----:R-:W-:Y:S01]  /*46e30*/  FADD.FTZ R8, R42, R9 ;  /* 0x000000092a087221 */ /* 0x001fe20000010000 */
[----:B-1----:R-:W-:-:S03]  /*46e40*/  FADD.FTZ R5, R183, R4 ;  /* 0x00000004b7057221 */ /* 0x002fc60000010000 */
[----:B------:R-:W-:Y:S01]  /*46e50*/  FADD.FTZ R25, R45, R8 ;  /* 0x000000082d197221 */ /* 0x000fe20000010000 */
[----:B--2---:R-:W-:-:S04]  /*46e60*/  FADD.FTZ R33, R28, R5 ;  /* 0x000000051c217221 */ /* 0x004fc80000010000 */
        /* <DEDUP_REMOVED lines=16> */
[----:B------:R-:W4:Y:S01]  /*46f70*/  LDL.64 R8, [R0] ;  /* 0x0000000000087983 */ /* 0x000f220000100a00 */
        /* <DEDUP_REMOVED lines=13> */
[----:B------:R0:W-:Y:S04]  /*47050*/  STSM.16.M88.4 [R25], R168 ;  /* 0x000000a819007844 */ /* 0x0001e80000000200 */
[----:B------:R-:W-:Y:S04]  /*47060*/  STSM.16.M88.4 [R46], R172 ;  /* 0x000000ac2e007844 */ /* 0x000fe80000000200 */
[----:B------:R-:W-:Y:S04]  /*47070*/  STSM.16.M88.4 [R12], R176 ;  /* 0x000000b00c007844 */ /* 0x000fe80000000200 */
[----:B------:R1:W-:Y:S04]  /*47080*/  STSM.16.M88.4 [R47], R180 ;  /* 0x000000b42f007844 */ /* 0x0003e80000000200 */
[----:B---3--:R-:W2:Y:S01]  /*47090*/  LD.E R11, desc[UR4][R4.64] ;  /* 0x00000004040b7980 */ /* 0x008ea2000c101900 */
[----:B------:R-:W-:-:S02]  /*470a0*/  R2UR UR10, R2 ;  /* 0x00000000020a72ca */ /* 0x000fc400000e0000 */
[C---:B------:R-:W-:Y:S01]  /*470b0*/  R2UR UR11, R3.reuse ;  /* 0x00000000030b72ca */ /* 0x040fe200000e0000 */
[----:B----4-:R-:W3:Y:S01]  /*470c0*/  LD.E R9, desc[UR6][R8.64] ;  /* 0x0000000608097980 */ /* 0x010ee2000c101900 */
[C---:B------:R-:W-:Y:S02]  /*470d0*/  R2UR UR28, R2.reuse ;  /* 0x00000000021c72ca */ /* 0x040fe400000e0000 */
[----:B------:R-:W-:Y:S01]  /*470e0*/  R2UR UR29, R3 ;  /* 0x00000000031d72ca */ /* 0x000fe200000e0000 */
[----:B------:R-:W3:Y:S04]  /*470f0*/  LD.E.64 R6, desc[UR4][R6.64] ;  /* 0x0000000406067980 */ /* 0x000ee8000c101b00 */
[----:B------:R-:W4:Y:S04]  /*47100*/  LD.E R13, desc[UR6][R4.64+0x4] ;  /* 0x00000406040d7980 */ /* 0x000f28000c101900 */
[----:B------:R-:W5:Y:S04]  /*47110*/  LD.E R15, desc[UR8][R4.64+0x8] ;  /* 0x00000808040f7980 */ /* 0x000f68000c101900 */
[----:B------:R-:W3:Y:S01]  /*47120*/  LD.E R19, desc[UR10][R4.64+0xc] ;  /* 0x00000c0a04137980 */ /* 0x000ee2000c101900 */
[----:B------:R-:W-:-:S02]  /*47130*/  R2UR UR12, R2 ;  /* 0x00000000020c72ca */ /* 0x000fc400000e0000 */
[C---:B------:R-:W-:Y:S01]  /*47140*/  R2UR UR13, R3.reuse ;  /* 0x00000000030d72ca */ /* 0x040fe200000e0000 */
[----:B0-----:R-:W3:Y:S01]  /*47150*/  LD.E R25, desc[UR4][R4.64+0x14] ;  /* 0x0000140404197980 */ /* 0x001ee2000c101900 */
[C---:B------:R-:W-:Y:S02]  /*47160*/  R2UR UR14, R2.reuse ;  /* 0x00000000020e72ca */ /* 0x040fe400000e0000 */
[C---:B------:R-:W-:Y:S01]  /*47170*/  R2UR UR15, R3.reuse ;  /* 0x00000000030f72ca */ /* 0x040fe200000e0000 */
[----:B------:R-:W3:Y:S01]  /*47180*/  LD.E R27, desc[UR6][R4.64+0x18] ;  /* 0x00001806041b7980 */ /* 0x000ee2000c101900 */
[C---:B------:R-:W-:Y:S02]  /*47190*/  R2UR UR16, R2.reuse ;  /* 0x00000000021072ca */ /* 0x040fe400000e0000 */
[----:B------:R-:W-:Y:S01]  /*471a0*/  R2UR UR17, R3 ;  /* 0x00000000031172ca */ /* 0x000fe200000e0000 */
[----:B------:R-:W3:Y:S01]  /*471b0*/  LD.E R29, desc[UR8][R4.64+0x1c] ;  /* 0x00001c08041d7980 */ /* 0x000ee2000c101900 */
[----:B------:R-:W-:-:S02]  /*471c0*/  R2UR UR18, R2 ;  /* 0x00000000021272ca */ /* 0x000fc400000e0000 */
[C---:B------:R-:W-:Y:S01]  /*471d0*/  R2UR UR19, R3.reuse ;  /* 0x00000000031372ca */ /* 0x040fe200000e0000 */
[----:B------:R-:W3:Y:S01]  /*471e0*/  LD.E R21, desc[UR12][R4.64+0x10] ;  /* 0x0000100c04157980 */ /* 0x000ee2000c101900 */
        /* <DEDUP_REMOVED lines=9> */
[----:B------:R-:W-:Y:S02]  /*47280*/  R2UR UR26, R2 ;  /* 0x00000000021a72ca */ /* 0x000fe400000e0000 */
[----:B------:R-:W-:Y:S01]  /*47290*/  R2UR UR27, R3 ;  /* 0x00000000031b72ca */ /* 0x000fe200000e0000 */
[----:B------:R-:W3:Y:S04]  /*472a0*/  LD.E R37, desc[UR16][R4.64+0x2c] ;  /* 0x00002c1004257980 */ /* 0x000ee8000c101900 */
[----:B------:R-:W3:Y:S04]  /*472b0*/  LD.E R39, desc[UR18][R4.64+0x30] ;  /* 0x0000301204277980 */ /* 0x000ee8000c101900 */
[----:B------:R-:W3:Y:S04]  /*472c0*/  LD.E R41, desc[UR20][R4.64+0x34] ;  /* 0x0000341404297980 */ /* 0x000ee8000c101900 */
[----:B------:R-:W3:Y:S04]  /*472d0*/  LD.E R43, desc[UR22][R4.64+0x38] ;  /* 0x00003816042b7980 */ /* 0x000ee8000c101900 */
[----:B------:R-:W3:Y:S04]  /*472e0*/  LD.E R45, desc[UR24][R4.64+0x3c] ;  /* 0x00003c18042d7980 */ /* 0x000ee8000c101900 */
[----:B-1----:R-:W3:Y:S04]  /*472f0*/  LD.E R47, desc[UR26][R4.64+0x40] ;  /* 0x0000401a042f7980 */ /* 0x002ee8000c101900 */
        /* <DEDUP_REMOVED lines=26> */
[----:B--2---:R0:W-:Y:S04]  /*474a0*/  ST.E desc[UR8][R4.64], R11 ;  /* 0x0000000b04007985 */ /* 0x0041e8000c101908 */
[----:B0-----:R-:W2:Y:S04]  /*474b0*/  LD.E R11, desc[UR28][R4.64+0xac] ;  /* 0x0000ac1c040b7980 */ /* 0x001ea8000c101900 */
[----:B----4-:R0:W-:Y:S04]  /*474c0*/  ST.E desc[UR10][R4.64+0x4], R13 ;  /* 0x0000040d04007985 */ /* 0x0101e8000c10190a */
[----:B-----5:R1:W-:Y:S04]  /*474d0*/  ST.E desc[UR12][R4.64+0x8], R15 ;  /* 0x0000080f04007985 */ /* 0x0203e8000c10190c */
[----:B---3--:R3:W-:Y:S04]  /*474e0*/  ST.E desc[UR14][R4.64+0xc], R19 ;  /* 0x00000c1304007985 */ /* 0x0087e8000c10190e */
[----:B0-----:R-:W4:Y:S04]  /*474f0*/  LD.E R13, desc[UR6][R4.64+0xb0] ;  /* 0x0000b006040d7980 */ /* 0x001f28000c101900 */
[----:B-1----:R-:W5:Y:S04]  /*47500*/  LD.E R15, desc[UR6][R4.64+0xb4] ;  /* 0x0000b406040f7980 */ /* 0x002f68000c101900 */
[----:B---3--:R-:W3:Y:S04]  /*47510*/  LD.E R19, desc[UR6][R4.64+0xb8] ;  /* 0x0000b80604137980 */ /* 0x008ee8000c101900 */
        /* <DEDUP_REMOVED lines=107> */
[----:B---3--:R3:W-:Y:S04]  /*47bd0*/  ST.E desc[UR4][R4.64+0x138], R19 ;  /* 0x0001381304007985 */ /* 0x0087e8000c101904 */
[----:B--2---:R2:W-:Y:S04]  /*47be0*/  ST.E desc[UR4][R4.64+0x13c], R11 ;  /* 0x00013c0b04007985 */ /* 0x0045e8000c101904 */
[----:B0-----:R-:W4:Y:S04]  /*47bf0*/  LD.E R13, desc[UR6][R4.64+0x140] ;  /* 0x00014006040d7980 */ /* 0x001f28000c101900 */
[----:B----4-:R0:W-:Y:S04]  /*47c00*/  ST.E desc[UR4][R4.64+0x140], R13 ;  /* 0x0001400d04007985 */ /* 0x0101e8000c101904 */
[----:B-1----:R-:W4:Y:S04]  /*47c10*/  LD.E R15, desc[UR6][R4.64+0x144] ;  /* 0x00014406040f7980 */ /* 0x002f28000c101900 */
[----:B----4-:R1:W-:Y:S04]  /*47c20*/  ST.E desc[UR4][R4.64+0x144], R15 ;  /* 0x0001440f04007985 */ /* 0x0103e8000c101904 */
[----:B---3--:R-:W3:Y:S04]  /*47c30*/  LD.E R19, desc[UR6][R4.64+0x148] ;  /* 0x0001480604137980 */ /* 0x008ee8000c101900 */
[----:B---3--:R3:W-:Y:S04]  /*47c40*/  ST.E desc[UR4][R4.64+0x148], R19 ;  /* 0x0001481304007985 */ /* 0x0087e8000c101904 */
[----:B--2---:R-:W2:Y:S04]  /*47c50*/  LD.E R11, desc[UR6][R4.64+0x14c] ;  /* 0x00014c06040b7980 */ /* 0x004ea8000c101900 */
        /* <DEDUP_REMOVED lines=82> */
[----:B----4-:R-:W-:Y:S04]  /*48180*/  ST.E desc[UR4][R4.64+0x1f0], R13 ;  /* 0x0001f00d04007985 */ /* 0x010fe8000c101904 */
[----:B-1----:R-:W4:Y:S04]  /*48190*/  LD.E R15, desc[UR6][R4.64+0x1f4] ;  /* 0x0001f406040f7980 */ /* 0x002f28000c101900 */
[----:B----4-:R-:W-:Y:S04]  /*481a0*/  ST.E desc[UR4][R4.64+0x1f4], R15 ;  /* 0x0001f40f04007985 */ /* 0x010fe8000c101904 */
[----:B---3--:R-:W3:Y:S01]  /*481b0*/  LD.E R19, desc[UR6][R4.64+0x1f8] ;  /* 0x0001f80604137980 */ /* 0x008ee2000c101900 */
        /* <DEDUP_REMOVED lines=2354> */
.L_x_4142:
[----:B0-----:R-:W-:-:S04]  /*514e0*/  IMAD.MOV.U32 R11, RZ, RZ, 0x0 ;  /* 0x00000000ff0b7424 */ /* 0x001fc800078e00ff */
[----:B-1----:R-:W-:Y:S05]  /*514f0*/  RET.REL.NODEC R10 `(_ZN7cutlass13device_kernelIN5flash11enable_sm90INS1_16FlashAttnFwdSm90INS1_25CollectiveMainloopFwdSm90ILi2EN4cute5tupleIJNS5_1CILi1EEES8_S8_EEENS6_IJNS7_ILi64EEESA_SA_EEELi512ENS_10bfloat16_tEfNS_4arch4Sm90ELb0ELb1ELb1ELb1ELb0ELb1ELb1ELb0ELb0ELb1ELb0ELb0EEENS1_21CollectiveEpilogueFwdINS6_IJSA_NS7_ILi512EEESA_EEES9_SC_SE_Li256ELb1ELb1ELb0ELb0EEENS1_36VarlenDynamicPersistentTileSchedulerILi64ELi64ELi256ELi128ELb0ELb1ELb1ELb1ELb0ELb1EEEEEEEEEvNT_6ParamsE) ;  /* 0xfffffae80ac07950 */ /* 0x002fea0003c3ffff */
.L_x_4118:
[----:B0-----:R0:W1:Y:S02]  /*51500*/  SYNCS.PHASECHK.TRANS64.TRYWAIT P0, [R11+URZ], R14 ;  /* 0x0000000e0b0075a7 */ /* 0x001064000800017f */
[----:B-1----:R-:W-:Y:S05]  /*51510*/  @!P0 NANOSLEEP.SYNCS 0x989680 ;  /* 0x009896800000895d */ /* 0x002fea0003900000 */
[----:B------:R-:W1:Y:S02]  /*51520*/  @!P0 SYNCS.PHASECHK.TRANS64 P0, [R11+URZ], R14 ;  /* 0x0000000e0b0085a7 */ /* 0x000e64000800007f */
[----:B-1----:R-:W-:Y:S05]  /*51530*/  @!P0 BRA `(.L_x_4118) ;  /* 0xfffffffc00f08947 */ /* 0x002fea000383ffff */
[----:B------:R-:W-:Y:S05]  /*51540*/  BRA `(.L_x_4117) ;  /* 0xffffff0c001c7947 */ /* 0x000fea000383ffff */
.L_x_4120:
[----:B0-----:R0:W1:Y:S02]  /*51550*/  SYNCS.PHASECHK.TRANS64.TRYWAIT P0, [R6+URZ+0x38810], R11 ;  /* 0x0388100b060075a7 */ /* 0x001064000800017f */
[----:B-1----:R-:W-:Y:S05]  /*51560*/  @!P0 NANOSLEEP.SYNCS 0x989680 ;  /* 0x009896800000895d */ /* 0x002fea0003900000 */
[----:B------:R-:W1:Y:S02]  /*51570*/  @!P0 SYNCS.PHASECHK.TRANS64 P0, [R6+URZ+0x38810], R11 ;  /* 0x0388100b060085a7 */ /* 0x000e64000800007f */
[----:B-1----:R-:W-:Y:S05]  /*51580*/  @!P0 BRA `(.L_x_4120) ;  /* 0xfffffffc00f08947 */ /* 0x002fea000383ffff */
[----:B------:R-:W-:Y:S05]  /*51590*/  BRA `(.L_x_4143) ;  /* 0xffffff1000707947 */ /* 0x000fea000383ffff */
.L_x_4127:
[----:B0-----:R0:W1:Y:S02]  /*515a0*/  SYNCS.PHASECHK.TRANS64.TRYWAIT P0, [R14+URZ], R15 ;  /* 0x0000000f0e0075a7 */ /* 0x001064000800017f */
[----:B-1----:R-:W-:Y:S05]  /*515b0*/  @!P0 NANOSLEEP.SYNCS 0x989680 ;  /* 0x009896800000895d */ /* 0x002fea0003900000 */
[----:B------:R-:W1:Y:S02]  /*515c0*/  @!P0 SYNCS.PHASECHK.TRANS64 P0, [R14+URZ], R15 ;  /* 0x0000000f0e0085a7 */ /* 0x000e64000800007f */
[----:B-1----:R-:W-:Y:S05]  /*515d0*/  @!P0 BRA `(.L_x_4127) ;  /* 0xfffffffc00f08947 */ /* 0x002fea000383ffff */
[----:B------:R-:W-:Y:S05]  /*515e0*/  BRA `(.L_x_4126) ;  /* 0xffffff14000c7947 */ /* 0x000fea000383ffff */
.L_x_4144:
        /* <DEDUP_REMOVED lines=9> */
.L_x_6032:


//--------------------- .text._ZN7cutlass13device_kernelIN5flash11enable_sm90INS1_16FlashAttnFwdSm90INS1_25CollectiveMainloopFwdSm90ILi2EN4cute5tupleIJNS5_1CILi1EEES8_S8_EEENS6_IJNS7_ILi64EEESA_SA_EEELi512ENS_10bfloat16_tEfNS_4arch4Sm90ELb1ELb0ELb1ELb0ELb0ELb0ELb0ELb0ELb0ELb1ELb0ELb0EEENS1_21CollectiveEpilogueFwdINS6_IJSA_NS7_ILi512EEESA_EEES9_SC_SE_Li256ELb0ELb1ELb0ELb0EEENS1_30DynamicPersistentTileSchedulerILi256ELi128ELb0ELb1ELb1EEEEEEEEEvNT_6ParamsE --------------------------
	.section	.text._ZN7cutlass13device_kernelIN5flash11enable_sm90INS1_16FlashAttnFwdSm90INS1_25CollectiveMainloopFwdSm90ILi2EN4cute5tupleIJNS5_1CILi1EEES8_S8_EEENS6_IJNS7_ILi64EEESA_SA_EEELi512ENS_10bfloat16_tEfNS_4arch4Sm90ELb1ELb0ELb1ELb0ELb0ELb0ELb0ELb0ELb0ELb1ELb0ELb0EEENS1_21CollectiveEpilogueFwdINS6_IJSA_NS7_ILi512EEESA_EEES9_SC_SE_Li256ELb0ELb1ELb0ELb0EEENS1_30DynamicPersistentTileSchedulerILi256ELi128ELb0ELb1ELb1EEEEEEEEEvNT_6ParamsE,"ax",@progbits
	.align	128
.text._ZN7cutlass13device_kernelIN5flash11enable_sm90INS1_16FlashAttnFwdSm90INS1_25CollectiveMainloopFwdSm90ILi2EN4cute5tupleIJNS5_1CILi1EEES8_S8_EEENS6_IJNS7_ILi64EEESA_SA_EEELi512ENS_10bfloat16_tEfNS_4arch4Sm90ELb1ELb0ELb1ELb0ELb0ELb0ELb0ELb0ELb0ELb1ELb0ELb0EEENS1_21CollectiveEpilogueFwdINS6_IJSA_NS7_ILi512EEESA_EEES9_SC_SE_Li256ELb0ELb1ELb0ELb0EEENS1_30DynamicPersistentTileSchedulerILi256ELi128ELb0ELb1ELb1EEEEEEEEEvNT_6ParamsE:
        .type           _ZN7cutlass13device_kernelIN5flash11enable_sm90INS1_16FlashAttnFwdSm90INS1_25CollectiveMainloopFwdSm90ILi2EN4cute5tupleIJNS5_1CILi1EEES8_S8_EEENS6_IJNS7_ILi64EEESA_SA_EEELi512ENS_10bfloat16_tEfNS_4arch4Sm90ELb1ELb0ELb1ELb0ELb0ELb0ELb0ELb0ELb0ELb1ELb0ELb0EEENS1_21CollectiveEpilogueFwdINS6_IJSA_NS7_ILi512EEESA_EEES9_SC_SE_Li256ELb0ELb1ELb0ELb0EEENS1_30DynamicPersistentTileSchedulerILi256ELi128ELb0ELb1ELb1EEEEEEEEEvNT_6ParamsE,@function
        .size           _ZN7cutlass13device_kernelIN5flash11enable_sm90INS1_16FlashAttnFwdSm90INS1_25CollectiveMainloopFwdSm90ILi2EN4cute5tupleIJNS5_1CILi1EEES8_S8_EEENS6_IJNS7_ILi64EEESA_SA_EEELi512ENS_10bfloat16_tEfNS_4arch4Sm90ELb1ELb0ELb1ELb0ELb0ELb0ELb0ELb0ELb0ELb1ELb0ELb0EEENS1_21CollectiveEpilogueFwdINS6_IJSA_NS7_ILi512EEESA_EEES9_SC_SE_Li256ELb0ELb1ELb0ELb0EEENS1_30DynamicPersistentTileSchedulerILi256ELi128ELb0ELb1ELb1EEEEEEEEEvNT_6ParamsE,(.L_x_6034 - _ZN7cutlass13device_kernelIN5flash11enable_sm90INS1_16FlashAttnFwdSm90INS1_25CollectiveMainloopFwdSm90ILi2EN4cute5tupleIJNS5_1CILi1EEES8_S8_EEENS6_IJNS7_ILi64EEESA_SA_EEELi512ENS_10bfloat16_tEfNS_4arch4Sm90ELb1ELb0ELb1ELb0ELb0ELb0ELb0ELb0ELb0ELb1ELb0ELb0EEENS1_21CollectiveEpilogueFwdINS6_IJSA_NS7_ILi512EEESA_EEES9_SC_SE_Li256ELb0ELb1ELb0ELb0EEENS1_30DynamicPersistentTileSchedulerILi256ELi128ELb0ELb1ELb1EEEEEEEEEvNT_6ParamsE)
        .other          _ZN7cutlass13device_kernelIN5flash11enable_sm90INS1_16FlashAttnFwdSm90INS1_25CollectiveMainloopFwdSm90ILi2EN4cute5tupleIJNS5_1CILi1EEES8_S8_EEENS6_IJNS7_ILi64EEESA_SA_EEELi512ENS_10bfloat16_tEfNS_4arch4Sm90ELb1ELb0ELb1ELb0ELb0ELb0ELb0ELb0ELb0ELb1ELb0ELb0EEENS1_21CollectiveEpilogueFwdINS6_IJSA_NS7_ILi512EEESA_EEES9_SC_SE_Li256ELb0ELb1ELb0ELb0EEENS1_30DynamicPersistentTileSchedulerILi256ELi128ELb0ELb1ELb1EEEEEEEEEvNT_6ParamsE,@"STO_CUDA_ENTRY STV_DEFAULT"
_ZN7cutlass13device_kernelIN5flash11enable_sm90INS1_16FlashAttnFwdSm90INS1_25CollectiveMainloopFwdSm90ILi2EN4cute5tupleIJNS5_1CILi1EEES8_S8_EEENS6_IJNS7_ILi64EEESA_SA_EEELi512ENS_10bfloat16_tEfNS_4arch4Sm90ELb1ELb0ELb1ELb0ELb0ELb0ELb0ELb0ELb0ELb1ELb0ELb0EEENS1_21CollectiveEpilogueFwdINS6_IJSA_NS7_ILi512EEESA_EEES9_SC_SE_Li256ELb0ELb1ELb0ELb0EEENS1_30DynamicPersistentTileSchedulerILi256ELi128ELb0ELb1ELb1EEEEEEEEEvNT_6ParamsE:
        /* <DEDUP_REMOVED lines=18> */
.L_x_4146:
[----:B------:R-:W-:Y:S05]  /*0120*/  BSYNC B0 ;  /* 0x0000000000007941 */ /* 0x000fea0003800000 */
.L_x_4145:
        /* <DEDUP_REMOVED lines=37> */
.L_x_4147:
        /* <DEDUP_REMOVED lines=22> */
.L_x_4148:
        /* <DEDUP_REMOVED lines=18> */
.L_x_4149:
        /* <DEDUP_REMOVED lines=22> */
.L_x_4150:
        /* <DEDUP_REMOVED lines=22> */
.L_x_4151:
[----:B------:R-:W-:Y:S01]  /*08c0*/  PLOP3.LUT P0, PT, PT, PT, UP0, 0x80, 0x0 ;  /* 0x000000000000781c */ /* 0x000fe20003f0f008 */
[----:B------:R-:W-:Y:S01]  /*08d0*/  UMOV UR40, 0x1 ;  /* 0x0000000100287882 */ /* 0x000fe20000000000 */
[----:B------:R-:W-:Y:S01]  /*08e0*/  NOP ;  /* 0x0000000000007918 */ /* 0x000fe20000000000 */
[----:B------:R-:W-:Y:S01]  /*08f0*/  USEL UR40, UR40, 0x2, !UP0 ;  /* 0x0000000228287887 */ /* 0x000fe2000c000000 */
[----:B------:R-:W-:Y:S01]  /*0900*/  ULDC.64 UR46, c[0x0][0x208] ;  /* 0x00008200002e7ab9 */ /* 0x000fe20000000a00 */
[----:B012-4-:R-:W-:Y:S08]  /*0910*/  BAR.SYNC.DEFER_BLOCKING 0x0 ;  /* 0x0000000000007b1d */ /* 0x017ff00000010000 */
[----:B------:R-:W-:Y:S05]  /*0920*/  @!P0 BRA `(.L_x_4152) ;  /* 0x000000bc00d88947 */ /* 0x000fea0003800000 */
.L_x_4153:
[----:B------:R-:W-:-:S08]  /*0930*/  NOP ;  /* 0x0000000000007918 */ /* 0x000fd00000000000 */
[----:B------:R-:W0:Y:S02]  /*0940*/  USETMAXREG.TRY_ALLOC.CTAPOOL UP0, 0xf0 ;  /* 0x000000f0000079c8 */ /* 0x000e240008000600 */
[----:B0-----:R-:W-:-:S13]  /*0950*/  PLOP3.LUT P0, PT, PT, PT, UP0, 0x80, 0x0 ;  /* 0x000000000000781c */ /* 0x001fda0003f0f008 */
[----:B------:R-:W-:Y:S05]  /*0960*/  @!P0 BRA `(.L_x_4153) ;  /* 0xfffffffc00f08947 */ /* 0x000fea000383ffff */
[----:B------:R-:W0:Y:S01]  /*0970*/  S2R R2, SR_TID.X ;  /* 0x0000000000027919 */ /* 0x000e220000002100 */
[----:B------:R-:W1:Y:S08]  /*0980*/  S2UR UR4, SR_CTAID.X ;  /* 0x00000000000479c3 */ /* 0x000e700000002500 */
[----:B------:R-:W-:Y:S06]  /*0990*/  BAR.ARV 0x4, 0x180 ;  /* 0x0106000000007b1d */ /* 0x000fec0000002000 */
[----:B0-----:R-:W-:-:S04]  /*09a0*/  LOP3.LUT R0, R2, 0xffffff80, RZ, 0xc0, !PT ;  /* 0xffffff8002007812 */ /* 0x001fc800078ec0ff */
[----:B------:R-:W-:Y:S02]  /*09b0*/  ISETP.NE.AND P0, PT, R0, 0x80, PT ;  /* 0x000000800000780c */ /* 0x000fe40003f05270 */
[----:B------:R-:W1:Y:S11]  /*09c0*/  LDC R0, c[0x0][0xc38] ;  /* 0x00030e00ff007b82 */ /* 0x000e760000000800 */
[----:B------:R-:W-:Y:S06]  /*09d0*/  @!P0 BAR.ARV 0x8, 0x100 ;  /* 0x0204000000008b1d */ /* 0x000fec0000002000 */
[----:B------:R-:W-:-:S13]  /*09e0*/  ISETP.GE.U32.AND P0, PT, R2, 0x100, PT ;  /* 0x000001000200780c */ /* 0x000fda0003f06070 */
[----:B------:R-:W-:Y:S06]  /*09f0*/  @P0 BAR.ARV 0xf, 0x100 ;  /* 0x03c4000000000b1d */ /* 0x000fec0000002000 */
[----:B-1----:R-:W-:-:S13]  /*0a00*/  ISETP.LE.AND P0, PT, R0, UR4, PT ;  /* 0x0000000400007c0c */ /* 0x002fda000bf03270 */
        /* <DEDUP_REMOVED lines=13> */
[-C--:B------:R-:W-:Y:S02]  /*0ae0*/  LEA.HI R5, R3, R216.reuse, RZ, 0x7 ;  /* 0x000000d803057211 */ /* 0x080fe400078f38ff */
[C---:B------:R-:W-:Y:S02]  /*0af0*/  LEA.HI R2, R0.reuse, R7, RZ, 0x1 ;  /* 0x0000000700027211 */ /* 0x040fe400078f08ff */
[----:B------:R-:W-:Y:S02]  /*0b00*/  LOP3.LUT R9, R0, 0xfffffff0, RZ, 0xc0, !PT ;  /* 0xfffffff000097812 */ /* 0x000fe400078ec0ff */
[----:B------:R-:W-:Y:S02]  /*0b10*/  LOP3.LUT R2, R2, 0x1ffffffe, RZ, 0xc0, !PT ;  /* 0x1ffffffe02027812 */ /* 0x000fe400078ec0ff */
[--C-:B------:R-:W-:Y:S01]  /*0b20*/  SHF.R.S32.HI R13, RZ, 0x5, R4.reuse ;  /* 0x00000005ff0d7819 */ /* 0x100fe20000011404 */
[----:B------:R-:W-:Y:S01]  /*0b30*/  IMAD.IADD R9, R216, 0x1, -R9 ;  /* 0x00000001d8097824 */ /* 0x000fe200078e0a09 */
[----:B------:R-:W-:Y:S01]  /*0b40*/  SHF.R.S32.HI R4, RZ, 0x1f, R4 ;  /* 0x0000001fff047819 */ /* 0x000fe20000011404 */
[----:B------:R-:W-:Y:S01]  /*0b50*/  IMAD.IADD R8, R7, 0x1, -R2 ;  /* 0x0000000107087824 */ /* 0x000fe200078e0a02 */
[----:B------:R-:W-:Y:S01]  /*0b60*/  LOP3.LUT R7, R5, 0xffffff80, RZ, 0xc0, !PT ;  /* 0xffffff8005077812 */ /* 0x000fe200078ec0ff */
[----:B0-----:R-:W-:Y:S01]  /*0b70*/  ULEA UR43, UR5, UR43, 0x18 ;  /* 0x0000002b052b7291 */ /* 0x001fe2000f8ec03f */
[----:B------:R-:W-:-:S02]  /*0b80*/  LEA.HI R2, R3, R216, RZ, 0x2 ;  /* 0x000000d803027211 */ /* 0x000fc400078f10ff */
[----:B------:R-:W-:Y:S01]  /*0b90*/  LEA.HI R4, R4, R13, RZ, 0x2 ;  /* 0x0000000d04047211 */ /* 0x000fe200078f10ff */
[----:B------:R-:W-:Y:S01]  /*0ba0*/  IMAD.IADD R7, R216, 0x1, -R7 ;  /* 0x00000001d8077824 */ /* 0x000fe200078e0a07 */
[----:B------:R-:W-:Y:S02]  /*0bb0*/  LOP3.LUT R11, R2, 0xfffffffc, RZ, 0xc0, !PT ;  /* 0xfffffffc020b7812 */ /* 0x000fe400078ec0ff */
[----:B------:R-:W-:Y:S02]  /*0bc0*/  SHF.R.S32.HI R212, RZ, 0x7, R5 ;  /* 0x00000007ffd47819 */ /* 0x000fe40000011405 */
[----:B------:R-:W-:Y:S01]  /*0bd0*/  LOP3.LUT R4, R4, 0x3ffffc, RZ, 0xc0, !PT ;  /* 0x003ffffc04047812 */ /* 0x000fe200078ec0ff */
[----:B------:R-:W-:Y:S01]  /*0be0*/  IMAD.IADD R11, R216, 0x1, -R11 ;  /* 0x00000001d80b7824 */ /* 0x000fe200078e0a0b */
[--C-:B------:R-:W-:Y:S01]  /*0bf0*/  SHF.R.S32.HI R2, RZ, 0x1f, R9.reuse ;  /* 0x0000001fff027819 */ /* 0x100fe20000011409 */
[----:B------:R-:W-:Y:S01]  /*0c00*/  IMAD R15, R212, 0x100, R9 ;  /* 0x00000100d40f7824 */ /* 0x000fe200078e0209 */
[----:B------:R-:W-:Y:S01]  /*0c10*/  SHF.R.S32.HI R0, RZ, 0x1f, R7 ;  /* 0x0000001fff007819 */ /* 0x000fe20000011407 */
[----:B------:R-:W-:Y:S01]  /*0c20*/  IMAD.IADD R10, R13, 0x1, -R4 ;  /* 0x000000010d0a7824 */ /* 0x000fe200078e0a04 */
[----:B------:R-:W-:-:S02]  /*0c30*/  LEA.HI R6, R2, R9, RZ, 0x3 ;  /* 0x0000000902067211 */ /* 0x000fc400078f18ff */
[----:B------:R-:W-:Y:S01]  /*0c40*/  LEA.HI R2, R0, R7, RZ, 0x2 ;  /* 0x0000000700027211 */ /* 0x000fe200078f10ff */
[----:B------:R-:W-:Y:S01]  /*0c50*/  IMAD R14, R10, 0x10, R15 ;  /* 0x000000100a0e7824 */ /* 0x000fe200078e020f */
[C---:B------:R-:W-:Y:S01]  /*0c60*/  LOP3.LUT R4, R6.reuse, 0xfffffff8, RZ, 0xc0, !PT ;  /* 0xfffffff806047812 */ /* 0x040fe200078ec0ff */
[----:B------:R-:W-:Y:S01]  /*0c70*/  IMAD.SHL.U32 R6, R6, 0x40, RZ ;  /* 0x0000004006067824 */ /* 0x000fe200078e00ff */
[----:B------:R-:W-:Y:S02]  /*0c80*/  LOP3.LUT R10, R2, 0x7ffffffc, RZ, 0xc0, !PT ;  /* 0x7ffffffc020a7812 */ /* 0x000fe400078ec0ff */
[----:B------:R-:W-:Y:S01]  /*0c90*/  LEA.HI R12, R11, R11, RZ, 0x1 ;  /* 0x0000000b0b0c7211 */ /* 0x000fe200078f08ff */
[----:B------:R-:W-:Y:S01]  /*0ca0*/  IMAD.IADD R9, R9, 0x1, -R4 ;  /* 0x0000000109097824 */ /* 0x000fe200078e0a04 */
[----:B------:R-:W-:Y:S01]  /*0cb0*/  LEA.HI R4, R0, R7, RZ, 0x5 ;  /* 0x0000000700047211 */ /* 0x000fe200078f28ff */
[----:B------:R-:W-:Y:S01]  /*0cc0*/  IMAD.IADD R10, R7, 0x1, -R10 ;  /* 0x00000001070a7824 */ /* 0x000fe200078e0a0a */
[----:B------:R-:W-:-:S02]  /*0cd0*/  LOP3.LUT R12, R12, 0x1ffffffe, RZ, 0xc0, !PT ;  /* 0x1ffffffe0c0c7812 */ /* 0x000fc400078ec0ff */
[--C-:B------:R-:W-:Y:S02]  /*0ce0*/  SHF.R.S32.HI R0, RZ, 0x2, R2.reuse ;  /* 0x00000002ff007819 */ /* 0x100fe40000011402 */
[----:B------:R-:W-:Y:S01]  /*0cf0*/  SHF.R.S32.HI R7, RZ, 0x1f, R2 ;  /* 0x0000001fff077819 */ /* 0x000fe20000011402 */
[----:B------:R-:W-:Y:S01]  /*0d00*/  IMAD.SHL.U32 R2, R9, 0x40, RZ ;  /* 0x0000004009027824 */ /* 0x000fe200078e00ff */
[----:B------:R-:W-:Y:S01]  /*0d10*/  LOP3.LUT R6, R6, 0x7ffffe00, RZ, 0xc0, !PT ;  /* 0x7ffffe0006067812 */ /* 0x000fe200078ec0ff */
[----:B------:R-:W-:Y:S01]  /*0d20*/  IMAD.IADD R185, R11, 0x1, -R12 ;  /* 0x000000010bb97824 */ /* 0x000fe200078e0a0c */
[----:B------:R-:W-:Y:S01]  /*0d30*/  LEA.HI R7, R7, R0, RZ, 0x3 ;  /* 0x0000000007077211 */ /* 0x000fe200078f18ff */
[----:B------:R-:W-:Y:S01]  /*0d40*/  IMAD.SHL.U32 R11, R8, 0x8, RZ ;  /* 0x00000008080b7824 */ /* 0x000fe200078e00ff */
[----:B------:R-:W-:Y:S01]  /*0d50*/  LOP3.LUT R2, R2, 0x1c0, RZ, 0xc0, !PT ;  /* 0x000001c002027812 */ /* 0x000fe200078ec0ff */
[----:B------:R-:W-:Y:S01]  /*0d60*/  IMAD R6, R13, 0x400, R6 ;  /* 0x000004000d067824 */ /* 0x000fe200078e0206 */
[----:B------:R-:W-:Y:S01]  /*0d70*/  LOP3.LUT R7, R7, 0xfffffff8, RZ, 0xc0, !PT ;  /* 0xfffffff807077812 */ /* 0x000fe200078ec0ff */
[--C-:B------:R-:W-:Y:S01]  /*0d80*/  IMAD.U32 R215, R14, 0x40, R11.reuse ;  /* 0x000000400ed77824 */ /* 0x100fe200078e000b */
[----:B------:R-:W-:-:S02]  /*0d90*/  LOP3.LUT R11, R2, 0x8, R11, 0xf8, !PT ;  /* 0x00000008020b7812 */ /* 0x000fc400078ef80b */
[----:B------:R-:W-:Y:S01]  /*0da0*/  SHF.R.U32.HI R2, RZ, 0x3, R2 ;  /* 0x00000003ff027819 */ /* 0x000fe20000011602 */
[----:B------:R-:W-:Y:S01]  /*0db0*/  IMAD.IADD R7, R0, 0x1, -R7 ;  /* 0x0000000100077824 */ /* 0x000fe200078e0a07 */
[----:B------:R-:W-:Y:S02]  /*0dc0*/  SHF.R.S32.HI R4, RZ, 0x5, R4 ;  /* 0x00000005ff047819 */ /* 0x000fe40000011404 */
[----:B------:R-:W-:Y:S01]  /*0dd0*/  LOP3.LUT R11, R11, R2, RZ, 0x3c, !PT ;  /* 0x000000020b0b7212 */ /* 0x000fe200078e3cff */
[----:B------:R-:W-:Y:S01]  /*0de0*/  IMAD.SHL.U32 R2, R10, 0x2, RZ ;  /* 0x000000020a027824 */ /* 0x000fe200078e00ff */
[----:B------:R-:W-:Y:S01]  /*0df0*/  LEA.HI R3, R3, R216, RZ, 0x3 ;  /* 0x000000d803037211 */ /* 0x000fe200078f18ff */
[----:B------:R-:W-:Y:S01]  /*0e00*/  IMAD R16, R4, 0x10, R7 ;  /* 0x0000001004107824 */ /* 0x000fe200078e0207 */
[----:B------:R-:W-:Y:S01]  /*0e10*/  R2P PR, R9, 0x6 ;  /* 0x0000000609007804 */ /* 0x000fe20000000000 */
[----:B------:R-:W-:Y:S01]  /*0e20*/  IMAD.IADD R6, R6, 0x1, R11 ;  /* 0x0000000106067824 */ /* 0x000fe200078e020b */
[----:B------:R-:W-:Y:S01]  /*0e30*/  LOP3.LUT R7, R3, 0xfffffff8, RZ, 0xc0, !PT ;  /* 0xfffffff803077812 */ /* 0x000fe200078ec0ff */
[----:B------:R-:W-:Y:S01]  /*0e40*/  IMAD R185, R185, 0x8, R16 ;  /* 0x00000008b9b97824 */ /* 0x000fe200078e0210 */
[----:B------:R-:W-:-:S02]  /*0e50*/  LEA.HI R5, R5, R212, RZ, 0x1 ;  /* 0x000000d405057211 */ /* 0x000fc400078f08ff */
[----:B------:R-:W-:Y:S01]  /*0e60*/  LEA R19, R6, UR43, 0x1 ;  /* 0x0000002b06137c11 */ /* 0x000fe2000f8e08ff */
[----:B------:R-:W-:Y:S01]  /*0e70*/  IMAD.IADD R210, R216, 0x1, -R7 ;  /* 0x00000001d8d27824 */ /* 0x000fe200078e0a07 */
[----:B------:R-:W-:Y:S02]  /*0e80*/  LOP3.LUT R5, R5, 0xfffffe, RZ, 0xc0, !PT ;  /* 0x00fffffe05057812 */ /* 0x000fe400078ec0ff */
[----:B------:R-:W-:Y:S01]  /*0e90*/  SEL R23, R23, 0xffffffc0, !P2 ;  /* 0xffffffc017177807 */ /* 0x000fe20005000000 */
[----:B------:R-:W-:Y:S01]  /*0ea0*/  IMAD.SHL.U32 R17, R210, 0x8, RZ ;  /* 0x00000008d2117824 */ /* 0x000fe200078e00ff */
[----:B------:R-:W-:Y:S01]  /*0eb0*/  SHF.R.S32.HI R211, RZ, 0x3, R3 ;  /* 0x00000003ffd37819 */ /* 0x000fe20000011403 */
[----:B------:R-:W-:Y:S02]  /*0ec0*/  VIADD R184, R19, 0x26800 ;  /* 0x0002680013b87836 */ /* 0x000fe40000000000 */
[C---:B------:R-:W-:Y:S02]  /*0ed0*/  VIADD R190, R17.reuse, 0x40 ;  /* 0x0000004011be7836 */ /* 0x040fe40000000000 */
[----:B------:R-:W-:-:S02]  /*0ee0*/  VIADD R189, R17, 0x80 ;  /* 0x0000008011bd7836 */ /* 0x000fc40000000000 */
        /* <DEDUP_REMOVED lines=18> */
.L_x_4206:
        /* <DEDUP_REMOVED lines=12> */
[----:B012345:R-:W-:Y:S05]  /*10d0*/  @!P0 BRA `(.L_x_4154) ;  /* 0x0000000000208947 */ /* 0x03ffea0003800000 */
        /* <DEDUP_REMOVED lines=8> */
.L_x_4154:
[----:B------:R-:W-:Y:S01]  /*1160*/  ULDC UR7, c[0x0][0xc54] ;  /* 0x0003150000077ab9 */ /* 0x000fe20000000800 */
[----:B------:R-:W-:Y:S01]  /*1170*/  UMOV UR6, UR9 ;  /* 0x0000000900067c82 */ /* 0x000fe20008000000 */
[----:B------:R-:W-:-:S11]  /*1180*/  UISETP.NE.AND UP0, UPT, UR7, 0x1, UPT ;  /* 0x000000010700788c */ /* 0x000fd6000bf05270 */
[----:B------:R-:W-:Y:S02]  /*1190*/  @UP0 ULDC.64 UR10, c[0x0][0xc58] ;  /* 0x00031600000a0ab9 */ /* 0x000fe40000000a00 */
[----:B------:R-:W-:-:S04]  /*11a0*/  UIMAD.WIDE.U32 UR4, UR9, UR10, URZ ;  /* 0x0000000a090472a5 */ /* 0x000fc8000f8e003f */
[----:B------:R-:W-:-:S04]  /*11b0*/  @UP0 USHF.R.U32.HI UR6, URZ, UR11, UR5 ;  /* 0x0000000b3f060299 */ /* 0x000fc80008011605 */
[----:B------:R-:W-:-:S12]  /*11c0*/  UIMAD UR4, UR6, UR7, URZ ;  /* 0x00000007060472a4 */ /* 0x000fd8000f8e023f */
.L_x_4155:
[----:B------:R-:W-:Y:S01]  /*11d0*/  ULDC UR39, c[0x0][0xc48] ;  /* 0x0003120000277ab9 */ /* 0x000fe20000000800 */
[----:B------:R-:W-:Y:S01]  /*11e0*/  ULDC.64 UR10, c[0x0][0x418] ;  /* 0x00010600000a7ab9 */ /* 0x000fe20000000a00 */
[----:B------:R-:W-:Y:S02]  /*11f0*/  UISETP.NE.AND UP1, UPT, UR39, 0x1, UPT ;  /* 0x000000012700788c */ /* 0x000fe4000bf25270 */
[----:B------:R-:W-:Y:S02]  /*1200*/  UISETP.NE.U32.AND UP0, UPT, UR10, URZ, UPT ;  /* 0x0000003f0a00728c */ /* 0x000fe4000bf05070 */
[----:B------:R-:W-:Y:S02]  /*1210*/  UIADD3 UR4, UR9, -UR4, URZ ;  /* 0x8000000409047290 */ /* 0x000fe4000fffe03f */
[----:B------:R-:W-:Y:S02]  /*1220*/  ULOP3.LUT UR6, URZ, UR6, URZ, 0x33, !UPT ;  /* 0x000000063f067292 */ /* 0x000fe4000f8e333f */
[----:B------:R-:W-:Y:S01]  /*1230*/  UISETP.NE.AND.EX UP0, UPT, UR11, URZ, UPT, UP0 ;  /* 0x0000003f0b00728c */ /* 0x000fe2000bf05300 */
[----:B------:R-:W-:Y:S01]  /*1240*/  ULDC UR5, c[0x0][0xc3c] ;  /* 0x00030f0000057ab9 */ /* 0x000fe20000000800 */
[----:B------:R-:W-:Y:S01]  /*1250*/  ULDC UR9, c[0x0][0xc54] ;  /* 0x0003150000097ab9 */ /* 0x000fe20000000800 */
[----:B------:R-:W-:Y:S01]  /*1260*/  ULDC UR49, c[0x0][0x424] ;  /* 0x0001090000317ab9 */ /* 0x000fe20000000800 */
[----:B------:R-:W-:-:S02]  /*1270*/  UISETP.NE.AND UP2, UPT, UR45, 0x1, UPT ;  /* 0x000000012d00788c */ /* 0x000fc4000bf45270 */
[----:B------:R-:W-:Y:S02]  /*1280*/  UIADD3 UR6, UR6, UR5, URZ ;  /* 0x0000000506067290 */ /* 0x000fe4000fffe03f */
[----:B------:R-:W-:Y:S02]  /*1290*/  UIMAD UR8, UR8, UR9, UR4 ;  /* 0x00000009080872a4 */ /* 0x000fe4000f8e0204 */
[----:B------:R-:W-:Y:S01]  /*12a0*/  USEL UR49, UR49, 0x1, UP0 ;  /* 0x0000000131317887 */ /* 0x000fe20008000000 */
[----:B------:R-:W-:Y:S01]  /*12b0*/  PLOP3.LUT P0, PT, PT, PT, UP2, 0x80, 0x0 ;  /* 0x000000000000781c */ /* 0x000fe20003f0f028 */
[----:B------:R-:W-:Y:S01]  /*12c0*/  ULDC UR7, c[0x0][0x2f0] ;  /* 0x0000bc0000077ab9 */ /* 0x000fe20000000800 */
[----:B------:R-:W-:Y:S01]  /*12d0*/  @UP1 ULDC UR4, c[0x0][0xc4c] ;  /* 0x0003130000041ab9 */ /* 0x000fe20000000800 */
[----:B------:R-:W-:Y:S02]  /*12e0*/  USHF.L.U32 UR41, UR6, 0x6, URZ ;  /* 0x0000000606297899 */ /* 0x000fe4000800063f */
        /* <DEDUP_REMOVED lines=8> */
[----:B------:R-:W-:-:S02]  /*1370*/  UIMAD UR39, UR39, UR5, UR8 ;  /* 0x00000005272772a4 */ /* 0x000fc4000f8e0208 */
[----:B------:R-:W-:Y:S01]  /*1380*/  USHF.R.S32.HI UR50, URZ, 0x6, UR4 ;  /* 0x000000063f327899 */ /* 0x000fe20008011404 */
[----:B------:R-:W-:Y:S11]  /*1390*/  @!P0 BRA `(.L_x_4156) ;  /* 0x0000001c006c8947 */ /* 0x000ff60003800000 */
[----:B------:R-:W0:Y:S01]  /*13a0*/  LDC R0, c[0x0][0x448] ;  /* 0x00011200ff007b82 */ /* 0x000e220000000800 */
[----:B------:R-:W-:Y:S01]  /*13b0*/  UIADD3 UR5, UR41, 0x3f, URZ ;  /* 0x0000003f29057890 */ /* 0x000fe2000fffe03f */
[----:B------:R-:W-:Y:S01]  /*13c0*/  CS2R R150, SRZ ;  /* 0x0000000000967805 */ /* 0x000fe2000001ff00 */
[----:B------:R-:W-:Y:S01]  /*13d0*/  ULDC UR4, c[0x0][0x288] ;  /* 0x0000a20000047ab9 */ /* 0x000fe20000000800 */
[----:B------:R-:W-:Y:S01]  /*13e0*/  CS2R R148, SRZ ;  /* 0x0000000000947805 */ /* 0x000fe2000001ff00 */
[----:B------:R-:W-:Y:S01]  /*13f0*/  UIADD3 UR4, -UR4, 0x40, URZ ;  /* 0x0000004004047890 */ /* 0x000fe2000fffe13f */
[----:B------:R-:W-:Y:S02]  /*1400*/  CS2R R146, SRZ ;  /* 0x0000000000927805 */ /* 0x000fe4000001ff00 */
[----:B------:R-:W-:Y:S02]  /*1410*/  CS2R R144, SRZ ;  /* 0x0000000000907805 */ /* 0x000fe4000001ff00 */
[----:B------:R-:W-:Y:S01]  /*1420*/  CS2R R168, SRZ ;  /* 0x0000000000a87805 */ /* 0x000fe2000001ff00 */
[----:B------:R-:W-:Y:S01]  /*1430*/  UIMAD UR4, UR49, UR7, UR4 ;  /* 0x00000007310472a4 */ /* 0x000fe2000f8e0204 */
        /* <DEDUP_REMOVED lines=14> */
[----:B0-----:R-:W-:Y:S01]  /*1520*/  ISETP.NE.AND P0, PT, R0, 0x1, PT ;  /* 0x000000010000780c */ /* 0x001fe20003f05270 */
[----:B------:R-:W-:Y:S01]  /*1530*/  IMAD.U32 R0, RZ, RZ, UR5 ;  /* 0x00000005ff007e24 */ /* 0x000fe2000f8e00ff */
        /* <DEDUP_REMOVED lines=11> */
[----:B------:R-:W0:Y:S01]  /*15f0*/  @P0 LDC R3, c[0x0][0x44c] ;  /* 0x00011300ff030b82 */ /* 0x000e220000000800 */
[----:B------:R-:W-:Y:S02]  /*1600*/  CS2R R170, SRZ ;  /* 0x0000000000aa7805 */ /* 0x000fe4000001ff00 */
[----:B------:R-:W-:Y:S02]  /*1610*/  CS2R R90, SRZ ;  /* 0x00000000005a7805 */ /* 0x000fe4000001ff00 */
[----:B------:R-:W-:Y:S02]  /*1620*/  CS2R R172, SRZ ;  /* 0x0000000000ac7805 */ /* 0x000fe4000001ff00 */
[----:B------:R-:W-:Y:S02]  /*1630*/  CS2R R86, SRZ ;  /* 0x0000000000567805 */ /* 0x000fe4000001ff00 */
[----:B------:R-:W-:-:S02]  /*1640*/  CS2R R174, SRZ ;  /* 0x0000000000ae7805 */ /* 0x000fc4000001ff00 */
[----:B------:R-:W-:Y:S02]  /*1650*/  CS2R R82, SRZ ;  /* 0x0000000000527805 */ /* 0x000fe4000001ff00 */
[----:B------:R-:W-:Y:S01]  /*1660*/  CS2R R176, SRZ ;  /* 0x0000000000b07805 */ /* 0x000fe2000001ff00 */
[----:B------:R-:W1:Y:S01]  /*1670*/  @P0 LDC R4, c[0x0][0x450] ;  /* 0x00011400ff040b82 */ /* 0x000e620000000800 */
        /* <DEDUP_REMOVED lines=9> */
[----:B------:R-:W-:Y:S02]  /*1710*/  CS2R R192, SRZ ;  /* 0x0000000000c07805 */ /* 0x000fe4000001ff00 */
[----:B------:R-:W-:-:S02]  /*1720*/  CS2R R58, SRZ ;  /* 0x00000000003a7805 */ /* 0x000fc4000001ff00 */
[----:B------:R-:W-:Y:S02]  /*1730*/  CS2R R194, SRZ ;  /* 0x0000000000c27805 */ /* 0x000fe4000001ff00 */
[----:B------:R-:W-:Y:S02]  /*1740*/  CS2R R54, SRZ ;  /* 0x0000000000367805 */ /* 0x000fe4000001ff00 */
[----:B------:R-:W-:Y:S02]  /*1750*/  CS2R R196, SRZ ;  /* 0x0000000000c47805 */ /* 0x000fe4000001ff00 */
[----:B------:R-:W-:Y:S01]  /*1760*/  CS2R R50, SRZ ;  /* 0x0000000000327805 */ /* 0x000fe2000001ff00 */
[----:B0-----:R-:W-:Y:S01]  /*1770*/  @P0 IMAD.HI.U32 R3, R3, UR5, RZ ;  /* 0x0000000503030c27 */ /* 0x001fe2000f8e00ff */
[----:B------:R-:W-:Y:S02]  /*1780*/  CS2R R198, SRZ ;  /* 0x0000000000c67805 */ /* 0x000fe4000001ff00 */
[----:B------:R-:W-:-:S02]  /*1790*/  CS2R R46, SRZ ;  /* 0x00000000002e7805 */ /* 0x000fc4000001ff00 */
[----:B------:R-:W-:Y:S02]  /*17a0*/  CS2R R200, SRZ ;  /* 0x0000000000c87805 */ /* 0x000fe4000001ff00 */
[----:B------:R-:W-:Y:S02]  /*17b0*/  CS2R R42, SRZ ;  /* 0x00000000002a7805 */ /* 0x000fe4000001ff00 */
[----:B------:R-:W-:Y:S02]  /*17c0*/  CS2R R202, SRZ ;  /* 0x0000000000ca7805 */ /* 0x000fe4000001ff00 */
[----:B------:R-:W-:Y:S02]  /*17d0*/  CS2R R38, SRZ ;  /* 0x0000000000267805 */ /* 0x000fe4000001ff00 */
[----:B------:R-:W-:Y:S02]  /*17e0*/  CS2R R204, SRZ ;  /* 0x0000000000cc7805 */ /* 0x000fe4000001ff00 */
[----:B-1----:R-:W-:-:S02]  /*17f0*/  @P0 SHF.R.U32.HI R0, RZ, R4, R3 ;  /* 0x00000004ff000219 */ /* 0x002fc40000011603 */
[----:B------:R-:W-:Y:S02]  /*1800*/  CS2R R34, SRZ ;  /* 0x0000000000227805 */ /* 0x000fe4000001ff00 */
[----:B------:R-:W-:Y:S02]  /*1810*/  PLOP3.LUT P0, PT, PT, PT, PT, 0x80, 0x0 ;  /* 0x000000000000781c */ /* 0x000fe40003f0f070 */
[----:B------:R-:W-:Y:S02]  /*1820*/  CS2R R208, SRZ ;  /* 0x0000000000d07805 */ /* 0x000fe4000001ff00 */
[----:B------:R-:W-:Y:S01]  /*1830*/  CS2R R30, SRZ ;  /* 0x00000000001e7805 */ /* 0x000fe2000001ff00 */
[----:B------:R-:W-:Y:S01]  /*1840*/  VIADD R3, R0, UR4 ;  /* 0x0000000400037c36 */ /* 0x000fe20008000000 */
[----:B------:R-:W-:Y:S01]  /*1850*/  CS2R R206, SRZ ;  /* 0x0000000000ce7805 */ /* 0x000fe2000001ff00 */
[----:B------:R-:W-:Y:S01]  /*1860*/  IMAD.MOV.U32 R0, RZ, RZ, RZ ;  /* 0x000000ffff007224 */ /* 0x000fe200078e00ff */
[----:B------:R-:W-:Y:S01]  /*1870*/  CS2R R26, SRZ ;  /* 0x00000000001a7805 */ /* 0x000fe2000001ff00 */
[----:B------:R-:W-:Y:S01]  /*1880*/  IMAD.MOV.U32 R7, RZ, RZ, RZ ;  /* 0x000000ffff077224 */ /* 0x000fe200078e00ff */
[----:B------:R-:W-:-:S04]  /*1890*/  SHF.R.S32.HI R4, RZ, 0x1f, R3 ;  /* 0x0000001fff047819 */ /* 0x000fc80000011403 */
[----:B------:R-:W-:Y:S01]  /*18a0*/  LEA.HI R4, R4, R3, RZ, 0x6 ;  /* 0x0000000304047211 */ /* 0x000fe200078f30ff */
[----:B------:R-:W-:-:S03]  /*18b0*/  IMAD.MOV.U32 R3, RZ, RZ, RZ ;  /* 0x000000ffff037224 */ /* 0x000fc600078e00ff */
[----:B------:R-:W-:-:S04]  /*18c0*/  SHF.R.S32.HI R4, RZ, 0x6, R4 ;  /* 0x00000006ff047819 */ /* 0x000fc80000011404 */
[----:B------:R-:W-:-:S04]  /*18d0*/  VIMNMX R4, R4, UR50, PT ;  /* 0x0000003204047c48 */ /* 0x000fc8000bfe0100 */
[----:B------:R-:W-:-:S13]  /*18e0*/  ISETP.GE.AND P1, PT, R4, 0x1, PT ;  /* 0x000000010400780c */ /* 0x000fda0003f26270 */
        /* <DEDUP_REMOVED lines=15> */
.L_x_4158:
[----:B------:R-:W-:Y:S01]  /*19e0*/  ULEA UR21, UR36, UR43, 0x3 ;  /* 0x0000002b24157291 */ /* 0x000fe2000f8e183f */
[----:B------:R-:W-:-:S05]  /*19f0*/  IMAD.U32 R0, RZ, RZ, UR37 ;  /* 0x00000025ff007e24 */ /* 0x000fca000f8e00ff */
[----:B------:R-:W-:-:S04]  /*1a00*/  SHF.L.U32 R0, R0, 0x1f, RZ ;  /* 0x0000001f00007819 */ /* 0x000fc800000006ff */
[----:B------:R-:W0:Y:S02]  /*1a10*/  SYNCS.PHASECHK.TRANS64.TRYWAIT P1, [UR21+0x28c50], R0 ;  /* 0x028c5000ff0075a7 */ /* 0x000e240008020155 */
[----:B0-----:R-:W-:Y:S05]  /*1a20*/  @!P1 BRA `(.L_x_4159) ;  /* 0x0000010000b49947 */ /* 0x001fea0003800000 */
.L_x_4326:
[----:B------:R-:W-:Y:S01]  /*1a30*/  BAR.SYNC.DEFER_BLOCKING 0xe, 0x100 ;  /* 0x0384000000007b1d */ /* 0x000fe20000010000 */
[----:B------:R-:W-:Y:S01]  /*1a40*/  UIADD3 UR4, UR43, 0x26800, URZ ;  /* 0x000268002b047890 */ /* 0x000fe2000fffe03f */
[----:B0-----:R-:W-:Y:S01]  /*1a50*/  IMAD.U32 R0, RZ, RZ, UR21 ;  /* 0x00000015ff007e24 */ /* 0x001fe2000f8e00ff */
[----:B------:R-:W-:Y:S01]  /*1a60*/  ULEA UR18, UR36, UR20, 0xc ;  /* 0x0000001424127291 */ /* 0x000fe2000f8e603f */
[----:B------:R-:W-:Y:S01]  /*1a70*/  ISETP.GE.AND P1, PT, R4, 0x2, PT ;  /* 0x000000020400780c */ /* 0x000fe20003f26270 */
[----:B------:R-:W-:Y:S01]  /*1a80*/  USHF.R.U32.HI UR4, URZ, 0x4, UR4 ;  /* 0x000000043f047899 */ /* 0x000fe20008011604 */
[----:B------:R-:W-:Y:S01]  /*1a90*/  UMOV UR19, 0x40000040 ;  /* 0x4000004000137882 */ /* 0x000fe20000000000 */
[----:B------:R-:W-:Y:S02]  /*1aa0*/  UMOV UR17, 0x40000040 ;  /* 0x4000004000117882 */ /* 0x000fe40000000000 */
[----:B------:R-:W-:Y:S01]  /*1ab0*/  ULOP3.LUT UR4, UR4, 0x3fff, URZ, 0xc0, !UPT ;  /* 0x00003fff04047892 */ /* 0x000fe2000f8ec03f */
[----:B------:R-:W0:Y:S01]  /*1ac0*/  S2R R3, SR_TID.X ;  /* 0x0000000000037919 */ /* 0x000e220000002100 */
[----:B------:R-:W-:-:S02]  /*1ad0*/  UIADD3 UR6, UR18, 0x80, URZ ;  /* 0x0000008012067890 */ /* 0x000fc4000fffe03f */
[----:B------:R-:W-:Y:S01]  /*1ae0*/  ULOP3.LUT UR16, UR4, 0x10000, URZ, 0xfc, !UPT ;  /* 0x0001000004107892 */ /* 0x000fe2000f8efc3f */
[----:B------:R-:W-:Y:S01]  /*1af0*/  UMOV UR7, 0x40000040 ;  /* 0x4000004000077882 */ /* 0x000fe20000000000 */
[----:B------:R-:W-:Y:S02]  /*1b00*/  UMOV UR5, 0x40000040 ;  /* 0x4000004000057882 */ /* 0x000fe40000000000 */
[----:B------:R-:W-:Y:S02]  /*1b10*/  UIADD3 UR4, UR16, 0x2, URZ ;  /* 0x0000000210047890 */ /* 0x000fe4000fffe03f */
[----:B------:R-:W-:Y:S02]  /*1b20*/  UIADD3 UR10, UR18, 0x100, URZ ;  /* 0x00000100120a7890 */ /* 0x000fe4000fffe03f */
[----:B------:R-:W-:Y:S01]  /*1b30*/  UIADD3 UR8, UR16, 0x4, URZ ;  /* 0x0000000410087890 */ /* 0x000fe2000fffe03f */
[----:B------:R-:W-:Y:S01]  /*1b40*/  UMOV UR11, 0x40000040 ;  /* 0x40000040000b7882 */ /* 0x000fe20000000000 */
[----:B------:R-:W-:Y:S01]  /*1b50*/  WARPGROUP.ARRIVE ;  /* 0x00000000000079c5 */ /* 0x000fe20000000000 */
[----:B------:R-:W-:Y:S01]  /*1b60*/  UMOV UR9, 0x40000040 ;  /* 0x4000004000097882 */ /* 0x000fe20000000000 */
[----:B------:R-:W-:-:S02]  /*1b70*/  UIADD3 UR14, UR18, 0x180, URZ ;  /* 0x00000180120e7890 */ /* 0x000fc4000fffe03f */
[----:B------:R-:W-:Y:S02]  /*1b80*/  UIADD3 UR12, UR16, 0x6, URZ ;  /* 0x00000006100c7890 */ /* 0x000fe4000fffe03f */
        /* <DEDUP_REMOVED lines=23> */
.L_x_4165:
[----:B------:R-:W-:Y:S01]  /*1d00*/  BAR.SYNC.DEFER_BLOCKING 0xe, 0x100 ;  /* 0x0384000000007b1d */ /* 0x000fe20000010000 */
[----:B------:R-:W-:Y:S01]  /*1d10*/  IMAD.U32 R3, RZ, RZ, UR36 ;  /* 0x00000024ff037e24 */ /* 0x000fe2000f8e00ff */
[----:B------:R-:W-:Y:S01]  /*1d20*/  UIADD3 UR36, UR36, 0x1, URZ ;  /* 0x0000000124247890 */ /* 0x000fe2000fffe03f */
[C---:B------:R-:W-:Y:S01]  /*1d30*/  ISETP.GT.AND P3, PT, R4.reuse, RZ, PT ;  /* 0x000000ff0400720c */ /* 0x040fe20003f64270 */
        /* <DEDUP_REMOVED lines=139> */
.L_x_4161:
[----:B------:R-:W-:Y:S01]  /*25f0*/  ULEA UR21, UR36, UR43, 0x3 ;  /* 0x0000002b24157291 */ /* 0x000fe2000f8e183f */
[----:B------:R-:W-:-:S05]  /*2600*/  IMAD.U32 R0, RZ, RZ, UR37 ;  /* 0x00000025ff007e24 */ /* 0x000fca000f8e00ff */
[----:B------:R-:W-:-:S04]  /*2610*/  SHF.L.U32 R0, R0, 0x1f, RZ ;  /* 0x0000001f00007819 */ /* 0x000fc800000006ff */
[----:B------:R0:W1:Y:S01]  /*2620*/  SYNCS.PHASECHK.TRANS64.TRYWAIT P1, [UR21+0x28c50], R0 ;  /* 0x028c5000ff0075a7 */ /* 0x0000620008020155 */
[----:B------:R-:W-:Y:S05]  /*2630*/  @!P0 BRA `(.L_x_4162) ;  /* 0x0000000000048947 */ /* 0x000fea0003800000 */
[----:B------:R-:W-:Y:S01]  /*2640*/  BPT.TRAP 0x1 ;  /* 0x000000040000795c */ /* 0x000fe20000300000 */
.L_x_4162:
[----:B-1----:R-:W-:Y:S05]  /*2650*/  @P1 BRA `(.L_x_4163) ;  /* 0x0000000000081947 */ /* 0x002fea0003800000 */
[----:B------:R-:W1:Y:S02]  /*2660*/  SYNCS.PHASECHK.TRANS64.TRYWAIT P1, [UR21+0x28c50], R0 ;  /* 0x028c5000ff0075a7 */ /* 0x000e640008020155 */
[----:B-1----:R-:W-:Y:S05]  /*2670*/  @!P1 BRA `(.L_x_4164) ;  /* 0x000000f400b89947 */ /* 0x002fea0003800000 */
.L_x_4163:
        /* <DEDUP_REMOVED lines=29> */
.L_x_4160:
        /* <DEDUP_REMOVED lines=144> */
.L_x_4156:
[----:B------:R-:W-:Y:S01]  /*3150*/  ULDC UR4, c[0x0][0x448] ;  /* 0x0001120000047ab9 */ /* 0x000fe20000000800 */
[----:B------:R-:W-:Y:S01]  /*3160*/  UIADD3 UR6, UR41, 0x3f, URZ ;  /* 0x0000003f29067890 */ /* 0x000fe2000fffe03f */
[----:B------:R-:W-:Y:S01]  /*3170*/  PLOP3.LUT P0, PT, PT, PT, PT, 0x80, 0x0 ;  /* 0x000000000000781c */ /* 0x000fe20003f0f070 */
[----:B------:R-:W-:Y:S01]  /*3180*/  UISETP.NE.AND UP0, UPT, UR4, 0x1, UPT ;  /* 0x000000010400788c */ /* 0x000fe2000bf05270 */
[----:B------:R-:W-:Y:S01]  /*3190*/  IMAD.MOV.U32 R0, RZ, RZ, RZ ;  /* 0x000000ffff007224 */ /* 0x000fe200078e00ff */
[----:B------:R-:W-:Y:S01]  /*31a0*/  ULDC UR8, c[0x0][0x288] ;  /* 0x0000a20000087ab9 */ /* 0x000fe20000000800 */
[----:B------:R-:W-:Y:S01]  /*31b0*/  IMAD.MOV.U32 R3, RZ, RZ, RZ ;  /* 0x000000ffff037224 */ /* 0x000fe200078e00ff */
[----:B------:R-:W-:Y:S01]  /*31c0*/  UIADD3 UR8, -UR8, 0x40, URZ ;  /* 0x0000004008087890 */ /* 0x000fe2000fffe13f */
[----:B------:R-:W-:Y:S02]  /*31d0*/  CS2R R150, SRZ ;  /* 0x0000000000967805 */ /* 0x000fe4000001ff00 */
[----:B------:R-:W-:-:S02]  /*31e0*/  CS2R R148, SRZ ;  /* 0x0000000000947805 */ /* 0x000fc4000001ff00 */
[----:B------:R-:W-:Y:S01]  /*31f0*/  CS2R R146, SRZ ;  /* 0x0000000000927805 */ /* 0x000fe2000001ff00 */
[----:B------:R-:W-:Y:S01]  /*3200*/  UIMAD UR8, UR49, UR7, UR8 ;  /* 0x00000007310872a4 */ /* 0x000fe2000f8e0208 */
[----:B------:R-:W-:Y:S02]  /*3210*/  CS2R R144, SRZ ;  /* 0x0000000000907805 */ /* 0x000fe4000001ff00 */
[----:B------:R-:W-:Y:S01]  /*3220*/  CS2R R168, SRZ ;  /* 0x0000000000a87805 */ /* 0x000fe2000001ff00 */
[----:B------:R-:W-:Y:S01]  /*3230*/  @UP0 ULDC UR4, c[0x0][0x44c] ;  /* 0x0001130000040ab9 */ /* 0x000fe20000000800 */
[----:B------:R-:W-:Y:S01]  /*3240*/  @UP0 ULDC UR9, c[0x0][0x450] ;  /* 0x0001140000090ab9 */ /* 0x000fe20000000800 */
[----:B------:R-:W-:Y:S01]  /*3250*/  UIMAD.WIDE.U32 UR4, UR6, UR4, URZ ;  /* 0x00000004060472a5 */ /* 0x000fe2000f8e003f */
[----:B------:R-:W-:Y:S02]  /*3260*/  CS2R R140, SRZ ;  /* 0x00000000008c7805 */ /* 0x000fe4000001ff00 */
[----:B------:R-:W-:-:S02]  /*3270*/  CS2R R166, SRZ ;  /* 0x0000000000a67805 */ /* 0x000fc4000001ff00 */
[----:B------:R-:W-:Y:S01]  /*3280*/  CS2R R136, SRZ ;  /* 0x0000000000887805 */ /* 0x000fe2000001ff00 */
[----:B------:R-:W-:Y:S01]  /*3290*/  @UP0 USHF.R.U32.HI UR6, URZ, UR9, UR5 ;  /* 0x000000093f060299 */ /* 0x000fe20008011605 */
[----:B------:R-:W-:Y:S02]  /*32a0*/  CS2R R164, SRZ ;  /* 0x0000000000a47805 */ /* 0x000fe4000001ff00 */
[----:B------:R-:W-:Y:S02]  /*32b0*/  CS2R R132, SRZ ;  /* 0x0000000000847805 */ /* 0x000fe4000001ff00 */
[----:B------:R-:W-:Y:S01]  /*32c0*/  CS2R R162, SRZ ;  /* 0x0000000000a27805 */ /* 0x000fe2000001ff00 */
[----:B------:R-:W-:Y:S01]  /*32d0*/  UIADD3 UR6, UR8, UR6, URZ ;  /* 0x0000000608067290 */ /* 0x000fe2000fffe03f */
[----:B------:R-:W-:Y:S02]  /*32e0*/  CS2R R160, SRZ ;  /* 0x0000000000a07805 */ /* 0x000fe4000001ff00 */
[----:B------:R-:W-:-:S02]  /*32f0*/  CS2R R128, SRZ ;  /* 0x0000000000807805 */ /* 0x000fc4000001ff00 */
[----:B------:R-:W-:Y:S01]  /*3300*/  CS2R R158, SRZ ;  /* 0x00000000009e7805 */ /* 0x000fe2000001ff00 */
[----:B------:R-:W-:Y:S01]  /*3310*/  USHF.R.S32.HI UR4, URZ, 0x1f, UR6 ;  /* 0x0000001f3f047899 */ /* 0x000fe20008011406 */
[----:B------:R-:W-:Y:S02]  /*3320*/  CS2R R156, SRZ ;  /* 0x00000000009c7805 */ /* 0x000fe4000001ff00 */
[----:B------:R-:W-:Y:S02]  /*3330*/  CS2R R124, SRZ ;  /* 0x00000000007c7805 */ /* 0x000fe4000001ff00 */
[----:B------:R-:W-:Y:S01]  /*3340*/  CS2R R154, SRZ ;  /* 0x00000000009a7805 */ /* 0x000fe2000001ff00 */
[----:B------:R-:W-:Y:S01]  /*3350*/  ULEA.HI UR4, UR4, UR6, URZ, 0x6 ;  /* 0x0000000604047291 */ /* 0x000fe2000f8f303f */
[----:B------:R-:W-:Y:S02]  /*3360*/  CS2R R152, SRZ ;  /* 0x0000000000987805 */ /* 0x000fe4000001ff00 */
[----:B------:R-:W-:-:S02]  /*3370*/  CS2R R120, SRZ ;  /* 0x0000000000787805 */ /* 0x000fc4000001ff00 */
[----:B------:R-:W-:Y:S01]  /*3380*/  CS2R R104, SRZ ;  /* 0x0000000000687805 */ /* 0x000fe2000001ff00 */
[----:B------:R-:W-:Y:S01]  /*3390*/  USHF.R.S32.HI UR4, URZ, 0x6, UR4 ;  /* 0x000000063f047899 */ /* 0x000fe20008011404 */
[----:B------:R-:W-:Y:S02]  /*33a0*/  CS2R R100, SRZ ;  /* 0x0000000000647805 */ /* 0x000fe4000001ff00 */
[----:B------:R-:W-:Y:S02]  /*33b0*/  CS2R R116, SRZ ;  /* 0x0000000000747805 */ /* 0x000fe4000001ff00 */
[----:B------:R-:W-:Y:S01]  /*33c0*/  CS2R R114, SRZ ;  /* 0x0000000000727805 */ /* 0x000fe2000001ff00 */
[----:B------:R-:W-:Y:S01]  /*33d0*/  UISETP.LT.AND UP0, UPT, UR50, UR4, UPT ;  /* 0x000000043200728c */ /* 0x000fe2000bf01270 */
[----:B------:R-:W-:Y:S02]  /*33e0*/  CS2R R112, SRZ ;  /* 0x0000000000707805 */ /* 0x000fe4000001ff00 */
[----:B------:R-:W-:-:S02]  /*33f0*/  CS2R R110, SRZ ;  /* 0x00000000006e7805 */ /* 0x000fc4000001ff00 */
[----:B------:R-:W-:Y:S01]  /*3400*/  CS2R R108, SRZ ;  /* 0x00000000006c7805 */ /* 0x000fe2000001ff00 */
[----:B------:R-:W-:Y:S01]  /*3410*/  USEL UR50, UR50, UR4, UP0 ;  /* 0x0000000432327287 */ /* 0x000fe20008000000 */
[----:B------:R-:W-:Y:S02]  /*3420*/  CS2R R106, SRZ ;  /* 0x00000000006a7805 */ /* 0x000fe4000001ff00 */
[----:B------:R-:W-:Y:S02]  /*3430*/  CS2R R102, SRZ ;  /* 0x0000000000667805 */ /* 0x000fe4000001ff00 */
[----:B------:R-:W-:Y:S01]  /*3440*/  CS2R R98, SRZ ;  /* 0x0000000000627805 */ /* 0x000fe2000001ff00 */
[----:B------:R-:W-:Y:S01]  /*3450*/  UISETP.GE.AND UP0, UPT, UR50, 0x1, UPT ;  /* 0x000000013200788c */ /* 0x000fe2000bf06270 */
[----:B------:R-:W-:Y:S02]  /*3460*/  CS2R R94, SRZ ;  /* 0x00000000005e7805 */ /* 0x000fe4000001ff00 */
[----:B------:R-:W-:-:S02]  /*3470*/  CS2R R170, SRZ ;  /* 0x0000000000aa7805 */ /* 0x000fc4000001ff00 */
[----:B------:R-:W-:Y:S02]  /*3480*/  CS2R R90, SRZ ;  /* 0x00000000005a7805 */ /* 0x000fe4000001ff00 */
[----:B------:R-:W-:Y:S02]  /*3490*/  CS2R R172, SRZ ;  /* 0x0000000000ac7805 */ /* 0x000fe4000001ff00 */
[----:B------:R-:W-:Y:S02]  /*34a0*/  CS2R R86, SRZ ;  /* 0x0000000000567805 */ /* 0x000fe4000001ff00 */
[----:B------:R-:W-:Y:S02]  /*34b0*/  PLOP3.LUT P1, PT, PT, PT, UP0, 0x80, 0x0 ;  /* 0x000000000000781c */ /* 0x000fe40003f2f008 */
        /* <DEDUP_REMOVED lines=30> */
[----:B------:R-:W-:Y:S01]  /*36a0*/  CS2R R26, SRZ ;  /* 0x00000000001a7805 */ /* 0x000fe2000001ff00 */
        /* <DEDUP_REMOVED lines=31> */
.L_x_4166:
        /* <DEDUP_REMOVED lines=9> */
.L_x_4327:
[----:B------:R-:W-:Y:S05]  /*3930*/  @!P0 BRA `(.L_x_4168) ;  /* 0x0000000000048947 */ /* 0x000fea0003800000 */
[----:B------:R-:W-:Y:S01]  /*3940*/  BPT.TRAP 0x1 ;  /* 0x000000040000795c */ /* 0x000fe20000300000 */
.L_x_4168:
[----:B------:R-:W-:Y:S02]  /*3950*/  IMAD.U32 R7, RZ, RZ, UR36 ;  /* 0x00000024ff077e24 */ /* 0x000fe4000f8e00ff */
[----:B------:R-:W-:-:S03]  /*3960*/  IMAD.U32 R8, RZ, RZ, UR37 ;  /* 0x00000025ff087e24 */ /* 0x000fc6000f8e00ff */
[----:B------:R-:W-:Y:S02]  /*3970*/  LEA R7, R7, UR43, 0x3 ;  /* 0x0000002b07077c11 */ /* 0x000fe4000f8e18ff */
[----:B------:R-:W-:-:S04]  /*3980*/  SHF.L.U32 R8, R8, 0x1f, RZ ;  /* 0x0000001f08087819 */ /* 0x000fc800000006ff */
[----:B------:R1:W2:Y:S01]  /*3990*/  SYNCS.PHASECHK.TRANS64.TRYWAIT P1, [R7+URZ+0x28c30], R8 ;  /* 0x028c3008070075a7 */ /* 0x0002a2000802017f */
[----:B------:R-:W-:Y:S05]  /*39a0*/  @!P0 BRA `(.L_x_4169) ;  /* 0x0000000000048947 */ /* 0x000fea0003800000 */
[----:B------:R-:W-:Y:S01]  /*39b0*/  BPT.TRAP 0x1 ;  /* 0x000000040000795c */ /* 0x000fe20000300000 */
.L_x_4169:
[----:B--2---:R-:W-:Y:S05]  /*39c0*/  @P1 BRA `(.L_x_4170) ;  /* 0x0000000000081947 */ /* 0x004fea0003800000 */
[----:B------:R-:W2:Y:S02]  /*39d0*/  SYNCS.PHASECHK.TRANS64.TRYWAIT P1, [R7+URZ+0x28c30], R8 ;  /* 0x028c3008070075a7 */ /* 0x000ea4000802017f */
[----:B--2---:R-:W-:Y:S05]  /*39e0*/  @!P1 BRA `(.L_x_4171) ;  /* 0x000000e4000c9947 */ /* 0x004fea0003800000 */
.L_x_4170:
        /* <DEDUP_REMOVED lines=34> */
[----:B------:R-:W-:Y:S01]  /*3c10*/  HGMMA.64x64x16.F32.BF16 R24, gdesc[UR4], R24, gsb0 ;  /* 0x00e00000041879f0 */ /* 0x000fe20008001818 */
[----:B------:R-:W-:Y:S02]  /*3c20*/  ULDC UR6, c[0x0][0x448] ;  /* 0x0001120000067ab9 */ /* 0x000fe40000000800 */
[----:B------:R-:W-:-:S06]  /*3c30*/  UISETP.NE.AND UP0, UPT, UR6, 0x1, UPT ;  /* 0x000000010600788c */ /* 0x000fcc000bf05270 */
[----:B------:R-:W-:-:S05]  /*3c40*/  PLOP3.LUT P2, PT, PT, PT, UP0, 0x80, 0x0 ;  /* 0x000000000000781c */ /* 0x000fca0003f4f008 */
[----:B------:R-:W-:-:S08]  /*3c50*/  @UP0 ULDC UR6, c[0x0][0x44c] ;  /* 0x0001130000060ab9 */ /* 0x000fd00000000800 */
[----:B------:R-:W-:Y:S01]  /*3c60*/  @P2 IMAD.HI.U32 R4, R3, UR6, RZ ;  /* 0x0000000603042c27 */ /* 0x000fe2000f8e00ff */
[----:B------:R-:W-:-:S04]  /*3c70*/  @UP0 ULDC UR6, c[0x0][0x450] ;  /* 0x0001140000060ab9 */ /* 0x000fc80000000800 */
[----:B------:R-:W-:Y:S01]  /*3c80*/  @P2 SHF.R.U32.HI R3, RZ, UR6, R4 ;  /* 0x00000006ff032c19 */ /* 0x000fe20008011604 */
[----:B------:R-:W-:Y:S02]  /*3c90*/  UMOV UR6, 0xffffffc0 ;  /* 0xffffffc000067882 */ /* 0x000fe40000000000 */
[----:B------:R-:W-:Y:S02]  /*3ca0*/  UIMAD UR7, UR50, UR6, 0x41 ;  /* 0x00000041320774a4 */ /* 0x000fe4000f8e0206 */
[----:B------:R-:W0:Y:S01]  /*3cb0*/  SHFL.IDX PT, R6, R3, 0x1, 0x1c1f ;  /* 0x003c1f0003067f89 */ /* 0x000e2200000e0000 */
[----:B------:R-:W-:-:S03]  /*3cc0*/  UIMAD UR6, UR50, UR6, 0x40 ;  /* 0x00000040320674a4 */ /* 0x000fc6000f8e0206 */
[----:B------:R-:W3:Y:S01]  /*3cd0*/  SHFL.IDX PT, R3, R3, RZ, 0x1c1f ;  /* 0x001c1fff03037589 */ /* 0x000ee200000e0000 */
[----:B------:R-:W-:Y:S02]  /*3ce0*/  WARPGROUP.DEPBAR.LE gsb0, 0x0 ;  /* 0x00008000000079c5 */ /* 0x000fe40000010000 */
[----:B------:R-:W-:-:S06]  /*3cf0*/  WARPGROUP.ARRIVE ;  /* 0x00000000000079c5 */ /* 0x000fcc0000000000 */
[----:B------:R-:W-:Y:S01]  /*3d00*/  HGMMA.64x64x16.F32.BF16 R24, gdesc[UR8], R24, gsb0 ;  /* 0x00e00000081879f0 */ /* 0x000fe20008001818 */
[----:B------:R-:W-:Y:S02]  /*3d10*/  ULDC UR10, c[0x0][0x9d8] ;  /* 0x00027600000a7ab9 */ /* 0x000fe40000000800 */
[----:B------:R-:W-:Y:S02]  /*3d20*/  WARPGROUP.DEPBAR.LE gsb0, 0x0 ;  /* 0x00008000000079c5 */ /* 0x000fe40000010000 */
[----:B------:R-:W-:-:S06]  /*3d30*/  WARPGROUP.ARRIVE ;  /* 0x00000000000079c5 */ /* 0x000fcc0000000000 */
[----:B------:R-:W-:Y:S01]  /*3d40*/  HGMMA.64x64x16.F32.BF16 R24, gdesc[UR12], R24, gsb0 ;  /* 0x00e000000c1879f0 */ /* 0x000fe20008001818 */
[----:B------:R-:W-:Y:S01]  /*3d50*/  ULDC UR14, c[0x0][0x2f0] ;  /* 0x0000bc00000e7ab9 */ /* 0x000fe20000000800 */
[----:B------:R-:W-:Y:S01]  /*3d60*/  ULDC UR15, c[0x0][0x288] ;  /* 0x0000a200000f7ab9 */ /* 0x000fe20000000800 */
[----:B------:R-:W-:Y:S02]  /*3d70*/  UIMAD UR7, UR49, UR14, UR7 ;  /* 0x0000000e310772a4 */ /* 0x000fe4000f8e0207 */
[----:B------:R-:W-:-:S04]  /*3d80*/  UIMAD UR6, UR49, UR14, UR6 ;  /* 0x0000000e310672a4 */ /* 0x000fc8000f8e0206 */
[----:B------:R-:W-:Y:S02]  /*3d90*/  IMAD.U32 R5, RZ, RZ, UR7 ;  /* 0x00000007ff057e24 */ /* 0x000fe4000f8e00ff */
[----:B------:R-:W-:-:S03]  /*3da0*/  IADD3 R4, -R2, UR6, RZ ;  /* 0x0000000602047c10 */ /* 0x000fc6000fffe1ff */
[----:B------:R-:W-:-:S04]  /*3db0*/  IADD3 R5, R5, -UR15, -R2 ;  /* 0x8000000f05057c10 */ /* 0x000fc8000fffe802 */
[-CC-:B0-----:R-:W-:Y:S02]  /*3dc0*/  VIADDMNMX R6, R6, R5.reuse, R4.reuse, PT ;  /* 0x0000000506067246 */ /* 0x181fe40003800104 */
[----:B---3--:R-:W-:Y:S02]  /*3dd0*/  VIADDMNMX R4, R3, R5, R4, PT ;  /* 0x0000000503047246 */ /* 0x008fe40003800104 */
[C---:B------:R-:W-:Y:S02]  /*3de0*/  ISETP.GT.AND P3, PT, R6.reuse, RZ, PT ;  /* 0x000000ff0600720c */ /* 0x040fe40003f64270 */
[C---:B------:R-:W-:Y:S02]  /*3df0*/  ISETP.GT.AND P4, PT, R6.reuse, 0x1, PT ;  /* 0x000000010600780c */ /* 0x040fe40003f84270 */
[----:B------:R-:W-:Y:S02]  /*3e00*/  ISETP.GT.AND P5, PT, R6, 0x8, PT ;  /* 0x000000080600780c */ /* 0x000fe40003fa4270 */
[----:B------:R-:W-:Y:S01]  /*3e10*/  ISETP.GT.AND P6, PT, R4, 0x20, PT ;  /* 0x000000200400780c */ /* 0x000fe20003fc4270 */
[----:B------:R-:W-:-:S02]  /*3e20*/  WARPGROUP.DEPBAR.LE gsb0, 0x0 ;  /* 0x00008000000079c5 */ /* 0x000fc40000010000 */
[----:B------:R-:W-:Y:S01]  /*3e30*/  FMUL.FTZ R26, R26, UR10 ;  /* 0x0000000a1a1a7c20 */ /* 0x000fe20008410000 */
[----:B------:R-:W-:Y:S01]  /*3e40*/  FMUL.FTZ R27, R27, UR10 ;  /* 0x0000000a1b1b7c20 */ /* 0x000fe20008410000 */
[----:B------:R-:W-:Y:S01]  /*3e50*/  FMUL.FTZ R30, R30, UR10 ;  /* 0x0000000a1e1e7c20 */ /* 0x000fe20008410000 */
[----:B------:R-:W-:Y:S01]  /*3e60*/  FMUL.FTZ R31, R31, UR10 ;  /* 0x0000000a1f1f7c20 */ /* 0x000fe20008410000 */
[----:B------:R-:W-:Y:S01]  /*3e70*/  FMUL.FTZ R34, R34, UR10 ;  /* 0x0000000a22227c20 */ /* 0x000fe20008410000 */
[----:B------:R-:W-:Y:S01]  /*3e80*/  MUFU.TANH R9, R27 ;  /* 0x0000001b00097308 */ /* 0x000fe20000002400 */
        /* <DEDUP_REMOVED lines=15> */
[----:B------:R3:W4:Y:S01]  /*3f80*/  MUFU.TANH R10, R30 ;  /* 0x0000001e000a7308 */ /* 0x0007220000002400 */
[----:B------:R-:W-:Y:S01]  /*3f90*/  FMUL.FTZ R29, R29, UR10 ;  /* 0x0000000a1d1d7c20 */ /* 0x000fe20008410000 */
[----:B------:R-:W-:Y:S01]  /*3fa0*/  FMUL.FTZ R32, R32, UR10 ;  /* 0x0000000a20207c20 */ /* 0x000fe20008410000 */
[----:B------:R-:W-:Y:S01]  /*3fb0*/  FMUL.FTZ R33, R33, UR10 ;  /* 0x0000000a21217c20 */ /* 0x000fe20008410000 */
[----:B------:R-:W-:Y:S01]  /*3fc0*/  FMUL.FTZ R36, R36, UR10 ;  /* 0x0000000a24247c20 */ /* 0x000fe20008410000 */
[----:B------:R-:W-:Y:S01]  /*3fd0*/  FMUL.FTZ R37, R37, UR10 ;  /* 0x0000000a25257c20 */ /* 0x000fe20008410000 */
[----:B------:R-:W-:Y:S01]  /*3fe0*/  FMUL.FTZ R40, R40, UR10 ;  /* 0x0000000a28287c20 */ /* 0x000fe20008410000 */
[----:B------:R-:W-:Y:S01]  /*3ff0*/  FMUL.FTZ R41, R41, UR10 ;  /* 0x0000000a29297c20 */ /* 0x000fe20008410000 */
[----:B------:R4:W5:Y:S01]  /*4000*/  MUFU.TANH R11, R31 ;  /* 0x0000001f000b7308 */ /* 0x0009620000002400 */
[----:B0-----:R-:W-:Y:S01]  /*4010*/  FSEL R27, R26, -INF , P3 ;  /* 0xff8000001a1b7808 */ /* 0x001fe20001800000 */
[----:B------:R-:W-:Y:S01]  /*4020*/  FMUL.FTZ R44, R44, UR10 ;  /* 0x0000000a2c2c7c20 */ /* 0x000fe20008410000 */
[----:B---3--:R-:W-:Y:S01]  /*4030*/  FSEL R30, R9, -INF , P4 ;  /* 0xff800000091e7808 */ /* 0x008fe20002000000 */
[----:B------:R-:W-:Y:S01]  /*4040*/  FMUL.FTZ R45, R45, UR10 ;  /* 0x0000000a2d2d7c20 */ /* 0x000fe20008410000 */
[----:B------:R-:W-:Y:S01]  /*4050*/  ISETP.GT.AND P3, PT, R6, 0x9, PT ;  /* 0x000000090600780c */ /* 0x000fe20003f64270 */
[----:B------:R-:W-:Y:S01]  /*4060*/  FMUL.FTZ R48, R48, UR10 ;  /* 0x0000000a30307c20 */ /* 0x000fe20008410000 */
[----:B------:R-:W-:Y:S01]  /*4070*/  ISETP.GT.AND P4, PT, R6, 0x10, PT ;  /* 0x000000100600780c */ /* 0x000fe20003f84270 */
[----:B------:R5:W0:Y:S01]  /*4080*/  MUFU.TANH R12, R34 ;  /* 0x00000022000c7308 */ /* 0x000a220000002400 */
[----:B----4-:R-:W-:Y:S01]  /*4090*/  FSEL R31, R10, -INF , P5 ;  /* 0xff8000000a1f7808 */ /* 0x010fe20002800000 */
[----:B------:R-:W-:Y:S01]  /*40a0*/  FMUL.FTZ R49, R49, UR10 ;  /* 0x0000000a31317c20 */ /* 0x000fe20008410000 */
[----:B------:R-:W-:Y:S01]  /*40b0*/  FMNMX.FTZ R10, R27, R30, !PT ;  /* 0x0000001e1b0a7209 */ /* 0x000fe20007810000 */
[----:B------:R-:W-:Y:S01]  /*40c0*/  FMUL.FTZ R52, R52, UR10 ;  /* 0x0000000a34347c20 */ /* 0x000fe20008410000 */
[----:B------:R-:W-:Y:S01]  /*40d0*/  ISETP.GT.AND P5, PT, R4, 0x8, PT ;  /* 0x000000080400780c */ /* 0x000fe20003fa4270 */
[----:B------:R-:W-:Y:S01]  /*40e0*/  FMUL.FTZ R53, R53, UR10 ;  /* 0x0000000a35357c20 */ /* 0x000fe20008410000 */
[----:B------:R-:W-:Y:S01]  /*40f0*/  FMNMX.FTZ R9, R31, R10, !PT ;  /* 0x0000000a1f097209 */ /* 0x000fe20007810000 */
[----:B------:R0:W3:Y:S01]  /*4100*/  MUFU.TANH R13, R35 ;  /* 0x00000023000d7308 */ /* 0x0000e20000002400 */
[----:B-----5:R-:W-:Y:S01]  /*4110*/  FSEL R34, R11, -INF , P3 ;  /* 0xff8000000b227808 */ /* 0x020fe20001800000 */
[----:B------:R-:W-:Y:S01]  /*4120*/  ULDC UR10, c[0x0][0x988] ;  /* 0x00026200000a7ab9 */ /* 0x000fe20000000800 */
[----:B------:R-:W-:-:S02]  /*4130*/  ISETP.GT.AND P3, PT, R6, 0x11, PT ;  /* 0x000000110600780c */ /* 0x000fc40003f64270 */
[----:B------:R-:W-:-:S03]  /*4140*/  FMNMX.FTZ R10, R34, R9, !PT ;  /* 0x00000009220a7209 */ /* 0x000fc60007810000 */
[----:B------:R3:W4:Y:S01]  /*4150*/  MUFU.TANH R14, R38 ;  /* 0x00000026000e7308 */ /* 0x0007220000002400 */
[----:B0-----:R-:W-:Y:S02]  /*4160*/  FSEL R35, R12, -INF , P4 ;  /* 0xff8000000c237808 */ /* 0x001fe40002000000 */
[----:B------:R-:W-:Y:S02]  /*4170*/  ISETP.GT.AND P4, PT, R6, 0x18, PT ;  /* 0x000000180600780c */ /* 0x000fe40003f84270 */
[----:B------:R-:W-:-:S03]  /*4180*/  FMNMX.FTZ R9, R35, R10, !PT ;  /* 0x0000000a23097209 */ /* 0x000fc60007810000 */
[----:B------:R4:W0:Y:S01]  /*4190*/  MUFU.TANH R15, R39 ;  /* 0x00000027000f7308 */ /* 0x0008220000002400 */
[----:B---3--:R-:W-:Y:S02]  /*41a0*/  FSEL R38, R13, -INF , P3 ;  /* 0xff8000000d267808 */ /* 0x008fe40001800000 */
[----:B------:R-:W-:Y:S02]  /*41b0*/  ISETP.GT.AND P3, PT, R6, 0x19, PT ;  /* 0x000000190600780c */ /* 0x000fe40003f64270 */
[----:B------:R-:W-:-:S03]  /*41c0*/  FMNMX.FTZ R10, R38, R9, !PT ;  /* 0x00000009260a7209 */ /* 0x000fc60007810000 */
[----:B------:R0:W3:Y:S01]  /*41d0*/  MUFU.TANH R20, R42 ;  /* 0x0000002a00147308 */ /* 0x0000e20000002400 */
[----:B----4-:R-:W-:Y:S02]  /*41e0*/  FSEL R39, R14, -INF , P4 ;  /* 0xff8000000e277808 */ /* 0x010fe40002000000 */
[----:B------:R-:W-:Y:S02]  /*41f0*/  ISETP.GT.AND P4, PT, R6, 0x20, PT ;  /* 0x000000200600780c */ /* 0x000fe40003f84270 */
        /* <DEDUP_REMOVED lines=29> */
[----:B------:R-:W0:Y:S01]  /*43d0*/  MUFU.TANH R24, R24 ;  /* 0x0000001800187308 */ /* 0x000e220000002400 */
[----:B---3--:R-:W-:Y:S02]  /*43e0*/  FSEL R55, R13, -INF , P4 ;  /* 0xff8000000d377808 */ /* 0x008fe40002000000 */
[----:B------:R-:W-:Y:S02]  /*43f0*/  ISETP.GT.AND P4, PT, R4, 0x1, PT ;  /* 0x000000010400780c */ /* 0x000fe40003f84270 */
[----:B------:R-:W-:-:S03]  /*4400*/  FMNMX.FTZ R9, R55, R6, !PT ;  /* 0x0000000637097209 */ /* 0x000fc60007810000 */
[----:B------:R-:W3:Y:S01]  /*4410*/  MUFU.TANH R10, R25 ;  /* 0x00000019000a7308 */ /* 0x000ee20000002400 */
[----:B----4-:R-:W-:Y:S02]  /*4420*/  FSEL R56, R56, -INF , P3 ;  /* 0xff80000038387808 */ /* 0x010fe40001800000 */
[----:B------:R-:W-:Y:S02]  /*4430*/  ISETP.GT.AND P3, PT, R4, RZ, PT ;  /* 0x000000ff0400720c */ /* 0x000fe40003f64270 */
[----:B------:R-:W-:-:S03]  /*4440*/  FMNMX.FTZ R9, R56, R9, !PT ;  /* 0x0000000938097209 */ /* 0x000fc60007810000 */
[----:B------:R-:W-:Y:S01]  /*4450*/  MUFU.TANH R28, R28 ;  /* 0x0000001c001c7308 */ /* 0x000fe20000002400 */
[----:B0-----:R-:W-:Y:S01]  /*4460*/  FSEL R3, R24, -INF , P3 ;  /* 0xff80000018037808 */ /* 0x001fe20001800000 */
[----:B------:R-:W0:Y:S01]  /*4470*/  SHFL.BFLY PT, R6, R9, 0x2, 0x1f ;  /* 0x0c401f0009067f89 */ /* 0x000e2200000e0000 */
[----:B------:R-:W-:-:S05]  /*4480*/  ISETP.GT.AND P3, PT, R4, 0x9, PT ;  /* 0x000000090400780c */ /* 0x000fca0003f64270 */
[----:B------:R-:W4:Y:S01]  /*4490*/  MUFU.TANH R11, R29 ;  /* 0x0000001d000b7308 */ /* 0x000f220000002400 */
[----:B---3--:R-:W-:Y:S02]  /*44a0*/  FSEL R10, R10, -INF , P4 ;  /* 0xff8000000a0a7808 */ /* 0x008fe40002000000 */
[----:B------:R-:W-:-:S05]  /*44b0*/  ISETP.GT.AND P4, PT, R4, 0x10, PT ;  /* 0x000000100400780c */ /* 0x000fca0003f84270 */
[----:B------:R-:W3:Y:S08]  /*44c0*/  MUFU.TANH R12, R32 ;  /* 0x00000020000c7308 */ /* 0x000ef00000002400 */
[----:B------:R-:W5:Y:S01]  /*44d0*/  MUFU.TANH R13, R33 ;  /* 0x00000021000d7308 */ /* 0x000f620000002400 */
[----:B----4-:R-:W-:Y:S02]  /*44e0*/  FSEL R11, R11, -INF , P3 ;  /* 0xff8000000b0b7808 */ /* 0x010fe40001800000 */
[----:B0-----:R-:W-:-:S02]  /*44f0*/  FMNMX.FTZ R6, R9, R6, !PT ;  /* 0x0000000609067209 */ /* 0x001fc40007810000 */
[----:B------:R-:W-:-:S03]  /*4500*/  ISETP.GT.AND P3, PT, R4, 0x11, PT ;  /* 0x000000110400780c */ /* 0x000fc60003f64270 */
[----:B------:R-:W0:Y:S01]  /*4510*/  SHFL.BFLY PT, R9, R6, 0x1, 0x1f ;  /* 0x0c201f0006097f89 */ /* 0x000e2200000e0000 */
[----:B------:R-:W4:Y:S01]  /*4520*/  MUFU.TANH R14, R36 ;  /* 0x00000024000e7308 */ /* 0x000f220000002400 */
[----:B---3--:R-:W-:Y:S02]  /*4530*/  FSEL R12, R12, -INF , P4 ;  /* 0xff8000000c0c7808 */ /* 0x008fe40002000000 */
[----:B------:R-:W-:-:S05]  /*4540*/  ISETP.GT.AND P4, PT, R4, 0x18, PT ;  /* 0x000000180400780c */ /* 0x000fca0003f84270 */
[----:B------:R-:W-:Y:S01]  /*4550*/  MUFU.TANH R37, R37 ;  /* 0x0000002500257308 */ /* 0x000fe20000002400 */
[----:B-----5:R-:W-:Y:S02]  /*4560*/  FSEL R13, R13, -INF , P3 ;  /* 0xff8000000d0d7808 */ /* 0x020fe40001800000 */
[----:B------:R-:W-:-:S05]  /*4570*/  ISETP.GT.AND P3, PT, R4, 0x19, PT ;  /* 0x000000190400780c */ /* 0x000fca0003f64270 */
[----:B------:R-:W3:Y:S01]  /*4580*/  MUFU.TANH R20, R40 ;  /* 0x0000002800147308 */ /* 0x000ee20000002400 */
[----:B----4-:R-:W-:Y:S02]  /*4590*/  FSEL R14, R14, -INF , P4 ;  /* 0xff8000000e0e7808 */ /* 0x010fe40002000000 */
[----:B------:R-:W-:Y:S02]  /*45a0*/  ISETP.GT.AND P4, PT, R4, 0x28, PT ;  /* 0x000000280400780c */ /* 0x000fe40003f84270 */
[----:B0-----:R-:W-:-:S03]  /*45b0*/  FMNMX.FTZ R5, R6, R9, !PT ;  /* 0x0000000906057209 */ /* 0x001fc60007810000 */
[----:B------:R-:W0:Y:S01]  /*45c0*/  MUFU.TANH R41, R41 ;  /* 0x0000002900297308 */ /* 0x000e220000002400 */
[----:B------:R-:W-:Y:S02]  /*45d0*/  FSEL R9, R28, -INF , P5 ;  /* 0xff8000001c097808 */ /* 0x000fe40002800000 */
[----:B------:R-:W-:Y:S02]  /*45e0*/  FMNMX.FTZ R6, R3, R10, !PT ;  /* 0x0000000a03067209 */ /* 0x000fe40007810000 */
[----:B------:R-:W-:Y:S02]  /*45f0*/  ISETP.GT.AND P5, PT, R4, 0x21, PT ;  /* 0x000000210400780c */ /* 0x000fe40003fa4270 */
[----:B------:R-:W-:Y:S01]  /*4600*/  FMNMX.FTZ R6, R9, R6, !PT ;  /* 0x0000000609067209 */ /* 0x000fe20007810000 */
[----:B------:R-:W4:Y:S01]  /*4610*/  MUFU.TANH R44, R44 ;  /* 0x0000002c002c7308 */ /* 0x000f220000002400 */
[----:B---3--:R-:W-:Y:S02]  /*4620*/  FSEL R20, R20, -INF , P6 ;  /* 0xff80000014147808 */ /* 0x008fe40003000000 */
[----:B------:R-:W-:-:S02]  /*4630*/  FMNMX.FTZ R15, R11, R6, !PT ;  /* 0x000000060b0f7209 */ /* 0x000fc40007810000 */
[----:B------:R-:W-:Y:S02]  /*4640*/  ISETP.GT.AND P6, PT, R4, 0x30, PT ;  /* 0x000000300400780c */ /* 0x000fe40003fc4270 */
[----:B------:R-:W-:Y:S01]  /*4650*/  FMNMX.FTZ R6, R12, R15, !PT ;  /* 0x0000000f0c067209 */ /* 0x000fe20007810000 */
[----:B------:R-:W3:Y:S01]  /*4660*/  MUFU.TANH R45, R45 ;  /* 0x0000002d002d7308 */ /* 0x000ee20000002400 */
[----:B------:R-:W-:Y:S02]  /*4670*/  FSEL R15, R37, -INF , P3 ;  /* 0xff800000250f7808 */ /* 0x000fe40001800000 */
[----:B------:R-:W-:Y:S02]  /*4680*/  FMNMX.FTZ R21, R13, R6, !PT ;  /* 0x000000060d157209 */ /* 0x000fe40007810000 */
[----:B------:R-:W-:Y:S02]  /*4690*/  ISETP.GT.AND P3, PT, R4, 0x29, PT ;  /* 0x000000290400780c */ /* 0x000fe40003f64270 */
[----:B------:R-:W-:Y:S01]  /*46a0*/  FMNMX.FTZ R6, R14, R21, !PT ;  /* 0x000000150e067209 */ /* 0x000fe20007810000 */
[----:B------:R-:W5:Y:S01]  /*46b0*/  MUFU.TANH R26, R48 ;  /* 0x00000030001a7308 */ /* 0x000f620000002400 */
[----:B0-----:R-:W-:-:S02]  /*46c0*/  FSEL R21, R41, -INF , P5 ;  /* 0xff80000029157808 */ /* 0x001fc40002800000 */
[----:B------:R-:W-:Y:S02]  /*46d0*/  FMNMX.FTZ R25, R15, R6, !PT ;  /* 0x000000060f197209 */ /* 0x000fe40007810000 */
[C---:B------:R-:W-:Y:S02]  /*46e0*/  FSETP.NEU.FTZ.AND P5, PT, R5.reuse, -INF , PT ;  /* 0xff8000000500780b */ /* 0x040fe40003fbd000 */
[----:B------:R-:W-:Y:S01]  /*46f0*/  FMNMX.FTZ R6, R20, R25, !PT ;  /* 0x0000001914067209 */ /* 0x000fe20007810000 */
[----:B------:R-:W0:Y:S01]  /*4700*/  MUFU.TANH R49, R49 ;  /* 0x0000003100317308 */ /* 0x000e220000002400 */
[----:B------:R-:W-:Y:S01]  /*4710*/  FMUL.FTZ R25, R5, UR10 ;  /* 0x0000000a05197c20 */ /* 0x000fe20008410000 */
[----:B----4-:R-:W-:Y:S02]  /*4720*/  FSEL R24, R44, -INF , P4 ;  /* 0xff8000002c187808 */ /* 0x010fe40002000000 */
[----:B------:R-:W-:Y:S02]  /*4730*/  FMNMX.FTZ R29, R21, R6, !PT ;  /* 0x00000006151d7209 */ /* 0x000fe40007810000 */
[----:B------:R-:W-:-:S02]  /*4740*/  FSEL R32, R25, RZ, P5 ;  /* 0x000000ff19207208 */ /* 0x000fc40002800000 */
[----:B------:R-:W4:Y:S01]  /*4750*/  MUFU.TANH R52, R52 ;  /* 0x0000003400347308 */ /* 0x000f220000002400 */
[----:B---3--:R-:W-:Y:S02]  /*4760*/  FSEL R25, R45, -INF , P3 ;  /* 0xff8000002d197808 */ /* 0x008fe40001800000 */
[----:B------:R-:W-:Y:S01]  /*4770*/  FMNMX.FTZ R6, R24, R29, !PT ;  /* 0x0000001d18067209 */ /* 0x000fe20007810000 */
[--C-:B------:R-:W-:Y:S01]  /*4780*/  FFMA.FTZ R33, R27, UR10, -R32.reuse ;  /* 0x0000000a1b217c23 */ /* 0x100fe20008010820 */
[----:B------:R-:W-:Y:S01]  /*4790*/  ISETP.GT.AND P3, PT, R4, 0x31, PT ;  /* 0x000000310400780c */ /* 0x000fe20003f64270 */
[--C-:B------:R-:W-:Y:S01]  /*47a0*/  FFMA.FTZ R30, R30, UR10, -R32.reuse ;  /* 0x0000000a1e1e7c23 */ /* 0x100fe20008010820 */
[----:B-----5:R-:W-:Y:S01]  /*47b0*/  FSEL R26, R26, -INF , P6 ;  /* 0xff8000001a1a7808 */ /* 0x020fe20003000000 */
[----:B------:R-:W3:Y:S01]  /*47c0*/  MUFU.TANH R28, R53 ;  /* 0x00000035001c7308 */ /* 0x000ee20000002400 */
[----:B------:R-:W-:Y:S01]  /*47d0*/  FMNMX.FTZ R29, R25, R6, !PT ;  /* 0x00000006191d7209 */ /* 0x000fe20007810000 */
[--C-:B------:R-:W-:Y:S01]  /*47e0*/  FFMA.FTZ R31, R31, UR10, -R32.reuse ;  /* 0x0000000a1f1f7c23 */ /* 0x100fe20008010820 */
[----:B------:R-:W-:Y:S01]  /*47f0*/  ISETP.GT.AND P4, PT, R4, 0x38, PT ;  /* 0x000000380400780c */ /* 0x000fe20003f84270 */
[--C-:B------:R-:W-:Y:S01]  /*4800*/  FFMA.FTZ R34, R34, UR10, -R32.reuse ;  /* 0x0000000a22227c23 */ /* 0x100fe20008010820 */
[----:B0-----:R-:W-:Y:S01]  /*4810*/  FSEL R27, R49, -INF , P3 ;  /* 0xff800000311b7808 */ /* 0x001fe20001800000 */
[--C-:B------:R-:W-:Y:S01]  /*4820*/  FFMA.FTZ R35, R35, UR10, -R32.reuse ;  /* 0x0000000a23237c23 */ /* 0x100fe20008010820 */
[----:B------:R-:W-:Y:S01]  /*4830*/  FMNMX.FTZ R6, R26, R29, !PT ;  /* 0x0000001d1a067209 */ /* 0x000fe20007810000 */
[----:B------:R-:W-:Y:S01]  /*4840*/  MUFU.EX2 R36, R30 ;  /* 0x0000001e00247308 */ /* 0x000fe20000000800 */
[----:B------:R-:W-:Y:S01]  /*4850*/  ISETP.GT.AND P3, PT, R4, 0x39, PT ;  /* 0x000000390400780c */ /* 0x000fe20003f64270 */
[--C-:B------:R-:W-:Y:S01]  /*4860*/  FFMA.FTZ R38, R38, UR10, -R32.reuse ;  /* 0x0000000a26267c23 */ /* 0x100fe20008010820 */
[----:B----4-:R-:W-:Y:S01]  /*4870*/  FSEL R4, R52, -INF , P4 ;  /* 0xff80000034047808 */ /* 0x010fe20002000000 */
[--C-:B------:R-:W-:Y:S01]  /*4880*/  FFMA.FTZ R39, R39, UR10, -R32.reuse ;  /* 0x0000000a27277c23 */ /* 0x100fe20008010820 */
[----:B------:R-:W-:Y:S01]  /*4890*/  FMNMX.FTZ R29, R27, R6, !PT ;  /* 0x000000061b1d7209 */ /* 0x000fe20007810000 */
[--C-:B------:R-:W-:Y:S01]  /*48a0*/  FFMA.FTZ R42, R42, UR10, -R32.reuse ;  /* 0x0000000a2a2a7c23 */ /* 0x100fe20008010820 */
[--C-:B------:R-:W-:Y:S01]  /*48b0*/  FFMA.FTZ R43, R43, UR10, -R32.reuse ;  /* 0x0000000a2b2b7c23 */ /* 0x100fe20008010820 */
[----:B------:R-:W0:Y:S01]  /*48c0*/  MUFU.EX2 R33, R33 ;  /* 0x0000002100217308 */ /* 0x000e220000000800 */
[----:B---3--:R-:W-:Y:S01]  /*48d0*/  FSEL R28, R28, -INF , P3 ;  /* 0xff8000001c1c7808 */ /* 0x008fe20001800000 */
        /* <DEDUP_REMOVED lines=9> */
[----:B------:R-:W-:Y:S01]  /*4970*/  FFMA.FTZ R32, R56, UR10, -R32 ;  /* 0x0000000a38207c23 */ /* 0x000fe20008010820 */
[----:B------:R-:W3:Y:S04]  /*4980*/  SHFL.BFLY PT, R6, R29, 0x2, 0x1f ;  /* 0x0c401f001d067f89 */ /* 0x000ee800000e0000 */
[----:B------:R-:W-:Y:S01]  /*4990*/  MUFU.EX2 R34, R34 ;  /* 0x0000002200227308 */ /* 0x000fe20000000800 */
[----:B0-----:R-:W-:-:S07]  /*49a0*/  F2FP.BF16.F32.PACK_AB R153, R36, R33 ;  /* 0x000000212499723e */ /* 0x001fce00000010ff */
[----:B------:R-:W-:Y:S08]  /*49b0*/  MUFU.EX2 R35, R35 ;  /* 0x0000002300237308 */ /* 0x000ff00000000800 */
[----:B------:R-:W0:Y:S01]  /*49c0*/  MUFU.EX2 R38, R38 ;  /* 0x0000002600267308 */ /* 0x000e220000000800 */
[----:B---3--:R-:W-:-:S07]  /*49d0*/  FMNMX.FTZ R30, R29, R6, !PT ;  /* 0x000000061d1e7209 */ /* 0x008fce0007810000 */
[----:B------:R-:W-:Y:S01]  /*49e0*/  MUFU.EX2 R39, R39 ;  /* 0x0000002700277308 */ /* 0x000fe20000000800 */
[----:B------:R-:W3:Y:S07]  /*49f0*/  SHFL.BFLY PT, R29, R30, 0x1, 0x1f ;  /* 0x0c201f001e1d7f89 */ /* 0x000eee00000e0000 */
[----:B------:R-:W4:Y:S01]  /*4a00*/  MUFU.EX2 R42, R42 ;  /* 0x0000002a002a7308 */ /* 0x000f220000000800 */
[----:B0-----:R-:W-:-:S07]  /*4a10*/  F2FP.BF16.F32.PACK_AB R157, R38, R35 ;  /* 0x00000023269d723e */ /* 0x001fce00000010ff */
[----:B------:R-:W-:Y:S08]  /*4a20*/  MUFU.EX2 R43, R43 ;  /* 0x0000002b002b7308 */ /* 0x000ff00000000800 */
[----:B------:R-:W0:Y:S01]  /*4a30*/  MUFU.EX2 R46, R46 ;  /* 0x0000002e002e7308 */ /* 0x000e220000000800 */
[----:B---3--:R-:W-:Y:S02]  /*4a40*/  FMNMX.FTZ R6, R30, R29, !PT ;  /* 0x0000001d1e067209 */ /* 0x008fe40007810000 */
[----:B----4-:R-:W-:-:S02]  /*4a50*/  F2FP.BF16.F32.PACK_AB R159, R42, R39 ;  /* 0x000000272a9f723e */ /* 0x010fc400000010ff */
        /* <DEDUP_REMOVED lines=8> */
[----:B------:R3:W-:Y:S01]  /*4ae0*/  MUFU.EX2 R152, R3 ;  /* 0x0000000300987308 */ /* 0x0007e20000000800 */
[--C-:B------:R-:W-:Y:S01]  /*4af0*/  FFMA.FTZ R12, R12, UR10, -R29.reuse ;  /* 0x0000000a0c0c7c23 */ /* 0x100fe2000801081d */
[--C-:B------:R-:W-:Y:S01]  /*4b00*/  FFMA.FTZ R13, R13, UR10, -R29.reuse ;  /* 0x0000000a0d0d7c23 */ /* 0x100fe2000801081d */
[--C-:B------:R-:W-:Y:S01]  /*4b10*/  FFMA.FTZ R14, R14, UR10, -R29.reuse ;  /* 0x0000000a0e0e7c23 */ /* 0x100fe2000801081d */
[--C-:B------:R-:W-:Y:S01]  /*4b20*/  FFMA.FTZ R15, R15, UR10, -R29.reuse ;  /* 0x0000000a0f0f7c23 */ /* 0x100fe2000801081d */
[--C-:B------:R-:W-:Y:S01]  /*4b30*/  FFMA.FTZ R20, R20, UR10, -R29.reuse ;  /* 0x0000000a14147c23 */ /* 0x100fe2000801081d */
[--C-:B------:R-:W-:Y:S01]  /*4b40*/  FFMA.FTZ R21, R21, UR10, -R29.reuse ;  /* 0x0000000a15157c23 */ /* 0x100fe2000801081d */
[----:B------:R-:W-:Y:S01]  /*4b50*/  FFMA.FTZ R24, R24, UR10, -R29 ;  /* 0x0000000a18187c23 */ /* 0x000fe2000801081d */
[----:B------:R4:W5:Y:S01]  /*4b60*/  MUFU.EX2 R31, R10 ;  /* 0x0000000a001f7308 */ /* 0x0009620000000800 */
[----:B---3--:R-:W-:-:S02]  /*4b70*/  @!P1 VIADD R3, R7, 0x28c40 ;  /* 0x00028c4007039836 */ /* 0x008fc40000000000 */
[--C-:B------:R-:W-:Y:S01]  /*4b80*/  FFMA.FTZ R25, R25, UR10, -R29.reuse ;  /* 0x0000000a19197c23 */ /* 0x100fe2000801081d */
[--C-:B------:R-:W-:Y:S01]  /*4b90*/  FFMA.FTZ R26, R26, UR10, -R29.reuse ;  /* 0x0000000a1a1a7c23 */ /* 0x100fe2000801081d */
[--C-:B------:R-:W-:Y:S01]  /*4ba0*/  FFMA.FTZ R27, R27, UR10, -R29.reuse ;  /* 0x0000000a1b1b7c23 */ /* 0x100fe2000801081d */
[----:B------:R-:W-:Y:S01]  /*4bb0*/  FFMA.FTZ R4, R4, UR10, -R29 ;  /* 0x0000000a04047c23 */ /* 0x000fe2000801081d */
[----:B------:R-:W-:Y:S01]  /*4bc0*/  @!P1 PRMT R3, RZ, 0x654, R3 ;  /* 0x00000654ff039816 */ /* 0x000fe20000000003 */
[----:B------:R-:W-:Y:S01]  /*4bd0*/  FFMA.FTZ R28, R28, UR10, -R29 ;  /* 0x0000000a1c1c7c23 */ /* 0x000fe2000801081d */
[----:B------:R-:W3:Y:S01]  /*4be0*/  MUFU.EX2 R9, R9 ;  /* 0x0000000900097308 */ /* 0x000ee20000000800 */
[----:B----4-:R-:W-:Y:S01]  /*4bf0*/  FADD.FTZ R10, R33, R36 ;  /* 0x00000024210a7221 */ /* 0x010fe20000010000 */
[----:B------:R4:W-:Y:S01]  /*4c00*/  @!P1 SYNCS.ARRIVE.TRANS64.RED.A1T0 RZ, [R3+URZ], RZ ;  /* 0x000000ff03ff99a7 */ /* 0x0009e2000810043f */
[----:B0-----:R-:W-:-:S05]  /*4c10*/  F2FP.BF16.F32.PACK_AB R161, R46, R43 ;  /* 0x0000002b2ea1723e */ /* 0x001fca00000010ff */
[----:B------:R0:W1:Y:S08]  /*4c20*/  MUFU.EX2 R154, R11 ;  /* 0x0000000b009a7308 */ /* 0x0000700000000800 */
[----:B------:R-:W2:Y:S01]  /*4c30*/  MUFU.EX2 R12, R12 ;  /* 0x0000000c000c7308 */ /* 0x000ea20000000800 */
[----:B0-----:R-:W-:Y:S01]  /*4c40*/  FADD.FTZ R11, R155, R10 ;  /* 0x0000000a9b0b7221 */ /* 0x001fe20000010000 */
[----:B-----5:R-:W-:Y:S01]  /*4c50*/  FADD.FTZ R10, R152, R31 ;  /* 0x0000001f980a7221 */ /* 0x020fe20000010000 */
[----:B------:R-:W-:-:S02]  /*4c60*/  F2FP.BF16.F32.PACK_AB R155, R34, R155 ;  /* 0x0000009b229b723e */ /* 0x000fc400000010ff */
[----:B------:R-:W-:Y:S01]  /*4c70*/  FADD.FTZ R30, R34, R11 ;  /* 0x0000000b221e7221 */ /* 0x000fe20000010000 */
[----:B---3--:R-:W-:Y:S01]  /*4c80*/  FADD.FTZ R11, R9, R10 ;  /* 0x0000000a090b7221 */ /* 0x008fe20000010000 */
[----:B------:R-:W-:Y:S01]  /*4c90*/  F2FP.BF16.F32.PACK_AB R152, R31, R152 ;  /* 0x000000981f98723e */ /* 0x000fe200000010ff */
[----:B------:R-:W4:Y:S01]  /*4ca0*/  MUFU.EX2 R13, R13 ;  /* 0x0000000d000d7308 */ /* 0x000f220000000800 */
[----:B------:R-:W-:Y:S01]  /*4cb0*/  FADD.FTZ R37, R35, R30 ;  /* 0x0000001e23257221 */ /* 0x000fe20000010000 */
[C---:B-1----:R-:W-:Y:S01]  /*4cc0*/  FADD.FTZ R11, R154.reuse, R11 ;  /* 0x0000000b9a0b7221 */ /* 0x042fe20000010000 */
[----:B------:R-:W-:Y:S01]  /*4cd0*/  F2FP.BF16.F32.PACK_AB R154, R154, R9 ;  /* 0x000000099a9a723e */ /* 0x000fe200000010ff */
[----:B------:R-:W-:Y:S01]  /*4ce0*/  BAR.SYNC.DEFER_BLOCKING 0xf, 0x100 ;  /* 0x03c4000000007b1d */ /* 0x000fe20000010000 */
[----:B------:R-:W-:Y:S01]  /*4cf0*/  FADD.FTZ R30, R38, R37 ;  /* 0x00000025261e7221 */ /* 0x000fe20000010000 */
[----:B--2---:R-:W-:-:S04]  /*4d00*/  FADD.FTZ R10, R12, R11 ;  /* 0x0000000b0c0a7221 */ /* 0x004fc80000010000 */
[----:B------:R-:W0:Y:S01]  /*4d10*/  MUFU.EX2 R14, R14 ;  /* 0x0000000e000e7308 */ /* 0x000e220000000800 */
[----:B------:R-:W-:-:S04]  /*4d20*/  FADD.FTZ R11, R39, R30 ;  /* 0x0000001e270b7221 */ /* 0x000fc80000010000 */
[----:B------:R-:W-:Y:S01]  /*4d30*/  FADD.FTZ R30, R42, R11 ;  /* 0x0000000b2a1e7221 */ /* 0x000fe20000010000 */
[----:B----4-:R-:W-:Y:S02]  /*4d40*/  FADD.FTZ R3, R13, R10 ;  /* 0x0000000a0d037221 */ /* 0x010fe40000010000 */
[----:B------:R-:W1:Y:S01]  /*4d50*/  MUFU.EX2 R15, R15 ;  /* 0x0000000f000f7308 */ /* 0x000e620000000800 */
[----:B------:R-:W-:Y:S01]  /*4d60*/  FADD.FTZ R29, R43, R30 ;  /* 0x0000001e2b1d7221 */ /* 0x000fe20000010000 */
[----:B------:R-:W-:-:S03]  /*4d70*/  F2FP.BF16.F32.PACK_AB R156, R13, R12 ;  /* 0x0000000c0d9c723e */ /* 0x000fc600000010ff */
[----:B------:R-:W-:-:S03]  /*4d80*/  FADD.FTZ R30, R46, R29 ;  /* 0x0000001d2e1e7221 */ /* 0x000fc60000010000 */
[----:B------:R-:W2:Y:S01]  /*4d90*/  MUFU.EX2 R20, R20 ;  /* 0x0000001400147308 */ /* 0x000ea20000000800 */
[----:B0-----:R-:W-:Y:S01]  /*4da0*/  FADD.FTZ R10, R14, R3 ;  /* 0x000000030e0a7221 */ /* 0x001fe20000010000 */
[----:B------:R0:W-:Y:S06]  /*4db0*/  STSM.16.M88.4 [R19+0x26800], R152 ;  /* 0x0268009813007844 */ /* 0x0001ec0000000200 */
[----:B------:R-:W3:Y:S01]  /*4dc0*/  MUFU.EX2 R21, R21 ;  /* 0x0000001500157308 */ /* 0x000ee20000000800 */
[C---:B-1----:R-:W-:Y:S01]  /*4dd0*/  FADD.FTZ R11, R15.reuse, R10 ;  /* 0x0000000a0f0b7221 */ /* 0x042fe20000010000 */
[----:B------:R-:W-:-:S05]  /*4de0*/  F2FP.BF16.F32.PACK_AB R158, R15, R14 ;  /* 0x0000000e0f9e723e */ /* 0x000fca00000010ff */
[----:B------:R0:W-:Y:S01]  /*4df0*/  STSM.16.M88.4 [R22], R156 ;  /* 0x0000009c16007844 */ /* 0x0001e20000000200 */
[----:B------:R-:W1:Y:S01]  /*4e00*/  MUFU.EX2 R24, R24 ;  /* 0x0000001800187308 */ /* 0x000e620000000800 */
[----:B--2---:R-:W-:Y:S01]  /*4e10*/  FADD.FTZ R10, R20, R11 ;  /* 0x0000000b140a7221 */ /* 0x004fe20000010000 */
[----:B------:R-:W-:-:S06]  /*4e20*/  FADD.FTZ R11, R47, R30 ;  /* 0x0000001e2f0b7221 */ /* 0x000fcc0000010000 */
[----:B------:R-:W2:Y:S01]  /*4e30*/  MUFU.EX2 R50, R50 ;  /* 0x0000003200327308 */ /* 0x000ea20000000800 */
[C---:B---3--:R-:W-:Y:S01]  /*4e40*/  FADD.FTZ R9, R21.reuse, R10 ;  /* 0x0000000a15097221 */ /* 0x048fe20000010000 */
[----:B------:R-:W-:-:S06]  /*4e50*/  F2FP.BF16.F32.PACK_AB R160, R21, R20 ;  /* 0x0000001415a0723e */ /* 0x000fcc00000010ff */
[----:B------:R-:W3:Y:S01]  /*4e60*/  MUFU.EX2 R25, R25 ;  /* 0x0000001900197308 */ /* 0x000ee20000000800 */
[----:B-1----:R-:W-:-:S07]  /*4e70*/  FADD.FTZ R10, R24, R9 ;  /* 0x00000009180a7221 */ /* 0x002fce0000010000 */
[----:B------:R-:W-:Y:S01]  /*4e80*/  MUFU.EX2 R51, R51 ;  /* 0x0000003300337308 */ /* 0x000fe20000000800 */
[C---:B--2---:R-:W-:Y:S01]  /*4e90*/  F2FP.BF16.F32.PACK_AB R163, R50.reuse, R47 ;  /* 0x0000002f32a3723e */ /* 0x044fe200000010ff */
[----:B------:R-:W-:-:S06]  /*4ea0*/  FADD.FTZ R50, R50, R11 ;  /* 0x0000000b32327221 */ /* 0x000fcc0000010000 */
[----:B------:R-:W1:Y:S01]  /*4eb0*/  MUFU.EX2 R54, R54 ;  /* 0x0000003600367308 */ /* 0x000e620000000800 */
[C---:B---3--:R-:W-:Y:S01]  /*4ec0*/  F2FP.BF16.F32.PACK_AB R162, R25.reuse, R24 ;  /* 0x0000001819a2723e */ /* 0x048fe200000010ff */
[----:B------:R-:W-:-:S04]  /*4ed0*/  FADD.FTZ R25, R25, R10 ;  /* 0x0000000a19197221 */ /* 0x000fc80000010000 */
[----:B------:R0:W-:Y:S02]  /*4ee0*/  STSM.16.M88.4 [R184], R160 ;  /* 0x000000a0b8007844 */ /* 0x0001e40000000200 */
[----:B------:R-:W-:Y:S08]  /*4ef0*/  MUFU.EX2 R26, R26 ;  /* 0x0000001a001a7308 */ /* 0x000ff00000000800 */
[----:B------:R-:W2:Y:S01]  /*4f00*/  MUFU.EX2 R27, R27 ;  /* 0x0000001b001b7308 */ /* 0x000ea20000000800 */
[----:B-1----:R-:W-:Y:S01]  /*4f10*/  F2FP.BF16.F32.PACK_AB R165, R54, R51 ;  /* 0x0000003336a5723e */ /* 0x002fe200000010ff */
[----:B------:R-:W-:-:S04]  /*4f20*/  FADD.FTZ R51, R51, R50 ;  /* 0x0000003233337221 */ /* 0x000fc80000010000 */
[----:B------:R-:W-:Y:S02]  /*4f30*/  FADD.FTZ R54, R54, R51 ;  /* 0x0000003336367221 */ /* 0x000fe40000010000 */
[----:B------:R-:W-:Y:S08]  /*4f40*/  MUFU.EX2 R55, R55 ;  /* 0x0000003700377308 */ /* 0x000ff00000000800 */
[----:B------:R-:W1:Y:S01]  /*4f50*/  MUFU.EX2 R32, R32 ;  /* 0x0000002000207308 */ /* 0x000e620000000800 */
[----:B--2---:R-:W-:Y:S01]  /*4f60*/  F2FP.BF16.F32.PACK_AB R164, R27, R26 ;  /* 0x0000001a1ba4723e */ /* 0x004fe200000010ff */
[----:B------:R-:W-:-:S04]  /*4f70*/  FADD.FTZ R26, R26, R25 ;  /* 0x000000191a1a7221 */ /* 0x000fc80000010000 */
[----:B------:R-:W-:Y:S02]  /*4f80*/  FADD.FTZ R27, R27, R26 ;  /* 0x0000001a1b1b7221 */ /* 0x000fe40000010000 */
[----:B------:R-:W2:Y:S08]  /*4f90*/  MUFU.EX2 R4, R4 ;  /* 0x0000000400047308 */ /* 0x000eb00000000800 */
[----:B------:R-:W3:Y:S01]  /*4fa0*/  MUFU.EX2 R3, R28 ;  /* 0x0000001c00037308 */ /* 0x000ee20000000800 */
[----:B-1----:R-:W-:Y:S01]  /*4fb0*/  F2FP.BF16.F32.PACK_AB R167, R32, R55 ;  /* 0x0000003720a7723e */ /* 0x002fe200000010ff */
[----:B------:R-:W-:Y:S01]  /*4fc0*/  FADD.FTZ R55, R55, R54 ;  /* 0x0000003637377221 */ /* 0x000fe20000010000 */
[----:B--2---:R-:W-:Y:S01]  /*4fd0*/  FADD.FTZ R10, R4, R27 ;  /* 0x0000001b040a7221 */ /* 0x004fe20000010000 */
[----:B---3--:R-:W-:-:S02]  /*4fe0*/  F2FP.BF16.F32.PACK_AB R166, R3, R4 ;  /* 0x0000000403a6723e */ /* 0x008fc400000010ff */
[----:B------:R-:W-:Y:S01]  /*4ff0*/  FADD.FTZ R4, R32, R55 ;  /* 0x0000003720047221 */ /* 0x000fe20000010000 */
[----:B------:R-:W-:Y:S02]  /*5000*/  FADD.FTZ R3, R3, R10 ;  /* 0x0000000a03037221 */ /* 0x000fe40000010000 */
[----:B------:R0:W-:Y:S01]  /*5010*/  STSM.16.M88.4 [R23], R164 ;  /* 0x000000a417007844 */ /* 0x0001e20000000200 */
[----:B------:R-:W-:Y:S05]  /*5020*/  @!P0 BRA `(.L_x_4172) ;  /* 0x0000000000048947 */ /* 0x000fea0003800000 */
[----:B------:R-:W-:Y:S01]  /*5030*/  BPT.TRAP 0x1 ;  /* 0x000000040000795c */ /* 0x000fe20000300000 */
.L_x_4172:
[----:B------:R1:W2:Y:S01]  /*5040*/  SYNCS.PHASECHK.TRANS64.TRYWAIT P3, [R7+URZ+0x28c50], R8 ;  /* 0x028c5008070075a7 */ /* 0x0002a2000806017f */
[----:B------:R-:W-:Y:S05]  /*5050*/  @!P0 BRA `(.L_x_4173) ;  /* 0x0000000000048947 */ /* 0x000fea0003800000 */
[----:B------:R-:W-:Y:S01]  /*5060*/  BPT.TRAP 0x1 ;  /* 0x000000040000795c */ /* 0x000fe20000300000 */
.L_x_4173:
[----:B--2---:R-:W-:Y:S05]  /*5070*/  @P3 BRA `(.L_x_4174) ;  /* 0x0000000000083947 */ /* 0x004fea0003800000 */
[----:B------:R-:W2:Y:S02]  /*5080*/  SYNCS.PHASECHK.TRANS64.TRYWAIT P3, [R7+URZ+0x28c50], R8 ;  /* 0x028c5008070075a7 */ /* 0x000ea4000806017f */
[----:B--2---:R-:W-:Y:S05]  /*5090*/  @!P3 BRA `(.L_x_4175) ;  /* 0x000000cc0074b947 */ /* 0x004fea0003800000 */
.L_x_4174:
[----:B------:R-:W-:Y:S01]  /*50a0*/  ULEA UR11, UR36, UR48, 0xc ;  /* 0x00000030240b7291 */ /* 0x000fe2000f8e603f */
[----:B------:R-:W-:Y:S01]  /*50b0*/  WARPGROUP.ARRIVE ;  /* 0x00000000000079c5 */ /* 0x000fe20000000000 */
[----:B------:R-:W-:Y:S01]  /*50c0*/  UMOV UR7, 0x40000040 ;  /* 0x4000004000077882 */ /* 0x000fe20000000000 */
[----:B------:R-:W-:Y:S01]  /*50d0*/  @UP0 ULDC UR18, c[0x0][0x450] ;  /* 0x0001140000120ab9 */ /* 0x000fe20000000800 */
[----:B------:R-:W-:Y:S01]  /*50e0*/  UIMAD UR14, UR49, UR14, -UR15 ;  /* 0x0000000e310e72a4 */ /* 0x000fe2000f8e0a0f */
[----:B-12---:R-:W-:Y:S01]  /*50f0*/  @!P1 VIADD R7, R7, 0x28c60 ;  /* 0x00028c6007079836 */ /* 0x006fe20000000000 */
[----:B------:R-:W-:Y:S01]  /*5100*/  UIADD3 UR21, UR50, -0x2, URZ ;  /* 0xfffffffe32157890 */ /* 0x000fe2000fffe03f */
        /* <DEDUP_REMOVED lines=25> */
[----:B------:R-:W-:-:S04]  /*52a0*/  UIADD3 UR14, UR14, UR11, URZ ;  /* 0x0000000b0e0e7290 */ /* 0x000fc8000fffe03f */
[----:B------:R-:W-:-:S04]  /*52b0*/  USHF.R.S32.HI UR6, URZ, 0x1f, UR14 ;  /* 0x0000001f3f067899 */ /* 0x000fc8000801140e */
[----:B------:R-:W-:-:S04]  /*52c0*/  ULEA.HI UR6, UR6, UR14, URZ, 0x6 ;  /* 0x0000000e06067291 */ /* 0x000fc8000f8f303f */
[----:B------:R-:W-:-:S04]  /*52d0*/  USHF.R.S32.HI UR6, URZ, 0x6, UR6 ;  /* 0x000000063f067899 */ /* 0x000fc80008011406 */
[----:B------:R-:W-:-:S04]  /*52e0*/  UISETP.LT.AND UP1, UPT, URZ, UR6, UPT ;  /* 0x000000063f00728c */ /* 0x000fc8000bf21270 */
[----:B------:R-:W-:-:S04]  /*52f0*/  USEL UR20, URZ, UR6, !UP1 ;  /* 0x000000063f147287 */ /* 0x000fc8000c800000 */
[----:B------:R-:W-:-:S06]  /*5300*/  UISETP.GE.AND UP1, UPT, UR21, UR20, UPT ;  /* 0x000000141500728c */ /* 0x000fcc000bf26270 */
[----:B------:R-:W-:Y:S01]  /*5310*/  PLOP3.LUT P3, PT, PT, PT, UP1, 0x80, 0x0 ;  /* 0x000000000000781c */ /* 0x000fe20003f6f018 */
        /* <DEDUP_REMOVED lines=12> */
[----:B------:R-:W-:Y:S01]  /*53e0*/  UMOV UR23, UR36 ;  /* 0x0000002400177c82 */ /* 0x000fe20008000000 */
[----:B------:R-:W-:Y:S01]  /*53f0*/  IMAD.MOV.U32 R9, RZ, RZ, R6 ;  /* 0x000000ffff097224 */ /* 0x000fe200078e0006 */
[----:B------:R-:W-:Y:S01]  /*5400*/  ULDC UR24, c[0x0][0x288] ;  /* 0x0000a20000187ab9 */ /* 0x000fe20000000800 */
[----:B------:R-:W-:Y:S01]  /*5410*/  ULDC UR25, c[0x0][0x9d8] ;  /* 0x0002760000197ab9 */ /* 0x000fe20000000800 */
[----:B------:R-:W-:-:S05]  /*5420*/  ULDC UR22, c[0x0][0x988] ;  /* 0x0002620000167ab9 */ /* 0x000fca0000000800 */
.L_x_4185:
[----:B------:R-:W-:-:S04]  /*5430*/  UIADD3 UR36, UR23, 0x1, URZ ;  /* 0x0000000117247890 */ /* 0x000fc8000fffe03f */
[----:B------:R-:W-:-:S04]  /*5440*/  UISETP.NE.AND UP1, UPT, UR36, 0x2, UPT ;  /* 0x000000022400788c */ /* 0x000fc8000bf25270 */
[----:B------:R-:W-:Y:S02]  /*5450*/  USEL UR6, URZ, 0x1, UP1 ;  /* 0x000000013f067887 */ /* 0x000fe40008800000 */
[----:B------:R-:W-:Y:S02]  /*5460*/  USEL UR36, UR36, URZ, UP1 ;  /* 0x0000003f24247287 */ /* 0x000fe40008800000 */
[----:B------:R-:W-:Y:S01]  /*5470*/  ULOP3.LUT UR37, UR37, UR6, URZ, 0x3c, !UPT ;  /* 0x0000000625257292 */ /* 0x000fe2000f8e3c3f */
[----:B--2---:R-:W-:Y:S11]  /*5480*/  @!P0 BRA `(.L_x_4177) ;  /* 0x0000000000048947 */ /* 0x004ff60003800000 */
[----:B------:R-:W-:Y:S01]  /*5490*/  BPT.TRAP 0x1 ;  /* 0x000000040000795c */ /* 0x000fe20000300000 */
.L_x_4177:
[----:B------:R-:W-:Y:S01]  /*54a0*/  ULEA UR26, UR36, UR43, 0x3 ;  /* 0x0000002b241a7291 */ /* 0x000fe2000f8e183f */
[----:B-1----:R-:W-:-:S05]  /*54b0*/  IMAD.U32 R7, RZ, RZ, UR37 ;  /* 0x00000025ff077e24 */ /* 0x002fca000f8e00ff */
[----:B------:R-:W-:-:S04]  /*54c0*/  SHF.L.U32 R7, R7, 0x1f, RZ ;  /* 0x0000001f07077819 */ /* 0x000fc800000006ff */
[----:B------:R1:W2:Y:S01]  /*54d0*/  SYNCS.PHASECHK.TRANS64.TRYWAIT P3, [UR26+0x28c30], R7 ;  /* 0x028c3007ff0075a7 */ /* 0x0002a2000806015a */
[----:B------:R-:W-:Y:S05]  /*54e0*/  @!P0 BRA `(.L_x_4178) ;  /* 0x0000000000048947 */ /* 0x000fea0003800000 */
[----:B------:R-:W-:Y:S01]  /*54f0*/  BPT.TRAP 0x1 ;  /* 0x000000040000795c */ /* 0x000fe20000300000 */
.L_x_4178:
[----:B--2---:R-:W-:Y:S05]  /*5500*/  @P3 BRA `(.L_x_4179) ;  /* 0x0000000000083947 */ /* 0x004fea0003800000 */
[----:B------:R-:W2:Y:S02]  /*5510*/  SYNCS.PHASECHK.TRANS64.TRYWAIT P3, [UR26+0x28c30], R7 ;  /* 0x028c3007ff0075a7 */ /* 0x000ea4000806015a */
[----:B--2---:R-:W-:Y:S05]  /*5520*/  @!P3 BRA `(.L_x_4180) ;  /* 0x000000c80064b947 */ /* 0x004fea0003800000 */
.L_x_4179:
[----:B------:R-:W-:Y:S01]  /*5530*/  R2UR UR18, R0 ;  /* 0x00000000001272ca */ /* 0x000fe200000e0000 */
[----:B0-----:R-:W-:Y:S01]  /*5540*/  WARPGROUP.ARRIVE ;  /* 0x00000000000079c5 */ /* 0x001fe20000000000 */
[----:B------:R-:W-:Y:S01]  /*5550*/  UMOV UR19, 0x40000040 ;  /* 0x4000004000137882 */ /* 0x000fe20000000000 */
[----:B------:R-:W-:Y:S01]  /*5560*/  UMOV UR7, 0x40000040 ;  /* 0x4000004000077882 */ /* 0x000fe20000000000 */
[----:B------:R-:W-:Y:S01]  /*5570*/  UMOV UR11, 0x40000040 ;  /* 0x40000040000b7882 */ /* 0x000fe20000000000 */
[----:B------:R-:W-:Y:S01]  /*5580*/  UMOV UR15, 0x40000040 ;  /* 0x40000040000f7882 */ /* 0x000fe20000000000 */
[----:B--2---:R-:W-:Y:S01]  /*5590*/  VIADD R6, R185, UR41 ;  /* 0x00000029b9067c36 */ /* 0x004fe20008000000 */
[----:B------:R-:W0:Y:S06]  /*55a0*/  LDC R12, c[0x0][0x2f0] ;  /* 0x0000bc00ff0c7b82 */ /* 0x000e2c0000000800 */
        /* <DEDUP_REMOVED lines=9> */
[----:B------:R-:W-:Y:S01]  /*5640*/  @P2 IMAD.HI.U32 R5, R6, UR6, RZ ;  /* 0x0000000606052c27 */ /* 0x000fe2000f8e00ff */
[----:B------:R-:W-:-:S04]  /*5650*/  @UP0 ULDC UR6, c[0x0][0x450] ;  /* 0x0001140000060ab9 */ /* 0x000fc80000000800 */
[----:B------:R-:W-:Y:S01]  /*5660*/  @P2 SHF.R.U32.HI R6, RZ, UR6, R5 ;  /* 0x00000006ff062c19 */ /* 0x000fe20008011605 */
[----:B------:R-:W-:Y:S02]  /*5670*/  UMOV UR6, 0xffffffc0 ;  /* 0xffffffc000067882 */ /* 0x000fe40000000000 */
[----:B------:R-:W-:Y:S02]  /*5680*/  UIMAD UR6, UR21, UR6, 0x1 ;  /* 0x00000001150674a4 */ /* 0x000fe4000f8e0206 */
[----:B------:R-:W2:Y:S04]  /*5690*/  SHFL.IDX PT, R10, R6, RZ, 0x1c1f ;  /* 0x001c1fff060a7589 */ /* 0x000ea800000e0000 */
[----:B------:R-:W3:Y:S01]  /*56a0*/  SHFL.IDX PT, R6, R6, 0x1, 0x1c1f ;  /* 0x003c1f0006067f89 */ /* 0x000ee200000e0000 */
[----:B------:R-:W-:-:S02]  /*56b0*/  WARPGROUP.DEPBAR.LE gsb0, 0x0 ;  /* 0x00008000000079c5 */ /* 0x000fc40000010000 */
        /* <DEDUP_REMOVED lines=10> */
[----:B------:R-:W-:Y:S01]  /*5760*/  IADD3 R165, -R2, UR6, RZ ;  /* 0x0000000602a57c10 */ /* 0x000fe2000fffe1ff */
[----:B------:R-:W-:Y:S01]  /*5770*/  FMUL.FTZ R156, R156, UR25 ;  /* 0x000000199c9c7c20 */ /* 0x000fe20008410000 */
[----:B------:R-:W-:Y:S01]  /*5780*/  FMUL.FTZ R157, R157, UR25 ;  /* 0x000000199d9d7c20 */ /* 0x000fe20008410000 */
[----:B------:R-:W4:Y:S01]  /*5790*/  MUFU.TANH R152, R152 ;  /* 0x0000009800987308 */ /* 0x000f220000002400 */
[----:B------:R-:W-:Y:S01]  /*57a0*/  FMUL.FTZ R160, R160, UR25 ;  /* 0x00000019a0a07c20 */ /* 0x000fe20008410000 */
[----:B0-----:R-:W-:-:S02]  /*57b0*/  IMAD R165, R12, UR49, R165 ;  /* 0x000000310ca57c24 */ /* 0x001fc4000f8e02a5 */
[----:B------:R-:W-:Y:S01]  /*57c0*/  FMUL.FTZ R164, R164, UR25 ;  /* 0x00000019a4a47c20 */ /* 0x000fe20008410000 */
[----:B------:R-:W-:Y:S01]  /*57d0*/  FMUL.FTZ R161, R161, UR25 ;  /* 0x00000019a1a17c20 */ /* 0x000fe20008410000 */
[----:B------:R-:W-:Y:S01]  /*57e0*/  FMUL.FTZ R168, R168, UR25 ;  /* 0x00000019a8a87c20 */ /* 0x000fe20008410000 */
[----:B------:R-:W-:Y:S01]  /*57f0*/  FMUL.FTZ R169, R169, UR25 ;  /* 0x00000019a9a97c20 */ /* 0x000fe20008410000 */
[----:B--2---:R-:W-:Y:S01]  /*5800*/  IADD3 R10, R10, -UR24, R165 ;  /* 0x800000180a0a7c10 */ /* 0x004fe2000fffe0a5 */
[----:B------:R-:W-:Y:S01]  /*5810*/  MUFU.TANH R153, R153 ;  /* 0x0000009900997308 */ /* 0x000fe20000002400 */
[----:B------:R-:W-:Y:S01]  /*5820*/  FMUL.FTZ R172, R172, UR25 ;  /* 0x00000019acac7c20 */ /* 0x000fe20008410000 */
[----:B------:R-:W-:Y:S01]  /*5830*/  FMUL.FTZ R173, R173, UR25 ;  /* 0x00000019adad7c20 */ /* 0x000fe20008410000 */
[----:B------:R-:W-:Y:S01]  /*5840*/  ISETP.GT.AND P3, PT, R10, RZ, PT ;  /* 0x000000ff0a00720c */ /* 0x000fe20003f64270 */
[----:B------:R-:W-:Y:S01]  /*5850*/  FMUL.FTZ R176, R176, UR25 ;  /* 0x00000019b0b07c20 */ /* 0x000fe20008410000 */
[----:B------:R-:W-:Y:S01]  /*5860*/  ISETP.GT.AND P4, PT, R10, 0x1, PT ;  /* 0x000000010a00780c */ /* 0x000fe20003f84270 */
        /* <DEDUP_REMOVED lines=21> */
[----:B------:R-:W-:-:S05]  /*59c0*/  FMUL.FTZ R183, R183, UR25 ;  /* 0x00000019b7b77c20 */ /* 0x000fca0008410000 */
[----:B------:R4:W-:Y:S08]  /*59d0*/  MUFU.TANH R13, R164 ;  /* 0x000000a4000d7308 */ /* 0x0009f00000002400 */
[----:B------:R1:W3:Y:S01]  /*59e0*/  MUFU.TANH R11, R161 ;  /* 0x000000a1000b7308 */ /* 0x0002e20000002400 */
[----:B----4-:R-:W-:Y:S02]  /*59f0*/  FSEL R164, R152, -INF , P3 ;  /* 0xff80000098a47808 */ /* 0x010fe40001800000 */
[----:B------:R-:W-:-:S02]  /*5a00*/  ISETP.GT.AND P3, PT, R10, 0x8, PT ;  /* 0x000000080a00780c */ /* 0x000fc40003f64270 */
[----:B------:R-:W-:Y:S02]  /*5a10*/  FMNMX.FTZ R12, R164, R9, !PT ;  /* 0x00000009a40c7209 */ /* 0x000fe40007810000 */
[----:B0-----:R-:W-:Y:S01]  /*5a20*/  FSEL R156, R156, -INF , P3 ;  /* 0xff8000009c9c7808 */ /* 0x001fe20001800000 */
[----:B------:R0:W4:Y:S01]  /*5a30*/  MUFU.TANH R21, R5 ;  /* 0x0000000500157308 */ /* 0x0001220000002400 */
[----:B-1----:R-:W-:Y:S02]  /*5a40*/  FSEL R161, R153, -INF , P4 ;  /* 0xff80000099a17808 */ /* 0x002fe40002000000 */
[C---:B------:R-:W-:Y:S02]  /*5a50*/  ISETP.GT.AND P4, PT, R10.reuse, 0x9, PT ;  /* 0x000000090a00780c */ /* 0x040fe40003f84270 */
[----:B------:R-:W-:Y:S02]  /*5a60*/  ISETP.GT.AND P3, PT, R10, 0x10, PT ;  /* 0x000000100a00780c */ /* 0x000fe40003f64270 */
[----:B--2---:R-:W-:Y:S01]  /*5a70*/  FSEL R157, R157, -INF , P4 ;  /* 0xff8000009d9d7808 */ /* 0x004fe20002000000 */
[----:B------:R-:W1:Y:S01]  /*5a80*/  MUFU.TANH R20, R168 ;  /* 0x000000a800147308 */ /* 0x000e620000002400 */
[----:B0-----:R-:W-:-:S02]  /*5a90*/  FMNMX.FTZ R5, R161, R12, !PT ;  /* 0x0000000ca1057209 */ /* 0x001fc40007810000 */
[----:B------:R-:W-:Y:S02]  /*5aa0*/  ISETP.GT.AND P4, PT, R10, 0x11, PT ;  /* 0x000000110a00780c */ /* 0x000fe40003f84270 */
[----:B------:R-:W-:Y:S02]  /*5ab0*/  FMNMX.FTZ R12, R156, R5, !PT ;  /* 0x000000059c0c7209 */ /* 0x000fe40007810000 */
[----:B-----5:R-:W-:Y:S01]  /*5ac0*/  FSEL R160, R160, -INF , P3 ;  /* 0xff800000a0a07808 */ /* 0x020fe20001800000 */
[----:B------:R-:W0:Y:S01]  /*5ad0*/  MUFU.TANH R14, R169 ;  /* 0x000000a9000e7308 */ /* 0x000e220000002400 */
[----:B------:R-:W-:Y:S02]  /*5ae0*/  FMNMX.FTZ R5, R157, R12, !PT ;  /* 0x0000000c9d057209 */ /* 0x000fe40007810000 */
[----:B------:R-:W-:Y:S02]  /*5af0*/  ISETP.GT.AND P3, PT, R10, 0x18, PT ;  /* 0x000000180a00780c */ /* 0x000fe40003f64270 */
[----:B---3--:R-:W-:-:S02]  /*5b00*/  FSEL R153, R11, -INF , P4 ;  /* 0xff8000000b997808 */ /* 0x008fc40002000000 */
[----:B------:R-:W-:Y:S01]  /*5b10*/  FMNMX.FTZ R12, R160, R5, !PT ;  /* 0x00000005a00c7209 */ /* 0x000fe20007810000 */
[----:B------:R-:W2:Y:S01]  /*5b20*/  MUFU.TANH R15, R172 ;  /* 0x000000ac000f7308 */ /* 0x000ea20000002400 */
[C---:B------:R-:W-:Y:S02]  /*5b30*/  ISETP.GT.AND P4, PT, R10.reuse, 0x19, PT ;  /* 0x000000190a00780c */ /* 0x040fe40003f84270 */
[----:B------:R-:W-:Y:S02]  /*5b40*/  FSEL R152, R13, -INF , P3 ;  /* 0xff8000000d987808 */ /* 0x000fe40001800000 */
[----:B------:R-:W-:Y:S02]  /*5b50*/  FMNMX.FTZ R5, R153, R12, !PT ;  /* 0x0000000c99057209 */ /* 0x000fe40007810000 */
[----:B------:R-:W-:Y:S01]  /*5b60*/  ISETP.GT.AND P3, PT, R10, 0x20, PT ;  /* 0x000000200a00780c */ /* 0x000fe20003f64270 */
[----:B------:R-:W3:Y:S01]  /*5b70*/  MUFU.TANH R173, R173 ;  /* 0x000000ad00ad7308 */ /* 0x000ee20000002400 */
[----:B----4-:R-:W-:-:S02]  /*5b80*/  FSEL R21, R21, -INF , P4 ;  /* 0xff80000015157808 */ /* 0x010fc40002000000 */
[----:B------:R-:W-:Y:S02]  /*5b90*/  FMNMX.FTZ R12, R152, R5, !PT ;  /* 0x00000005980c7209 */ /* 0x000fe40007810000 */
[----:B------:R-:W-:Y:S02]  /*5ba0*/  ISETP.GT.AND P4, PT, R10, 0x21, PT ;  /* 0x000000210a00780c */ /* 0x000fe40003f84270 */
[----:B-1----:R-:W-:Y:S01]  /*5bb0*/  FSEL R20, R20, -INF , P3 ;  /* 0xff80000014147808 */ /* 0x002fe20001800000 */
[----:B------:R-:W1:Y:S01]  /*5bc0*/  MUFU.TANH R176, R176 ;  /* 0x000000b000b07308 */ /* 0x000e620000002400 */
[----:B------:R-:W-:Y:S02]  /*5bd0*/  FMNMX.FTZ R5, R21, R12, !PT ;  /* 0x0000000c15057209 */ /* 0x000fe40007810000 */
[----:B------:R-:W-:Y:S02]  /*5be0*/  ISETP.GT.AND P3, PT, R10, 0x28, PT ;  /* 0x000000280a00780c */ /* 0x000fe40003f64270 */
[----:B0-----:R-:W-:-:S02]  /*5bf0*/  FSEL R14, R14, -INF , P4 ;  /* 0xff8000000e0e7808 */ /* 0x001fc40002000000 */
[----:B------:R-:W-:Y:S01]  /*5c00*/  FMNMX.FTZ R5, R20, R5, !PT ;  /* 0x0000000514057209 */ /* 0x000fe20007810000 */
[----:B------:R-:W0:Y:S01]  /*5c10*/  MUFU.TANH R177, R177 ;  /* 0x000000b100b17308 */ /* 0x000e220000002400 */
[----:B------:R-:W-:Y:S02]  /*5c20*/  ISETP.GT.AND P4, PT, R10, 0x29, PT ;  /* 0x000000290a00780c */ /* 0x000fe40003f84270 */
[----:B--2---:R-:W-:Y:S02]  /*5c30*/  FSEL R15, R15, -INF , P3 ;  /* 0xff8000000f0f7808 */ /* 0x004fe40001800000 */
[----:B------:R-:W-:Y:S02]  /*5c40*/  FMNMX.FTZ R12, R14, R5, !PT ;  /* 0x000000050e0c7209 */ /* 0x000fe40007810000 */
[----:B------:R-:W-:Y:S01]  /*5c50*/  ISETP.GT.AND P3, PT, R10, 0x30, PT ;  /* 0x000000300a00780c */ /* 0x000fe20003f64270 */
[----:B------:R-:W2:Y:S01]  /*5c60*/  MUFU.TANH R180, R180 ;  /* 0x000000b400b47308 */ /* 0x000ea20000002400 */
[----:B---3--:R-:W-:-:S02]  /*5c70*/  FSEL R13, R173, -INF , P4 ;  /* 0xff800000ad0d7808 */ /* 0x008fc40002000000 */
        /* <DEDUP_REMOVED lines=8> */
[----:B------:R-:W-:Y:S01]  /*5d00*/  MUFU.TANH R172, R154 ;  /* 0x0000009a00ac7308 */ /* 0x000fe20000002400 */
[----:B------:R-:W-:Y:S02]  /*5d10*/  ISETP.GT.AND P4, PT, R10, 0x39, PT ;  /* 0x000000390a00780c */ /* 0x000fe40003f84270 */
[----:B--2---:R-:W-:Y:S02]  /*5d20*/  FSEL R10, R180, -INF , P3 ;  /* 0xff800000b40a7808 */ /* 0x004fe40001800000 */
[----:B------:R-:W-:Y:S02]  /*5d30*/  FMNMX.FTZ R169, R12, R11, !PT ;  /* 0x0000000b0ca97209 */ /* 0x000fe40007810000 */
[----:B------:R-:W-:Y:S01]  /*5d40*/  IADD3 R173, R6, -UR24, R165 ;  /* 0x8000001806ad7c10 */ /* 0x000fe2000fffe0a5 */
[----:B------:R-:W0:Y:S01]  /*5d50*/  MUFU.TANH R155, R155 ;  /* 0x0000009b009b7308 */ /* 0x000e220000002400 */
[----:B-1----:R-:W-:-:S02]  /*5d60*/  FSEL R11, R181, -INF , P4 ;  /* 0xff800000b50b7808 */ /* 0x002fc40002000000 */
[----:B------:R-:W-:Y:S02]  /*5d70*/  FMNMX.FTZ R168, R10, R169, !PT ;  /* 0x000000a90aa87209 */ /* 0x000fe40007810000 */
[----:B------:R-:W-:Y:S02]  /*5d80*/  ISETP.GT.AND P3, PT, R173, RZ, PT ;  /* 0x000000ffad00720c */ /* 0x000fe40003f64270 */
[----:B------:R-:W-:Y:S01]  /*5d90*/  FMNMX.FTZ R168, R11, R168, !PT ;  /* 0x000000a80ba87209 */ /* 0x000fe20007810000 */
[----:B------:R-:W1:Y:S01]  /*5da0*/  MUFU.TANH R158, R158 ;  /* 0x0000009e009e7308 */ /* 0x000e620000002400 */
[C---:B------:R-:W-:Y:S02]  /*5db0*/  ISETP.GT.AND P4, PT, R173.reuse, 0x1, PT ;  /* 0x00000001ad00780c */ /* 0x040fe40003f84270 */
[C---:B------:R-:W-:Y:S01]  /*5dc0*/  ISETP.GT.AND P6, PT, R173.reuse, 0x20, PT ;  /* 0x00000020ad00780c */ /* 0x040fe20003fc4270 */
[----:B------:R-:W2:Y:S01]  /*5dd0*/  SHFL.BFLY PT, R169, R168, 0x2, 0x1f ;  /* 0x0c401f00a8a97f89 */ /* 0x000ea200000e0000 */
[----:B------:R-:W-:-:S03]  /*5de0*/  ISETP.GT.AND P5, PT, R173, 0x29, PT ;  /* 0x00000029ad00780c */ /* 0x000fc60003fa4270 */
[----:B------:R-:W3:Y:S08]  /*5df0*/  MUFU.TANH R159, R159 ;  /* 0x0000009f009f7308 */ /* 0x000ef00000002400 */
[----:B------:R-:W4:Y:S08]  /*5e00*/  MUFU.TANH R162, R162 ;  /* 0x000000a200a27308 */ /* 0x000f300000002400 */
[----:B------:R5:W4:Y:S01]  /*5e10*/  MUFU.TANH R176, R163 ;  /* 0x000000a300b07308 */ /* 0x000b220000002400 */
[----:B--2---:R-:W-:-:S02]  /*5e20*/  FMNMX.FTZ R169, R168, R169, !PT ;  /* 0x000000a9a8a97209 */ /* 0x004fc40007810000 */
[----:B0-----:R-:W-:-:S05]  /*5e30*/  FSEL R168, R155, -INF , P4 ;  /* 0xff8000009ba87808 */ /* 0x001fca0002000000 */
[----:B------:R-:W0:Y:S01]  /*5e40*/  MUFU.TANH R177, R166 ;  /* 0x000000a600b17308 */ /* 0x000e220000002400 */
[----:B------:R-:W2:Y:S01]  /*5e50*/  SHFL.BFLY PT, R154, R169, 0x1, 0x1f ;  /* 0x0c201f00a99a7f89 */ /* 0x000ea200000e0000 */
[----:B-----5:R-:W-:Y:S02]  /*5e60*/  FSEL R163, R172, -INF , P3 ;  /* 0xff800000aca37808 */ /* 0x020fe40001800000 */
[----:B------:R-:W-:Y:S02]  /*5e70*/  ISETP.GT.AND P3, PT, R173, 0x8, PT ;  /* 0x00000008ad00780c */ /* 0x000fe40003f64270 */
[----:B------:R-:W-:Y:S02]  /*5e80*/  FMNMX.FTZ R155, R163, R8, !PT ;  /* 0x00000008a39b7209 */ /* 0x000fe40007810000 */
[----:B------:R-:W-:Y:S01]  /*5e90*/  ISETP.GT.AND P4, PT, R173, 0x9, PT ;  /* 0x00000009ad00780c */ /* 0x000fe20003f84270 */
[----:B------:R3:W5:Y:S01]  /*5ea0*/  MUFU.TANH R180, R167 ;  /* 0x000000a700b47308 */ /* 0x0007620000002400 */
[----:B-1----:R-:W-:-:S02]  /*5eb0*/  FSEL R158, R158, -INF , P3 ;  /* 0xff8000009e9e7808 */ /* 0x002fc40001800000 */
[----:B------:R-:W-:Y:S02]  /*5ec0*/  FMNMX.FTZ R155, R168, R155, !PT ;  /* 0x0000009ba89b7209 */ /* 0x000fe40007810000 */
[----:B------:R-:W-:-:S03]  /*5ed0*/  ISETP.GT.AND P3, PT, R173, 0x10, PT ;  /* 0x00000010ad00780c */ /* 0x000fc60003f64270 */
[----:B------:R1:W5:Y:S01]  /*5ee0*/  MUFU.TANH R181, R170 ;  /* 0x000000aa00b57308 */ /* 0x0003620000002400 */
[----:B---3--:R-:W-:Y:S02]  /*5ef0*/  FSEL R167, R159, -INF , P4 ;  /* 0xff8000009fa77808 */ /* 0x008fe40002000000 */
[C---:B------:R-:W-:Y:S02]  /*5f00*/  ISETP.GT.AND P4, PT, R173.reuse, 0x11, PT ;  /* 0x00000011ad00780c */ /* 0x040fe40003f84270 */
[----:B----4-:R-:W-:Y:S02]  /*5f10*/  FSEL R166, R162, -INF , P3 ;  /* 0xff800000a2a67808 */ /* 0x010fe40001800000 */
[----:B------:R-:W-:Y:S01]  /*5f20*/  ISETP.GT.AND P3, PT, R173, 0x18, PT ;  /* 0x00000018ad00780c */ /* 0x000fe20003f64270 */
[----:B------:R5:W3:Y:S01]  /*5f30*/  MUFU.TANH R165, R171 ;  /* 0x000000ab00a57308 */ /* 0x000ae20000002400 */
[----:B--2---:R-:W-:Y:S02]  /*5f40*/  FMNMX.FTZ R6, R169, R154, !PT ;  /* 0x0000009aa9067209 */ /* 0x004fe40007810000 */
[----:B------:R-:W-:-:S02]  /*5f50*/  FMNMX.FTZ R154, R158, R155, !PT ;  /* 0x0000009b9e9a7209 */ /* 0x000fc40007810000 */
[----:B-1----:R-:W-:Y:S02]  /*5f60*/  FSEL R170, R176, -INF , P4 ;  /* 0xff800000b0aa7808 */ /* 0x002fe40002000000 */
[----:B------:R-:W-:Y:S01]  /*5f70*/  FMNMX.FTZ R155, R167, R154, !PT ;  /* 0x0000009aa79b7209 */ /* 0x000fe20007810000 */
[----:B------:R-:W1:Y:S01]  /*5f80*/  MUFU.TANH R174, R174 ;  /* 0x000000ae00ae7308 */ /* 0x000e620000002400 */
[----:B------:R-:W-:Y:S02]  /*5f90*/  ISETP.GT.AND P4, PT, R173, 0x19, PT ;  /* 0x00000019ad00780c */ /* 0x000fe40003f84270 */
[----:B------:R-:W-:Y:S02]  /*5fa0*/  FMNMX.FTZ R155, R166, R155, !PT ;  /* 0x0000009ba69b7209 */ /* 0x000fe40007810000 */
[----:B0-----:R-:W-:Y:S02]  /*5fb0*/  FSEL R169, R177, -INF , P3 ;  /* 0xff800000b1a97808 */ /* 0x001fe40001800000 */
[----:B------:R-:W-:Y:S01]  /*5fc0*/  FMNMX.FTZ R154, R170, R155, !PT ;  /* 0x0000009baa9a7209 */ /* 0x000fe20007810000 */
[----:B------:R-:W0:Y:S01]  /*5fd0*/  MUFU.TANH R175, R175 ;  /* 0x000000af00af7308 */ /* 0x000e220000002400 */
[----:B-----5:R-:W-:-:S02]  /*5fe0*/  FSEL R171, R180, -INF , P4 ;  /* 0xff800000b4ab7808 */ /* 0x020fc40002000000 */
[----:B------:R-:W-:Y:S02]  /*5ff0*/  FMNMX.FTZ R154, R169, R154, !PT ;  /* 0x0000009aa99a7209 */ /* 0x000fe40007810000 */
[----:B------:R-:W-:Y:S02]  /*6000*/  ISETP.GT.AND P3, PT, R173, 0x21, PT ;  /* 0x00000021ad00780c */ /* 0x000fe40003f64270 */
[----:B------:R-:W-:Y:S01]  /*6010*/  FSEL R162, R181, -INF , P6 ;  /* 0xff800000b5a27808 */ /* 0x000fe20003000000 */
[----:B------:R2:W4:Y:S01]  /*6020*/  MUFU.TANH R191, R178 ;  /* 0x000000b200bf7308 */ /* 0x0005220000002400 */
[----:B------:R-:W-:Y:S02]  /*6030*/  FMNMX.FTZ R155, R171, R154, !PT ;  /* 0x0000009aab9b7209 */ /* 0x000fe40007810000 */
[----:B------:R-:W-:Y:S02]  /*6040*/  ISETP.GT.AND P4, PT, R173, 0x28, PT ;  /* 0x00000028ad00780c */ /* 0x000fe40003f84270 */
[----:B---3--:R-:W-:-:S02]  /*6050*/  FSEL R159, R165, -INF , P3 ;  /* 0xff800000a59f7808 */ /* 0x008fc40001800000 */
[----:B------:R-:W-:Y:S01]  /*6060*/  FMNMX.FTZ R172, R162, R155, !PT ;  /* 0x0000009ba2ac7209 */ /* 0x000fe20007810000 */
[----:B------:R3:W5:Y:S01]  /*6070*/  MUFU.TANH R176, R179 ;  /* 0x000000b300b07308 */ /* 0x0007620000002400 */
[----:B-1----:R-:W-:Y:S01]  /*6080*/  FSEL R154, R174, -INF , P4 ;  /* 0xff800000ae9a7808 */ /* 0x002fe20002000000 */
[C---:B--2---:R-:W-:Y:S01]  /*6090*/  FMUL.FTZ R178, R6.reuse, UR10 ;  /* 0x0000000a06b27c20 */ /* 0x044fe20008410000 */
[----:B------:R-:W-:Y:S02]  /*60a0*/  FMNMX.FTZ R165, R159, R172, !PT ;  /* 0x000000ac9fa57209 */ /* 0x000fe40007810000 */
[----:B------:R-:W-:Y:S02]  /*60b0*/  FSETP.NEU.FTZ.AND P3, PT, R6, -INF , PT ;  /* 0xff8000000600780b */ /* 0x000fe40003f7d000 */
[----:B------:R-:W-:Y:S01]  /*60c0*/  ISETP.GT.AND P6, PT, R173, 0x30, PT ;  /* 0x00000030ad00780c */ /* 0x000fe20003fc4270 */
[----:B------:R-:W1:Y:S01]  /*60d0*/  MUFU.TANH R182, R182 ;  /* 0x000000b600b67308 */ /* 0x000e620000002400 */
[----:B0-----:R-:W-:-:S02]  /*60e0*/  FSEL R155, R175, -INF , P5 ;  /* 0xff800000af9b7808 */ /* 0x001fc40002800000 */
[----:B------:R-:W-:Y:S02]  /*60f0*/  FMNMX.FTZ R172, R154, R165, !PT ;  /* 0x000000a59aac7209 */ /* 0x000fe40007810000 */
[----:B------:R-:W-:Y:S02]  /*6100*/  FSEL R178, R178, RZ, P3 ;  /* 0x000000ffb2b27208 */ /* 0x000fe40001800000 */
[----:B------:R-:W-:Y:S01]  /*6110*/  ISETP.GT.AND P4, PT, R173, 0x31, PT ;  /* 0x00000031ad00780c */ /* 0x000fe20003f84270 */
[----:B------:R-:W0:Y:S01]  /*6120*/  MUFU.TANH R183, R183 ;  /* 0x000000b700b77308 */ /* 0x000e220000002400 */
[----:B----4-:R-:W-:Y:S01]  /*6130*/  FSEL R165, R191, -INF , P6 ;  /* 0xff800000bfa57808 */ /* 0x010fe20003000000 */
[--C-:B---3--:R-:W-:Y:S01]  /*6140*/  FFMA.FTZ R179, R164, UR10, -R178.reuse ;  /* 0x0000000aa4b37c23 */ /* 0x108fe200080108b2 */
[----:B------:R-:W-:Y:S01]  /*6150*/  FMNMX.FTZ R174, R155, R172, !PT ;  /* 0x000000ac9bae7209 */ /* 0x000fe20007810000 */
[--C-:B------:R-:W-:Y:S01]  /*6160*/  FFMA.FTZ R181, R156, UR10, -R178.reuse ;  /* 0x0000000a9cb57c23 */ /* 0x100fe200080108b2 */
[----:B------:R-:W-:Y:S01]  /*6170*/  ISETP.GT.AND P5, PT, R173, 0x38, PT ;  /* 0x00000038ad00780c */ /* 0x000fe20003fa4270 */
[--C-:B------:R-:W-:Y:S01]  /*6180*/  FFMA.FTZ R156, R160, UR10, -R178.reuse ;  /* 0x0000000aa09c7c23 */ /* 0x100fe200080108b2 */
[----:B-----5:R-:W-:Y:S01]  /*6190*/  FSEL R164, R176, -INF , P4 ;  /* 0xff800000b0a47808 */ /* 0x020fe20002000000 */
[--C-:B------:R-:W-:Y:S01]  /*61a0*/  FFMA.FTZ R160, R152, UR10, -R178.reuse ;  /* 0x0000000a98a07c23 */ /* 0x100fe200080108b2 */
[----:B------:R-:W-:Y:S01]  /*61b0*/  FMNMX.FTZ R175, R165, R174, !PT ;  /* 0x000000aea5af7209 */ /* 0x000fe20007810000 */
[--C-:B------:R-:W-:Y:S01]  /*61c0*/  FFMA.FTZ R161, R161, UR10, -R178.reuse ;  /* 0x0000000aa1a17c23 */ /* 0x100fe200080108b2 */
[----:B------:R-:W-:Y:S01]  /*61d0*/  ISETP.GT.AND P4, PT, R173, 0x39, PT ;  /* 0x00000039ad00780c */ /* 0x000fe20003f84270 */
[--C-:B------:R-:W-:Y:S01]  /*61e0*/  FFMA.FTZ R21, R21, UR10, -R178.reuse ;  /* 0x0000000a15157c23 */ /* 0x100fe200080108b2 */
[----:B-1----:R-:W-:Y:S01]  /*61f0*/  FSEL R173, R182, -INF , P5 ;  /* 0xff800000b6ad7808 */ /* 0x002fe20002800000 */
[--C-:B------:R-:W-:Y:S01]  /*6200*/  FFMA.FTZ R20, R20, UR10, -R178.reuse ;  /* 0x0000000a14147c23 */ /* 0x100fe200080108b2 */
[----:B------:R-:W-:Y:S01]  /*6210*/  FMNMX.FTZ R176, R164, R175, !PT ;  /* 0x000000afa4b07209 */ /* 0x000fe20007810000 */
[--C-:B------:R-:W-:Y:S01]  /*6220*/  FFMA.FTZ R12, R12, UR10, -R178.reuse ;  /* 0x0000000a0c0c7c23 */ /* 0x100fe200080108b2 */
[----:B0-----:R-:W-:Y:S01]  /*6230*/  FSEL R174, R183, -INF , P4 ;  /* 0xff800000b7ae7808 */ /* 0x001fe20002000000 */
[--C-:B------:R-:W-:Y:S01]  /*6240*/  FFMA.FTZ R10, R10, UR10, -R178.reuse ;  /* 0x0000000a0a0a7c23 */ /* 0x100fe200080108b2 */
[----:B------:R-:W-:Y:S01]  /*6250*/  FMNMX.FTZ R175, R173, R176, !PT ;  /* 0x000000b0adaf7209 */ /* 0x000fe20007810000 */
[--C-:B------:R-:W-:Y:S01]  /*6260*/  FFMA.FTZ R176, R157, UR10, -R178.reuse ;  /* 0x0000000a9db07c23 */ /* 0x100fe200080108b2 */
[--C-:B------:R-:W-:Y:S01]  /*6270*/  FFMA.FTZ R157, R153, UR10, -R178.reuse ;  /* 0x0000000a999d7c23 */ /* 0x100fe200080108b2 */
[--C-:B------:R-:W-:Y:S01]  /*6280*/  FFMA.FTZ R11, R11, UR10, -R178.reuse ;  /* 0x0000000a0b0b7c23 */ /* 0x100fe200080108b2 */
[----:B------:R-:W-:Y:S01]  /*6290*/  FMNMX.FTZ R177, R174, R175, !PT ;  /* 0x000000afaeb17209 */ /* 0x000fe20007810000 */
[----:B------:R-:W-:Y:S04]  /*62a0*/  MUFU.EX2 R172, R179 ;  /* 0x000000b300ac7308 */ /* 0x000fe80000000800 */
[----:B------:R-:W0:Y:S04]  /*62b0*/  SHFL.BFLY PT, R180, R177, 0x2, 0x1f ;  /* 0x0c401f00b1b47f89 */ /* 0x000e2800000e0000 */
[----:B------:R-:W-:Y:S08]  /*62c0*/  MUFU.EX2 R161, R161 ;  /* 0x000000a100a17308 */ /* 0x000ff00000000800 */
[----:B------:R1:W-:Y:S08]  /*62d0*/  MUFU.EX2 R175, R181 ;  /* 0x000000b500af7308 */ /* 0x0003f00000000800 */
[----:B------:R-:W-:Y:S01]  /*62e0*/  MUFU.EX2 R176, R176 ;  /* 0x000000b000b07308 */ /* 0x000fe20000000800 */
[----:B-1----:R-:W-:Y:S01]  /*62f0*/  IMAD.U32 R181, RZ, RZ, UR23 ;  /* 0x00000017ffb57e24 */ /* 0x002fe2000f8e00ff */
[----:B0-----:R-:W-:Y:S01]  /*6300*/  FMNMX.FTZ R180, R177, R180, !PT ;  /* 0x000000b4b1b47209 */ /* 0x001fe20007810000 */
[--C-:B------:R-:W-:Y:S01]  /*6310*/  FFMA.FTZ R177, R14, UR10, -R178.reuse ;  /* 0x0000000a0eb17c23 */ /* 0x100fe200080108b2 */
[--C-:B------:R-:W-:Y:S01]  /*6320*/  FFMA.FTZ R14, R15, UR10, -R178.reuse ;  /* 0x0000000a0f0e7c23 */ /* 0x100fe200080108b2 */
[--C-:B------:R-:W-:Y:S01]  /*6330*/  FFMA.FTZ R15, R13, UR10, -R178.reuse ;  /* 0x0000000a0d0f7c23 */ /* 0x100fe200080108b2 */
[----:B------:R-:W-:Y:S01]  /*6340*/  FFMA.FTZ R13, R5, UR10, -R178 ;  /* 0x0000000a050d7c23 */ /* 0x000fe200080108b2 */
[----:B------:R-:W0:Y:S01]  /*6350*/  SHFL.BFLY PT, R153, R180, 0x1, 0x1f ;  /* 0x0c201f00b4997f89 */ /* 0x000e2200000e0000 */
[----:B------:R-:W-:Y:S01]  /*6360*/  FSEL R178, R6, RZ, P3 ;  /* 0x000000ff06b27208 */ /* 0x000fe20001800000 */
[----:B------:R-:W-:Y:S04]  /*6370*/  MUFU.EX2 R156, R156 ;  /* 0x0000009c009c7308 */ /* 0x000fe80000000800 */
[----:B------:R-:W-:-:S04]  /*6380*/  FADD.FTZ R178, -R178, R9 ;  /* 0x00000009b2b27221 */ /* 0x000fc80000010100 */
[----:B------:R-:W-:Y:S01]  /*6390*/  FMUL.FTZ R9, R178, UR10 ;  /* 0x0000000ab2097c20 */ /* 0x000fe20008410000 */
[----:B------:R-:W-:Y:S01]  /*63a0*/  IMAD.U32 R178, RZ, RZ, UR26 ;  /* 0x0000001affb27e24 */ /* 0x000fe2000f8e00ff */
[----:B------:R-:W-:Y:S08]  /*63b0*/  MUFU.EX2 R157, R157 ;  /* 0x0000009d009d7308 */ /* 0x000ff00000000800 */
[----:B------:R-:W1:Y:S01]  /*63c0*/  MUFU.EX2 R9, R9 ;  /* 0x0000000900097308 */ /* 0x000e620000000800 */
[----:B0-----:R-:W-:-:S04]  /*63d0*/  FMNMX.FTZ R5, R180, R153, !PT ;  /* 0x00000099b4057209 */ /* 0x001fc80007810000 */
[C---:B------:R-:W-:Y:S01]  /*63e0*/  FSETP.NEU.FTZ.AND P4, PT, R5.reuse, -INF , PT ;  /* 0xff8000000500780b */ /* 0x040fe20003f9d000 */
[----:B------:R-:W-:Y:S02]  /*63f0*/  FMUL.FTZ R152, R5, UR10 ;  /* 0x0000000a05987c20 */ /* 0x000fe40008410000 */
[----:B------:R-:W-:Y:S03]  /*6400*/  MUFU.EX2 R160, R160 ;  /* 0x000000a000a07308 */ /* 0x000fe60000000800 */
[----:B------:R-:W-:Y:S01]  /*6410*/  FSEL R152, R152, RZ, P4 ;  /* 0x000000ff98987208 */ /* 0x000fe20002000000 */
[----:B-1----:R-:W-:-:S04]  /*6420*/  FFMA.FTZ R180, R9, R3, R172 ;  /* 0x0000000309b47223 */ /* 0x002fc800000100ac */
[----:B------:R-:W-:Y:S01]  /*6430*/  MUFU.EX2 R21, R21 ;  /* 0x0000001500157308 */ /* 0x000fe20000000800 */
[--C-:B------:R-:W-:Y:S01]  /*6440*/  FFMA.FTZ R153, R163, UR10, -R152.reuse ;  /* 0x0000000aa3997c23 */ /* 0x100fe20008010898 */
[--C-:B------:R-:W-:Y:S01]  /*6450*/  FFMA.FTZ R163, R166, UR10, -R152.reuse ;  /* 0x0000000aa6a37c23 */ /* 0x100fe20008010898 */
[--C-:B------:R-:W-:Y:S01]  /*6460*/  FFMA.FTZ R166, R169, UR10, -R152.reuse ;  /* 0x0000000aa9a67c23 */ /* 0x100fe20008010898 */
[--C-:B------:R-:W-:Y:S01]  /*6470*/  FFMA.FTZ R169, R171, UR10, -R152.reuse ;  /* 0x0000000aaba97c23 */ /* 0x100fe20008010898 */
[----:B------:R-:W-:Y:S01]  /*6480*/  FSEL R171, R5, RZ, P4 ;  /* 0x000000ff05ab7208 */ /* 0x000fe20002000000 */
[--C-:B------:R-:W-:Y:S01]  /*6490*/  FFMA.FTZ R168, R168, UR10, -R152.reuse ;  /* 0x0000000aa8a87c23 */ /* 0x100fe20008010898 */
[--C-:B------:R-:W-:Y:S01]  /*64a0*/  FFMA.FTZ R158, R158, UR10, -R152.reuse ;  /* 0x0000000a9e9e7c23 */ /* 0x100fe20008010898 */
[----:B------:R-:W-:Y:S01]  /*64b0*/  MUFU.EX2 R153, R153 ;  /* 0x0000009900997308 */ /* 0x000fe20000000800 */
[----:B------:R-:W-:Y:S01]  /*64c0*/  FFMA.FTZ R167, R167, UR10, -R152 ;  /* 0x0000000aa7a77c23 */ /* 0x000fe20008010898 */
[----:B------:R-:W-:Y:S01]  /*64d0*/  FADD.FTZ R171, -R171, R8 ;  /* 0x00000008abab7221 */ /* 0x000fe20000010100 */
[--C-:B------:R-:W-:Y:S01]  /*64e0*/  FFMA.FTZ R179, R159, UR10, -R152.reuse ;  /* 0x0000000a9fb37c23 */ /* 0x100fe20008010898 */
[----:B------:R-:W-:Y:S01]  /*64f0*/  FFMA.FTZ R170, R170, UR10, -R152 ;  /* 0x0000000aaaaa7c23 */ /* 0x000fe20008010898 */
[----:B------:R-:W-:Y:S01]  /*6500*/  FADD.FTZ R180, R161, R180 ;  /* 0x000000b4a1b47221 */ /* 0x000fe20000010000 */
[----:B------:R-:W-:Y:S01]  /*6510*/  FMUL.FTZ R8, R171, UR10 ;  /* 0x0000000aab087c20 */ /* 0x000fe20008410000 */
[----:B------:R-:W-:Y:S01]  /*6520*/  IMAD.MOV R171, RZ, RZ, -R18 ;  /* 0x000000ffffab7224 */ /* 0x000fe200078e0a12 */
[----:B------:R-:W-:Y:S01]  /*6530*/  MUFU.EX2 R168, R168 ;  /* 0x000000a800a87308 */ /* 0x000fe20000000800 */
[--C-:B------:R-:W-:Y:S01]  /*6540*/  FFMA.FTZ R3, R154, UR10, -R152.reuse ;  /* 0x0000000a9a037c23 */ /* 0x100fe20008010898 */
[--C-:B------:R-:W-:Y:S01]  /*6550*/  FFMA.FTZ R162, R162, UR10, -R152.reuse ;  /* 0x0000000aa2a27c23 */ /* 0x100fe20008010898 */
[----:B------:R-:W-:Y:S01]  /*6560*/  FFMA.FTZ R165, R165, UR10, -R152 ;  /* 0x0000000aa5a57c23 */ /* 0x000fe20008010898 */
[----:B------:R-:W-:Y:S01]  /*6570*/  ISETP.NE.AND P3, PT, R2, R171, PT ;  /* 0x000000ab0200720c */ /* 0x000fe20003f65270 */
[----:B------:R-:W-:-:S02]  /*6580*/  @!P1 VIADD R171, R178, 0x28c40 ;  /* 0x00028c40b2ab9836 */ /* 0x000fc40000000000 */
[--C-:B------:R-:W-:Y:S01]  /*6590*/  FFMA.FTZ R164, R164, UR10, -R152.reuse ;  /* 0x0000000aa4a47c23 */ /* 0x100fe20008010898 */
[--C-:B------:R-:W-:Y:S01]  /*65a0*/  FFMA.FTZ R173, R173, UR10, -R152.reuse ;  /* 0x0000000aadad7c23 */ /* 0x100fe20008010898 */
[----:B------:R-:W0:Y:S01]  /*65b0*/  MUFU.EX2 R8, R8 ;  /* 0x0000000800087308 */ /* 0x000e220000000800 */
[----:B------:R-:W-:Y:S01]  /*65c0*/  FFMA.FTZ R174, R174, UR10, -R152 ;  /* 0x0000000aaeae7c23 */ /* 0x000fe20008010898 */
[----:B------:R-:W-:Y:S01]  /*65d0*/  @!P1 PRMT R159, RZ, 0x654, R171 ;  /* 0x00000654ff9f9816 */ /* 0x000fe200000000ab */
[-C--:B------:R-:W-:Y:S01]  /*65e0*/  FMUL.FTZ R24, R24, R9.reuse ;  /* 0x0000000918187220 */ /* 0x080fe20000410000 */
[-C--:B------:R-:W-:Y:S01]  /*65f0*/  FMUL.FTZ R25, R25, R9.reuse ;  /* 0x0000000919197220 */ /* 0x080fe20000410000 */
[-C--:B------:R-:W-:Y:S01]  /*6600*/  FMUL.FTZ R28, R28, R9.reuse ;  /* 0x000000091c1c7220 */ /* 0x080fe20000410000 */
[----:B------:R0:W-:Y:S01]  /*6610*/  @!P1 SYNCS.ARRIVE.TRANS64.RED.A1T0 RZ, [R159+URZ], RZ ;  /* 0x000000ff9fff99a7 */ /* 0x0001e2000810043f */
        /* <DEDUP_REMOVED lines=11> */
[----:B------:R-:W-:Y:S01]  /*66d0*/  @!P3 IMAD R4, R181, 0x40, R16 ;  /* 0x00000040b504b824 */ /* 0x000fe200078e0210 */
[C---:B------:R-:W-:Y:S01]  /*66e0*/  F2FP.BF16.F32.PACK_AB R153, R168.reuse, R153 ;  /* 0x00000099a899723e */ /* 0x040fe200000010ff */
[-C--:B------:R-:W-:Y:S01]  /*66f0*/  FMUL.FTZ R45, R45, R9.reuse ;  /* 0x000000092d2d7220 */ /* 0x080fe20000410000 */
[----:B------:R-:W-:Y:S01]  /*6700*/  FADD.FTZ R181, R168, R159 ;  /* 0x0000009fa8b57221 */ /* 0x000fe20000010000 */
[-C--:B------:R-:W-:Y:S01]  /*6710*/  FMUL.FTZ R48, R48, R9.reuse ;  /* 0x0000000930307220 */ /* 0x080fe20000410000 */
[----:B------:R-:W-:Y:S01]  /*6720*/  @!P3 LEA R159, R4, UR43, 0x2 ;  /* 0x0000002b049fbc11 */ /* 0x000fe2000f8e10ff */
[----:B------:R-:W0:Y:S01]  /*6730*/  MUFU.EX2 R163, R163 ;  /* 0x000000a300a37308 */ /* 0x000e220000000800 */
[----:B-1----:R-:W-:Y:S01]  /*6740*/  FADD.FTZ R154, R158, R181 ;  /* 0x000000b59e9a7221 */ /* 0x002fe20000010000 */
[----:B------:R-:W-:Y:S01]  /*6750*/  FFMA.FTZ R4, R155, UR10, -R152 ;  /* 0x0000000a9b047c23 */ /* 0x000fe20008010898 */
[----:B------:R-:W-:Y:S01]  /*6760*/  F2FP.BF16.F32.PACK_AB R152, R161, R172 ;  /* 0x000000aca198723e */ /* 0x000fe200000010ff */
[----:B------:R-:W-:Y:S01]  /*6770*/  @!P3 STS [R159+0x28800], R9 ;  /* 0x028800099f00b388 */ /* 0x000fe20000000800 */
[-C--:B------:R-:W-:Y:S01]  /*6780*/  FMUL.FTZ R49, R49, R9.reuse ;  /* 0x0000000931317220 */ /* 0x080fe20000410000 */
[-C--:B------:R-:W-:Y:S01]  /*6790*/  FMUL.FTZ R52, R52, R9.reuse ;  /* 0x0000000934347220 */ /* 0x080fe20000410000 */
[-C--:B------:R-:W-:Y:S01]  /*67a0*/  FMUL.FTZ R53, R53, R9.reuse ;  /* 0x0000000935357220 */ /* 0x080fe20000410000 */
[----:B------:R-:W1:Y:S01]  /*67b0*/  MUFU.EX2 R170, R170 ;  /* 0x000000aa00aa7308 */ /* 0x000e620000000800 */
[----:B--2---:R-:W-:Y:S01]  /*67c0*/  FADD.FTZ R154, R167, R154 ;  /* 0x0000009aa79a7221 */ /* 0x004fe20000010000 */
[----:B------:R2:W-:Y:S01]  /*67d0*/  @!P3 STS [R159+0x28820], R8 ;  /* 0x028820089f00b388 */ /* 0x0005e20000000800 */
[-C--:B------:R-:W-:Y:S01]  /*67e0*/  FMUL.FTZ R56, R56, R9.reuse ;  /* 0x0000000938387220 */ /* 0x080fe20000410000 */
[-C--:B------:R-:W-:Y:S01]  /*67f0*/  FMUL.FTZ R57, R57, R9.reuse ;  /* 0x0000000939397220 */ /* 0x080fe20000410000 */
[-C--:B------:R-:W-:Y:S01]  /*6800*/  FMUL.FTZ R60, R60, R9.reuse ;  /* 0x000000093c3c7220 */ /* 0x080fe20000410000 */
[-C--:B------:R-:W-:Y:S01]  /*6810*/  FMUL.FTZ R61, R61, R9.reuse ;  /* 0x000000093d3d7220 */ /* 0x080fe20000410000 */
[-C--:B------:R-:W-:Y:S01]  /*6820*/  FMUL.FTZ R64, R64, R9.reuse ;  /* 0x0000000940407220 */ /* 0x080fe20000410000 */
[----:B------:R3:W-:Y:S01]  /*6830*/  MUFU.EX2 R171, R179 ;  /* 0x000000b300ab7308 */ /* 0x0007e20000000800 */
        /* <DEDUP_REMOVED lines=9> */
[----:B-1----:R-:W-:Y:S01]  /*68d0*/  FADD.FTZ R155, R170, R155 ;  /* 0x0000009baa9b7221 */ /* 0x002fe20000010000 */
[-C--:B------:R-:W-:Y:S01]  /*68e0*/  FMUL.FTZ R77, R77, R9.reuse ;  /* 0x000000094d4d7220 */ /* 0x080fe20000410000 */
[-C--:B------:R-:W-:Y:S01]  /*68f0*/  FMUL.FTZ R80, R80, R9.reuse ;  /* 0x0000000950507220 */ /* 0x080fe20000410000 */
[----:B------:R-:W-:Y:S01]  /*6900*/  FADD.FTZ R179, R176, R179 ;  /* 0x000000b3b0b37221 */ /* 0x000fe20000010000 */
[-C--:B------:R-:W-:Y:S01]  /*6910*/  FMUL.FTZ R81, R81, R9.reuse ;  /* 0x0000000951517220 */ /* 0x080fe20000410000 */
[-C--:B------:R-:W-:Y:S01]  /*6920*/  FMUL.FTZ R84, R84, R9.reuse ;  /* 0x0000000954547220 */ /* 0x080fe20000410000 */
[----:B------:R-:W1:Y:S01]  /*6930*/  MUFU.EX2 R169, R169 ;  /* 0x000000a900a97308 */ /* 0x000e620000000800 */
[----:B------:R-:W-:Y:S01]  /*6940*/  FADD.FTZ R180, R156, R179 ;  /* 0x000000b39cb47221 */ /* 0x000fe20000010000 */
[----:B------:R-:W-:Y:S01]  /*6950*/  F2FP.BF16.F32.PACK_AB R156, R157, R156 ;  /* 0x0000009c9d9c723e */ /* 0x000fe200000010ff */
[-C--:B------:R-:W-:Y:S01]  /*6960*/  FMUL.FTZ R85, R85, R9.reuse ;  /* 0x0000000955557220 */ /* 0x080fe20000410000 */
[----:B------:R-:W-:Y:S01]  /*6970*/  FMUL.FTZ R88, R88, R9 ;  /* 0x0000000958587220 */ /* 0x000fe20000410000 */
[----:B------:R-:W-:Y:S01]  /*6980*/  FADD.FTZ R179, R157, R180 ;  /* 0x000000b49db37221 */ /* 0x000fe20000010000 */
[----:B------:R-:W-:Y:S01]  /*6990*/  F2FP.BF16.F32.PACK_AB R157, R170, R163 ;  /* 0x000000a3aa9d723e */ /* 0x000fe200000010ff */
[-C--:B------:R-:W-:Y:S01]  /*69a0*/  FMUL.FTZ R89, R89, R9.reuse ;  /* 0x0000000959597220 */ /* 0x080fe20000410000 */
[----:B------:R-:W3:Y:S01]  /*69b0*/  MUFU.EX2 R20, R20 ;  /* 0x0000001400147308 */ /* 0x000ee20000000800 */
[----:B------:R-:W-:Y:S01]  /*69c0*/  FADD.FTZ R154, R160, R179 ;  /* 0x000000b3a09a7221 */ /* 0x000fe20000010000 */
[----:B0-----:R-:W-:Y:S01]  /*69d0*/  FADD.FTZ R180, R166, R155 ;  /* 0x0000009ba6b47221 */ /* 0x001fe20000010000 */
[-C--:B------:R-:W-:Y:S01]  /*69e0*/  FMUL.FTZ R92, R92, R9.reuse ;  /* 0x000000095c5c7220 */ /* 0x080fe20000410000 */
[----:B------:R-:W-:Y:S01]  /*69f0*/  FMUL.FTZ R93, R93, R9 ;  /* 0x000000095d5d7220 */ /* 0x000fe20000410000 */
[----:B------:R-:W-:Y:S01]  /*6a00*/  FADD.FTZ R155, R21, R154 ;  /* 0x0000009a159b7221 */ /* 0x000fe20000010000 */
[----:B------:R-:W-:Y:S01]  /*6a10*/  F2FP.BF16.F32.PACK_AB R154, R176, R175 ;  /* 0x000000afb09a723e */ /* 0x000fe200000010ff */
        /* <DEDUP_REMOVED lines=8> */
[-C--:B------:R-:W-:Y:S01]  /*6aa0*/  FMUL.FTZ R108, R108, R9.reuse ;  /* 0x000000096c6c7220 */ /* 0x080fe20000410000 */
[----:B------:R-:W2:Y:S01]  /*6ab0*/  MUFU.EX2 R177, R177 ;  /* 0x000000b100b17308 */ /* 0x000ea20000000800 */
[----:B---3--:R-:W-:Y:S01]  /*6ac0*/  FADD.FTZ R168, R20, R155 ;  /* 0x0000009b14a87221 */ /* 0x008fe20000010000 */
[----:B------:R-:W-:Y:S01]  /*6ad0*/  F2FP.BF16.F32.PACK_AB R155, R167, R158 ;  /* 0x0000009ea79b723e */ /* 0x000fe200000010ff */
[----:B------:R-:W-:Y:S01]  /*6ae0*/  BAR.SYNC.DEFER_BLOCKING 0xf, 0x100 ;  /* 0x03c4000000007b1d */ /* 0x000fe20000010000 */
[----:B------:R-:W-:Y:S01]  /*6af0*/  F2FP.BF16.F32.PACK_AB R158, R21, R160 ;  /* 0x000000a0159e723e */ /* 0x000fe200000010ff */
[-C--:B------:R-:W-:Y:S01]  /*6b00*/  FMUL.FTZ R109, R109, R9.reuse ;  /* 0x000000096d6d7220 */ /* 0x080fe20000410000 */
[-C--:B------:R-:W-:Y:S01]  /*6b10*/  FMUL.FTZ R112, R112, R9.reuse ;  /* 0x0000000970707220 */ /* 0x080fe20000410000 */
[-C--:B------:R-:W-:Y:S01]  /*6b20*/  FMUL.FTZ R113, R113, R9.reuse ;  /* 0x0000000971717220 */ /* 0x080fe20000410000 */
[-C--:B------:R-:W-:Y:S01]  /*6b30*/  FMUL.FTZ R116, R116, R9.reuse ;  /* 0x0000000974747220 */ /* 0x080fe20000410000 */
[----:B------:R-:W-:Y:S01]  /*6b40*/  MUFU.EX2 R14, R14 ;  /* 0x0000000e000e7308 */ /* 0x000fe20000000800 */
[----:B0-----:R-:W-:Y:S01]  /*6b50*/  FADD.FTZ R176, R162, R161 ;  /* 0x000000a1a2b07221 */ /* 0x001fe20000010000 */
[----:B------:R-:W-:Y:S01]  /*6b60*/  F2FP.BF16.F32.PACK_AB R161, R171, R162 ;  /* 0x000000a2aba1723e */ /* 0x000fe200000010ff */
[-C--:B------:R-:W-:Y:S01]  /*6b70*/  FMUL.FTZ R117, R117, R9.reuse ;  /* 0x0000000975757220 */ /* 0x080fe20000410000 */
[-C--:B------:R-:W-:Y:S01]  /*6b80*/  FMUL.FTZ R120, R120, R9.reuse ;  /* 0x0000000978787220 */ /* 0x080fe20000410000 */
[----:B------:R-:W-:Y:S01]  /*6b90*/  FADD.FTZ R176, R171, R176 ;  /* 0x000000b0abb07221 */ /* 0x000fe20000010000 */
[-C--:B------:R-:W-:Y:S01]  /*6ba0*/  FMUL.FTZ R121, R121, R9.reuse ;  /* 0x0000000979797220 */ /* 0x080fe20000410000 */
[-C--:B------:R-:W-:Y:S01]  /*6bb0*/  FMUL.FTZ R124, R124, R9.reuse ;  /* 0x000000097c7c7220 */ /* 0x080fe20000410000 */
[----:B------:R-:W-:Y:S01]  /*6bc0*/  MUFU.EX2 R3, R3 ;  /* 0x0000000300037308 */ /* 0x000fe20000000800 */
[C---:B--2---:R-:W-:Y:S01]  /*6bd0*/  FADD.FTZ R159, R177.reuse, R168 ;  /* 0x000000a8b19f7221 */ /* 0x044fe20000010000 */
[----:B------:R-:W-:Y:S01]  /*6be0*/  F2FP.BF16.F32.PACK_AB R160, R177, R20 ;  /* 0x00000014b1a0723e */ /* 0x000fe200000010ff */
[-C--:B------:R-:W-:Y:S01]  /*6bf0*/  FMUL.FTZ R125, R125, R9.reuse ;  /* 0x000000097d7d7220 */ /* 0x080fe20000410000 */
[-C--:B------:R-:W-:Y:S01]  /*6c00*/  FMUL.FTZ R128, R128, R9.reuse ;  /* 0x0000000980807220 */ /* 0x080fe20000410000 */
[-C--:B------:R-:W-:Y:S01]  /*6c10*/  FMUL.FTZ R129, R129, R9.reuse ;  /* 0x0000000981817220 */ /* 0x080fe20000410000 */
[-C--:B------:R-:W-:Y:S01]  /*6c20*/  FMUL.FTZ R132, R132, R9.reuse ;  /* 0x0000000984847220 */ /* 0x080fe20000410000 */
[-C--:B------:R-:W-:Y:S01]  /*6c30*/  FMUL.FTZ R133, R133, R9.reuse ;  /* 0x0000000985857220 */ /* 0x080fe20000410000 */
[----:B------:R-:W-:Y:S01]  /*6c40*/  MUFU.EX2 R4, R4 ;  /* 0x0000000400047308 */ /* 0x000fe20000000800 */
[-C--:B------:R-:W-:Y:S01]  /*6c50*/  FMUL.FTZ R136, R136, R9.reuse ;  /* 0x0000000988887220 */ /* 0x080fe20000410000 */
[----:B------:R0:W-:Y:S01]  /*6c60*/  STSM.16.M88.4 [R19+0x26800], R152 ;  /* 0x0268009813007844 */ /* 0x0001e20000000200 */
[-C--:B------:R-:W-:Y:S01]  /*6c70*/  FMUL.FTZ R137, R137, R9.reuse ;  /* 0x0000000989897220 */ /* 0x080fe20000410000 */
[-C--:B------:R-:W-:Y:S01]  /*6c80*/  FMUL.FTZ R140, R140, R9.reuse ;  /* 0x000000098c8c7220 */ /* 0x080fe20000410000 */
[-C--:B------:R-:W-:Y:S01]  /*6c90*/  FMUL.FTZ R141, R141, R9.reuse ;  /* 0x000000098d8d7220 */ /* 0x080fe20000410000 */
[-C--:B------:R-:W-:Y:S01]  /*6ca0*/  FMUL.FTZ R144, R144, R9.reuse ;  /* 0x0000000990907220 */ /* 0x080fe20000410000 */
[-C--:B------:R-:W-:Y:S01]  /*6cb0*/  FMUL.FTZ R145, R145, R9.reuse ;  /* 0x0000000991917220 */ /* 0x080fe20000410000 */
[----:B------:R-:W1:Y:S01]  /*6cc0*/  MUFU.EX2 R15, R15 ;  /* 0x0000000f000f7308 */ /* 0x000e620000000800 */
[-C--:B------:R-:W-:Y:S01]  /*6cd0*/  FMUL.FTZ R148, R148, R9.reuse ;  /* 0x0000000994947220 */ /* 0x080fe20000410000 */
[----:B------:R-:W-:Y:S01]  /*6ce0*/  FMUL.FTZ R149, R149, R9 ;  /* 0x0000000995957220 */ /* 0x000fe20000410000 */
        /* <DEDUP_REMOVED lines=14> */
[----:B-1----:R-:W-:Y:S01]  /*6dd0*/  F2FP.BF16.F32.PACK_AB R162, R15, R14 ;  /* 0x0000000e0fa2723e */ /* 0x002fe200000010ff */
        /* <DEDUP_REMOVED lines=16> */
[----:B------:R-:W-:Y:S01]  /*6ee0*/  FADD.FTZ R159, R3, R176 ;  /* 0x000000b0039f7221 */ /* 0x000fe20000010000 */
[-C--:B------:R-:W-:Y:S01]  /*6ef0*/  FMUL.FTZ R75, R75, R8.reuse ;  /* 0x000000084b4b7220 */ /* 0x080fe20000410000 */
[----:B------:R-:W-:Y:S01]  /*6f00*/  FMUL.FTZ R78, R78, R8 ;  /* 0x000000084e4e7220 */ /* 0x000fe20000410000 */
[----:B------:R-:W-:Y:S01]  /*6f10*/  FADD.FTZ R164, R15, R164 ;  /* 0x000000a40fa47221 */ /* 0x000fe20000010000 */
[----:B------:R-:W-:Y:S01]  /*6f20*/  FADD.FTZ R168, R4, R159 ;  /* 0x0000009f04a87221 */ /* 0x000fe20000010000 */
[----:B------:R-:W-:Y:S01]  /*6f30*/  F2FP.BF16.F32.PACK_AB R159, R169, R166 ;  /* 0x000000a6a99f723e */ /* 0x000fe200000010ff */
[----:B------:R-:W1:Y:S01]  /*6f40*/  MUFU.EX2 R167, R173 ;  /* 0x000000ad00a77308 */ /* 0x000e620000000800 */
[----:B--2---:R-:W-:Y:S01]  /*6f50*/  FADD.FTZ R21, R13, R164 ;  /* 0x000000a40d157221 */ /* 0x004fe20000010000 */
[----:B------:R-:W-:Y:S01]  /*6f60*/  FADD.FTZ R163, R165, R168 ;  /* 0x000000a8a5a37221 */ /* 0x000fe20000010000 */
[C---:B---3--:R-:W-:Y:S01]  /*6f70*/  F2FP.BF16.F32.PACK_AB R165, R172.reuse, R165 ;  /* 0x000000a5aca5723e */ /* 0x048fe200000010ff */
[----:B------:R0:W-:Y:S01]  /*6f80*/  STSM.16.M88.4 [R22], R156 ;  /* 0x0000009c16007844 */ /* 0x0001e20000000200 */
[-C--:B------:R-:W-:Y:S01]  /*6f90*/  FMUL.FTZ R79, R79, R8.reuse ;  /* 0x000000084f4f7220 */ /* 0x080fe20000410000 */
[----:B------:R-:W-:Y:S01]  /*6fa0*/  FADD.FTZ R14, R172, R163 ;  /* 0x000000a3ac0e7221 */ /* 0x000fe20000010000 */
[----:B------:R-:W-:Y:S01]  /*6fb0*/  F2FP.BF16.F32.PACK_AB R163, R4, R3 ;  /* 0x0000000304a3723e */ /* 0x000fe200000010ff */
[----:B------:R-:W2:Y:S01]  /*6fc0*/  MUFU.EX2 R10, R10 ;  /* 0x0000000a000a7308 */ /* 0x000ea20000000800 */
[C---:B----4-:R-:W-:Y:S01]  /*6fd0*/  F2FP.BF16.F32.PACK_AB R164, R12.reuse, R13 ;  /* 0x0000000d0ca4723e */ /* 0x050fe200000010ff */
[----:B------:R-:W-:Y:S01]  /*6fe0*/  FADD.FTZ R21, R12, R21 ;  /* 0x000000150c157221 */ /* 0x000fe20000010000 */
[-C--:B------:R-:W-:Y:S01]  /*6ff0*/  FMUL.FTZ R82, R82, R8.reuse ;  /* 0x0000000852527220 */ /* 0x080fe20000410000 */
[----:B------:R0:W-:Y:S01]  /*7000*/  STSM.16.M88.4 [R184], R160 ;  /* 0x000000a0b8007844 */ /* 0x0001e20000000200 */
        /* <DEDUP_REMOVED lines=18> */
[-C--:B------:R-:W-:Y:S01]  /*7130*/  FMUL.FTZ R111, R111, R8.reuse ;  /* 0x000000086f6f7220 */ /* 0x080fe20000410000 */
[----:B------:R-:W-:Y:S01]  /*7140*/  FMUL.FTZ R114, R114, R8 ;  /* 0x0000000872727220 */ /* 0x000fe20000410000 */
[C---:B---3--:R-:W-:Y:S01]  /*7150*/  F2FP.BF16.F32.PACK_AB R166, R11.reuse, R10 ;  /* 0x0000000a0ba6723e */ /* 0x048fe200000010ff */
[----:B------:R-:W-:Y:S01]  /*7160*/  FADD.FTZ R3, R11, R4 ;  /* 0x000000040b037221 */ /* 0x000fe20000010000 */
[-C--:B------:R-:W-:Y:S01]  /*7170*/  FMUL.FTZ R115, R115, R8.reuse ;  /* 0x0000000873737220 */ /* 0x080fe20000410000 */
[-C--:B------:R-:W-:Y:S01]  /*7180*/  FMUL.FTZ R118, R118, R8.reuse ;  /* 0x0000000876767220 */ /* 0x080fe20000410000 */
[-C--:B------:R-:W-:Y:S01]  /*7190*/  FMUL.FTZ R119, R119, R8.reuse ;  /* 0x0000000877777220 */ /* 0x080fe20000410000 */
[-C--:B------:R-:W-:Y:S01]  /*71a0*/  FMUL.FTZ R122, R122, R8.reuse ;  /* 0x000000087a7a7220 */ /* 0x080fe20000410000 */
[-C--:B------:R-:W-:Y:S01]  /*71b0*/  FMUL.FTZ R123, R123, R8.reuse ;  /* 0x000000087b7b7220 */ /* 0x080fe20000410000 */
[-C--:B------:R-:W-:Y:S01]  /*71c0*/  FMUL.FTZ R126, R126, R8.reuse ;  /* 0x000000087e7e7220 */ /* 0x080fe20000410000 */
[C---:B-1----:R-:W-:Y:S01]  /*71d0*/  F2FP.BF16.F32.PACK_AB R167, R174.reuse, R167 ;  /* 0x000000a7aea7723e */ /* 0x042fe200000010ff */
        /* <DEDUP_REMOVED lines=17> */
.L_x_4181:
[----:B------:R1:W2:Y:S01]  /*72f0*/  SYNCS.PHASECHK.TRANS64.TRYWAIT P3, [UR26+0x28c50], R7 ;  /* 0x028c5007ff0075a7 */ /* 0x0002a2000806015a */
[----:B------:R-:W-:Y:S05]  /*7300*/  @!P0 BRA `(.L_x_4182) ;  /* 0x0000000000048947 */ /* 0x000fea0003800000 */
[----:B------:R-:W-:Y:S01]  /*7310*/  BPT.TRAP 0x1 ;  /* 0x000000040000795c */ /* 0x000fe20000300000 */
.L_x_4182:
[----:B--2---:R-:W-:Y:S05]  /*7320*/  @P3 BRA `(.L_x_4183) ;  /* 0x0000000000083947 */ /* 0x004fea0003800000 */
[----:B------:R-:W2:Y:S02]  /*7330*/  SYNCS.PHASECHK.TRANS64.TRYWAIT P3, [UR26+0x28c50], R7 ;  /* 0x028c5007ff0075a7 */ /* 0x000ea4000806015a */
[----:B--2---:R-:W-:Y:S05]  /*7340*/  @!P3 BRA `(.L_x_4184) ;  /* 0x000000a800f4b947 */ /* 0x004fea0003800000 */
.L_x_4183:
[----:B------:R-:W-:Y:S01]  /*7350*/  ULEA UR11, UR36, UR48, 0xc ;  /* 0x00000030240b7291 */ /* 0x000fe2000f8e603f */
[----:B------:R-:W-:Y:S01]  /*7360*/  WARPGROUP.ARRIVE ;  /* 0x00000000000079c5 */ /* 0x000fe20000000000 */
[----:B------:R-:W-:Y:S01]  /*7370*/  UMOV UR7, 0x40000040 ;  /* 0x4000004000077882 */ /* 0x000fe20000000000 */
[----:B------:R-:W-:Y:S01]  /*7380*/  UISETP.GT.AND UP1, UPT, UR21, UR20, UPT ;  /* 0x000000141500728c */ /* 0x000fe2000bf24270 */
[----:B--2---:R-:W-:Y:S01]  /*7390*/  @!P1 VIADD R178, R178, 0x28c60 ;  /* 0x00028c60b2b29836 */ /* 0x004fe20000000000 */
[----:B------:R-:W-:Y:S01]  /*73a0*/  UIADD3 UR21, UR21, -0x1, URZ ;  /* 0xffffffff15157890 */ /* 0x000fe2000fffe03f */
[----:B------:R-:W-:Y:S01]  /*73b0*/  IMAD.MOV.U32 R8, RZ, RZ, R5 ;  /* 0x000000ffff087224 */ /* 0x000fe200078e0005 */
[----:B------:R-:W-:Y:S01]  /*73c0*/  UMOV UR6, UR11 ;  /* 0x0000000b00067c82 */ /* 0x000fe20008000000 */
[----:B------:R-:W-:Y:S01]  /*73d0*/  UMOV UR23, UR36 ;  /* 0x0000002400177c82 */ /* 0x000fe20008000000 */
[----:B------:R-:W-:Y:S01]  /*73e0*/  HGMMA.64x256x16.F32.BF16 R24, R152, gdesc[UR4].tnspB, R24, gsb0 ;  /* 0x43e0000498187df0 */ /* 0x000fe20008001818 */
[----:B------:R-:W-:Y:S01]  /*73f0*/  UIADD3 UR6, UR11, 0x80, URZ ;  /* 0x000000800b067890 */ /* 0x000fe2000fffe03f */
[----:B------:R-:W-:Y:S01]  /*7400*/  PLOP3.LUT P3, PT, PT, PT, UP1, 0x80, 0x0 ;  /* 0x000000000000781c */ /* 0x000fe20003f6f018 */
[----:B------:R-:W-:Y:S01]  /*7410*/  UMOV UR7, 0x40000040 ;  /* 0x4000004000077882 */ /* 0x000fe20000000000 */
[----:B------:R-:W-:Y:S01]  /*7420*/  @!P1 PRMT R178, RZ, 0x654, R178 ;  /* 0x00000654ffb29816 */ /* 0x000fe200000000b2 */
[----:B------:R-:W-:Y:S01]  /*7430*/  IMAD.MOV.U32 R9, RZ, RZ, R6 ;  /* 0x000000ffff097224 */ /* 0x000fe200078e0006 */
        /* <DEDUP_REMOVED lines=27> */
.L_x_4176:
[----:B------:R-:W-:-:S13]  /*75f0*/  ISETP.LE.AND P2, PT, RZ, UR21, PT ;  /* 0x00000015ff007c0c */ /* 0x000fda000bf43270 */
[----:B------:R-:W-:Y:S05]  /*7600*/  @!P2 BRA `(.L_x_4186) ;  /* 0x0000001c0030a947 */ /* 0x000fea0003800000 */
[----:B------:R-:W-:Y:S01]  /*7610*/  IMAD.MOV.U32 R8, RZ, RZ, R5 ;  /* 0x000000ffff087224 */ /* 0x000fe200078e0005 */
[----:B------:R-:W-:Y:S01]  /*7620*/  UMOV UR22, UR36 ;  /* 0x0000002400167c82 */ /* 0x000fe20008000000 */
[----:B------:R-:W-:Y:S01]  /*7630*/  IMAD.MOV.U32 R13, RZ, RZ, R6 ;  /* 0x000000ffff0d7224 */ /* 0x000fe200078e0006 */
[----:B------:R-:W-:Y:S01]  /*7640*/  ULDC UR23, c[0x0][0x9d8] ;  /* 0x0002760000177ab9 */ /* 0x000fe20000000800 */
[----:B------:R-:W-:-:S05]  /*7650*/  ULDC UR20, c[0x0][0x988] ;  /* 0x0002620000147ab9 */ /* 0x000fca0000000800 */
.L_x_4195:
[----:B------:R-:W-:-:S04]  /*7660*/  UIADD3 UR36, UR22, 0x1, URZ ;  /* 0x0000000116247890 */ /* 0x000fc8000fffe03f */
[----:B------:R-:W-:-:S04]  /*7670*/  UISETP.NE.AND UP0, UPT, UR36, 0x2, UPT ;  /* 0x000000022400788c */ /* 0x000fc8000bf05270 */
[----:B------:R-:W-:Y:S02]  /*7680*/  USEL UR6, URZ, 0x1, UP0 ;  /* 0x000000013f067887 */ /* 0x000fe40008000000 */
[----:B------:R-:W-:Y:S02]  /*7690*/  USEL UR36, UR36, URZ, UP0 ;  /* 0x0000003f24247287 */ /* 0x000fe40008000000 */
[----:B------:R-:W-:Y:S01]  /*76a0*/  ULOP3.LUT UR37, UR37, UR6, URZ, 0x3c, !UPT ;  /* 0x0000000625257292 */ /* 0x000fe2000f8e3c3f */
[----:B---3--:R-:W-:Y:S11]  /*76b0*/  @!P0 BRA `(.L_x_4187) ;  /* 0x0000000000048947 */ /* 0x008ff60003800000 */
[----:B------:R-:W-:Y:S01]  /*76c0*/  BPT.TRAP 0x1 ;  /* 0x000000040000795c */ /* 0x000fe20000300000 */
.L_x_4187:
[----:B------:R-:W-:Y:S01]  /*76d0*/  ULEA UR24, UR36, UR43, 0x3 ;  /* 0x0000002b24187291 */ /* 0x000fe2000f8e183f */
[----:B-1----:R-:W-:-:S05]  /*76e0*/  IMAD.U32 R7, RZ, RZ, UR37 ;  /* 0x00000025ff077e24 */ /* 0x002fca000f8e00ff */
[----:B------:R-:W-:-:S04]  /*76f0*/  SHF.L.U32 R7, R7, 0x1f, RZ ;  /* 0x0000001f07077819 */ /* 0x000fc800000006ff */
[----:B------:R1:W3:Y:S01]  /*7700*/  SYNCS.PHASECHK.TRANS64.TRYWAIT P2, [UR24+0x28c30], R7 ;  /* 0x028c3007ff0075a7 */ /* 0x0002e20008040158 */
[----:B------:R-:W-:Y:S05]  /*7710*/  @!P0 BRA `(.L_x_4188) ;  /* 0x0000000000048947 */ /* 0x000fea0003800000 */
[----:B------:R-:W-:Y:S01]  /*7720*/  BPT.TRAP 0x1 ;  /* 0x000000040000795c */ /* 0x000fe20000300000 */
.L_x_4188:
[----:B---3--:R-:W-:Y:S05]  /*7730*/  @P2 BRA `(.L_x_4189) ;  /* 0x0000000000082947 */ /* 0x008fea0003800000 */
[----:B------:R-:W3:Y:S02]  /*7740*/  SYNCS.PHASECHK.TRANS64.TRYWAIT P2, [UR24+0x28c30], R7 ;  /* 0x028c3007ff0075a7 */ /* 0x000ee40008040158 */
[----:B---3--:R-:W-:Y:S05]  /*7750*/  @!P2 BRA `(.L_x_4190) ;  /* 0x000000a80004a947 */ /* 0x008fea0003800000 */
.L_x_4189:
[----:B------:R-:W-:Y:S01]  /*7760*/  R2UR UR18, R0 ;  /* 0x00000000001272ca */ /* 0x000fe200000e0000 */
[----:B0-2---:R-:W-:Y:S01]  /*7770*/  WARPGROUP.ARRIVE ;  /* 0x00000000000079c5 */ /* 0x005fe20000000000 */
        /* <DEDUP_REMOVED lines=71> */
[----:B--2---:R-:W-:Y:S01]  /*7bf0*/  FMNMX.FTZ R6, R164, R155, !PT ;  /* 0x0000009ba4067209 */ /* 0x004fe20007810000 */
[----:B------:R-:W-:Y:S01]  /*7c00*/  FMUL.FTZ R155, R163, UR23 ;  /* 0x00000017a39b7c20 */ /* 0x000fe20008410000 */
[----:B------:R-:W-:Y:S01]  /*7c10*/  FMUL.FTZ R163, R171, UR23 ;  /* 0x00000017aba37c20 */ /* 0x000fe20008410000 */
[----:B------:R-:W-:-:S04]  /*7c20*/  FMUL.FTZ R171, R179, UR23 ;  /* 0x00000017b3ab7c20 */ /* 0x000fc80008410000 */
[----:B------:R-:W2:Y:S01]  /*7c30*/  MUFU.TANH R169, R169 ;  /* 0x000000a900a97308 */ /* 0x000ea20000002400 */
[----:B---3--:R-:W-:-:S07]  /*7c40*/  FMNMX.FTZ R161, R165, R6, !PT ;  /* 0x00000006a5a17209 */ /* 0x008fce0007810000 */
[----:B------:R-:W3:Y:S01]  /*7c50*/  MUFU.TANH R172, R172 ;  /* 0x000000ac00ac7308 */ /* 0x000ee20000002400 */
[----:B0-----:R-:W-:-:S07]  /*7c60*/  FMNMX.FTZ R6, R168, R161, !PT ;  /* 0x000000a1a8067209 */ /* 0x001fce0007810000 */
[----:B------:R-:W0:Y:S01]  /*7c70*/  MUFU.TANH R9, R9 ;  /* 0x0000000900097308 */ /* 0x000e220000002400 */
[----:B--2---:R-:W-:-:S07]  /*7c80*/  FMNMX.FTZ R161, R169, R6, !PT ;  /* 0x00000006a9a17209 */ /* 0x004fce0007810000 */
[----:B------:R-:W2:Y:S01]  /*7c90*/  MUFU.TANH R10, R10 ;  /* 0x0000000a000a7308 */ /* 0x000ea20000002400 */
[----:B---3--:R-:W-:Y:S01]  /*7ca0*/  FMNMX.FTZ R6, R172, R161, !PT ;  /* 0x000000a1ac067209 */ /* 0x008fe20007810000 */
[----:B------:R-:W-:Y:S01]  /*7cb0*/  FMUL.FTZ R161, R167, UR23 ;  /* 0x00000017a7a17c20 */ /* 0x000fe20008410000 */
[----:B------:R-:W-:-:S03]  /*7cc0*/  FMUL.FTZ R167, R178, UR23 ;  /* 0x00000017b2a77c20 */ /* 0x000fc60008410000 */
[----:B------:R-:W3:Y:S02]  /*7cd0*/  SHFL.BFLY PT, R173, R6, 0x2, 0x1f ;  /* 0x0c401f0006ad7f89 */ /* 0x000ee400000e0000 */
[----:B------:R-:W4:Y:S08]  /*7ce0*/  MUFU.TANH R11, R11 ;  /* 0x0000000b000b7308 */ /* 0x000f300000002400 */
[----:B------:R-:W5:Y:S08]  /*7cf0*/  MUFU.TANH R12, R12 ;  /* 0x0000000c000c7308 */ /* 0x000f700000002400 */
[----:B------:R-:W1:Y:S01]  /*7d00*/  MUFU.TANH R154, R154 ;  /* 0x0000009a009a7308 */ /* 0x000e620000002400 */
[----:B---3--:R-:W-:-:S02]  /*7d10*/  FMNMX.FTZ R177, R6, R173, !PT ;  /* 0x000000ad06b17209 */ /* 0x008fc40007810000 */
[----:B0-----:R-:W-:-:S05]  /*7d20*/  FMNMX.FTZ R173, R9, R8, !PT ;  /* 0x0000000809ad7209 */ /* 0x001fca0007810000 */
[----:B------:R-:W0:Y:S01]  /*7d30*/  MUFU.TANH R155, R155 ;  /* 0x0000009b009b7308 */ /* 0x000e220000002400 */
[----:B------:R-:W3:Y:S01]  /*7d40*/  SHFL.BFLY PT, R180, R177, 0x1, 0x1f ;  /* 0x0c201f00b1b47f89 */ /* 0x000ee200000e0000 */
[----:B--2---:R-:W-:Y:S01]  /*7d50*/  FMNMX.FTZ R6, R10, R173, !PT ;  /* 0x000000ad0a067209 */ /* 0x004fe20007810000 */
[----:B------:R-:W-:-:S03]  /*7d60*/  FMUL.FTZ R173, R182, UR23 ;  /* 0x00000017b6ad7c20 */ /* 0x000fc60008410000 */
[----:B----4-:R-:W-:Y:S02]  /*7d70*/  FMNMX.FTZ R175, R11, R6, !PT ;  /* 0x000000060baf7209 */ /* 0x010fe40007810000 */
[----:B------:R-:W2:Y:S02]  /*7d80*/  MUFU.TANH R160, R160 ;  /* 0x000000a000a07308 */ /* 0x000ea40000002400 */
[----:B-----5:R-:W-:-:S04]  /*7d90*/  FMNMX.FTZ R175, R12, R175, !PT ;  /* 0x000000af0caf7209 */ /* 0x020fc80007810000 */
[----:B-1----:R-:W-:Y:S02]  /*7da0*/  FMNMX.FTZ R176, R154, R175, !PT ;  /* 0x000000af9ab07209 */ /* 0x002fe40007810000 */
[----:B------:R-:W1:Y:S02]  /*7db0*/  MUFU.TANH R161, R161 ;  /* 0x000000a100a17308 */ /* 0x000e640000002400 */
[----:B0-----:R-:W-:-:S06]  /*7dc0*/  FMNMX.FTZ R175, R155, R176, !PT ;  /* 0x000000b09baf7209 */ /* 0x001fcc0007810000 */
[----:B------:R-:W0:Y:S01]  /*7dd0*/  MUFU.TANH R162, R162 ;  /* 0x000000a200a27308 */ /* 0x000e220000002400 */
[----:B--2---:R-:W-:Y:S02]  /*7de0*/  FMNMX.FTZ R176, R160, R175, !PT ;  /* 0x000000afa0b07209 */ /* 0x004fe40007810000 */
[----:B---3--:R-:W-:-:S05]  /*7df0*/  FMNMX.FTZ R6, R177, R180, !PT ;  /* 0x000000b4b1067209 */ /* 0x008fca0007810000 */
[----:B------:R-:W2:Y:S01]  /*7e00*/  MUFU.TANH R163, R163 ;  /* 0x000000a300a37308 */ /* 0x000ea20000002400 */
[C---:B------:R-:W-:Y:S01]  /*7e10*/  FADD.FTZ R13, -R6.reuse, R13 ;  /* 0x0000000d060d7221 */ /* 0x040fe20000010100 */
[----:B------:R-:W-:-:S03]  /*7e20*/  FMUL.FTZ R175, R6, UR10 ;  /* 0x0000000a06af7c20 */ /* 0x000fc60008410000 */
[----:B------:R-:W-:Y:S01]  /*7e30*/  FMUL.FTZ R179, R13, UR10 ;  /* 0x0000000a0db37c20 */ /* 0x000fe20008410000 */
[----:B-1----:R-:W-:Y:S01]  /*7e40*/  FMNMX.FTZ R13, R161, R176, !PT ;  /* 0x000000b0a10d7209 */ /* 0x002fe20007810000 */
[--C-:B------:R-:W-:Y:S01]  /*7e50*/  FFMA.FTZ R15, R15, UR10, -R175.reuse ;  /* 0x0000000a0f0f7c23 */ /* 0x100fe200080108af */
[----:B------:R-:W1:Y:S01]  /*7e60*/  MUFU.TANH R166, R166 ;  /* 0x000000a600a67308 */ /* 0x000e620000002400 */
[--C-:B------:R-:W-:Y:S01]  /*7e70*/  FFMA.FTZ R20, R20, UR10, -R175.reuse ;  /* 0x0000000a14147c23 */ /* 0x100fe200080108af */
[----:B0-----:R-:W-:Y:S01]  /*7e80*/  FMNMX.FTZ R178, R162, R13, !PT ;  /* 0x0000000da2b27209 */ /* 0x001fe20007810000 */
[--C-:B------:R-:W-:Y:S01]  /*7e90*/  FFMA.FTZ R13, R14, UR10, -R175.reuse ;  /* 0x0000000a0e0d7c23 */ /* 0x100fe200080108af */
[--C-:B------:R-:W-:Y:S01]  /*7ea0*/  FFMA.FTZ R14, R5, UR10, -R175.reuse ;  /* 0x0000000a050e7c23 */ /* 0x100fe200080108af */
[--C-:B------:R-:W-:Y:S01]  /*7eb0*/  FFMA.FTZ R21, R21, UR10, -R175.reuse ;  /* 0x0000000a15157c23 */ /* 0x100fe200080108af */
[--C-:B------:R-:W-:Y:S01]  /*7ec0*/  FFMA.FTZ R153, R153, UR10, -R175.reuse ;  /* 0x0000000a99997c23 */ /* 0x100fe200080108af */
[--C-:B------:R-:W-:Y:S01]  /*7ed0*/  FFMA.FTZ R180, R156, UR10, -R175.reuse ;  /* 0x0000000a9cb47c23 */ /* 0x100fe200080108af */
[----:B------:R-:W0:Y:S01]  /*7ee0*/  MUFU.TANH R170, R170 ;  /* 0x000000aa00aa7308 */ /* 0x000e220000002400 */
[----:B--2---:R-:W-:Y:S01]  /*7ef0*/  FMNMX.FTZ R177, R163, R178, !PT ;  /* 0x000000b2a3b17209 */ /* 0x004fe20007810000 */
[--C-:B------:R-:W-:Y:S01]  /*7f00*/  FFMA.FTZ R157, R157, UR10, -R175.reuse ;  /* 0x0000000a9d9d7c23 */ /* 0x100fe200080108af */
[--C-:B------:R-:W-:Y:S01]  /*7f10*/  FFMA.FTZ R159, R159, UR10, -R175.reuse ;  /* 0x0000000a9f9f7c23 */ /* 0x100fe200080108af */
[--C-:B------:R-:W-:Y:S01]  /*7f20*/  FFMA.FTZ R164, R164, UR10, -R175.reuse ;  /* 0x0000000aa4a47c23 */ /* 0x100fe200080108af */
[--C-:B------:R-:W-:Y:S01]  /*7f30*/  FFMA.FTZ R165, R165, UR10, -R175.reuse ;  /* 0x0000000aa5a57c23 */ /* 0x100fe200080108af */
[----:B------:R-:W-:-:S02]  /*7f40*/  FFMA.FTZ R168, R168, UR10, -R175 ;  /* 0x0000000aa8a87c23 */ /* 0x000fc400080108af */
[----:B------:R-:W2:Y:S01]  /*7f50*/  MUFU.TANH R167, R167 ;  /* 0x000000a700a77308 */ /* 0x000ea20000002400 */
[----:B-1----:R-:W-:-:S07]  /*7f60*/  FMNMX.FTZ R177, R166, R177, !PT ;  /* 0x000000b1a6b17209 */ /* 0x002fce0007810000 */
[----:B------:R-:W1:Y:S01]  /*7f70*/  MUFU.TANH R171, R171 ;  /* 0x000000ab00ab7308 */ /* 0x000e620000002400 */
[----:B0-----:R-:W-:Y:S01]  /*7f80*/  FMNMX.FTZ R178, R170, R177, !PT ;  /* 0x000000b1aab27209 */ /* 0x001fe20007810000 */
[----:B------:R-:W-:-:S06]  /*7f90*/  FFMA.FTZ R177, R169, UR10, -R175 ;  /* 0x0000000aa9b17c23 */ /* 0x000fcc00080108af */
        /* <DEDUP_REMOVED lines=10> */
[----:B------:R-:W-:Y:S01]  /*8040*/  MUFU.EX2 R14, R14 ;  /* 0x0000000e000e7308 */ /* 0x000fe20000000800 */
        /* <DEDUP_REMOVED lines=8> */
[----:B0-----:R-:W-:Y:S01]  /*80d0*/  FFMA.FTZ R3, R176, R3, R13 ;  /* 0x00000003b0037223 */ /* 0x001fe2000001000d */
        /* <DEDUP_REMOVED lines=12> */
[----:B--2---:R-:W-:Y:S01]  /*81a0*/  FMNMX.FTZ R152, R5, R182, !PT ;  /* 0x000000b605987209 */ /* 0x004fe20007810000 */
        /* <DEDUP_REMOVED lines=27> */
[----:B-1----:R-:W-:Y:S01]  /*8360*/  F2FP.BF16.F32.PACK_AB R156, R178, R21 ;  /* 0x00000015b29c723e */ /* 0x002fe200000010ff */
[-C--:B------:R-:W-:Y:S01]  /*8370*/  FMUL.FTZ R100, R100, R176.reuse ;  /* 0x000000b064647220 */ /* 0x080fe20000410000 */
[----:B0-----:R-:W-:Y:S01]  /*8380*/  FMNMX.FTZ R5, R152, R5, !PT ;  /* 0x0000000598057209 */ /* 0x001fe20007810000 */
[-C--:B------:R-:W-:Y:S01]  /*8390*/  FMUL.FTZ R101, R101, R176.reuse ;  /* 0x000000b065657220 */ /* 0x080fe20000410000 */
[-C--:B------:R-:W-:Y:S01]  /*83a0*/  FMUL.FTZ R104, R104, R176.reuse ;  /* 0x000000b068687220 */ /* 0x080fe20000410000 */
[-C--:B------:R-:W-:Y:S01]  /*83b0*/  FMUL.FTZ R105, R105, R176.reuse ;  /* 0x000000b069697220 */ /* 0x080fe20000410000 */
[-C--:B------:R-:W-:Y:S01]  /*83c0*/  FMUL.FTZ R108, R108, R176.reuse ;  /* 0x000000b06c6c7220 */ /* 0x080fe20000410000 */
[C---:B------:R-:W-:Y:S01]  /*83d0*/  FADD.FTZ R152, -R5.reuse, R8 ;  /* 0x0000000805987221 */ /* 0x040fe20000010100 */
[----:B------:R-:W-:Y:S01]  /*83e0*/  FMUL.FTZ R181, R5, UR10 ;  /* 0x0000000a05b57c20 */ /* 0x000fe20008410000 */
[----:B------:R0:W-:Y:S01]  /*83f0*/  MUFU.EX2 R8, R175 ;  /* 0x000000af00087308 */ /* 0x0001e20000000800 */
[----:B------:R-:W-:Y:S01]  /*8400*/  FMUL.FTZ R109, R109, R176 ;  /* 0x000000b06d6d7220 */ /* 0x000fe20000410000 */
[----:B------:R-:W-:Y:S01]  /*8410*/  FMUL.FTZ R152, R152, UR10 ;  /* 0x0000000a98987c20 */ /* 0x000fe20008410000 */
[----:B------:R-:W-:Y:S01]  /*8420*/  FFMA.FTZ R196, R170, UR10, -R181 ;  /* 0x0000000aaac47c23 */ /* 0x000fe200080108b5 */
[----:B------:R-:W-:-:S02]  /*8430*/  IMAD.U32 R170, RZ, RZ, UR24 ;  /* 0x00000018ffaa7e24 */ /* 0x000fc4000f8e00ff */
[--C-:B------:R-:W-:Y:S01]  /*8440*/  FFMA.FTZ R172, R9, UR10, -R181.reuse ;  /* 0x0000000a09ac7c23 */ /* 0x100fe200080108b5 */
[--C-:B------:R-:W-:Y:S01]  /*8450*/  FFMA.FTZ R9, R10, UR10, -R181.reuse ;  /* 0x0000000a0a097c23 */ /* 0x100fe200080108b5 */
[--C-:B------:R-:W-:Y:S01]  /*8460*/  FFMA.FTZ R10, R11, UR10, -R181.reuse ;  /* 0x0000000a0b0a7c23 */ /* 0x100fe200080108b5 */
[----:B------:R1:W-:Y:S01]  /*8470*/  MUFU.EX2 R169, R152 ;  /* 0x0000009800a97308 */ /* 0x0003e20000000800 */
[--C-:B0-----:R-:W-:Y:S01]  /*8480*/  FFMA.FTZ R175, R155, UR10, -R181.reuse ;  /* 0x0000000a9baf7c23 */ /* 0x101fe200080108b5 */
[----:B------:R-:W-:Y:S02]  /*8490*/  IMAD.MOV R155, RZ, RZ, -R18 ;  /* 0x000000ffff9b7224 */ /* 0x000fe400078e0a12 */
[--C-:B------:R-:W-:Y:S01]  /*84a0*/  FFMA.FTZ R11, R12, UR10, -R181.reuse ;  /* 0x0000000a0c0b7c23 */ /* 0x100fe200080108b5 */
[--C-:B------:R-:W-:Y:S01]  /*84b0*/  FFMA.FTZ R12, R154, UR10, -R181.reuse ;  /* 0x0000000a9a0c7c23 */ /* 0x100fe200080108b5 */
[--C-:B------:R-:W-:Y:S01]  /*84c0*/  FFMA.FTZ R179, R160, UR10, -R181.reuse ;  /* 0x0000000aa0b37c23 */ /* 0x100fe200080108b5 */
[----:B------:R-:W-:Y:S01]  /*84d0*/  FFMA.FTZ R192, R161, UR10, -R181 ;  /* 0x0000000aa1c07c23 */ /* 0x000fe200080108b5 */
[----:B------:R-:W-:Y:S01]  /*84e0*/  ISETP.NE.AND P2, PT, R2, R155, PT ;  /* 0x0000009b0200720c */ /* 0x000fe20003f45270 */
[----:B------:R-:W0:Y:S01]  /*84f0*/  MUFU.EX2 R172, R172 ;  /* 0x000000ac00ac7308 */ /* 0x000e220000000800 */
[----:B-1----:R-:W-:-:S02]  /*8500*/  @!P1 VIADD R152, R170, 0x28c40 ;  /* 0x00028c40aa989836 */ /* 0x002fc40000000000 */
[--C-:B------:R-:W-:Y:S01]  /*8510*/  FFMA.FTZ R161, R162, UR10, -R181.reuse ;  /* 0x0000000aa2a17c23 */ /* 0x100fe200080108b5 */
[----:B------:R-:W-:Y:S02]  /*8520*/  IMAD.U32 R155, RZ, RZ, UR22 ;  /* 0x00000016ff9b7e24 */ /* 0x000fe4000f8e00ff */
[--C-:B------:R-:W-:Y:S01]  /*8530*/  FFMA.FTZ R194, R163, UR10, -R181.reuse ;  /* 0x0000000aa3c27c23 */ /* 0x100fe200080108b5 */
[--C-:B------:R-:W-:Y:S01]  /*8540*/  FFMA.FTZ R163, R166, UR10, -R181.reuse ;  /* 0x0000000aa6a37c23 */ /* 0x100fe200080108b5 */
[----:B------:R-:W-:Y:S01]  /*8550*/  @!P1 PRMT R152, RZ, 0x654, R152 ;  /* 0x00000654ff989816 */ /* 0x000fe20000000098 */
[--C-:B------:R-:W-:Y:S01]  /*8560*/  FFMA.FTZ R167, R167, UR10, -R181.reuse ;  /* 0x0000000aa7a77c23 */ /* 0x100fe200080108b5 */
[----:B------:R-:W1:Y:S01]  /*8570*/  MUFU.EX2 R9, R9 ;  /* 0x0000000900097308 */ /* 0x000e620000000800 */
[--C-:B------:R-:W-:Y:S01]  /*8580*/  FFMA.FTZ R173, R173, UR10, -R181.reuse ;  /* 0x0000000aadad7c23 */ /* 0x100fe200080108b5 */
[----:B------:R3:W-:Y:S01]  /*8590*/  @!P1 SYNCS.ARRIVE.TRANS64.RED.A1T0 RZ, [R152+URZ], RZ ;  /* 0x000000ff98ff99a7 */ /* 0x0007e2000810043f */
[----:B------:R-:W-:Y:S01]  /*85a0*/  FFMA.FTZ R171, R171, UR10, -R181 ;  /* 0x0000000aabab7c23 */ /* 0x000fe200080108b5 */
[----:B------:R-:W-:-:S02]  /*85b0*/  @!P2 IMAD R154, R155, 0x40, R16 ;  /* 0x000000409b9aa824 */ /* 0x000fc400078e0210 */
[----:B------:R-:W-:Y:S01]  /*85c0*/  FFMA.FTZ R181, R174, UR10, -R181 ;  /* 0x0000000aaeb57c23 */ /* 0x000fe200080108b5 */
[----:B--2---:R-:W-:Y:S01]  /*85d0*/  F2FP.BF16.F32.PACK_AB R158, R180, R153 ;  /* 0x00000099b49e723e */ /* 0x004fe200000010ff */
[----:B------:R-:W-:Y:S01]  /*85e0*/  FMUL.FTZ R112, R112, R176 ;  /* 0x000000b070707220 */ /* 0x000fe20000410000 */
[----:B------:R-:W2:Y:S01]  /*85f0*/  MUFU.EX2 R10, R10 ;  /* 0x0000000a000a7308 */ /* 0x000ea20000000800 */
[----:B0-----:R-:W-:Y:S01]  /*8600*/  FFMA.FTZ R4, R169, R4, R172 ;  /* 0x00000004a9047223 */ /* 0x001fe200000100ac */
[----:B---3--:R-:W-:Y:S01]  /*8610*/  FADD.FTZ R152, R14, R3 ;  /* 0x000000030e987221 */ /* 0x008fe20000010000 */
[----:B------:R-:W-:Y:S01]  /*8620*/  @!P2 LEA R154, R154, UR43, 0x2 ;  /* 0x0000002b9a9aac11 */ /* 0x000fe2000f8e10ff */
[-C--:B------:R-:W-:Y:S01]  /*8630*/  FMUL.FTZ R113, R113, R176.reuse ;  /* 0x000000b071717220 */ /* 0x080fe20000410000 */
[-C--:B------:R-:W-:Y:S01]  /*8640*/  FMUL.FTZ R116, R116, R176.reuse ;  /* 0x000000b074747220 */ /* 0x080fe20000410000 */
[----:B------:R-:W-:Y:S01]  /*8650*/  FADD.FTZ R3, R15, R152 ;  /* 0x000000980f037221 */ /* 0x000fe20000010000 */
[-C--:B------:R-:W-:Y:S01]  /*8660*/  FMUL.FTZ R117, R117, R176.reuse ;  /* 0x000000b075757220 */ /* 0x080fe20000410000 */
[----:B------:R-:W0:Y:S01]  /*8670*/  MUFU.EX2 R11, R11 ;  /* 0x0000000b000b7308 */ /* 0x000e220000000800 */
[----:B------:R-:W-:Y:S01]  /*8680*/  @!P2 STS [R154+0x28800], R176 ;  /* 0x028800b09a00a388 */ /* 0x000fe20000000800 */
[----:B------:R-:W-:Y:S01]  /*8690*/  FADD.FTZ R152, R20, R3 ;  /* 0x0000000314987221 */ /* 0x000fe20000010000 */
[----:B-1----:R-:W-:Y:S01]  /*86a0*/  FADD.FTZ R3, R9, R4 ;  /* 0x0000000409037221 */ /* 0x002fe20000010000 */
[-C--:B------:R-:W-:Y:S01]  /*86b0*/  FMUL.FTZ R120, R120, R176.reuse ;  /* 0x000000b078787220 */ /* 0x080fe20000410000 */
[----:B------:R1:W-:Y:S01]  /*86c0*/  @!P2 STS [R154+0x28820], R169 ;  /* 0x028820a99a00a388 */ /* 0x0003e20000000800 */
[----:B------:R-:W-:Y:S01]  /*86d0*/  FADD.FTZ R155, R21, R152 ;  /* 0x00000098159b7221 */ /* 0x000fe20000010000 */
[-C--:B------:R-:W-:Y:S01]  /*86e0*/  FMUL.FTZ R121, R121, R176.reuse ;  /* 0x000000b079797220 */ /* 0x080fe20000410000 */
[----:B------:R-:W3:Y:S01]  /*86f0*/  MUFU.EX2 R12, R12 ;  /* 0x0000000c000c7308 */ /* 0x000ee20000000800 */
[----:B--2---:R-:W-:Y:S01]  /*8700*/  FADD.FTZ R4, R10, R3 ;  /* 0x000000030a047221 */ /* 0x004fe20000010000 */
[----:B------:R-:W-:Y:S01]  /*8710*/  FADD.FTZ R152, R178, R155 ;  /* 0x0000009bb2987221 */ /* 0x000fe20000010000 */
[-C--:B------:R-:W-:Y:S01]  /*8720*/  FMUL.FTZ R124, R124, R176.reuse ;  /* 0x000000b07c7c7220 */ /* 0x080fe20000410000 */
[-C--:B------:R-:W-:Y:S01]  /*8730*/  FMUL.FTZ R125, R125, R176.reuse ;  /* 0x000000b07d7d7220 */ /* 0x080fe20000410000 */
[----:B------:R-:W-:Y:S01]  /*8740*/  FMUL.FTZ R128, R128, R176 ;  /* 0x000000b080807220 */ /* 0x000fe20000410000 */
[----:B------:R-:W-:Y:S01]  /*8750*/  FADD.FTZ R155, R153, R152 ;  /* 0x00000098999b7221 */ /* 0x000fe20000010000 */
[----:B-1----:R-:W-:Y:S01]  /*8760*/  F2FP.BF16.F32.PACK_AB R154, R20, R15 ;  /* 0x0000000f149a723e */ /* 0x002fe200000010ff */
[----:B------:R-:W1:Y:S01]  /*8770*/  MUFU.EX2 R157, R157 ;  /* 0x0000009d009d7308 */ /* 0x000e620000000800 */
[----:B0-----:R-:W-:Y:S01]  /*8780*/  FADD.FTZ R3, R11, R4 ;  /* 0x000000040b037221 */ /* 0x001fe20000010000 */
[----:B------:R-:W-:Y:S01]  /*8790*/  FADD.FTZ R152, R180, R155 ;  /* 0x0000009bb4987221 */ /* 0x000fe20000010000 */
[----:B------:R-:W-:Y:S01]  /*87a0*/  F2FP.BF16.F32.PACK_AB R153, R9, R172 ;  /* 0x000000ac0999723e */ /* 0x000fe200000010ff */
        /* <DEDUP_REMOVED lines=14> */
[----:B------:R-:W-:Y:S01]  /*8890*/  FMUL.FTZ R149, R149, R176 ;  /* 0x000000b095957220 */ /* 0x000fe20000410000 */
        /* <DEDUP_REMOVED lines=30> */
[----:B0-----:R-:W-:Y:S01]  /*8a80*/  FADD.FTZ R155, R159, R152 ;  /* 0x000000989f9b7221 */ /* 0x001fe20000010000 */
[----:B------:R-:W-:Y:S01]  /*8a90*/  F2FP.BF16.F32.PACK_AB R152, R14, R13 ;  /* 0x0000000d0e98723e */ /* 0x000fe200000010ff */
        /* <DEDUP_REMOVED lines=14> */
[C---:B-1----:R-:W-:Y:S01]  /*8b80*/  FADD.FTZ R14, R164.reuse, R155 ;  /* 0x0000009ba40e7221 */ /* 0x042fe20000010000 */
[----:B------:R-:W-:Y:S01]  /*8b90*/  F2FP.BF16.F32.PACK_AB R162, R164, R159 ;  /* 0x0000009fa4a2723e */ /* 0x000fe200000010ff */
[----:B------:R-:W-:Y:S01]  /*8ba0*/  FMUL.FTZ R90, R90, R169 ;  /* 0x000000a95a5a7220 */ /* 0x000fe20000410000 */
[----:B------:R-:W-:Y:S01]  /*8bb0*/  F2FP.BF16.F32.PACK_AB R155, R11, R10 ;  /* 0x0000000a0b9b723e */ /* 0x000fe200000010ff */
[----:B------:R-:W-:Y:S01]  /*8bc0*/  BAR.SYNC.DEFER_BLOCKING 0xf, 0x100 ;  /* 0x03c4000000007b1d */ /* 0x000fe20000010000 */
[----:B------:R-:W-:Y:S01]  /*8bd0*/  F2FP.BF16.F32.PACK_AB R159, R192, R179 ;  /* 0x000000b3c09f723e */ /* 0x000fe200000010ff */
[-C--:B------:R-:W-:Y:S01]  /*8be0*/  FMUL.FTZ R91, R91, R169.reuse ;  /* 0x000000a95b5b7220 */ /* 0x080fe20000410000 */
[-C--:B------:R-:W-:Y:S01]  /*8bf0*/  FMUL.FTZ R94, R94, R169.reuse ;  /* 0x000000a95e5e7220 */ /* 0x080fe20000410000 */
[----:B0-----:R-:W-:Y:S01]  /*8c00*/  FADD.FTZ R3, R161, R4 ;  /* 0x00000004a1037221 */ /* 0x001fe20000010000 */
[-C--:B------:R-:W-:Y:S01]  /*8c10*/  FMUL.FTZ R95, R95, R169.reuse ;  /* 0x000000a95f5f7220 */ /* 0x080fe20000410000 */
[----:B------:R-:W0:Y:S01]  /*8c20*/  MUFU.EX2 R194, R194 ;  /* 0x000000c200c27308 */ /* 0x000e220000000800 */
[-C--:B------:R-:W-:Y:S01]  /*8c30*/  FMUL.FTZ R98, R98, R169.reuse ;  /* 0x000000a962627220 */ /* 0x080fe20000410000 */
[-C--:B------:R-:W-:Y:S01]  /*8c40*/  FMUL.FTZ R99, R99, R169.reuse ;  /* 0x000000a963637220 */ /* 0x080fe20000410000 */
[-C--:B------:R-:W-:Y:S01]  /*8c50*/  FMUL.FTZ R102, R102, R169.reuse ;  /* 0x000000a966667220 */ /* 0x080fe20000410000 */
[-C--:B------:R-:W-:Y:S01]  /*8c60*/  FMUL.FTZ R103, R103, R169.reuse ;  /* 0x000000a967677220 */ /* 0x080fe20000410000 */
[-C--:B------:R-:W-:Y:S01]  /*8c70*/  FMUL.FTZ R106, R106, R169.reuse ;  /* 0x000000a96a6a7220 */ /* 0x080fe20000410000 */
[----:B--2---:R-:W-:Y:S01]  /*8c80*/  FADD.FTZ R13, R165, R14 ;  /* 0x0000000ea50d7221 */ /* 0x004fe20000010000 */
        /* <DEDUP_REMOVED lines=12> */
[----:B------:R0:W-:Y:S01]  /*8d50*/  STSM.16.M88.4 [R19+0x26800], R152 ;  /* 0x0268009813007844 */ /* 0x0001e20000000200 */
[-C--:B------:R-:W-:Y:S01]  /*8d60*/  FMUL.FTZ R123, R123, R169.reuse ;  /* 0x000000a97b7b7220 */ /* 0x080fe20000410000 */
[-C--:B------:R-:W-:Y:S01]  /*8d70*/  FMUL.FTZ R126, R126, R169.reuse ;  /* 0x000000a97e7e7220 */ /* 0x080fe20000410000 */
[-C--:B------:R-:W-:Y:S01]  /*8d80*/  FMUL.FTZ R127, R127, R169.reuse ;  /* 0x000000a97f7f7220 */ /* 0x080fe20000410000 */
[----:B------:R0:W-:Y:S01]  /*8d90*/  STSM.16.M88.4 [R22], R156 ;  /* 0x0000009c16007844 */ /* 0x0001e20000000200 */
[----:B------:R-:W3:Y:S01]  /*8da0*/  MUFU.EX2 R168, R168 ;  /* 0x000000a800a87308 */ /* 0x000ee20000000800 */
        /* <DEDUP_REMOVED lines=13> */
[----:B------:R-:W-:Y:S01]  /*8e80*/  FMUL.FTZ R147, R147, R169 ;  /* 0x000000a993937220 */ /* 0x000fe20000410000 */
[----:B------:R0:W-:Y:S01]  /*8e90*/  STSM.16.M88.4 [R184], R160 ;  /* 0x000000a0b8007844 */ /* 0x0001e20000000200 */
[----:B------:R-:W2:Y:S01]  /*8ea0*/  MUFU.EX2 R174, R171 ;  /* 0x000000ab00ae7308 */ /* 0x000ea20000000800 */
[C---:B---3--:R-:W-:Y:S01]  /*8eb0*/  FADD.FTZ R20, R168.reuse, R13 ;  /* 0x0000000da8147221 */ /* 0x048fe20000010000 */
[----:B------:R-:W-:Y:S01]  /*8ec0*/  F2FP.BF16.F32.PACK_AB R164, R168, R165 ;  /* 0x000000a5a8a4723e */ /* 0x000fe200000010ff */
[-C--:B------:R-:W-:Y:S01]  /*8ed0*/  FMUL.FTZ R150, R150, R169.reuse ;  /* 0x000000a996967220 */ /* 0x080fe20000410000 */
[----:B------:R-:W-:-:S04]  /*8ee0*/  FMUL.FTZ R151, R151, R169 ;  /* 0x000000a997977220 */ /* 0x000fc80000410000 */
[----:B------:R-:W3:Y:S01]  /*8ef0*/  MUFU.EX2 R177, R177 ;  /* 0x000000b100b17308 */ /* 0x000ee20000000800 */
[----:B-1----:R-:W-:-:S07]  /*8f00*/  FADD.FTZ R13, R167, R4 ;  /* 0x00000004a70d7221 */ /* 0x002fce0000010000 */
[----:B------:R-:W1:Y:S01]  /*8f10*/  MUFU.EX2 R173, R173 ;  /* 0x000000ad00ad7308 */ /* 0x000e620000000800 */
[C---:B--2---:R-:W-:Y:S01]  /*8f20*/  F2FP.BF16.F32.PACK_AB R165, R174.reuse, R167 ;  /* 0x000000a7aea5723e */ /* 0x044fe200000010ff */
[----:B------:R-:W-:-:S06]  /*8f30*/  FADD.FTZ R4, R174, R13 ;  /* 0x0000000dae047221 */ /* 0x000fcc0000010000 */
[----:B------:R-:W2:Y:S01]  /*8f40*/  MUFU.EX2 R14, R181 ;  /* 0x000000b5000e7308 */ /* 0x000ea20000000800 */
[----:B---3--:R-:W-:Y:S01]  /*8f50*/  F2FP.BF16.F32.PACK_AB R166, R8, R177 ;  /* 0x000000b108a6723e */ /* 0x008fe200000010ff */
[----:B------:R-:W-:-:S04]  /*8f60*/  FADD.FTZ R3, R177, R20 ;  /* 0x00000014b1037221 */ /* 0x000fc80000010000 */
[----:B------:R-:W-:Y:S01]  /*8f70*/  FADD.FTZ R3, R8, R3 ;  /* 0x0000000308037221 */ /* 0x000fe20000010000 */
[----:B-1----:R-:W-:Y:S01]  /*8f80*/  FADD.FTZ R9, R173, R4 ;  /* 0x00000004ad097221 */ /* 0x002fe20000010000 */
[----:B--2---:R-:W-:-:S03]  /*8f90*/  F2FP.BF16.F32.PACK_AB R167, R14, R173 ;  /* 0x000000ad0ea7723e */ /* 0x004fc600000010ff */
[----:B------:R-:W-:Y:S02]  /*8fa0*/  FADD.FTZ R4, R14, R9 ;  /* 0x000000090e047221 */ /* 0x000fe40000010000 */
[----:B------:R0:W-:Y:S01]  /*8fb0*/  STSM.16.M88.4 [R23], R164 ;  /* 0x000000a417007844 */ /* 0x0001e20000000200 */
[----:B------:R-:W-:Y:S05]  /*8fc0*/  @!P0 BRA `(.L_x_4191) ;  /* 0x0000000000048947 */ /* 0x000fea0003800000 */
[----:B------:R-:W-:Y:S01]  /*8fd0*/  BPT.TRAP 0x1 ;  /* 0x000000040000795c */ /* 0x000fe20000300000 */
.L_x_4191:
[----:B------:R1:W2:Y:S01]  /*8fe0*/  SYNCS.PHASECHK.TRANS64.TRYWAIT P2, [UR24+0x28c50], R7 ;  /* 0x028c5007ff0075a7 */ /* 0x0002a20008040158 */
[----:B------:R-:W-:Y:S05]  /*8ff0*/  @!P0 BRA `(.L_x_4192) ;  /* 0x0000000000048947 */ /* 0x000fea0003800000 */
[----:B------:R-:W-:Y:S01]  /*9000*/  BPT.TRAP 0x1 ;  /* 0x000000040000795c */ /* 0x000fe20000300000 */
.L_x_4192:
[----:B--2---:R-:W-:Y:S05]  /*9010*/  @P2 BRA `(.L_x_4193) ;  /* 0x0000000000082947 */ /* 0x004fea0003800000 */
[----:B------:R-:W2:Y:S02]  /*9020*/  SYNCS.PHASECHK.TRANS64.TRYWAIT P2, [UR24+0x28c50], R7 ;  /* 0x028c5007ff0075a7 */ /* 0x000ea40008040158 */
[----:B--2---:R-:W-:Y:S05]  /*9030*/  @!P2 BRA `(.L_x_4194) ;  /* 0x0000008c00e4a947 */ /* 0x004fea0003800000 */
.L_x_4193:
[----:B------:R-:W-:Y:S01]  /*9040*/  ULEA UR11, UR36, UR48, 0xc ;  /* 0x00000030240b7291 */ /* 0x000fe2000f8e603f */
[----:B------:R-:W-:Y:S01]  /*9050*/  WARPGROUP.ARRIVE ;  /* 0x00000000000079c5 */ /* 0x000fe20000000000 */
[----:B------:R-:W-:Y:S01]  /*9060*/  UMOV UR7, 0x40000040 ;  /* 0x4000004000077882 */ /* 0x000fe20000000000 */
[----:B------:R-:W-:Y:S01]  /*9070*/  ISETP.LT.AND P2, PT, RZ, UR21, PT ;  /* 0x00000015ff007c0c */ /* 0x000fe2000bf41270 */
        /* <DEDUP_REMOVED lines=37> */
.L_x_4186:
[----:B------:R-:W4:Y:S01]  /*92d0*/  SHFL.BFLY PT, R0, R3, 0x2, 0x1f ;  /* 0x0c401f0003007f89 */ /* 0x000f2200000e0000 */
[----:B------:R-:W-:Y:S01]  /*92e0*/  IMAD.MOV.U32 R10, RZ, RZ, RZ ;  /* 0x000000ffff0a7224 */ /* 0x000fe200078e00ff */
[----:B------:R-:W-:Y:S01]  /*92f0*/  UIADD3 UR38, UR38, 0x1, URZ ;  /* 0x0000000126267890 */ /* 0x000fe2000fffe03f */
[----:B------:R-:W-:Y:S01]  /*9300*/  IMAD.U32 R13, RZ, RZ, UR10 ;  /* 0x0000000aff0d7e24 */ /* 0x000fe2000f8e00ff */
[----:B------:R-:W5:Y:S01]  /*9310*/  SHFL.BFLY PT, R9, R4, 0x2, 0x1f ;  /* 0x0c401f0004097f89 */ /* 0x000f6200000e0000 */
[----:B------:R-:W-:Y:S01]  /*9320*/  IMAD.U32 R14, RZ, RZ, UR10 ;  /* 0x0000000aff0e7e24 */ /* 0x000fe2000f8e00ff */
[----:B------:R-:W-:Y:S08]  /*9330*/  BAR.ARV 0x8, 0x100 ;  /* 0x0204000000007b1d */ /* 0x000ff00000002000 */
[----:B------:R-:W-:Y:S01]  /*9340*/  BAR.SYNC.DEFER_BLOCKING 0xf, 0x100 ;  /* 0x03c4000000007b1d */ /* 0x000fe20000010000 */
[----:B----4-:R-:W-:Y:S01]  /*9350*/  FADD.FTZ R0, R0, R3 ;  /* 0x0000000300007221 */ /* 0x010fe20000010000 */
[----:B------:R-:W-:Y:S01]  /*9360*/  IMAD.U32 R3, RZ, RZ, UR36 ;  /* 0x00000024ff037e24 */ /* 0x000fe2000f8e00ff */
[----:B------:R-:W-:Y:S01]  /*9370*/  UIADD3 UR36, UR36, 0x1, URZ ;  /* 0x0000000124247890 */ /* 0x000fe2000fffe03f */
[----:B-----5:R-:W-:-:S02]  /*9380*/  FADD.FTZ R9, R9, R4 ;  /* 0x0000000409097221 */ /* 0x020fc40000010000 */
[----:B-1----:R-:W1:Y:S01]  /*9390*/  SHFL.BFLY PT, R7, R0, 0x1, 0x1f ;  /* 0x0c201f0000077f89 */ /* 0x002e6200000e0000 */
[----:B------:R-:W-:Y:S01]  /*93a0*/  IMAD.MOV.U32 R4, RZ, RZ, RZ ;  /* 0x000000ffff047224 */ /* 0x000fe200078e00ff */
[----:B------:R-:W-:Y:S02]  /*93b0*/  UISETP.NE.AND UP0, UPT, UR36, 0x2, UPT ;  /* 0x000000022400788c */ /* 0x000fe4000bf05270 */
[----:B------:R-:W4:Y:S02]  /*93c0*/  SHFL.BFLY PT, R8, R9, 0x1, 0x1f ;  /* 0x0c201f0009087f89 */ /* 0x000f2400000e0000 */
[----:B------:R-:W-:Y:S02]  /*93d0*/  USEL UR4, URZ, 0x1, UP0 ;  /* 0x000000013f047887 */ /* 0x000fe40008000000 */
[----:B------:R-:W-:Y:S02]  /*93e0*/  USEL UR36, UR36, URZ, UP0 ;  /* 0x0000003f24247287 */ /* 0x000fe40008000000 */
[----:B------:R-:W-:Y:S01]  /*93f0*/  ULOP3.LUT UR37, UR37, UR4, URZ, 0x3c, !UPT ;  /* 0x0000000425257292 */ /* 0x000fe2000f8e3c3f */
[----:B-1----:R-:W-:Y:S01]  /*9400*/  FADD.FTZ R11, R0, R7 ;  /* 0x00000007000b7221 */ /* 0x002fe20000010000 */
[----:B------:R-:W-:-:S02]  /*9410*/  IMAD.MOV R7, RZ, RZ, -R18 ;  /* 0x000000ffff077224 */ /* 0x000fc400078e0a12 */
[----:B----4-:R-:W-:Y:S02]  /*9420*/  FADD.FTZ R12, R9, R8 ;  /* 0x00000008090c7221 */ /* 0x010fe40000010000 */
[----:B------:R-:W-:Y:S02]  /*9430*/  FSETP.NE.FTZ.AND P1, PT, R11, RZ, PT ;  /* 0x000000ff0b00720b */ /* 0x000fe40003f35000 */
[----:B------:R-:W-:Y:S02]  /*9440*/  ISETP.NE.AND P0, PT, R2, R7, PT ;  /* 0x000000070200720c */ /* 0x000fe40003f05270 */
[----:B------:R-:W-:-:S09]  /*9450*/  FSETP.NE.FTZ.AND P2, PT, R12, RZ, PT ;  /* 0x000000ff0c00720b */ /* 0x000fd20003f55000 */
[----:B------:R-:W1:Y:S02]  /*9460*/  @P1 MUFU.RCP R10, R11 ;  /* 0x0000000b000a1308 */ /* 0x000e640000001000 */
[----:B------:R-:W-:Y:S02]  /*9470*/  @!P0 IMAD R0, R3, 0x40, R16 ;  /* 0x0000004003008824 */ /* 0x000fe400078e0210 */
[----:B------:R-:W-:-:S03]  /*9480*/  IMAD.MOV.U32 R3, RZ, RZ, -0x800000 ;  /* 0xff800000ff037424 */ /* 0x000fc600078e00ff */
[----:B------:R-:W-:Y:S01]  /*9490*/  @!P0 LEA R9, R0, UR43, 0x2 ;  /* 0x0000002b00098c11 */ /* 0x000fe2000f8e10ff */
[----:B------:R-:W-:Y:S01]  /*94a0*/  @P2 MUFU.RCP R4, R12 ;  /* 0x0000000c00042308 */ /* 0x000fe20000001000 */
[----:B------:R-:W-:-:S07]  /*94b0*/  IMAD.MOV.U32 R0, RZ, RZ, -0x800000 ;  /* 0xff800000ff007424 */ /* 0x000fce00078e00ff */
[----:B------:R-:W4:Y:S01]  /*94c0*/  @P1 MUFU.LG2 R8, R11 ;  /* 0x0000000b00081308 */ /* 0x000f220000000c00 */
        /* <DEDUP_REMOVED lines=33> */
[-C--:B0-----:R-:W-:Y:S01]  /*96e0*/  FMUL.FTZ R163, R89, R10.reuse ;  /* 0x0000000a59a37220 */ /* 0x081fe20000410000 */
        /* <DEDUP_REMOVED lines=31> */
[----:B----4-:R-:W-:Y:S01]  /*98e0*/  @P1 FMUL.FTZ R8, R8, 0.69314718246459960938 ;  /* 0x3f31721808081820 */ /* 0x010fe20000410000 */
        /* <DEDUP_REMOVED lines=13> */
[----:B------:R-:W-:Y:S01]  /*99c0*/  @P2 FMUL.FTZ R13, R14, 0.69314718246459960938 ;  /* 0x3f3172180e0d2820 */ /* 0x000fe20000410000 */
        /* <DEDUP_REMOVED lines=59> */
.L_x_4157:
        /* <DEDUP_REMOVED lines=29> */
[----:B------:R-:W-:Y:S02]  /*9f50*/  IMAD.U32 R96, RZ, RZ, UR6 ;  /* 0x00000006ff607e24 */ /* 0x000fe4000f8e00ff */
[----:B------:R-:W-:-:S02]  /*9f60*/  IMAD.U32 R97, RZ, RZ, UR7 ;  /* 0x00000007ff617e24 */ /* 0x000fc4000f8e00ff */
[----:B------:R-:W-:-:S04]  /*9f70*/  IMAD.WIDE R4, R215, 0x2, R96 ;  /* 0x00000002d7047825 */ /* 0x000fc800078e0260 */
[----:B------:R-:W-:Y:S01]  /*9f80*/  IMAD.WIDE R96, R9, 0x2, R96 ;  /* 0x0000000209607825 */ /* 0x000fe200078e0260 */
[C---:B------:R-:W-:Y:S02]  /*9f90*/  IADD3 R25, P2, R4.reuse, 0x60, RZ ;  /* 0x0000006004197810 */ /* 0x040fe40007f5e0ff */
[----:B------:R-:W-:Y:S02]  /*9fa0*/  IADD3 R29, P1, R4, 0x2000, RZ ;  /* 0x00002000041d7810 */ /* 0x000fe40007f3e0ff */
[----:B------:R-:W-:Y:S02]  /*9fb0*/  LOP3.LUT R24, R25, 0x380, RZ, 0xc0, !PT ;  /* 0x0000038019187812 */ /* 0x000fe400078ec0ff */
[----:B------:R-:W-:Y:S02]  /*9fc0*/  LOP3.LUT R28, R29, 0x380, RZ, 0xc0, !PT ;  /* 0x000003801d1c7812 */ /* 0x000fe400078ec0ff */
[----:B------:R-:W-:Y:S02]  /*9fd0*/  SHF.R.U64 R24, R24, 0x3, RZ ;  /* 0x0000000318187819 */ /* 0x000fe400000012ff */
[----:B------:R-:W-:-:S02]  /*9fe0*/  IADD3 R13, P4, R4, 0x20, RZ ;  /* 0x00000020040d7810 */ /* 0x000fc40007f9e0ff */
[----:B------:R-:W-:Y:S01]  /*9ff0*/  LOP3.LUT R24, R24, R25, RZ, 0x3c, !PT ;  /* 0x0000001918187212 */ /* 0x000fe200078e3cff */
[----:B------:R-:W-:Y:S01]  /*a000*/  IMAD.X R25, RZ, RZ, R5, P2 ;  /* 0x000000ffff197224 */ /* 0x000fe200010e0605 */
[C---:B------:R-:W-:Y:S02]  /*a010*/  IADD3 R131, P2, R4.reuse, 0x4040, RZ ;  /* 0x0000404004837810 */ /* 0x040fe40007f5e0ff */
[----:B------:R-:W-:Y:S02]  /*a020*/  IADD3 R15, P3, R4, 0x40, RZ ;  /* 0x00000040040f7810 */ /* 0x000fe40007f7e0ff */
[----:B------:R-:W-:Y:S02]  /*a030*/  LOP3.LUT R130, R131, 0x380, RZ, 0xc0, !PT ;  /* 0x0000038083827812 */ /* 0x000fe400078ec0ff */
[----:B------:R-:W-:Y:S02]  /*a040*/  SHF.R.U64 R28, R28, 0x3, RZ ;  /* 0x000000031c1c7819 */ /* 0x000fe400000012ff */
[----:B------:R-:W-:-:S02]  /*a050*/  SHF.R.U64 R130, R130, 0x3, RZ ;  /* 0x0000000382827819 */ /* 0x000fc400000012ff */
[----:B------:R-:W-:Y:S02]  /*a060*/  LOP3.LUT R12, R13, 0x380, RZ, 0xc0, !PT ;  /* 0x000003800d0c7812 */ /* 0x000fe400078ec0ff */
[----:B------:R-:W-:Y:S01]  /*a070*/  LOP3.LUT R130, R130, R131, RZ, 0x3c, !PT ;  /* 0x0000008382827212 */ /* 0x000fe200078e3cff */
[--C-:B------:R-:W-:Y:S01]  /*a080*/  IMAD.X R131, RZ, RZ, R5.reuse, P2 ;  /* 0x000000ffff837224 */ /* 0x100fe200010e0605 */
[----:B------:R-:W-:Y:S02]  /*a090*/  LOP3.LUT R14, R15, 0x380, RZ, 0xc0, !PT ;  /* 0x000003800f0e7812 */ /* 0x000fe400078ec0ff */
[----:B------:R-:W-:Y:S02]  /*a0a0*/  IADD3 R33, P2, R96, 0x2000, RZ ;  /* 0x0000200060217810 */ /* 0x000fe40007f5e0ff */
[----:B------:R-:W-:Y:S01]  /*a0b0*/  LOP3.LUT R28, R28, R29, RZ, 0x3c, !PT ;  /* 0x0000001d1c1c7212 */ /* 0x000fe200078e3cff */
[----:B------:R-:W-:Y:S01]  /*a0c0*/  IMAD.X R29, RZ, RZ, R5, P1 ;  /* 0x000000ffff1d7224 */ /* 0x000fe200008e0605 */
[----:B------:R-:W-:-:S02]  /*a0d0*/  SHF.R.U64 R12, R12, 0x3, RZ ;  /* 0x000000030c0c7819 */ /* 0x000fc400000012ff */
[----:B------:R-:W-:Y:S02]  /*a0e0*/  SHF.R.U64 R14, R14, 0x3, RZ ;  /* 0x000000030e0e7819 */ /* 0x000fe400000012ff */
[----:B------:R-:W-:Y:S02]  /*a0f0*/  IADD3 R135, P1, R4, 0x4060, RZ ;  /* 0x0000406004877810 */ /* 0x000fe40007f3e0ff */
[----:B------:R-:W-:Y:S02]  /*a100*/  LOP3.LUT R32, R33, 0x380, RZ, 0xc0, !PT ;  /* 0x0000038021207812 */ /* 0x000fe400078ec0ff */
[----:B------:R-:W-:Y:S01]  /*a110*/  LOP3.LUT R12, R12, R13, RZ, 0x3c, !PT ;  /* 0x0000000d0c0c7212 */ /* 0x000fe200078e3cff */
[--C-:B------:R-:W-:Y:S01]  /*a120*/  IMAD.X R13, RZ, RZ, R5.reuse, P4 ;  /* 0x000000ffff0d7224 */ /* 0x100fe200020e0605 */
[----:B------:R-:W-:Y:S01]  /*a130*/  LOP3.LUT R14, R14, R15, RZ, 0x3c, !PT ;  /* 0x0000000f0e0e7212 */ /* 0x000fe200078e3cff */
[----:B------:R-:W-:Y:S01]  /*a140*/  IMAD.X R15, RZ, RZ, R5, P3 ;  /* 0x000000ffff0f7224 */ /* 0x000fe200018e0605 */
[----:B------:R-:W-:-:S02]  /*a150*/  LOP3.LUT R134, R135, 0x380, RZ, 0xc0, !PT ;  /* 0x0000038087867812 */ /* 0x000fc400078ec0ff */
[----:B------:R-:W-:Y:S02]  /*a160*/  SHF.R.U64 R32, R32, 0x3, RZ ;  /* 0x0000000320207819 */ /* 0x000fe400000012ff */
[C---:B------:R-:W-:Y:S02]  /*a170*/  IADD3 R45, P0, R4.reuse, 0x2020, RZ ;  /* 0x00002020042d7810 */ /* 0x040fe40007f1e0ff */
[C---:B------:R-:W-:Y:S02]  /*a180*/  IADD3 R61, P6, R4.reuse, 0x2040, RZ ;  /* 0x00002040043d7810 */ /* 0x040fe40007fde0ff */
[C---:B------:R-:W-:Y:S02]  /*a190*/  IADD3 R119, P5, R4.reuse, 0x2060, RZ ;  /* 0x0000206004777810 */ /* 0x040fe40007fbe0ff */
[C---:B------:R-:W-:Y:S02]  /*a1a0*/  IADD3 R123, P4, R4.reuse, 0x4000, RZ ;  /* 0x00004000047b7810 */ /* 0x040fe40007f9e0ff */
[----:B------:R-:W-:-:S02]  /*a1b0*/  IADD3 R127, P3, R4, 0x4020, RZ ;  /* 0x00004020047f7810 */ /* 0x000fc40007f7e0ff */
[----:B------:R-:W-:Y:S02]  /*a1c0*/  SHF.R.U64 R134, R134, 0x3, RZ ;  /* 0x0000000386867819 */ /* 0x000fe400000012ff */
[----:B------:R-:W-:Y:S01]  /*a1d0*/  LOP3.LUT R32, R32, R33, RZ, 0x3c, !PT ;  /* 0x0000002120207212 */ /* 0x000fe200078e3cff */
[----:B------:R-:W-:Y:S01]  /*a1e0*/  IMAD.X R33, RZ, RZ, R97, P2 ;  /* 0x000000ffff217224 */ /* 0x000fe200010e0661 */
[----:B------:R-:W-:Y:S02]  /*a1f0*/  LOP3.LUT R44, R45, 0x380, RZ, 0xc0, !PT ;  /* 0x000003802d2c7812 */ /* 0x000fe400078ec0ff */
[----:B------:R-:W-:Y:S02]  /*a200*/  LOP3.LUT R60, R61, 0x380, RZ, 0xc0, !PT ;  /* 0x000003803d3c7812 */ /* 0x000fe400078ec0ff */
[----:B------:R-:W-:Y:S02]  /*a210*/  LOP3.LUT R118, R119, 0x380, RZ, 0xc0, !PT ;  /* 0x0000038077767812 */ /* 0x000fe400078ec0ff */
[----:B------:R-:W-:-:S02]  /*a220*/  LOP3.LUT R122, R123, 0x380, RZ, 0xc0, !PT ;  /* 0x000003807b7a7812 */ /* 0x000fc400078ec0ff */
[----:B------:R-:W-:Y:S02]  /*a230*/  LOP3.LUT R126, R127, 0x380, RZ, 0xc0, !PT ;  /* 0x000003807f7e7812 */ /* 0x000fe400078ec0ff */
[----:B------:R-:W-:Y:S02]  /*a240*/  IADD3 R69, P2, R96, 0x9000, RZ ;  /* 0x0000900060457810 */ /* 0x000fe40007f5e0ff */
[----:B------:R-:W-:Y:S01]  /*a250*/  LOP3.LUT R134, R134, R135, RZ, 0x3c, !PT ;  /* 0x0000008786867212 */ /* 0x000fe200078e3cff */
[----:B------:R-:W-:Y:S01]  /*a260*/  IMAD.X R135, RZ, RZ, R5, P1 ;  /* 0x000000ffff877224 */ /* 0x000fe200008e0605 */
[----:B------:R-:W-:Y:S02]  /*a270*/  SHF.R.U64 R44, R44, 0x3, RZ ;  /* 0x000000032c2c7819 */ /* 0x000fe400000012ff */
[----:B------:R-:W-:Y:S02]  /*a280*/  SHF.R.U64 R60, R60, 0x3, RZ ;  /* 0x000000033c3c7819 */ /* 0x000fe400000012ff */
[----:B------:R-:W-:-:S02]  /*a290*/  SHF.R.U64 R118, R118, 0x3, RZ ;  /* 0x0000000376767819 */ /* 0x000fc400000012ff */
[----:B------:R-:W-:Y:S02]  /*a2a0*/  SHF.R.U64 R122, R122, 0x3, RZ ;  /* 0x000000037a7a7819 */ /* 0x000fe400000012ff */
[----:B------:R-:W-:Y:S02]  /*a2b0*/  SHF.R.U64 R126, R126, 0x3, RZ ;  /* 0x000000037e7e7819 */ /* 0x000fe400000012ff */
[----:B------:R-:W-:Y:S02]  /*a2c0*/  IADD3 R37, P1, R96, 0x3000, RZ ;  /* 0x0000300060257810 */ /* 0x000fe40007f3e0ff */
[----:B------:R-:W-:Y:S02]  /*a2d0*/  LOP3.LUT R68, R69, 0x380, RZ, 0xc0, !PT ;  /* 0x0000038045447812 */ /* 0x000fe400078ec0ff */
        /* <DEDUP_REMOVED lines=15> */
[----:B------:R-:W-:Y:S02]  /*a3d0*/  IADD3 R11, P4, R4, 0x6060, RZ ;  /* 0x00006060040b7810 */ /* 0x000fe40007f9e0ff */
[----:B------:R-:W-:-:S02]  /*a3e0*/  IADD3 R21, P3, R96, 0x1000, RZ ;  /* 0x0000100060157810 */ /* 0x000fc40007f7e0ff */
[----:B------:R-:W-:Y:S02]  /*a3f0*/  SHF.R.U64 R36, R36, 0x3, RZ ;  /* 0x0000000324247819 */ /* 0x000fe400000012ff */
[----:B------:R-:W-:Y:S02]  /*a400*/  LOP3.LUT R68, R68, R69, RZ, 0x3c, !PT ;  /* 0x0000004544447212 */ /* 0x000fe400078e3cff */
[----:B------:R-:W-:Y:S02]  /*a410*/  LOP3.LUT R138, R139, 0x380, RZ, 0xc0, !PT ;  /* 0x000003808b8a7812 */ /* 0x000fe400078ec0ff */
[----:B------:R-:W-:Y:S02]  /*a420*/  LOP3.LUT R142, R143, 0x380, RZ, 0xc0, !PT ;  /* 0x000003808f8e7812 */ /* 0x000fe400078ec0ff */
        /* <DEDUP_REMOVED lines=22> */
[----:B------:R-:W-:Y:S01]  /*a590*/  IMAD.X R21, RZ, RZ, R97, P3 ;  /* 0x000000ffff157224 */ /* 0x000fe200018e0661 */
[----:B------:R-:W-:-:S02]  /*a5a0*/  LOP3.LUT R72, R73, 0x380, RZ, 0xc0, !PT ;  /* 0x0000038049487812 */ /* 0x000fc400078ec0ff */
[----:B------:R-:W-:Y:S01]  /*a5b0*/  LOP3.LUT R4, R69, R4, RZ, 0x3c, !PT ;  /* 0x0000000445047212 */ /* 0x000fe200078e3cff */
[----:B------:R-:W-:Y:S01]  /*a5c0*/  IMAD.X R69, RZ, RZ, R97, P2 ;  /* 0x000000ffff457224 */ /* 0x000fe200010e0661 */
[C---:B------:R-:W-:Y:S02]  /*a5d0*/  IADD3 R41, P0, R96.reuse, 0x4000, RZ ;  /* 0x0000400060297810 */ /* 0x040fe40007f1e0ff */
[C---:B------:R-:W-:Y:S02]  /*a5e0*/  IADD3 R49, P6, R96.reuse, 0x5000, RZ ;  /* 0x0000500060317810 */ /* 0x040fe40007fde0ff */
[C---:B------:R-:W-:Y:S02]  /*a5f0*/  IADD3 R53, P5, R96.reuse, 0x6000, RZ ;  /* 0x0000600060357810 */ /* 0x040fe40007fbe0ff */
[C---:B------:R-:W-:Y:S02]  /*a600*/  IADD3 R57, P4, R96.reuse, 0x7000, RZ ;  /* 0x0000700060397810 */ /* 0x040fe40007f9e0ff */
[----:B------:R-:W-:-:S02]  /*a610*/  IADD3 R65, P3, R96, 0x8000, RZ ;  /* 0x0000800060417810 */ /* 0x000fc40007f7e0ff */
[----:B-1----:R-:W-:Y:S02]  /*a620*/  ISETP.NE.AND P2, PT, R6, RZ, PT ;  /* 0x000000ff0600720c */ /* 0x002fe40003f45270 */
[----:B------:R-:W-:Y:S02]  /*a630*/  SHF.R.U64 R72, R72, 0x3, RZ ;  /* 0x0000000348487819 */ /* 0x000fe400000012ff */
[----:B------:R-:W-:Y:S02]  /*a640*/  MOV R224, R4 ;  /* 0x0000000400e07202 */ /* 0x000fe40000000f00 */
        /* <DEDUP_REMOVED lines=10> */
[----:B------:R-:W-:Y:S02]  /*a6f0*/  LOP3.LUT R72, R72, R73, RZ, 0x3c, !PT ;  /* 0x0000004948487212 */ /* 0x000fe400078e3cff */
[----:B------:R-:W-:Y:S02]  /*a700*/  LOP3.LUT R73, R96, 0x380, RZ, 0xc0, !PT ;  /* 0x0000038060497812 */ /* 0x000fe400078ec0ff */
[----:B------:R-:W-:Y:S02]  /*a710*/  SHF.R.U64 R40, R40, 0x3, RZ ;  /* 0x0000000328287819 */ /* 0x000fe400000012ff */
[----:B------:R-:W-:Y:S02]  /*a720*/  SHF.R.U64 R48, R48, 0x3, RZ ;  /* 0x0000000330307819 */ /* 0x000fe400000012ff */
[----:B------:R-:W-:Y:S02]  /*a730*/  SHF.R.U64 R52, R52, 0x3, RZ ;  /* 0x0000000334347819 */ /* 0x000fe400000012ff */
[----:B------:R-:W-:-:S02]  /*a740*/  SHF.R.U64 R56, R56, 0x3, RZ ;  /* 0x0000000338387819 */ /* 0x000fc400000012ff */
[----:B------:R-:W-:Y:S02]  /*a750*/  SHF.R.U64 R64, R64, 0x3, RZ ;  /* 0x0000000340407819 */ /* 0x000fe400000012ff */
[----:B------:R-:W-:Y:S02]  /*a760*/  MOV R26, R12 ;  /* 0x0000000c001a7202 */ /* 0x000fe40000000f00 */
[----:B0-----:R-:W-:Y:S02]  /*a770*/  F2FP.BF16.F32.PACK_AB R4, R204, R208 ;  /* 0x000000d0cc04723e */ /* 0x001fe400000010ff */
[----:B------:R-:W-:Y:S02]  /*a780*/  F2FP.BF16.F32.PACK_AB R5, R35, R34 ;  /* 0x000000222305723e */ /* 0x000fe400000010ff */
[----:B------:R-:W-:Y:S02]  /*a790*/  F2FP.BF16.F32.PACK_AB R6, R202, R205 ;  /* 0x000000cdca06723e */ /* 0x000fe400000010ff */
[----:B------:R-:W-:-:S02]  /*a7a0*/  F2FP.BF16.F32.PACK_AB R7, R39, R38 ;  /* 0x000000262707723e */ /* 0x000fc400000010ff */
[----:B------:R-:W-:Y:S01]  /*a7b0*/  SHF.R.U64 R27, R73, 0x3, RZ ;  /* 0x00000003491b7819 */ /* 0x000fe200000012ff */
        /* <DEDUP_REMOVED lines=11> */
[----:B------:R-:W-:Y:S01]  /*a870*/  MOV R34, R8 ;  /* 0x0000000800227202 */ /* 0x000fe20000000f00 */
[----:B------:R0:W-:Y:S01]  /*a880*/  STSM.16.M88.4 [R26], R4 ;  /* 0x000000041a007844 */ /* 0x0001e20000000200 */
[----:B------:R-:W-:-:S02]  /*a890*/  MOV R35, R10 ;  /* 0x0000000a00237202 */ /* 0x000fc40000000f00 */
[----:B------:R-:W-:Y:S02]  /*a8a0*/  MOV R206, R14 ;  /* 0x0000000e00ce7202 */ /* 0x000fe40000000f00 */
[----:B------:R-:W-:Y:S02]  /*a8b0*/  F2FP.BF16.F32.PACK_AB R8, R200, R203 ;  /* 0x000000cbc808723e */ /* 0x000fe400000010ff */
[----:B------:R-:W-:Y:S02]  /*a8c0*/  F2FP.BF16.F32.PACK_AB R9, R43, R42 ;  /* 0x0000002a2b09723e */ /* 0x000fe400000010ff */
[----:B------:R-:W-:Y:S02]  /*a8d0*/  F2FP.BF16.F32.PACK_AB R10, R198, R201 ;  /* 0x000000c9c60a723e */ /* 0x000fe400000010ff */
[----:B------:R-:W-:Y:S02]  /*a8e0*/  F2FP.BF16.F32.PACK_AB R11, R47, R46 ;  /* 0x0000002e2f0b723e */ /* 0x000fe400000010ff */
[----:B------:R-:W-:-:S02]  /*a8f0*/  IADD3 R77, P0, R96, 0xb000, RZ ;  /* 0x0000b000604d7810 */ /* 0x000fc40007f1e0ff */
[C---:B------:R-:W-:Y:S01]  /*a900*/  IADD3 R81, P6, R96.reuse, 0xc000, RZ ;  /* 0x0000c00060517810 */ /* 0x040fe20007fde0ff */
[----:B------:R-:W-:Y:S01]  /*a910*/  STSM.16.M88.4 [R206], R8 ;  /* 0x00000008ce007844 */ /* 0x000fe20000000200 */
[C---:B------:R-:W-:Y:S02]  /*a920*/  IADD3 R85, P5, R96.reuse, 0xd000, RZ ;  /* 0x0000d00060557810 */ /* 0x040fe40007fbe0ff */
[C---:B------:R-:W-:Y:S02]  /*a930*/  IADD3 R89, P4, R96.reuse, 0xe000, RZ ;  /* 0x0000e00060597810 */ /* 0x040fe40007f9e0ff */
[----:B------:R-:W-:Y:S02]  /*a940*/  IADD3 R93, P3, R96, 0xf000, RZ ;  /* 0x0000f000605d7810 */ /* 0x000fe40007f7e0ff */
[----:B------:R-:W-:Y:S02]  /*a950*/  MOV R207, R24 ;  /* 0x0000001800cf7202 */ /* 0x000fe40000000f00 */
[----:B------:R-:W-:-:S02]  /*a960*/  F2FP.BF16.F32.PACK_AB R12, R196, R199 ;  /* 0x000000c7c40c723e */ /* 0x000fc400000010ff */
[----:B------:R-:W-:Y:S02]  /*a970*/  F2FP.BF16.F32.PACK_AB R13, R51, R50 ;  /* 0x00000032330d723e */ /* 0x000fe400000010ff */
[----:B------:R-:W-:Y:S02]  /*a980*/  F2FP.BF16.F32.PACK_AB R14, R194, R197 ;  /* 0x000000c5c20e723e */ /* 0x000fe400000010ff */
[----:B------:R-:W-:Y:S02]  /*a990*/  F2FP.BF16.F32.PACK_AB R15, R55, R54 ;  /* 0x00000036370f723e */ /* 0x000fe400000010ff */
[----:B------:R-:W-:Y:S02]  /*a9a0*/  LOP3.LUT R96, R27, R96, RZ, 0x3c, !PT ;  /* 0x000000601b607212 */ /* 0x000fe400078e3cff */
[----:B------:R-:W-:Y:S01]  /*a9b0*/  MOV R209, R28 ;  /* 0x0000001c00d17202 */ /* 0x000fe20000000f00 */
[----:B------:R-:W-:Y:S01]  /*a9c0*/  STSM.16.M88.4 [R207], R12 ;  /* 0x0000000ccf007844 */ /* 0x000fe20000000200 */
[----:B0-----:R-:W-:-:S02]  /*a9d0*/  F2FP.BF16.F32.PACK_AB R4, R192, R195 ;  /* 0x000000c3c004723e */ /* 0x001fc400000010ff */
[----:B------:R-:W-:Y:S02]  /*a9e0*/  F2FP.BF16.F32.PACK_AB R5, R59, R58 ;  /* 0x0000003a3b05723e */ /* 0x000fe400000010ff */
[----:B------:R-:W-:Y:S02]  /*a9f0*/  F2FP.BF16.F32.PACK_AB R6, R183, R193 ;  /* 0x000000c1b706723e */ /* 0x000fe400000010ff */
[----:B------:R-:W-:Y:S02]  /*aa00*/  F2FP.BF16.F32.PACK_AB R7, R63, R62 ;  /* 0x0000003e3f07723e */ /* 0x000fe400000010ff */
        /* <DEDUP_REMOVED lines=17> */
[----:B------:R-:W-:-:S02]  /*ab20*/  MOV R122, R122 ;  /* 0x0000007a007a7202 */ /* 0x000fc40000000f00 */
[----:B0-----:R-:W-:Y:S02]  /*ab30*/  F2FP.BF16.F32.PACK_AB R44, R173, R176 ;  /* 0x000000b0ad2c723e */ /* 0x001fe400000010ff */
[----:B------:R-:W-:Y:S02]  /*ab40*/  F2FP.BF16.F32.PACK_AB R61, R91, R90 ;  /* 0x0000005a5b3d723e */ /* 0x000fe400000010ff */
[----:B------:R-:W-:Y:S01]  /*ab50*/  F2FP.BF16.F32.PACK_AB R62, R159, R170 ;  /* 0x000000aa9f3e723e */ /* 0x000fe200000010ff */
[----:B------:R-:W-:Y:S01]  /*ab60*/  STSM.16.M88.4 [R118], R44 ;  /* 0x0000002c76007844 */ /* 0x000fe20000000200 */
[----:B------:R-:W-:Y:S02]  /*ab70*/  F2FP.BF16.F32.PACK_AB R63, R95, R94 ;  /* 0x0000005e5f3f723e */ /* 0x000fe400000010ff */
[----:B------:R-:W-:Y:S02]  /*ab80*/  MOV R126, R126 ;  /* 0x0000007e007e7202 */ /* 0x000fe40000000f00 */
[----:B-1----:R-:W-:-:S02]  /*ab90*/  F2FP.BF16.F32.PACK_AB R60, R163, R172 ;  /* 0x000000aca33c723e */ /* 0x002fc400000010ff */
[----:B------:R-:W-:Y:S02]  /*aba0*/  F2FP.BF16.F32.PACK_AB R4, R155, R161 ;  /* 0x000000a19b04723e */ /* 0x000fe400000010ff */
[----:B------:R-:W-:Y:S01]  /*abb0*/  F2FP.BF16.F32.PACK_AB R5, R99, R98 ;  /* 0x000000626305723e */ /* 0x000fe200000010ff */
[----:B------:R0:W-:Y:S01]  /*abc0*/  STSM.16.M88.4 [R122], R60 ;  /* 0x0000003c7a007844 */ /* 0x0001e20000000200 */
[----:B------:R-:W-:Y:S02]  /*abd0*/  F2FP.BF16.F32.PACK_AB R6, R101, R157 ;  /* 0x0000009d6506723e */ /* 0x000fe400000010ff */
[----:B------:R-:W-:Y:S02]  /*abe0*/  F2FP.BF16.F32.PACK_AB R7, R103, R102 ;  /* 0x000000666707723e */ /* 0x000fe400000010ff */
[----:B------:R-:W-:Y:S02]  /*abf0*/  MOV R130, R130 ;  /* 0x0000008200827202 */ /* 0x000fe40000000f00 */
[----:B------:R-:W-:Y:S01]  /*ac00*/  F2FP.BF16.F32.PACK_AB R8, R105, R153 ;  /* 0x000000996908723e */ /* 0x000fe200000010ff */
[----:B------:R1:W-:Y:S01]  /*ac10*/  STSM.16.M88.4 [R126], R4 ;  /* 0x000000047e007844 */ /* 0x0003e20000000200 */
[----:B------:R-:W-:-:S02]  /*ac20*/  F2FP.BF16.F32.PACK_AB R9, R107, R106 ;  /* 0x0000006a6b09723e */ /* 0x000fc400000010ff */
[----:B------:R-:W-:Y:S02]  /*ac30*/  F2FP.BF16.F32.PACK_AB R10, R109, R108 ;  /* 0x0000006c6d0a723e */ /* 0x000fe400000010ff */
[----:B------:R-:W-:Y:S02]  /*ac40*/  F2FP.BF16.F32.PACK_AB R11, R111, R110 ;  /* 0x0000006e6f0b723e */ /* 0x000fe400000010ff */
[----:B------:R-:W-:Y:S02]  /*ac50*/  MOV R134, R134 ;  /* 0x0000008600867202 */ /* 0x000fe40000000f00 */
[----:B------:R-:W-:Y:S01]  /*ac60*/  MOV R138, R138 ;  /* 0x0000008a008a7202 */ /* 0x000fe20000000f00 */
[----:B------:R2:W-:Y:S01]  /*ac70*/  STSM.16.M88.4 [R130], R8 ;  /* 0x0000000882007844 */ /* 0x0005e20000000200 */
[----:B0-----:R-:W-:Y:S02]  /*ac80*/  F2FP.BF16.F32.PACK_AB R122, R125, R124 ;  /* 0x0000007c7d7a723e */ /* 0x001fe400000010ff */
[----:B------:R-:W-:Y:S01]  /*ac90*/  F2FP.BF16.F32.PACK_AB R123, R158, R156 ;  /* 0x0000009c9e7b723e */ /* 0x000fe200000010ff */
[----:B------:R0:W-:Y:S01]  /*aca0*/  STSM.16.M88.4 [R134], R112 ;  /* 0x0000007086007844 */ /* 0x0001e20000000200 */
[----:B------:R-:W-:-:S02]  /*acb0*/  MOV R142, R142 ;  /* 0x0000008e008e7202 */ /* 0x000fc40000000f00 */
[----:B------:R-:W-:Y:S01]  /*acc0*/  F2FP.BF16.F32.PACK_AB R131, R165, R164 ;  /* 0x000000a4a583723e */ /* 0x000fe200000010ff */
[----:B------:R0:W-:Y:S01]  /*acd0*/  STSM.16.M88.4 [R138], R120 ;  /* 0x000000788a007844 */ /* 0x0001e20000000200 */
[----:B-1----:R-:W-:Y:S02]  /*ace0*/  F2FP.BF16.F32.PACK_AB R4, R137, R136 ;  /* 0x000000888904723e */ /* 0x002fe400000010ff */
[----:B------:R-:W-:Y:S02]  /*acf0*/  F2FP.BF16.F32.PACK_AB R5, R167, R166 ;  /* 0x000000a6a705723e */ /* 0x000fe400000010ff */
[----:B------:R-:W-:Y:S02]  /*ad00*/  F2FP.BF16.F32.PACK_AB R6, R141, R140 ;  /* 0x0000008c8d06723e */ /* 0x000fe400000010ff */
[----:B------:R-:W-:Y:S02]  /*ad10*/  F2FP.BF16.F32.PACK_AB R7, R169, R168 ;  /* 0x000000a8a907723e */ /* 0x000fe400000010ff */
[----:B--2---:R-:W-:-:S02]  /*ad20*/  F2FP.BF16.F32.PACK_AB R130, R133, R132 ;  /* 0x000000848582723e */ /* 0x004fc400000010ff */
[----:B------:R-:W-:Y:S02]  /*ad30*/  LOP3.LUT R76, R77, 0x380, RZ, 0xc0, !PT ;  /* 0x000003804d4c7812 */ /* 0x000fe400078ec0ff */
[----:B------:R-:W-:Y:S01]  /*ad40*/  LOP3.LUT R80, R81, 0x380, RZ, 0xc0, !PT ;  /* 0x0000038051507812 */ /* 0x000fe200078ec0ff */
[----:B------:R0:W-:Y:S01]  /*ad50*/  STSM.16.M88.4 [R142], R128 ;  /* 0x000000808e007844 */ /* 0x0001e20000000200 */
[----:B------:R-:W-:Y:S02]  /*ad60*/  LOP3.LUT R84, R85, 0x380, RZ, 0xc0, !PT ;  /* 0x0000038055547812 */ /* 0x000fe400078ec0ff */
[----:B------:R-:W-:Y:S01]  /*ad70*/  LOP3.LUT R88, R89, 0x380, RZ, 0xc0, !PT ;  /* 0x0000038059587812 */ /* 0x000fe200078ec0ff */
[----:B------:R0:W-:Y:S01]  /*ad80*/  STSM.16.M88.4 [R34], R4 ;  /* 0x0000000422007844 */ /* 0x0001e20000000200 */
[----:B------:R-:W-:Y:S02]  /*ad90*/  LOP3.LUT R92, R93, 0x380, RZ, 0xc0, !PT ;  /* 0x000003805d5c7812 */ /* 0x000fe400078ec0ff */
[----:B------:R-:W-:Y:S01]  /*ada0*/  SHF.R.U64 R76, R76, 0x3, RZ ;  /* 0x000000034c4c7819 */ /* 0x000fe200000012ff */
[----:B------:R0:W-:Y:S01]  /*adb0*/  STSM.16.M88.4 [R35], R144 ;  /* 0x0000009023007844 */ /* 0x0001e20000000200 */
        /* <DEDUP_REMOVED lines=62> */
.L_x_4198:
[----:B------:R-:W1:Y:S01]  /*b1a0*/  LDC R15, c[0x0][0xbe8] ;  /* 0x0002fa00ff0f7b82 */ /* 0x000e620000000800 */
[----:B------:R-:W-:Y:S01]  /*b1b0*/  ULDC UR10, c[0x0][0xac8] ;  /* 0x0002b200000a7ab9 */ /* 0x000fe20000000800 */
[----:B------:R-:W-:Y:S01]  /*b1c0*/  ULDC.64 UR8, c[0x0][0xae8] ;  /* 0x0002ba0000087ab9 */ /* 0x000fe20000000a00 */
[----:B------:R-:W-:Y:S01]  /*b1d0*/  ISETP.GE.AND P0, PT, R190, UR10, PT ;  /* 0x0000000abe007c0c */ /* 0x000fe2000bf06270 */
[----:B------:R-:W5:Y:S01]  /*b1e0*/  LD.E.128 R96, desc[UR46][R96.64] ;  /* 0x0000002e60607980 */ /* 0x000f62000c101d00 */
[----:B------:R-:W-:Y:S02]  /*b1f0*/  ISETP.GE.AND P1, PT, R17, UR10, PT ;  /* 0x0000000a11007c0c */ /* 0x000fe4000bf26270 */
[----:B0-----:R-:W-:Y:S01]  /*b200*/  SEL R3, RZ, 0xffffffff, P0 ;  /* 0xffffffffff037807 */ /* 0x001fe20000000000 */
[----:B------:R0:W5:Y:S01]  /*b210*/  LD.E.128 R4, desc[UR46][R20.64] ;  /* 0x0000002e14047980 */ /* 0x000162000c101d00 */
        /* <DEDUP_REMOVED lines=39> */
[----:B------:R-:W5:Y:S01]  /*b490*/  LD.E.128 R84, desc[UR46][R84.64] ;  /* 0x0000002e54547980 */ /* 0x000f62000c101d00 */
        /* <DEDUP_REMOVED lines=84> */
.L_x_4200:
[----:B------:R-:W-:Y:S05]  /*b9e0*/  BSYNC B1 ;  /* 0x0000000000017941 */ /* 0x000fea0003800000 */
.L_x_4199:
[----:B---3--:R-:W-:Y:S01]  /*b9f0*/  VIADD R8, R28, 0x20 ;  /* 0x000000201c087836 */ /* 0x008fe20000000000 */
[----:B--2---:R4:W2:Y:S04]  /*ba00*/  SHFL.IDX PT, R11, R27, 0x1, 0x181f ;  /* 0x00381f001b0b7f89 */ /* 0x0048a800000e0000 */
[----:B------:R-:W-:Y:S01]  /*ba10*/  ISETP.GE.AND P0, PT, R8, R29, PT ;  /* 0x0000001d0800720c */ /* 0x000fe20003f06270 */
[----:B-1----:R4:W1:-:S12]  /*ba20*/  SHFL.IDX PT, R10, R26, 0x1, 0x181f ;  /* 0x00381f001a0a7f89 */ /* 0x00285800000e0000 */
[----:B----4-:R-:W-:Y:S05]  /*ba30*/  @P0 BRA `(.L_x_4201) ;  /* 0x0000000c007c0947 */ /* 0x010fea0003800000 */
[----:B------:R-:W-:Y:S02]  /*ba40*/  ISETP.GE.AND P0, PT, R17, UR10, PT ;  /* 0x0000000a11007c0c */ /* 0x000fe4000bf06270 */
[----:B------:R-:W-:Y:S02]  /*ba50*/  ISETP.GE.AND P5, PT, R190, UR10, PT ;  /* 0x0000000abe007c0c */ /* 0x000fe4000bfa6270 */
[----:B------:R-:W-:Y:S02]  /*ba60*/  ISETP.GE.AND P3, PT, R189, UR10, PT ;  /* 0x0000000abd007c0c */ /* 0x000fe4000bf66270 */
[----:B------:R-:W-:Y:S02]  /*ba70*/  ISETP.GE.AND P2, PT, R188, UR10, PT ;  /* 0x0000000abc007c0c */ /* 0x000fe4000bf46270 */
[----:B------:R-:W-:-:S05]  /*ba80*/  ISETP.GE.AND P1, PT, R187, UR10, PT ;  /* 0x0000000abb007c0c */ /* 0x000fca000bf26270 */
[----:B-12---:R-:W-:Y:S02]  /*ba90*/  @!P0 IMAD.WIDE R8, R17, 0x2, R10 ;  /* 0x0000000211088825 */ /* 0x006fe400078e020a */
[-C--:B------:R-:W-:Y:S02]  /*baa0*/  @!P5 LEA R12, P4, R190, R10.reuse, 0x1 ;  /* 0x0000000abe0cd211 */ /* 0x080fe400078808ff */
[----:B------:R-:W-:Y:S01]  /*bab0*/  @!P3 LEA R14, P6, R189, R10, 0x1 ;  /* 0x0000000abd0eb211 */ /* 0x000fe200078c08ff */
[----:B-----5:R1:W-:Y:S01]  /*bac0*/  @!P0 ST.E.128 desc[UR46][R8.64], R4 ;  /* 0x0000000408008985 */ /* 0x0203e2000c101d2e */
        /* <DEDUP_REMOVED lines=8> */
[----:B-1----:R-:W-:-:S03]  /*bb50*/  @!P1 LEA R4, P6, R187, R10, 0x1 ;  /* 0x0000000abb049211 */ /* 0x002fc600078c08ff */
        /* <DEDUP_REMOVED lines=15> */
.L_x_4197:
        /* <DEDUP_REMOVED lines=57> */
.L_x_4203:
[----:B------:R-:W-:Y:S05]  /*bfe0*/  BSYNC B1 ;  /* 0x0000000000017941 */ /* 0x000fea0003800000 */
.L_x_4202:
        /* <DEDUP_REMOVED lines=95> */
.L_x_4205:
[----:B------:R-:W-:Y:S05]  /*c5e0*/  BSYNC B1 ;  /* 0x0000000000017941 */ /* 0x000fea0003800000 */
.L_x_4204:
        /* <DEDUP_REMOVED lines=36> */
.L_x_4201:
[----:B------:R-:W-:Y:S05]  /*c830*/  BSYNC B0 ;  /* 0x0000000000007941 */ /* 0x000fea0003800000 */
.L_x_4196:
[----:B------:R-:W-:Y:S02]  /*c840*/  ULDC UR5, c[0x0][0xc38] ;  /* 0x00030e0000057ab9 */ /* 0x000fe40000000800 */
[----:B------:R-:W-:-:S06]  /*c850*/  UISETP.GE.AND UP0, UPT, UR4, UR5, UPT ;  /* 0x000000050400728c */ /* 0x000fcc000bf06270 */
[----:B------:R-:W-:-:S13]  /*c860*/  PLOP3.LUT P0, PT, PT, PT, UP0, 0x80, 0x0 ;  /* 0x000000000000781c */ /* 0x000fda0003f0f008 */
[----:B------:R-:W-:Y:S05]  /*c870*/  @!P0 BRA `(.L_x_4206) ;  /* 0xffffff4400e48947 */ /* 0x000fea000383ffff */
[----:B------:R-:W-:Y:S05]  /*c880*/  EXIT ;  /* 0x000000000000794d */ /* 0x000fea0003800000 */
.L_x_4152:
        /* <DEDUP_REMOVED lines=16> */
[----:B------:R-:W0:Y:S01]  /*c990*/  S2R R5, SR_TID.X ;  /* 0x0000000000057919 */ /* 0x000e220000002100 */
[----:B------:R-:W2:Y:S01]  /*c9a0*/  S2UR UR5, SR_CgaCtaId ;  /* 0x00000000000579c3 */ /* 0x000ea20000008800 */
[----:B------:R-:W-:Y:S01]  /*c9b0*/  UMOV UR4, 0x400 ;  /* 0x0000040000047882 */ /* 0x000fe20000000000 */
[----:B------:R-:W-:Y:S01]  /*c9c0*/  IMAD.MOV.U32 R18, RZ, RZ, RZ ;  /* 0x000000ffff127224 */ /* 0x000fe200078e00ff */
[----:B------:R-:W-:Y:S01]  /*c9d0*/  ULDC UR41, c[0x0][0xc] ;  /* 0x0000030000297ab9 */ /* 0x000fe20000000800 */
[----:B------:R-:W-:Y:S01]  /*c9e0*/  ULDC.64 UR44, c[0x0][0x198] ;  /* 0x00006600002c7ab9 */ /* 0x000fe20000000a00 */
[----:B--2---:R-:W-:-:S06]  /*c9f0*/  ULEA UR4, UR5, UR4, 0x18 ;  /* 0x0000000405047291 */ /* 0x004fcc000f8ec03f */
[----:B------:R-:W-:Y:S01]  /*ca00*/  IMAD.U32 R17, RZ, RZ, UR4 ;  /* 0x00000004ff117e24 */ /* 0x000fe2000f8e00ff */
[C---:B0-----:R-:W-:Y:S01]  /*ca10*/  LOP3.LUT R4, R5.reuse, 0x7f, RZ, 0xc0, !PT ;  /* 0x0000007f05047812 */ /* 0x041fe200078ec0ff */
[----:B-1----:R-:W-:-:S05]  /*ca20*/  IMAD.SHL.U32 R0, R5, 0x8, RZ ;  /* 0x0000000805007824 */ /* 0x002fca00078e00ff */
[----:B------:R-:W-:-:S04]  /*ca30*/  LOP3.LUT R2, R0, 0x1f8, RZ, 0xc0, !PT ;  /* 0x000001f800027812 */ /* 0x000fc800078ec0ff */
        /* <DEDUP_REMOVED lines=11> */
[----:B------:R0:W-:Y:S04]  /*caf0*/  STL [R1], R0 ;  /* 0x0000000001007387 */ /* 0x0001e80000100800 */
[----:B------:R0:W-:Y:S02]  /*cb00*/  STL [R1+0x18], RZ ;  /* 0x000018ff01007387 */ /* 0x0001e40000100800 */
.L_x_4313:
        /* <DEDUP_REMOVED lines=23> */
.L_x_4208:
[----:B------:R-:W-:Y:S01]  /*cc80*/  ULDC UR8, c[0x0][0xc54] ;  /* 0x0003150000087ab9 */ /* 0x000fe20000000800 */
[----:B------:R-:W-:Y:S01]  /*cc90*/  UMOV UR7, UR9 ;  /* 0x0000000900077c82 */ /* 0x000fe20008000000 */
[----:B------:R-:W-:-:S11]  /*cca0*/  UISETP.NE.AND UP0, UPT, UR8, 0x1, UPT ;  /* 0x000000010800788c */ /* 0x000fd6000bf05270 */
[----:B------:R-:W-:Y:S02]  /*ccb0*/  @UP0 ULDC.64 UR10, c[0x0][0xc58] ;  /* 0x00031600000a0ab9 */ /* 0x000fe40000000a00 */
[----:B------:R-:W-:-:S04]  /*ccc0*/  UIMAD.WIDE.U32 UR4, UR9, UR10, URZ ;  /* 0x0000000a090472a5 */ /* 0x000fc8000f8e003f */
[----:B------:R-:W-:-:S04]  /*ccd0*/  @UP0 USHF.R.U32.HI UR7, URZ, UR11, UR5 ;  /* 0x0000000b3f070299 */ /* 0x000fc80008011605 */
[----:B------:R-:W-:-:S12]  /*cce0*/  UIMAD UR8, UR7, UR8, URZ ;  /* 0x00000008070872a4 */ /* 0x000fd8000f8e023f */
.L_x_4209:
[----:B------:R-:W-:Y:S01]  /*ccf0*/  ULOP3.LUT UR39, URZ, UR7, URZ, 0x33, !UPT ;  /* 0x000000073f277292 */ /* 0x000fe2000f8e333f */
[----:B------:R-:W-:Y:S01]  /*cd00*/  BSSY B7, `(.L_x_4210) ;  /* 0x00004a7000077945 */ /* 0x000fe20003800000 */
[----:B------:R-:W-:Y:S01]  /*cd10*/  ULDC UR5, c[0x0][0x448] ;  /* 0x0001120000057ab9 */ /* 0x000fe20000000800 */
[----:B------:R-:W-:Y:S01]  /*cd20*/  ULDC UR4, c[0x0][0xc3c] ;  /* 0x00030f0000047ab9 */ /* 0x000fe20000000800 */
[----:B------:R-:W-:Y:S02]  /*cd30*/  UISETP.NE.AND UP1, UPT, UR5, 0x1, UPT ;  /* 0x000000010500788c */ /* 0x000fe4000bf25270 */
[----:B------:R-:W-:Y:S01]  /*cd40*/  UIADD3 UR39, UR39, UR4, URZ ;  /* 0x0000000427277290 */ /* 0x000fe2000fffe03f */
[----:B------:R-:W-:Y:S01]  /*cd50*/  ULDC.64 UR10, c[0x0][0x418] ;  /* 0x00010600000a7ab9 */ /* 0x000fe20000000a00 */
[----:B------:R-:W-:Y:S01]  /*cd60*/  ULDC UR5, c[0x0][0x288] ;  /* 0x0000a20000057ab9 */ /* 0x000fe20000000800 */
[----:B------:R-:W-:Y:S02]  /*cd70*/  UISETP.NE.U32.AND UP0, UPT, UR10, URZ, UPT ;  /* 0x0000003f0a00728c */ /* 0x000fe4000bf05070 */
[----:B------:R-:W-:-:S02]  /*cd80*/  USHF.L.U32 UR7, UR39, 0x6, URZ ;  /* 0x0000000627077899 */ /* 0x000fc4000800063f */
[----:B------:R-:W-:Y:S02]  /*cd90*/  UISETP.NE.AND.EX UP0, UPT, UR11, URZ, UPT, UP0 ;  /* 0x0000003f0b00728c */ /* 0x000fe4000bf05300 */
[----:B------:R-:W-:Y:S01]  /*cda0*/  UIADD3 UR7, UR7, 0x3f, URZ ;  /* 0x0000003f07077890 */ /* 0x000fe2000fffe03f */
[----:B------:R-:W-:Y:S01]  /*cdb0*/  ULDC UR4, c[0x0][0x424] ;  /* 0x0001090000047ab9 */ /* 0x000fe20000000800 */
[----:B------:R-:W-:Y:S02]  /*cdc0*/  UIADD3 UR13, -UR5, 0x40, URZ ;  /* 0x00000040050d7890 */ /* 0x000fe4000fffe13f */
[----:B------:R-:W-:Y:S01]  /*cdd0*/  USEL UR11, UR4, 0x1, UP0 ;  /* 0x00000001040b7887 */ /* 0x000fe20008000000 */
[----:B------:R-:W-:Y:S01]  /*cde0*/  @UP1 ULDC UR5, c[0x0][0x44c] ;  /* 0x0001130000051ab9 */ /* 0x000fe20000000800 */
[----:B------:R-:W-:Y:S01]  /*cdf0*/  ULDC UR12, c[0x0][0x2f0] ;  /* 0x0000bc00000c7ab9 */ /* 0x000fe20000000800 */
[----:B------:R-:W-:Y:S01]  /*ce00*/  UIMAD.WIDE.U32 UR4, UR7, UR5, URZ ;  /* 0x00000005070472a5 */ /* 0x000fe2000f8e003f */
[----:B------:R-:W-:Y:S01]  /*ce10*/  @UP1 ULDC UR14, c[0x0][0x450] ;  /* 0x00011400000e1ab9 */ /* 0x000fe20000000800 */
[----:B------:R-:W-:-:S02]  /*ce20*/  UIMAD UR13, UR11, UR12, UR13 ;  /* 0x0000000c0b0d72a4 */ /* 0x000fc4000f8e020d */
[----:B------:R-:W-:Y:S02]  /*ce30*/  @UP1 USHF.R.U32.HI UR7, URZ, UR14, UR5 ;  /* 0x0000000e3f071299 */ /* 0x000fe40008011605 */
[----:B------:R-:W-:Y:S02]  /*ce40*/  UIMAD UR11, UR11, UR12, 0x3f ;  /* 0x0000003f0b0b74a4 */ /* 0x000fe4000f8e020c */
[----:B------:R-:W-:Y:S02]  /*ce50*/  UIADD3 UR7, UR13, UR7, URZ ;  /* 0x000000070d077290 */ /* 0x000fe4000fffe03f */
[----:B------:R-:W-:Y:S02]  /*ce60*/  UIADD3 UR8, UR9, -UR8, URZ ;  /* 0x8000000809087290 */ /* 0x000fe4000fffe03f */
[----:B------:R-:W-:Y:S02]  /*ce70*/  USHF.R.S32.HI UR9, URZ, 0x1f, UR11 ;  /* 0x0000001f3f097899 */ /* 0x000fe4000801140b */
[----:B------:R-:W-:-:S02]  /*ce80*/  USHF.R.S32.HI UR4, URZ, 0x1f, UR7 ;  /* 0x0000001f3f047899 */ /* 0x000fc40008011407 */
[----:B------:R-:W-:Y:S02]  /*ce90*/  ULEA.HI UR9, UR9, UR11, URZ, 0x6 ;  /* 0x0000000b09097291 */ /* 0x000fe4000f8f303f */
[----:B------:R-:W-:Y:S01]  /*cea0*/  ULEA.HI UR7, UR4, UR7, URZ, 0x6 ;  /* 0x0000000704077291 */ /* 0x000fe2000f8f303f */
[----:B------:R-:W-:Y:S01]  /*ceb0*/  ULDC UR10, c[0x0][0xc48] ;  /* 0x00031200000a7ab9 */ /* 0x000fe20000000800 */
[----:B------:R-:W-:Y:S02]  /*cec0*/  USHF.R.S32.HI UR9, URZ, 0x6, UR9 ;  /* 0x000000063f097899 */ /* 0x000fe40008011409 */
[----:B------:R-:W-:Y:S02]  /*ced0*/  USHF.R.S32.HI UR7, URZ, 0x6, UR7 ;  /* 0x000000063f077899 */ /* 0x000fe40008011407 */
[----:B------:R-:W-:Y:S02]  /*cee0*/  UISETP.NE.AND UP0, UPT, UR10, 0x1, UPT ;  /* 0x000000010a00788c */ /* 0x000fe4000bf05270 */
[----:B------:R-:W-:Y:S01]  /*cef0*/  UISETP.LT.AND UP1, UPT, UR9, UR7, UPT ;  /* 0x000000070900728c */ /* 0x000fe2000bf21270 */
[----:B------:R-:W-:-:S03]  /*cf00*/  ULDC UR5, c[0x0][0xc54] ;  /* 0x0003150000057ab9 */ /* 0x000fc60000000800 */
[----:B------:R-:W-:Y:S02]  /*cf10*/  USEL UR38, UR9, UR7, UP1 ;  /* 0x0000000709267287 */ /* 0x000fe40008800000 */
[----:B------:R-:W-:-:S03]  /*cf20*/  UIMAD UR8, UR6, UR5, UR8 ;  /* 0x00000005060872a4 */ /* 0x000fc6000f8e0208 */
[----:B------:R-:W-:Y:S01]  /*cf30*/  @UP0 ULDC UR5, c[0x0][0xc4c] ;  /* 0x0003130000050ab9 */ /* 0x000fe20000000800 */
[----:B------:R-:W-:Y:S01]  /*cf40*/  ISETP.LT.AND P0, PT, RZ, UR38, PT ;  /* 0x00000026ff007c0c */ /* 0x000fe2000bf01270 */
[----:B------:R-:W-:Y:S01]  /*cf50*/  UIMAD.WIDE.U32 UR4, UR8, UR5, URZ ;  /* 0x00000005080472a5 */ /* 0x000fe2000f8e003f */
[----:B------:R-:W-:Y:S01]  /*cf60*/  @UP0 ULDC UR6, c[0x0][0xc50] ;  /* 0x0003140000060ab9 */ /* 0x000fe20000000800 */
[----:B------:R-:W-:Y:S02]  /*cf70*/  UMOV UR42, UR8 ;  /* 0x00000008002a7c82 */ /* 0x000fe40008000000 */
[----:B------:R-:W-:-:S04]  /*cf80*/  @UP0 USHF.R.U32.HI UR42, URZ, UR6, UR5 ;  /* 0x000000063f2a0299 */ /* 0x000fc80008011605 */
[----:B------:R-:W-:-:S04]  /*cf90*/  UIADD3 UR36, -UR42, URZ, URZ ;  /* 0x0000003f2a247290 */ /* 0x000fc8000fffe13f */
[----:B------:R-:W-:Y:S01]  /*cfa0*/  UIMAD UR36, UR10, UR36, UR8 ;  /* 0x000000240a2472a4 */ /* 0x000fe2000f8e0208 */
[----:B------:R-:W-:Y:S11]  /*cfb0*/  @P0 BRA `(.L_x_4211) ;  /* 0x0000000000480947 */ /* 0x000ff60003800000 */
        /* <DEDUP_REMOVED lines=18> */
.L_x_4211:
        /* <DEDUP_REMOVED lines=20> */
.L_x_4214:
[----:B------:R-:W-:Y:S05]  /*d220*/  BSYNC B6 ;  /* 0x0000000000067941 */ /* 0x000fea0003800000 */
.L_x_4213:
        /* <DEDUP_REMOVED lines=20> */
.L_x_4217:
        /* <DEDUP_REMOVED lines=15> */
.L_x_4216:
[----:B------:R-:W-:Y:S05]  /*d460*/  BSYNC B6 ;  /* 0x0000000000067941 */ /* 0x000fea0003800000 */
.L_x_4215:
        /* <DEDUP_REMOVED lines=26> */
.L_x_4329:
        /* <DEDUP_REMOVED lines=9> */
.L_x_4332:
        /* <DEDUP_REMOVED lines=22> */
.L_x_4221:
        /* <DEDUP_REMOVED lines=8> */
.L_x_4333:
        /* <DEDUP_REMOVED lines=8> */
.L_x_4223:
        /* <DEDUP_REMOVED lines=19> */
.L_x_4219:
        /* <DEDUP_REMOVED lines=22> */
.L_x_4225:
[----:B------:R-:W-:Y:S05]  /*db90*/  BSYNC B6 ;  /* 0x0000000000067941 */ /* 0x000fea0003800000 */
.L_x_4224:
[----:B------:R1:W5:Y:S01]  /*dba0*/  LDL R8, [R1+0x1c] ;  /* 0x00001c0001087983 */ /* 0x0003620000100800 */
[----:B0-----:R-:W0:Y:S01]  /*dbb0*/  LDC R7, c[0x0][0x448] ;  /* 0x00011200ff077b82 */ /* 0x001e220000000800 */
[----:B------:R-:W2:Y:S01]  /*dbc0*/  S2R R0, SR_TID.X ;  /* 0x0000000000007919 */ /* 0x000ea20000002100 */
[----:B------:R-:W3:Y:S01]  /*dbd0*/  S2R R2, SR_TID.X ;  /* 0x0000000000027919 */ /* 0x000ee20000002100 */
[----:B------:R-:W-:Y:S01]  /*dbe0*/  USHF.R.S32.HI UR4, URZ, 0x1f, UR36 ;  /* 0x0000001f3f047899 */ /* 0x000fe20008011424 */
[----:B------:R-:W-:Y:S01]  /*dbf0*/  ULDC.64 UR8, c[0x0][0x2d8] ;  /* 0x0000b60000087ab9 */ /* 0x000fe20000000a00 */
[----:B0-----:R-:W-:Y:S01]  /*dc00*/  ISETP.NE.AND P0, PT, R7, 0x1, PT ;  /* 0x000000010700780c */ /* 0x001fe20003f05270 */
[----:B--2---:R-:W-:-:S12]  /*dc10*/  IMAD.SHL.U32 R4, R0, 0x10, RZ ;  /* 0x0000001000047824 */ /* 0x004fd800078e00ff */
[----:B------:R-:W0:Y:S01]  /*dc20*/  @P0 LDC R3, c[0x0][0x44c] ;  /* 0x00011300ff030b82 */ /* 0x000e220000000800 */
[----:B---3--:R-:W-:-:S04]  /*dc30*/  LOP3.LUT R2, R2, 0x7f, RZ, 0xc0, !PT ;  /* 0x0000007f02027812 */ /* 0x008fc800078ec0ff */
[----:B------:R-:W-:-:S03]  /*dc40*/  SHF.R.U32.HI R2, RZ, 0x3, R2 ;  /* 0x00000003ff027819 */ /* 0x000fc60000011602 */
[----:B------:R-:W2:Y:S01]  /*dc50*/  @P0 LDC R0, c[0x0][0x450] ;  /* 0x00011400ff000b82 */ /* 0x000ea20000000800 */
[----:B------:R-:W-:Y:S01]  /*dc60*/  LOP3.LUT R4, R2, 0x70, R4, 0xf8, !PT ;  /* 0x0000007002047812 */ /* 0x000fe200078ef804 */
[----:B------:R-:W-:Y:S01]  /*dc70*/  IMAD.U32 R2, RZ, RZ, UR39 ;  /* 0x00000027ff027e24 */ /* 0x000fe2000f8e00ff */
[----:B------:R-:W-:Y:S02]  /*dc80*/  UIMAD UR6, UR4, UR8, URZ ;  /* 0x00000008040672a4 */ /* 0x000fe4000f8e023f */
[----:B------:R-:W-:Y:S01]  /*dc90*/  UIMAD.WIDE.U32 UR4, UR36, UR8, URZ ;  /* 0x00000008240472a5 */ /* 0x000fe2000f8e003f */
[----:B------:R-:W-:Y:S01]  /*dca0*/  IMAD R2, R2, 0x40, R4 ;  /* 0x0000004002027824 */ /* 0x000fe200078e0204 */
[----:B------:R-:W-:Y:S02]  /*dcb0*/  UIMAD UR6, UR36, UR9, UR6 ;  /* 0x00000009240672a4 */ /* 0x000fe4000f8e0206 */
[----:B------:R-:W-:Y:S02]  /*dcc0*/  USHF.R.S32.HI UR7, URZ, 0x1f, UR42 ;  /* 0x0000001f3f077899 */ /* 0x000fe4000801142a */
[----:B------:R-:W-:Y:S01]  /*dcd0*/  UIADD3 UR5, UR5, UR6, URZ ;  /* 0x0000000605057290 */ /* 0x000fe2000fffe03f */
[----:B------:R-:W-:Y:S01]  /*dce0*/  IMAD.MOV.U32 R6, RZ, RZ, R2 ;  /* 0x000000ffff067224 */ /* 0x000fe200078e0002 */
[----:B------:R-:W-:Y:S01]  /*dcf0*/  ULDC.64 UR8, c[0x0][0x2e0] ;  /* 0x0000b80000087ab9 */ /* 0x000fe20000000a00 */
[----:B0-----:R-:W-:Y:S01]  /*dd00*/  @P0 IMAD.HI.U32 R3, R2, R3, RZ ;  /* 0x0000000302030227 */ /* 0x001fe200078e00ff */
[----:B------:R-:W-:Y:S01]  /*dd10*/  UIMAD.WIDE.U32 UR4, UR42, UR8, UR4 ;  /* 0x000000082a0472a5 */ /* 0x000fe2000f8e0004 */
[----:B------:R-:W0:Y:S01]  /*dd20*/  S2R R10, SR_TID.X ;  /* 0x00000000000a7919 */ /* 0x000e220000002100 */
[----:B------:R-:W-:-:S02]  /*dd30*/  UIMAD UR6, UR7, UR8, URZ ;  /* 0x00000008070672a4 */ /* 0x000fc4000f8e023f */
[----:B--2---:R-:W-:Y:S02]  /*dd40*/  @P0 SHF.R.U32.HI R6, RZ, R0, R3 ;  /* 0x00000000ff060219 */ /* 0x004fe40000011603 */
[----:B------:R-:W-:Y:S01]  /*dd50*/  UIMAD UR6, UR42, UR9, UR6 ;  /* 0x000000092a0672a4 */ /* 0x000fe2000f8e0206 */
[----:B------:R-:W-:Y:S02]  /*dd60*/  IMAD.U32 R4, RZ, RZ, UR4 ;  /* 0x00000004ff047e24 */ /* 0x000fe4000f8e00ff */
        /* <DEDUP_REMOVED lines=24> */
[----:B------:R-:W-:Y:S02]  /*def0*/  LOP3.LUT R10, R10, 0x7f, RZ, 0xc0, !PT ;  /* 0x0000007f0a0a7812 */ /* 0x000fe400078ec0ff */
[----:B------:R-:W-:Y:S02]  /*df00*/  ISETP.GE.AND P0, PT, R9, UR6, PT ;  /* 0x0000000609007c0c */ /* 0x000fe4000bf06270 */
[----:B------:R-:W-:-:S02]  /*df10*/  LEA.HI.X R2, R2, UR5, R3, 0x1, P1 ;  /* 0x0000000502027c11 */ /* 0x000fc400088f0c03 */
[----:B------:R-:W-:Y:S01]  /*df20*/  SHF.R.U32.HI R10, RZ, 0x3, R10 ;  /* 0x00000003ff0a7819 */ /* 0x000fe2000001160a */
[----:B-1----:R-:W-:Y:S08]  /*df30*/  BRA.DIV UR4, `(.L_x_4226) ;  /* 0x00000042048c7947 */ /* 0x002ff0000b800000 */
[----:B------:R-:W0:Y:S01]  /*df40*/  SHFL.IDX PT, R6, R0, RZ, 0x181f ;  /* 0x00181fff00067589 */ /* 0x000e2200000e0000 */
[----:B------:R-:W-:Y:S01]  /*df50*/  IMAD.U32 R4, RZ, RZ, UR39 ;  /* 0x00000027ff047e24 */ /* 0x000fe2000f8e00ff */
[----:B------:R-:W-:Y:S02]  /*df60*/  ULDC UR4, c[0x0][0x288] ;  /* 0x0000a20000047ab9 */ /* 0x000fe40000000800 */
[----:B------:R-:W1:Y:S01]  /*df70*/  SHFL.IDX PT, R5, R2, RZ, 0x181f ;  /* 0x00181fff02057589 */ /* 0x000e6200000e0000 */
[----:B------:R-:W-:Y:S02]  /*df80*/  IMAD R3, R7, UR4, RZ ;  /* 0x0000000407037c24 */ /* 0x000fe4000f8e02ff */
[----:B------:R-:W-:-:S05]  /*df90*/  IMAD R4, R4, 0x40, R10 ;  /* 0x0000004004047824 */ /* 0x000fca00078e020a */
[----:B------:R-:W-:-:S13]  /*dfa0*/  ISETP.GE.AND P1, PT, R4, R3, PT ;  /* 0x000000030400720c */ /* 0x000fda0003f26270 */
[----:B0-----:R-:W-:-:S05]  /*dfb0*/  @!P1 LEA R6, P2, R9, R6, 0x1 ;  /* 0x0000000609069211 */ /* 0x001fca00078408ff */
[----:B-1----:R-:W-:-:S04]  /*dfc0*/  @!P1 IMAD.X R5, RZ, RZ, R5, P2 ;  /* 0x000000ffff059224 */ /* 0x002fc800010e0605 */
        /* <DEDUP_REMOVED lines=21> */
.L_x_4342:
        /* <DEDUP_REMOVED lines=10> */
.L_x_4227:
        /* <DEDUP_REMOVED lines=18> */
.L_x_4343:
[----:B------:R-:W-:Y:S05]  /*e2e0*/  BSYNC B0 ;  /* 0x0000000000007941 */ /* 0x000fea0003800000 */
.L_x_4228:
[----:B------:R-:W2:Y:S01]  /*e2f0*/  LDL R2, [R1+0x8] ;  /* 0x0000080001027983 */ /* 0x000ea20000100800 */
[----:B------:R-:W-:Y:S01]  /*e300*/  BSSY B0, `(.L_x_4230) ;  /* 0x0000095000007945 */ /* 0x000fe20003800000 */
[----:B--2---:R-:W-:-:S13]  /*e310*/  ISETP.NE.AND P0, PT, R2, RZ, PT ;  /* 0x000000ff0200720c */ /* 0x004fda0003f05270 */
[----:B------:R-:W-:Y:S05]  /*e320*/  @!P0 BRA `(.L_x_4231) ;  /* 0x0000000800488947 */ /* 0x000fea0003800000 */
[----:B------:R-:W2:Y:S01]  /*e330*/  LDL R3, [R1] ;  /* 0x0000000001037983 */ /* 0x000ea20000100800 */
        /* <DEDUP_REMOVED lines=8> */
.L_x_4344:
[----:B------:R-:W-:Y:S05]  /*e3c0*/  BSYNC B1 ;  /* 0x0000000000017941 */ /* 0x000fea0003800000 */
.L_x_4232:
        /* <DEDUP_REMOVED lines=9> */
.L_x_4235:
[----:B------:R-:W-:Y:S05]  /*e460*/  BSYNC B1 ;  /* 0x0000000000017941 */ /* 0x000fea0003800000 */
.L_x_4234:
        /* <DEDUP_REMOVED lines=11> */
.L_x_4236:
        /* <DEDUP_REMOVED lines=15> */
.L_x_4237:
        /* <DEDUP_REMOVED lines=15> */
.L_x_4238:
        /* <DEDUP_REMOVED lines=15> */
.L_x_4239:
        /* <DEDUP_REMOVED lines=15> */
.L_x_4240:
        /* <DEDUP_REMOVED lines=15> */
.L_x_4241:
        /* <DEDUP_REMOVED lines=15> */
.L_x_4242:
        /* <DEDUP_REMOVED lines=15> */
.L_x_4243:
        /* <DEDUP_REMOVED lines=10> */
.L_x_4231:
[----:B------:R-:W-:Y:S05]  /*ec50*/  BSYNC B0 ;  /* 0x0000000000007941 */ /* 0x000fea0003800000 */
.L_x_4230:
[----:B------:R-:W-:-:S06]  /*ec60*/  UISETP.GE.AND UP0, UPT, UR38, 0x2, UPT ;  /* 0x000000022600788c */ /* 0x000fcc000bf06270 */
[----:B------:R-:W-:-:S13]  /*ec70*/  PLOP3.LUT P0, PT, PT, PT, UP0, 0x80, 0x0 ;  /* 0x000000000000781c */ /* 0x000fda0003f0f008 */
[----:B------:R-:W-:Y:S05]  /*ec80*/  @!P0 BRA `(.L_x_4244) ;  /* 0x0000002800508947 */ /* 0x000fea0003800000 */
[----:B------:R-:W-:Y:S02]  /*ec90*/  ULOP3.LUT UR4, UR38, 0x1, URZ, 0xc0, !UPT ;  /* 0x0000000126047892 */ /* 0x000fe4000f8ec03f */
[----:B------:R-:W-:Y:S02]  /*eca0*/  IMAD.U32 R6, RZ, RZ, UR38 ;  /* 0x00000026ff067e24 */ /* 0x000fe4000f8e00ff */
[----:B------:R-:W-:Y:S02]  /*ecb0*/  UISETP.NE.U32.AND UP0, UPT, UR4, 0x1, UPT ;  /* 0x000000010400788c */ /* 0x000fe4000bf05070 */
[----:B------:R-:W-:-:S04]  /*ecc0*/  VIADD R6, R6, 0xfffffffe ;  /* 0xfffffffe06067836 */ /* 0x000fc80000000000 */
[----:B0-----:R-:W-:Y:S01]  /*ecd0*/  IMAD.MOV.U32 R0, RZ, RZ, R6 ;  /* 0x000000ffff007224 */ /* 0x001fe200078e0006 */
[----:B------:R-:W-:-:S13]  /*ece0*/  PLOP3.LUT P0, PT, PT, PT, UP0, 0x80, 0x0 ;  /* 0x000000000000781c */ /* 0x000fda0003f0f008 */
[----:B------:R-:W-:Y:S05]  /*ecf0*/  @!P0 BRA `(.L_x_4245) ;  /* 0x0000000c00648947 */ /* 0x000fea0003800000 */
        /* <DEDUP_REMOVED lines=11> */
[----:B------:R-:W2:Y:S01]  /*edb0*/  LDL R4, [R1+0xc] ;  /* 0x00000c0001047983 */ /* 0x000ea20000100800 */
[----:B------:R-:W-:Y:S01]  /*edc0*/  IMAD.MOV.U32 R0, RZ, RZ, R6 ;  /* 0x000000ffff007224 */ /* 0x000fe200078e0006 */
        /* <DEDUP_REMOVED lines=9> */
[----:B------:R-:W-:Y:S02]  /*ee60*/  @P0 SHF.R.U32.HI R2, RZ, R3, R4 ;  /* 0x00000003ff020219 */ /* 0x000fe40000011604 */
[----:B------:R-:W1:Y:S03]  /*ee70*/  LDC.64 R4, c[0x0][0x418] ;  /* 0x00010600ff047b82 */ /* 0x000e660000000a00 */
[----:B------:R-:W-:-:S04]  /*ee80*/  IMAD.MOV R3, RZ, RZ, -R2 ;  /* 0x000000ffff037224 */ /* 0x000fc800078e0a02 */
[----:B------:R-:W-:Y:S01]  /*ee90*/  IMAD R0, R0, R3, R6 ;  /* 0x0000000300007224 */ /* 0x000fe200078e0206 */
[----:B------:R-:W-:-:S03]  /*eea0*/  SHF.R.S32.HI R3, RZ, 0x1f, R2 ;  /* 0x0000001fff037819 */ /* 0x000fc60000011402 */
[----:B------:R-:W-:-:S03]  /*eeb0*/  IMAD.WIDE.U32 R2, R19, UR4, R2 ;  /* 0x0000000413027c25 */ /* 0x000fc6000f8e0002 */
[----:B-1----:R-:W-:Y:S01]  /*eec0*/  LEA R4, P0, R2, R4, 0x2 ;  /* 0x0000000402047211 */ /* 0x002fe200078010ff */
[----:B--2---:R-:W-:-:S04]  /*eed0*/  IMAD R7, R7, UR4, RZ ;  /* 0x0000000407077c24 */ /* 0x004fc8000f8e02ff */
[----:B------:R-:W-:-:S04]  /*eee0*/  IMAD R7, R19, UR5, R7 ;  /* 0x0000000513077c24 */ /* 0x000fc8000f8e0207 */
[----:B------:R-:W-:-:S05]  /*eef0*/  IMAD.IADD R7, R7, 0x1, R3 ;  /* 0x0000000107077824 */ /* 0x000fca00078e0203 */
[----:B------:R-:W-:-:S05]  /*ef00*/  LEA.HI.X R5, R2, R5, R7, 0x2, P0 ;  /* 0x0000000502057211 */ /* 0x000fca00000f1407 */
[----:B------:R1:W5:Y:S02]  /*ef10*/  LDG.E R16, desc[UR46][R4.64] ;  /* 0x0000002e04107981 */ /* 0x000364000c1e1900 */
.L_x_4248:
[----:B------:R-:W2:Y:S01]  /*ef20*/  S2R R2, SR_TID.X ;  /* 0x0000000000027919 */ /* 0x000ea20000002100 */
[----:B-1----:R-:W-:Y:S01]  /*ef30*/  SHF.L.U32 R4, R8, 0x1f, RZ ;  /* 0x0000001f08047819 */ /* 0x002fe200000006ff */
[----:B------:R-:W-:Y:S01]  /*ef40*/  BSSY B1, `(.L_x_4249) ;  /* 0x0000006000017945 */ /* 0x000fe20003800000 */
[----:B--2---:R-:W-:Y:S01]  /*ef50*/  LOP3.LUT R3, R2, 0x7f, RZ, 0xc0, !PT ;  /* 0x0000007f02037812 */ /* 0x004fe200078ec0ff */
[----:B------:R-:W-:-:S03]  /*ef60*/  IMAD R2, R18, 0x8, R17 ;  /* 0x0000000812027824 */ /* 0x000fc600078e0211 */
[----:B------:R-:W-:Y:S01]  /*ef70*/  ISETP.NE.AND P1, PT, R3, RZ, PT ;  /* 0x000000ff0300720c */ /* 0x000fe20003f25270 */
[----:B------:R-:W1:Y:S02]  /*ef80*/  SYNCS.PHASECHK.TRANS64.TRYWAIT P0, [R2+URZ+0x28c40], R4 ;  /* 0x028c4004020075a7 */ /* 0x000e64000800017f */
[----:B-1----:R-:W-:Y:S10]  /*ef90*/  @!P0 BRA `(.L_x_4250) ;  /* 0x0000003400d08947 */ /* 0x002ff40003800000 */
.L_x_4345:
[----:B------:R-:W-:Y:S05]  /*efa0*/  BSYNC B1 ;  /* 0x0000000000017941 */ /* 0x000fea0003800000 */
.L_x_4249:
        /* <DEDUP_REMOVED lines=9> */
.L_x_4252:
[----:B------:R-:W-:Y:S05]  /*f040*/  BSYNC B1 ;  /* 0x0000000000017941 */ /* 0x000fea0003800000 */
.L_x_4251:
[----:B------:R-:W-:Y:S01]  /*f050*/  IMAD.SHL.U32 R3, R0, 0x40, RZ ;  /* 0x0000004000037824 */ /* 0x000fe200078e00ff */
[----:B------:R-:W-:Y:S01]  /*f060*/  UIADD3 UR4, UP0, UR44, 0x370, URZ ;  /* 0x000003702c047890 */ /* 0x000fe2000ff1e03f */
[----:B------:R-:W-:Y:S01]  /*f070*/  IMAD.MOV.U32 R7, RZ, RZ, RZ ;  /* 0x000000ffff077224 */ /* 0x000fe200078e00ff */
[----:B------:R-:W-:Y:S01]  /*f080*/  PLOP3.LUT P0, PT, PT, PT, PT, 0x80, 0x0 ;  /* 0x000000000000781c */ /* 0x000fe20003f0f070 */
[----:B------:R-:W-:Y:S01]  /*f090*/  IMAD R0, R18, 0x2000, R17 ;  /* 0x0000200012007824 */ /* 0x000fe200078e0211 */
[----:B------:R-:W-:Y:S01]  /*f0a0*/  R2UR UR11, R3 ;  /* 0x00000000030b72ca */ /* 0x000fe200000e0000 */
[----:B------:R-:W-:Y:S01]  /*f0b0*/  VIADD R5, R2, 0x28c30 ;  /* 0x00028c3002057836 */ /* 0x000fe20000000000 */
[----:B------:R-:W-:Y:S01]  /*f0c0*/  R2UR UR10, R7 ;  /* 0x00000000070a72ca */ /* 0x000fe200000e0000 */
[----:B------:R-:W-:Y:S01]  /*f0d0*/  VIADD R0, R0, 0x22400 ;  /* 0x0002240000007836 */ /* 0x000fe20000000000 */
[----:B------:R-:W-:Y:S01]  /*f0e0*/  UIADD3.X UR5, URZ, UR45, URZ, UP0, !UPT ;  /* 0x0000002d3f057290 */ /* 0x000fe200087fe43f */
[----:B------:R-:W-:Y:S01]  /*f0f0*/  UMOV UR6, 0x0 ;  /* 0x0000000000067882 */ /* 0x000fe20000000000 */
[----:B------:R-:W-:-:S11]  /*f100*/  UMOV UR7, 0x14f00000 ;  /* 0x14f0000000077882 */ /* 0x000fd60000000000 */
.L_x_4253:
[----:B------:R-:W-:-:S13]  /*f110*/  @P0 ELECT P2, URZ, PT ;  /* 0x00000000003f082f */ /* 0x000fda0003840000 */
[----:B-----5:R-:W-:Y:S01]  /*f120*/  @P2 R2UR UR13, R16 ;  /* 0x00000000100d22ca */ /* 0x020fe200000e0000 */
[----:B------:R-:W-:Y:S01]  /*f130*/  UMOV UR12, UR36 ;  /* 0x00000024000c7c82 */ /* 0x000fe20008000000 */
        /* <DEDUP_REMOVED lines=9> */
.L_x_4346:
[----:B------:R-:W-:Y:S05]  /*f1d0*/  BSYNC B1 ;  /* 0x0000000000017941 */ /* 0x000fea0003800000 */
.L_x_4254:
[----:B------:R-:W-:Y:S01]  /*f1e0*/  BSSY B1, `(.L_x_4256) ;  /* 0x000000b000017945 */ /* 0x000fe20003800000 */
[----:B0-----:R-:W-:Y:S02]  /*f1f0*/  IMAD.MOV.U32 R8, RZ, RZ, 0x0 ;  /* 0x00000000ff087424 */ /* 0x001fe400078e00ff */
        /* <DEDUP_REMOVED lines=9> */
.L_x_4257:
[----:B------:R-:W-:Y:S05]  /*f290*/  BSYNC B1 ;  /* 0x0000000000017941 */ /* 0x000fea0003800000 */
.L_x_4256:
[----:B------:R-:W-:Y:S01]  /*f2a0*/  R2UR UR10, R7 ;  /* 0x00000000070a72ca */ /* 0x000fe200000e0000 */
[----:B------:R-:W-:Y:S01]  /*f2b0*/  IMAD R0, R18, 0x10000, R17 ;  /* 0x0001000012007824 */ /* 0x000fe200078e0211 */
[----:B------:R-:W-:Y:S01]  /*f2c0*/  R2UR UR6, R8 ;  /* 0x00000000080672ca */ /* 0x000fe200000e0000 */
[----:B------:R-:W-:Y:S01]  /*f2d0*/  UIADD3 UR4, UP0, UR44, 0x470, URZ ;  /* 0x000004702c047890 */ /* 0x000fe2000ff1e03f */
[----:B------:R-:W-:Y:S01]  /*f2e0*/  R2UR UR7, R9 ;  /* 0x00000000090772ca */ /* 0x000fe200000e0000 */
[----:B-12---:R-:W-:Y:S01]  /*f2f0*/  VIADD R2, R2, 0x28c50 ;  /* 0x00028c5002027836 */ /* 0x006fe20000000000 */
[----:B------:R-:W-:Y:S01]  /*f300*/  R2UR UR11, R3 ;  /* 0x00000000030b72ca */ /* 0x000fe200000e0000 */
[----:B------:R-:W-:Y:S01]  /*f310*/  VIADD R4, R0, 0x400 ;  /* 0x0000040000047836 */ /* 0x000fe20000000000 */
[----:B------:R-:W-:Y:S01]  /*f320*/  PLOP3.LUT P0, PT, PT, PT, PT, 0x80, 0x0 ;  /* 0x000000000000781c */ /* 0x000fe20003f0f070 */
[----:B------:R-:W-:-:S12]  /*f330*/  UIADD3.X UR5, URZ, UR45, URZ, UP0, !UPT ;  /* 0x0000002d3f057290 */ /* 0x000fd800087fe43f */
.L_x_4258:
[----:B------:R-:W-:-:S13]  /*f340*/  @P0 ELECT P1, URZ, PT ;  /* 0x00000000003f082f */ /* 0x000fda0003820000 */
[----:B------:R-:W-:Y:S01]  /*f350*/  @P1 R2UR UR13, R16 ;  /* 0x00000000100d12ca */ /* 0x000fe200000e0000 */
[----:B------:R-:W-:Y:S01]  /*f360*/  UMOV UR12, UR36 ;  /* 0x00000024000c7c82 */ /* 0x000fe20008000000 */
        /* <DEDUP_REMOVED lines=10> */
[----:B------:R-:W-:Y:S02]  /*f410*/  R2UR UR11, R3 ;  /* 0x00000000030b72ca */ /* 0x000fe400000e0000 */
[----:B------:R-:W-:-:S13]  /*f420*/  PLOP3.LUT P0, PT, PT, PT, PT, 0x80, 0x0 ;  /* 0x000000000000781c */ /* 0x000fda0003f0f070 */
.L_x_4259:
        /* <DEDUP_REMOVED lines=15> */
.L_x_4260:
        /* <DEDUP_REMOVED lines=15> */
.L_x_4261:
        /* <DEDUP_REMOVED lines=15> */
.L_x_4262:
        /* <DEDUP_REMOVED lines=15> */
.L_x_4263:
        /* <DEDUP_REMOVED lines=15> */
.L_x_4264:
        /* <DEDUP_REMOVED lines=15> */
.L_x_4265:
        /* <DEDUP_REMOVED lines=8> */
[----:B-1----:R-:W-:Y:S05]  /*fa50*/  @P0 BRA.U.ANY `(.L_x_4265) ;  /* 0xfffffffd00dc0947 */ /* 0x002fea000393ffff */
.L_x_4247:
[----:B------:R-:W-:Y:S05]  /*fa60*/  BSYNC B0 ;  /* 0x0000000000007941 */ /* 0x000fea0003800000 */
.L_x_4246:
[----:B------:R-:W-:-:S06]  /*fa70*/  UIADD3 UR4, UR38, -0x3, URZ ;  /* 0xfffffffd26047890 */ /* 0x000fcc000fffe03f */
[----:B------:R-:W-:-:S07]  /*fa80*/  IMAD.U32 R0, RZ, RZ, UR4 ;  /* 0x00000004ff007e24 */ /* 0x000fce000f8e00ff */
.L_x_4245:
[----:B------:R-:W-:Y:S01]  /*fa90*/  ISETP.NE.AND P0, PT, R6, RZ, PT ;  /* 0x000000ff0600720c */ /* 0x000fe20003f05270 */
[----:B------:R-:W-:-:S12]  /*faa0*/  BSSY B0, `(.L_x_4244) ;  /* 0x00001b2000007945 */ /* 0x000fd80003800000 */
[----:B------:R-:W-:Y:S05]  /*fab0*/  @!P0 BRA `(.L_x_4266) ;  /* 0x0000001800c08947 */ /* 0x000fea0003800000 */
.L_x_4307:
        /* <DEDUP_REMOVED lines=34> */
.L_x_4269:
        /* <DEDUP_REMOVED lines=8> */
.L_x_4347:
[----:B------:R-:W-:Y:S05]  /*fd60*/  BSYNC B2 ;  /* 0x0000000000027941 */ /* 0x000fea0003800000 */
.L_x_4270:
        /* <DEDUP_REMOVED lines=9> */
.L_x_4273:
[----:B------:R-:W-:Y:S05]  /*fe00*/  BSYNC B2 ;  /* 0x0000000000027941 */ /* 0x000fea0003800000 */
.L_x_4272:
        /* <DEDUP_REMOVED lines=11> */
.L_x_4274:
        /* <DEDUP_REMOVED lines=13> */
.L_x_4348:
[----:B------:R-:W-:Y:S05]  /*ff90*/  BSYNC B2 ;  /* 0x0000000000027941 */ /* 0x000fea0003800000 */
.L_x_4275:
        /* <DEDUP_REMOVED lines=11> */
.L_x_4278:
[----:B------:R-:W-:Y:S05]  /*10050*/  BSYNC B2 ;  /* 0x0000000000027941 */ /* 0x000fea0003800000 */
.L_x_4277:
        /* <DEDUP_REMOVED lines=9> */
.L_x_4279:
        /* <DEDUP_REMOVED lines=15> */
.L_x_4280:
        /* <DEDUP_REMOVED lines=15> */
.L_x_4281:
        /* <DEDUP_REMOVED lines=15> */
.L_x_4282:
        /* <DEDUP_REMOVED lines=15> */
.L_x_4283:
        /* <DEDUP_REMOVED lines=15> */
.L_x_4284:
        /* <DEDUP_REMOVED lines=15> */
.L_x_4285:
        /* <DEDUP_REMOVED lines=15> */
.L_x_4286:
        /* <DEDUP_REMOVED lines=10> */
.L_x_4268:
[----:B------:R-:W-:Y:S05]  /*10820*/  BSYNC B1 ;  /* 0x0000000000017941 */ /* 0x000fea0003800000 */
.L_x_4267:
[----:B------:R-:W2:Y:S01]  /*10830*/  LDL R2, [R1+0x8] ;  /* 0x0000080001027983 */ /* 0x000ea20000100800 */
[----:B------:R-:W-:Y:S01]  /*10840*/  VIADD R7, R7, 0x1 ;  /* 0x0000000107077836 */ /* 0x000fe20000000000 */
[----:B------:R-:W-:Y:S04]  /*10850*/  BSSY B1, `(.L_x_4287) ;  /* 0x00000d3000017945 */ /* 0x000fe80003800000 */
[----:B------:R-:W-:-:S04]  /*10860*/  ISETP.NE.AND P0, PT, R7, 0x2, PT ;  /* 0x000000020700780c */ /* 0x000fc80003f05270 */
[----:B------:R-:W-:Y:S02]  /*10870*/  SEL R3, RZ, 0x1, P0 ;  /* 0x00000001ff037807 */ /* 0x000fe40000000000 */
[----:B------:R-:W-:Y:S02]  /*10880*/  SEL R18, R7, RZ, P0 ;  /* 0x000000ff07127207 */ /* 0x000fe40000000000 */
[----:B0-----:R-:W-:-:S05]  /*10890*/  LOP3.LUT R8, R6, R3, RZ, 0x3c, !PT ;  /* 0x0000000306087212 */ /* 0x001fca00078e3cff */
[----:B------:R0:W-:Y:S01]  /*108a0*/  STL [R1], R8 ;  /* 0x0000000801007387 */ /* 0x0001e20000100800 */
[----:B--2---:R-:W-:-:S13]  /*108b0*/  ISETP.NE.AND P2, PT, R2, RZ, PT ;  /* 0x000000ff0200720c */ /* 0x004fda0003f45270 */
[----:B0-----:R-:W-:Y:S05]  /*108c0*/  @!P2 BRA `(.L_x_4288) ;  /* 0x0000000c002ca947 */ /* 0x001fea0003800000 */
        /* <DEDUP_REMOVED lines=23> */
.L_x_4289:
        /* <DEDUP_REMOVED lines=8> */
.L_x_4349:
[----:B------:R-:W-:Y:S05]  /*10ac0*/  BSYNC B2 ;  /* 0x0000000000027941 */ /* 0x000fea0003800000 */
.L_x_4290:
        /* <DEDUP_REMOVED lines=9> */
.L_x_4293:
[----:B------:R-:W-:Y:S05]  /*10b60*/  BSYNC B2 ;  /* 0x0000000000027941 */ /* 0x000fea0003800000 */
.L_x_4292:
        /* <DEDUP_REMOVED lines=11> */
.L_x_4294:
        /* <DEDUP_REMOVED lines=13> */
.L_x_4350:
[----:B------:R-:W-:Y:S05]  /*10cf0*/  BSYNC B2 ;  /* 0x0000000000027941 */ /* 0x000fea0003800000 */
.L_x_4295:
        /* <DEDUP_REMOVED lines=11> */
.L_x_4298:
[----:B------:R-:W-:Y:S05]  /*10db0*/  BSYNC B2 ;  /* 0x0000000000027941 */ /* 0x000fea0003800000 */
.L_x_4297:
        /* <DEDUP_REMOVED lines=9> */
.L_x_4299:
        /* <DEDUP_REMOVED lines=15> */
.L_x_4300:
        /* <DEDUP_REMOVED lines=15> */
.L_x_4301:
        /* <DEDUP_REMOVED lines=15> */
.L_x_4302:
        /* <DEDUP_REMOVED lines=15> */
.L_x_4303:
        /* <DEDUP_REMOVED lines=15> */
.L_x_4304:
        /* <DEDUP_REMOVED lines=15> */
.L_x_4305:
        /* <DEDUP_REMOVED lines=15> */
.L_x_4306:
        /* <DEDUP_REMOVED lines=10> */
.L_x_4288:
[----:B------:R-:W-:Y:S05]  /*11580*/  BSYNC B1 ;  /* 0x0000000000017941 */ /* 0x000fea0003800000 */
.L_x_4287:
[C---:B------:R-:W-:Y:S01]  /*11590*/  ISETP.GT.AND P0, PT, R0.reuse, 0x1, PT ;  /* 0x000000010000780c */ /* 0x040fe20003f04270 */
[----:B------:R-:W-:-:S12]  /*115a0*/  VIADD R0, R0, 0xfffffffe ;  /* 0xfffffffe00007836 */ /* 0x000fd80000000000 */
[----:B------:R-:W-:Y:S05]  /*115b0*/  @P0 BRA `(.L_x_4307) ;  /* 0xffffffe400400947 */ /* 0x000fea000383ffff */
.L_x_4266:
[----:B------:R-:W-:Y:S05]  /*115c0*/  BSYNC B0 ;  /* 0x0000000000007941 */ /* 0x000fea0003800000 */
.L_x_4244:
        /* <DEDUP_REMOVED lines=24> */
.L_x_4309:
[----:B------:R-:W-:Y:S05]  /*11750*/  BSYNC B0 ;  /* 0x0000000000007941 */ /* 0x000fea0003800000 */
.L_x_4308:
[----:B------:R-:W-:-:S07]  /*11760*/  SEL R18, R18, RZ, P0 ;  /* 0x000000ff12127207 */ /* 0x000fce0000000000 */
.L_x_4212:
[----:B------:R-:W-:Y:S05]  /*11770*/  BSYNC B7 ;  /* 0x0000000000077941 */ /* 0x000fea0003800000 */
.L_x_4210:
[----:B-12---:R-:W2:Y:S04]  /*11780*/  LDL R0, [R1+0x20] ;  /* 0x0000200001007983 */ /* 0x006ea80000100800 */
[----:B0-----:R0:W5:Y:S01]  /*11790*/  LDL R2, [R1+0x10] ;  /* 0x0000100001027983 */ /* 0x0011620000100800 */
        /* <DEDUP_REMOVED lines=12> */
.L_x_4310:
[----:B------:R-:W-:-:S03]  /*11860*/  UMOV UR4, 0xffffffff ;  /* 0xffffffff00047882 */ /* 0x000fc60000000000 */
[----:B------:R-:W-:Y:S05]  /*11870*/  BRA.DIV UR4, `(.L_x_4312) ;  /* 0x0000001204107947 */ /* 0x000fea000b800000 */
[----:B-----5:R0:W1:Y:S02]  /*11880*/  SHFL.IDX PT, R14, R2, RZ, 0x1f ;  /* 0x00001fff020e7589 */ /* 0x02006400000e0000 */
.L_x_4353:
        /* <DEDUP_REMOVED lines=8> */
.L_x_4311:
[----:B------:R-:W3:Y:S01]  /*11910*/  LDL R0, [R1+0x10] ;  /* 0x0000100001007983 */ /* 0x000ee20000100800 */
[----:B------:R-:W-:Y:S02]  /*11920*/  ULDC UR4, c[0x0][0xc38] ;  /* 0x00030e0000047ab9 */ /* 0x000fe40000000800 */
[----:B---3--:R-:W-:-:S13]  /*11930*/  ISETP.GE.AND P0, PT, R0, UR4, PT ;  /* 0x0000000400007c0c */ /* 0x008fda000bf06270 */
[----:B------:R-:W-:Y:S05]  /*11940*/  @!P0 BRA `(.L_x_4313) ;  /* 0xffffffb000708947 */ /* 0x000fea000383ffff */
.L_x_4207:
[----:B-1----:R-:W3:Y:S01]  /*11950*/  LDL.LU R0, [R1+0x18] ;  /* 0x0000180001007983 */ /* 0x002ee20000300800 */
[----:B------:R-:W-:Y:S01]  /*11960*/  BSSY B0, `(.L_x_4314) ;  /* 0x000000b000007945 */ /* 0x000fe20003800000 */
[----:B------:R-:W1:Y:S01]  /*11970*/  S2R R5, SR_CgaCtaId ;  /* 0x0000000000057919 */ /* 0x000e620000008800 */
[----:B---3--:R-:W-:-:S05]  /*11980*/  VIADD R0, R0, 0x1 ;  /* 0x0000000100007836 */ /* 0x008fca0000000000 */
[----:B0-2---:R-:W-:-:S04]  /*11990*/  LEA.HI R2, R0, R0, RZ, 0x1 ;  /* 0x0000000000027211 */ /* 0x005fc800078f08ff */
[----:B------:R-:W-:-:S05]  /*119a0*/  LOP3.LUT R3, R2, 0xfffffffe, RZ, 0xc0, !PT ;  /* 0xfffffffe02037812 */ /* 0x000fca00078ec0ff */
[----:B------:R-:W-:Y:S01]  /*119b0*/  IMAD.IADD R3, R0, 0x1, -R3 ;  /* 0x0000000100037824 */ /* 0x000fe200078e0a03 */
[----:B------:R-:W-:-:S04]  /*119c0*/  MOV R0, 0x400 ;  /* 0x0000040000007802 */ /* 0x000fc80000000f00 */
[----:B-1----:R-:W-:Y:S02]  /*119d0*/  LEA R0, R5, R0, 0x18 ;  /* 0x0000000005007211 */ /* 0x002fe400078ec0ff */
[----:B------:R-:W-:-:S04]  /*119e0*/  SHF.L.U32 R3, R3, 0x1f, RZ ;  /* 0x0000001f03037819 */ /* 0x000fc800000006ff */
[----:B------:R-:W0:Y:S02]  /*119f0*/  SYNCS.PHASECHK.TRANS64.TRYWAIT P0, [R0+URZ+0x28c20], R3 ;  /* 0x028c2003000075a7 */ /* 0x000e24000800017f */
[----:B0-----:R-:W-:Y:S05]  /*11a00*/  @!P0 BRA `(.L_x_4315) ;  /* 0x0000000c00d48947 */ /* 0x001fea0003800000 */
.L_x_4354:
[----:B------:R-:W-:Y:S05]  /*11a10*/  BSYNC B0 ;  /* 0x0000000000007941 */ /* 0x000fea0003800000 */
.L_x_4314:
[----:B------:R-:W-:-:S03]  /*11a20*/  UMOV UR4, 0xffffffff ;  /* 0xffffffff00047882 */ /* 0x000fc60000000000 */
[----:B------:R-:W-:Y:S05]  /*11a30*/  BRA.DIV UR4, `(.L_x_4316) ;  /* 0x0000000e04dc7947 */ /* 0x000fea000b800000 */
[----:B------:R-:W1:Y:S02]  /*11a40*/  S2R R2, SR_TID.X ;  /* 0x0000000000027919 */ /* 0x000e640000002100 */
[----:B-1----:R-:W-:-:S04]  /*11a50*/  SHF.R.U32.HI R2, RZ, 0x5, R2 ;  /* 0x00000005ff027819 */ /* 0x002fc80000011602 */
[----:B------:R-:W-:-:S05]  /*11a60*/  LOP3.LUT R2, R2, 0x3, RZ, 0xc0, !PT ;  /* 0x0000000302027812 */ /* 0x000fca00078ec0ff */
[----:B------:R1:W2:Y:S02]  /*11a70*/  SHFL.IDX PT, R14, R2, RZ, 0x1f ;  /* 0x00001fff020e7589 */ /* 0x0002a400000e0000 */
.L_x_4357:
[----:B--2---:R-:W-:Y:S01]  /*11a80*/  ISETP.NE.AND P0, PT, R14, RZ, PT ;  /* 0x000000ff0e00720c */ /* 0x004fe20003f05270 */
[----:B------:R-:W-:-:S12]  /*11a90*/  BSSY B0, `(.L_x_4317) ;  /* 0x0000025000007945 */ /* 0x000fd80003800000 */
[----:B------:R-:W-:Y:S05]  /*11aa0*/  @P0 BRA `(.L_x_4318) ;  /* 0x00000000008c0947 */ /* 0x000fea0003800000 */
[----:B------:R-:W-:-:S03]  /*11ab0*/  UMOV UR4, 0xffffffff ;  /* 0xffffffff00047882 */ /* 0x000fc60000000000 */
[----:B------:R-:W-:Y:S05]  /*11ac0*/  BRA.DIV UR4, `(.L_x_4319) ;  /* 0x0000000e04ec7947 */ /* 0x000fea000b800000 */
[----:B------:R-:W-:-:S13]  /*11ad0*/  ELECT P6, URZ, PT ;  /* 0x00000000003f782f */ /* 0x000fda00038c0000 */
.L_x_4360:
[----:B------:R-:W-:Y:S05]  /*11ae0*/  @!P6 BRA `(.L_x_4318) ;  /* 0x00000000007ce947 */ /* 0x000fea0003800000 */
[----:B------:R-:W-:-:S06]  /*11af0*/  ULOP3.LUT UR4, UR40, 0x2, URZ, 0xfc, !UPT ;  /* 0x0000000228047892 */ /* 0x000fcc000f8efc3f */
[----:B-1----:R-:W-:-:S05]  /*11b00*/  IMAD.U32 R2, RZ, RZ, UR4 ;  /* 0x00000004ff027e24 */ /* 0x002fca000f8e00ff */
[----:B------:R-:W-:-:S13]  /*11b10*/  ISETP.NE.AND P2, PT, R2, 0x3, PT ;  /* 0x000000030200780c */ /* 0x000fda0003f45270 */
[----:B------:R-:W-:Y:S05]  /*11b20*/  @!P2 BRA `(.L_x_4320) ;  /* 0x000000000004a947 */ /* 0x000fea0003800000 */
[----:B------:R-:W-:Y:S01]  /*11b30*/  BPT.TRAP 0x1 ;  /* 0x000000040000795c */ /* 0x000fe20000300000 */
.L_x_4320:
        /* <DEDUP_REMOVED lines=13> */
.L_x_4361:
[----:B------:R-:W1:Y:S02]  /*11c10*/  SYNCS.PHASECHK.TRANS64.TRYWAIT P0, [R3+URZ], R2 ;  /* 0x00000002030075a7 */ /* 0x000e64000800017f */
[----:B-1----:R-:W-:Y:S05]  /*11c20*/  @!P0 BRA `(.L_x_4322) ;  /* 0x0000000c00c88947 */ /* 0x002fea0003800000 */
.L_x_4362:
[----:B------:R-:W-:Y:S05]  /*11c30*/  @!P2 BRA `(.L_x_4323) ;  /* 0x000000000004a947 */ /* 0x000fea0003800000 */
[----:B------:R-:W-:Y:S01]  /*11c40*/  BPT.TRAP 0x1 ;  /* 0x000000040000795c */ /* 0x000fe20000300000 */
.L_x_4323:
[----:B-1----:R-:W-:-:S04]  /*11c50*/  VIADD R3, R0, 0x28c60 ;  /* 0x00028c6000037836 */ /* 0x002fc80000000000 */
[----:B------:R-:W-:-:S04]  /*11c60*/  IMAD R18, R18, 0x8, R3 ;  /* 0x0000000812127824 */ /* 0x000fc800078e0203 */
[----:B------:R-:W1:Y:S02]  /*11c70*/  SYNCS.PHASECHK.TRANS64.TRYWAIT P0, [R18+URZ], R5 ;  /* 0x00000005120075a7 */ /* 0x000e64000800017f */
[----:B-1----:R-:W-:Y:S05]  /*11c80*/  @!P0 BRA `(.L_x_4324) ;  /* 0x0000000c00c48947 */ /* 0x002fea0003800000 */
.L_x_4363:
[----:B------:R-:W-:-:S07]  /*11c90*/  IMAD R3, R4, 0x8, R3 ;  /* 0x0000000804037824 */ /* 0x000fce00078e0203 */
.L_x_4325:
[----:B--2---:R2:W3:Y:S02]  /*11ca0*/  SYNCS.PHASECHK.TRANS64.TRYWAIT P0, [R3+URZ], R2 ;  /* 0x00000002030075a7 */ /* 0x0044e4000800017f */
[----:B---3--:R-:W-:Y:S05]  /*11cb0*/  @!P0 NANOSLEEP.SYNCS 0x989680 ;  /* 0x009896800000895d */ /* 0x008fea0003900000 */
[----:B------:R-:W3:Y:S02]  /*11cc0*/  @!P0 SYNCS.PHASECHK.TRANS64 P0, [R3+URZ], R2 ;  /* 0x00000002030085a7 */ /* 0x000ee4000800007f */
[----:B---3--:R-:W-:Y:S05]  /*11cd0*/  @!P0 BRA `(.L_x_4325) ;  /* 0xfffffffc00f08947 */ /* 0x008fea000383ffff */
.L_x_4318:
[----:B------:R-:W-:Y:S05]  /*11ce0*/  BSYNC B0 ;  /* 0x0000000000007941 */ /* 0x000fea0003800000 */
.L_x_4317:
[----:B------:R-:W-:Y:S05]  /*11cf0*/  EXIT ;  /* 0x000000000000794d */ /* 0x000fea0003800000 */
.L_x_4159:
[----:B0-----:R-:W-:-:S04]  /*11d00*/  IMAD.U32 R3, RZ, RZ, UR21 ;  /* 0x00000015ff037e24 */ /* 0x001fc8000f8e00ff */
[----:B------:R0:W1:Y:S03]  /*11d10*/  SYNCS.PHASECHK.TRANS64.TRYWAIT P1, [R3+URZ+0x28c50], R0 ;  /* 0x028c5000030075a7 */ /* 0x000066000802017f */
[----:B-1----:R-:W-:Y:S05]  /*11d20*/  @!P1 NANOSLEEP.SYNCS 0x989680 ;  /* 0x009896800000995d */ /* 0x002fea0003900000 */
[----:B------:R-:W1:Y:S02]  /*11d30*/  @!P1 SYNCS.PHASECHK.TRANS64 P1, [R3+URZ+0x28c50], R0 ;  /* 0x028c5000030095a7 */ /* 0x000e64000802007f */
[----:B-1----:R-:W-:Y:S05]  /*11d40*/  @!P1 BRA `(.L_x_4159) ;  /* 0xfffffffc00ec9947 */ /* 0x002fea000383ffff */
[----:B------:R-:W-:Y:S05]  /*11d50*/  BRA `(.L_x_4326) ;  /* 0xfffffefc00347947 */ /* 0x000fea000383ffff */
.L_x_4164:
[----:B-1----:R-:W-:-:S04]  /*11d60*/  IMAD.U32 R3, RZ, RZ, UR21 ;  /* 0x00000015ff037e24 */ /* 0x002fc8000f8e00ff */
[----:B------:R1:W2:Y:S03]  /*11d70*/  SYNCS.PHASECHK.TRANS64.TRYWAIT P1, [R3+URZ+0x28c50], R0 ;  /* 0x028c5000030075a7 */ /* 0x0002a6000802017f */
[----:B--2---:R-:W-:Y:S05]  /*11d80*/  @!P1 NANOSLEEP.SYNCS 0x989680 ;  /* 0x009896800000995d */ /* 0x004fea0003900000 */
[----:B------:R-:W2:Y:S02]  /*11d90*/  @!P1 SYNCS.PHASECHK.TRANS64 P1, [R3+URZ+0x28c50], R0 ;  /* 0x028c5000030095a7 */ /* 0x000ea4000802007f */
[----:B--2---:R-:W-:Y:S05]  /*11da0*/  @!P1 BRA `(.L_x_4164) ;  /* 0xfffffffc00ec9947 */ /* 0x004fea000383ffff */
[----:B------:R-:W-:Y:S05]  /*11db0*/  BRA `(.L_x_4163) ;  /* 0xffffff0800307947 */ /* 0x000fea000383ffff */
.L_x_4167:
[----:B0-----:R-:W-:-:S04]  /*11dc0*/  IMAD.U32 R3, RZ, RZ, UR43 ;  /* 0x0000002bff037e24 */ /* 0x001fc8000f8e00ff */
[----:B------:R0:W1:Y:S03]  /*11dd0*/  SYNCS.PHASECHK.TRANS64.TRYWAIT P1, [R3+URZ+0x28c00], R0 ;  /* 0x028c0000030075a7 */ /* 0x000066000802017f */
[----:B-1----:R-:W-:Y:S05]  /*11de0*/  @!P1 NANOSLEEP.SYNCS 0x989680 ;  /* 0x009896800000995d */ /* 0x002fea0003900000 */
[----:B------:R-:W1:Y:S02]  /*11df0*/  @!P1 SYNCS.PHASECHK.TRANS64 P1, [R3+URZ+0x28c00], R0 ;  /* 0x028c0000030095a7 */ /* 0x000e64000802007f */
[----:B-1----:R-:W-:Y:S05]  /*11e00*/  @!P1 BRA `(.L_x_4167) ;  /* 0xfffffffc00ec9947 */ /* 0x002fea000383ffff */
[----:B------:R-:W-:Y:S05]  /*11e10*/  BRA `(.L_x_4327) ;  /* 0xffffff1800c47947 */ /* 0x000fea000383ffff */
.L_x_4171:
[----:B--2---:R2:W3:Y:S02]  /*11e20*/  SYNCS.PHASECHK.TRANS64.TRYWAIT P1, [R7+URZ+0x28c30], R8 ;  /* 0x028c3008070075a7 */ /* 0x0044e4000802017f */
[----:B---3--:R-:W-:Y:S05]  /*11e30*/  @!P1 NANOSLEEP.SYNCS 0x989680 ;  /* 0x009896800000995d */ /* 0x008fea0003900000 */
[----:B------:R-:W3:Y:S02]  /*11e40*/  @!P1 SYNCS.PHASECHK.TRANS64 P1, [R7+URZ+0x28c30], R8 ;  /* 0x028c3008070095a7 */ /* 0x000ee4000802007f */
[----:B---3--:R-:W-:Y:S05]  /*11e50*/  @!P1 BRA `(.L_x_4171) ;  /* 0xfffffffc00f09947 */ /* 0x008fea000383ffff */
[----:B------:R-:W-:Y:S05]  /*11e60*/  BRA `(.L_x_4170) ;  /* 0xffffff1800e07947 */ /* 0x000fea000383ffff */
.L_x_4175:
[----:B--2---:R2:W3:Y:S02]  /*11e70*/  SYNCS.PHASECHK.TRANS64.TRYWAIT P3, [R7+URZ+0x28c50], R8 ;  /* 0x028c5008070075a7 */ /* 0x0044e4000806017f */
[----:B---3--:R-:W-:Y:S05]  /*11e80*/  @!P3 NANOSLEEP.SYNCS 0x989680 ;  /* 0x009896800000b95d */ /* 0x008fea0003900000 */
[----:B------:R-:W3:Y:S02]  /*11e90*/  @!P3 SYNCS.PHASECHK.TRANS64 P3, [R7+URZ+0x28c50], R8 ;  /* 0x028c50080700b5a7 */ /* 0x000ee4000806007f */
[----:B---3--:R-:W-:Y:S05]  /*11ea0*/  @!P3 BRA `(.L_x_4175) ;  /* 0xfffffffc00f0b947 */ /* 0x008fea000383ffff */
[----:B------:R-:W-:Y:S05]  /*11eb0*/  BRA `(.L_x_4174) ;  /* 0xffffff3000787947 */ /* 0x000fea000383ffff */
.L_x_4180:
[----:B--2---:R-:W-:-:S04]  /*11ec0*/  IMAD.U32 R6, RZ, RZ, UR26 ;  /* 0x0000001aff067e24 */ /* 0x004fc8000f8e00ff */
[----:B------:R2:W3:Y:S03]  /*11ed0*/  SYNCS.PHASECHK.TRANS64.TRYWAIT P3, [R6+URZ+0x28c30], R7 ;  /* 0x028c3007060075a7 */ /* 0x0004e6000806017f */
[----:B---3--:R-:W-:Y:S05]  /*11ee0*/  @!P3 NANOSLEEP.SYNCS 0x989680 ;  /* 0x009896800000b95d */ /* 0x008fea0003900000 */
[----:B------:R-:W3:Y:S02]  /*11ef0*/  @!P3 SYNCS.PHASECHK.TRANS64 P3, [R6+URZ+0x28c30], R7 ;  /* 0x028c30070600b5a7 */ /* 0x000ee4000806007f */
[----:B---3--:R-:W-:Y:S05]  /*11f00*/  @!P3 BRA `(.L_x_4180) ;  /* 0xfffffffc00ecb947 */ /* 0x008fea000383ffff */
[----:B------:R-:W-:Y:S05]  /*11f10*/  BRA `(.L_x_4179) ;  /* 0xffffff3400847947 */ /* 0x000fea000383ffff */
.L_x_4184:
[----:B--2---:R2:W3:Y:S02]  /*11f20*/  SYNCS.PHASECHK.TRANS64.TRYWAIT P3, [R178+URZ+0x28c50], R7 ;  /* 0x028c5007b20075a7 */ /* 0x0044e4000806017f */
[----:B---3--:R-:W-:Y:S05]  /*11f30*/  @!P3 NANOSLEEP.SYNCS 0x989680 ;  /* 0x009896800000b95d */ /* 0x008fea0003900000 */
[----:B------:R-:W3:Y:S02]  /*11f40*/  @!P3 SYNCS.PHASECHK.TRANS64 P3, [R178+URZ+0x28c50], R7 ;  /* 0x028c5007b200b5a7 */ /* 0x000ee4000806007f */
[----:B---3--:R-:W-:Y:S05]  /*11f50*/  @!P3 BRA `(.L_x_4184) ;  /* 0xfffffffc00f0b947 */ /* 0x008fea000383ffff */
[----:B------:R-:W-:Y:S05]  /*11f60*/  BRA `(.L_x_4183) ;  /* 0xffffff5000f87947 */ /* 0x000fea000383ffff */
.L_x_4190:
[----:B---3--:R-:W-:-:S04]  /*11f70*/  IMAD.U32 R6, RZ, RZ, UR24 ;  /* 0x00000018ff067e24 */ /* 0x008fc8000f8e00ff */
[----:B------:R3:W4:Y:S03]  /*11f80*/  SYNCS.PHASECHK.TRANS64.TRYWAIT P2, [R6+URZ+0x28c30], R7 ;  /* 0x028c3007060075a7 */ /* 0x000726000804017f */
[----:B----4-:R-:W-:Y:S05]  /*11f90*/  @!P2 NANOSLEEP.SYNCS 0x989680 ;  /* 0x009896800000a95d */ /* 0x010fea0003900000 */
[----:B------:R-:W4:Y:S02]  /*11fa0*/  @!P2 SYNCS.PHASECHK.TRANS64 P2, [R6+URZ+0x28c30], R7 ;  /* 0x028c30070600a5a7 */ /* 0x000f24000804007f */
[----:B----4-:R-:W-:Y:S05]  /*11fb0*/  @!P2 BRA `(.L_x_4190) ;  /* 0xfffffffc00eca947 */ /* 0x010fea000383ffff */
[----:B------:R-:W-:Y:S05]  /*11fc0*/  BRA `(.L_x_4189) ;  /* 0xffffff5400e47947 */ /* 0x000fea000383ffff */
.L_x_4194:
[----:B--2---:R2:W3:Y:S02]  /*11fd0*/  SYNCS.PHASECHK.TRANS64.TRYWAIT P2, [R170+URZ+0x28c50], R7 ;  /* 0x028c5007aa0075a7 */ /* 0x0044e4000804017f */
[----:B---3--:R-:W-:Y:S05]  /*11fe0*/  @!P2 NANOSLEEP.SYNCS 0x989680 ;  /* 0x009896800000a95d */ /* 0x008fea0003900000 */
[----:B------:R-:W3:Y:S02]  /*11ff0*/  @!P2 SYNCS.PHASECHK.TRANS64 P2, [R170+URZ+0x28c50], R7 ;  /* 0x028c5007aa00a5a7 */ /* 0x000ee4000804007f */
[----:B---3--:R-:W-:Y:S05]  /*12000*/  @!P2 BRA `(.L_x_4194) ;  /* 0xfffffffc00f0a947 */ /* 0x008fea000383ffff */
[----:B------:R-:W-:Y:S05]  /*12010*/  BRA `(.L_x_4193) ;  /* 0xffffff7000087947 */ /* 0x000fea000383ffff */
.L_x_4218:
[----:B------:R-:W-:Y:S02]  /*12020*/  IMAD.MOV.U32 R13, RZ, RZ, R4 ;  /* 0x000000ffff0d7224 */ /* 0x000fe400078e0004 */
[----:B------:R-:W-:Y:S02]  /*12030*/  IMAD.MOV.U32 R12, RZ, RZ, RZ ;  /* 0x000000ffff0c7224 */ /* 0x000fe400078e00ff */
[----:B------:R-:W-:Y:S02]  /*12040*/  IMAD.MOV.U32 R11, RZ, RZ, 0x1f ;  /* 0x0000001fff0b7424 */ /* 0x000fe400078e00ff */
[----:B------:R-:W-:-:S07]  /*12050*/  IMAD.MOV.U32 R15, RZ, RZ, -0x1 ;  /* 0xffffffffff0f7424 */ /* 0x000fce00078e00ff */
[----:B0-----:R-:W-:Y:S05]  /*12060*/  WARPSYNC.COLLECTIVE R15, `(.L_x_4328) ;  /* 0x000000000f087348 */ /* 0x001fea0003c00000 */
[----:B------:R1:W2:Y:S02]  /*12070*/  SHFL.IDX P6, R14, R13, R12, R11 ;  /* 0x0000000c0d0e7389 */ /* 0x0002a400000c000b */
[----:B012---:R-:W-:Y:S01]  /*12080*/  ENDCOLLECTIVE ;  /* 0x000000000000791b */ /* 0x007fe20003800000 */
.L_x_4328:
[----:B------:R-:W-:Y:S05]  /*12090*/  BRA `(.L_x_4329) ;  /* 0xffffffb4005c7947 */ /* 0x000fea000383ffff */
.L_x_4220:
[----:B------:R-:W-:Y:S01]  /*120a0*/  BSSY B0, `(.L_x_4330) ;  /* 0x0000006000007945 */ /* 0x000fe20003800000 */
[----:B------:R-:W-:-:S07]  /*120b0*/  IMAD.MOV.U32 R15, RZ, RZ, -0x1 ;  /* 0xffffffffff0f7424 */ /* 0x000fce00078e00ff */
[----:B0--3--:R-:W-:Y:S05]  /*120c0*/  WARPSYNC.COLLECTIVE R15, `(.L_x_4331) ;  /* 0x000000000f0c7348 */ /* 0x009fea0003c00000 */
[----:B------:R-:W-:Y:S02]  /*120d0*/  ELECT P6, UR62, PT ;  /* 0x00000000003e782f */ /* 0x000fe400038c0000 */
[----:B------:R-:W-:Y:S01]  /*120e0*/  MOV R14, UR62 ;  /* 0x0000003e000e7c02 */ /* 0x000fe20008000f00 */
[----:B0--3--:R-:W-:Y:S10]  /*120f0*/  ENDCOLLECTIVE ;  /* 0x000000000000791b */ /* 0x009ff40003800000 */
.L_x_4331:
[----:B------:R-:W-:Y:S05]  /*12100*/  BSYNC B0 ;  /* 0x0000000000007941 */ /* 0x000fea0003800000 */
.L_x_4330:
[----:B------:R-:W-:Y:S05]  /*12110*/  BRA `(.L_x_4332) ;  /* 0xffffffb400607947 */ /* 0x000fea000383ffff */
.L_x_4222:
[----:B0-----:R0:W1:Y:S02]  /*12120*/  SYNCS.PHASECHK.TRANS64.TRYWAIT P0, [R3+URZ+0x28c40], R0 ;  /* 0x028c4000030075a7 */ /* 0x001064000800017f */
[----:B-1----:R-:W-:Y:S05]  /*12130*/  @!P0 NANOSLEEP.SYNCS 0x989680 ;  /* 0x009896800000895d */ /* 0x002fea0003900000 */
[----:B------:R-:W1:Y:S02]  /*12140*/  @!P0 SYNCS.PHASECHK.TRANS64 P0, [R3+URZ+0x28c40], R0 ;  /* 0x028c4000030085a7 */ /* 0x000e64000800007f */
[----:B-1----:R-:W-:Y:S05]  /*12150*/  @!P0 BRA `(.L_x_4222) ;  /* 0xfffffffc00f08947 */ /* 0x002fea000383ffff */
[----:B------:R-:W-:Y:S05]  /*12160*/  BRA `(.L_x_4333) ;  /* 0xffffffb400c47947 */ /* 0x000fea000383ffff */
.L_x_4226:
[----:B------:R-:W-:Y:S02]  /*12170*/  IMAD.MOV.U32 R13, RZ, RZ, R2 ;  /* 0x000000ffff0d7224 */ /* 0x000fe400078e0002 */
[----:B------:R-:W-:Y:S02]  /*12180*/  IMAD.MOV.U32 R12, RZ, RZ, RZ ;  /* 0x000000ffff0c7224 */ /* 0x000fe400078e00ff */
[----:B------:R-:W-:Y:S02]  /*12190*/  IMAD.MOV.U32 R11, RZ, RZ, 0x181f ;  /* 0x0000181fff0b7424 */ /* 0x000fe400078e00ff */
[----:B------:R-:W-:Y:S02]  /*121a0*/  IMAD.MOV.U32 R15, RZ, RZ, -0x1 ;  /* 0xffffffffff0f7424 */ /* 0x000fe400078e00ff */
[----:B------:R-:W-:-:S07]  /*121b0*/  IMAD.U32 R4, RZ, RZ, UR39 ;  /* 0x00000027ff047e24 */ /* 0x000fce000f8e00ff */
[----:B-----5:R-:W-:Y:S05]  /*121c0*/  WARPSYNC.COLLECTIVE R15, `(.L_x_4334) ;  /* 0x000000000f087348 */ /* 0x020fea0003c00000 */
[----:B------:R0:W1:Y:S02]  /*121d0*/  SHFL.IDX P6, R14, R13, R12, R11 ;  /* 0x0000000c0d0e7389 */ /* 0x00006400000c000b */
[----:B01---5:R-:W-:Y:S01]  /*121e0*/  ENDCOLLECTIVE ;  /* 0x000000000000791b */ /* 0x023fe20003800000 */
.L_x_4334:
[----:B------:R-:W-:Y:S02]  /*121f0*/  IMAD R4, R4, 0x40, R10 ;  /* 0x0000004004047824 */ /* 0x000fe400078e020a */
[----:B------:R-:W-:Y:S02]  /*12200*/  IMAD.MOV.U32 R13, RZ, RZ, R0 ;  /* 0x000000ffff0d7224 */ /* 0x000fe400078e0000 */
[----:B------:R-:W-:-:S07]  /*12210*/  IMAD.MOV.U32 R5, RZ, RZ, R14 ;  /* 0x000000ffff057224 */ /* 0x000fce00078e000e */
[----:B------:R-:W-:Y:S05]  /*12220*/  WARPSYNC.COLLECTIVE R15, `(.L_x_4335) ;  /* 0x000000000f087348 */ /* 0x000fea0003c00000 */
[----:B------:R0:W1:Y:S02]  /*12230*/  SHFL.IDX P6, R14, R13, R12, R11 ;  /* 0x0000000c0d0e7389 */ /* 0x00006400000c000b */
[----:B01----:R-:W-:Y:S01]  /*12240*/  ENDCOLLECTIVE ;  /* 0x000000000000791b */ /* 0x003fe20003800000 */
.L_x_4335:
[----:B------:R-:W-:Y:S02]  /*12250*/  ULDC UR4, c[0x0][0x288] ;  /* 0x0000a20000047ab9 */ /* 0x000fe40000000800 */
[----:B------:R-:W-:-:S05]  /*12260*/  IMAD R3, R7, UR4, RZ ;  /* 0x0000000407037c24 */ /* 0x000fca000f8e02ff */
[----:B------:R-:W-:Y:S01]  /*12270*/  ISETP.GE.AND P1, PT, R4, R3, PT ;  /* 0x000000030400720c */ /* 0x000fe20003f26270 */
[----:B------:R-:W-:Y:S02]  /*12280*/  IMAD.MOV.U32 R13, RZ, RZ, R2 ;  /* 0x000000ffff0d7224 */ /* 0x000fe400078e0002 */
[----:B------:R-:W-:Y:S02]  /*12290*/  IMAD.MOV.U32 R12, RZ, RZ, 0x1 ;  /* 0x00000001ff0c7424 */ /* 0x000fe400078e00ff */
[----:B------:R-:W-:-:S08]  /*122a0*/  IMAD.MOV.U32 R6, RZ, RZ, R14 ;  /* 0x000000ffff067224 */ /* 0x000fd000078e000e */
[----:B------:R-:W-:Y:S05]  /*122b0*/  WARPSYNC.COLLECTIVE R15, `(.L_x_4336) ;  /* 0x000000000f087348 */ /* 0x000fea0003c00000 */
[----:B------:R0:W1:Y:S02]  /*122c0*/  SHFL.IDX P6, R14, R13, R12, R11 ;  /* 0x0000000c0d0e7389 */ /* 0x00006400000c000b */
[----:B01----:R-:W-:Y:S01]  /*122d0*/  ENDCOLLECTIVE ;  /* 0x000000000000791b */ /* 0x003fe20003800000 */
.L_x_4336:
        /* <DEDUP_REMOVED lines=14> */
.L_x_4337:
[----:B------:R-:W-:Y:S02]  /*123c0*/  IMAD.MOV.U32 R13, RZ, RZ, R2 ;  /* 0x000000ffff0d7224 */ /* 0x000fe400078e0002 */
[----:B------:R-:W-:Y:S02]  /*123d0*/  IMAD.MOV.U32 R12, RZ, RZ, 0x2 ;  /* 0x00000002ff0c7424 */ /* 0x000fe400078e00ff */
[----:B------:R-:W-:-:S07]  /*123e0*/  IMAD.MOV.U32 R6, RZ, RZ, R14 ;  /* 0x000000ffff067224 */ /* 0x000fce00078e000e */
[----:B------:R-:W-:Y:S05]  /*123f0*/  WARPSYNC.COLLECTIVE R15, `(.L_x_4338) ;  /* 0x000000000f087348 */ /* 0x000fea0003c00000 */
[----:B------:R0:W1:Y:S02]  /*12400*/  SHFL.IDX P6, R14, R13, R12, R11 ;  /* 0x0000000c0d0e7389 */ /* 0x00006400000c000b */
[----:B01----:R-:W-:Y:S01]  /*12410*/  ENDCOLLECTIVE ;  /* 0x000000000000791b */ /* 0x003fe20003800000 */
.L_x_4338:
        /* <DEDUP_REMOVED lines=14> */
.L_x_4339:
[----:B------:R-:W-:Y:S02]  /*12500*/  IMAD.MOV.U32 R13, RZ, RZ, R2 ;  /* 0x000000ffff0d7224 */ /* 0x000fe400078e0002 */
[----:B------:R-:W-:Y:S02]  /*12510*/  IMAD.MOV.U32 R12, RZ, RZ, 0x3 ;  /* 0x00000003ff0c7424 */ /* 0x000fe400078e00ff */
[----:B------:R-:W-:-:S07]  /*12520*/  IMAD.MOV.U32 R6, RZ, RZ, R14 ;  /* 0x000000ffff067224 */ /* 0x000fce00078e000e */
[----:B------:R-:W-:Y:S05]  /*12530*/  WARPSYNC.COLLECTIVE R15, `(.L_x_4340) ;  /* 0x000000000f087348 */ /* 0x000fea0003c00000 */
[----:B------:R0:W1:Y:S02]  /*12540*/  SHFL.IDX P6, R14, R13, R12, R11 ;  /* 0x0000000c0d0e7389 */ /* 0x00006400000c000b */
[----:B01----:R-:W-:Y:S01]  /*12550*/  ENDCOLLECTIVE ;  /* 0x000000000000791b */ /* 0x003fe20003800000 */
.L_x_4340:
        /* <DEDUP_REMOVED lines=12> */
.L_x_4341:
[----:B------:R-:W-:Y:S01]  /*12620*/  IMAD.MOV.U32 R0, RZ, RZ, R14 ;  /* 0x000000ffff007224 */ /* 0x000fe200078e000e */
[----:B------:R-:W-:Y:S06]  /*12630*/  BRA `(.L_x_4342) ;  /* 0xffffffb800b87947 */ /* 0x000fec000383ffff */
.L_x_4229:
[----:B0-----:R0:W1:Y:S02]  /*12640*/  SYNCS.PHASECHK.TRANS64.TRYWAIT P0, [R17+URZ+0x28c20], R0 ;  /* 0x028c2000110075a7 */ /* 0x001064000800017f */
[----:B-1----:R-:W-:Y:S05]  /*12650*/  @!P0 NANOSLEEP.SYNCS 0x989680 ;  /* 0x009896800000895d */ /* 0x002fea0003900000 */
[----:B------:R-:W1:Y:S02]  /*12660*/  @!P0 SYNCS.PHASECHK.TRANS64 P0, [R17+URZ+0x28c20], R0 ;  /* 0x028c2000110085a7 */ /* 0x000e64000800007f */
[----:B-1----:R-:W-:Y:S05]  /*12670*/  @!P0 BRA `(.L_x_4229) ;  /* 0xfffffffc00f08947 */ /* 0x002fea000383ffff */
[----:B------:R-:W-:Y:S05]  /*12680*/  BRA `(.L_x_4343) ;  /* 0xffffffbc00147947 */ /* 0x000fea000383ffff */
.L_x_4233:
[----:B0-----:R0:W1:Y:S02]  /*12690*/  SYNCS.PHASECHK.TRANS64.TRYWAIT P0, [R0+URZ+0x28c60], R3 ;  /* 0x028c6003000075a7 */ /* 0x001064000800017f */
[----:B-1----:R-:W-:Y:S05]  /*126a0*/  @!P0 NANOSLEEP.SYNCS 0x989680 ;  /* 0x009896800000895d */ /* 0x002fea0003900000 */
[----:B------:R-:W1:Y:S02]  /*126b0*/  @!P0 SYNCS.PHASECHK.TRANS64 P0, [R0+URZ+0x28c60], R3 ;  /* 0x028c6003000085a7 */ /* 0x000e64000800007f */
[----:B-1----:R-:W-:Y:S05]  /*126c0*/  @!P0 BRA `(.L_x_4233) ;  /* 0xfffffffc00f08947 */ /* 0x002fea000383ffff */
[----:B------:R-:W-:Y:S05]  /*126d0*/  BRA `(.L_x_4344) ;  /* 0xffffffbc00387947 */ /* 0x000fea000383ffff */
.L_x_4250:
[----:B-1----:R1:W2:Y:S02]  /*126e0*/  SYNCS.PHASECHK.TRANS64.TRYWAIT P0, [R2+URZ+0x28c40], R4 ;  /* 0x028c4004020075a7 */ /* 0x0022a4000800017f */
[----:B--2---:R-:W-:Y:S05]  /*126f0*/  @!P0 NANOSLEEP.SYNCS 0x989680 ;  /* 0x009896800000895d */ /* 0x004fea0003900000 */
[----:B------:R-:W2:Y:S02]  /*12700*/  @!P0 SYNCS.PHASECHK.TRANS64 P0, [R2+URZ+0x28c40], R4 ;  /* 0x028c4004020085a7 */ /* 0x000ea4000800007f */
[----:B--2---:R-:W-:Y:S05]  /*12710*/  @!P0 BRA `(.L_x_4250) ;  /* 0xfffffffc00f08947 */ /* 0x004fea000383ffff */
[----:B------:R-:W-:Y:S05]  /*12720*/  BRA `(.L_x_4345) ;  /* 0xffffffc8001c7947 */ /* 0x000fea000383ffff */
.L_x_4255:
[----:B--2---:R2:W3:Y:S02]  /*12730*/  SYNCS.PHASECHK.TRANS64.TRYWAIT P0, [R2+URZ+0x28c60], R4 ;  /* 0x028c6004020075a7 */ /* 0x0044e4000800017f */
[----:B---3--:R-:W-:Y:S05]  /*12740*/  @!P0 NANOSLEEP.SYNCS 0x989680 ;  /* 0x009896800000895d */ /* 0x008fea0003900000 */
[----:B------:R-:W3:Y:S02]  /*12750*/  @!P0 SYNCS.PHASECHK.TRANS64 P0, [R2+URZ+0x28c60], R4 ;  /* 0x028c6004020085a7 */ /* 0x000ee4000800007f */
[----:B---3--:R-:W-:Y:S05]  /*12760*/  @!P0 BRA `(.L_x_4255) ;  /* 0xfffffffc00f08947 */ /* 0x008fea000383ffff */
[----:B------:R-:W-:Y:S05]  /*12770*/  BRA `(.L_x_4346) ;  /* 0xffffffc800947947 */ /* 0x000fea000383ffff */
.L_x_4271:
[----:B0-----:R0:W1:Y:S02]  /*12780*/  SYNCS.PHASECHK.TRANS64.TRYWAIT P0, [R4+URZ+0x28c40], R2 ;  /* 0x028c4002040075a7 */ /* 0x001064000800017f */
[----:B-1----:R-:W-:Y:S05]  /*12790*/  @!P0 NANOSLEEP.SYNCS 0x989680 ;  /* 0x009896800000895d */ /* 0x002fea0003900000 */
[----:B------:R-:W1:Y:S02]  /*127a0*/  @!P0 SYNCS.PHASECHK.TRANS64 P0, [R4+URZ+0x28c40], R2 ;  /* 0x028c4002040085a7 */ /* 0x000e64000800007f */
[----:B-1----:R-:W-:Y:S05]  /*127b0*/  @!P0 BRA `(.L_x_4271) ;  /* 0xfffffffc00f08947 */ /* 0x002fea000383ffff */
[----:B------:R-:W-:Y:S05]  /*127c0*/  BRA `(.L_x_4347) ;  /* 0xffffffd400647947 */ /* 0x000fea000383ffff */
.L_x_4276:
[----:B-1----:R1:W2:Y:S02]  /*127d0*/  SYNCS.PHASECHK.TRANS64.TRYWAIT P0, [R4+URZ+0x28c60], R2 ;  /* 0x028c6002040075a7 */ /* 0x0022a4000800017f */
[----:B--2---:R-:W-:Y:S05]  /*127e0*/  @!P0 NANOSLEEP.SYNCS 0x989680 ;  /* 0x009896800000895d */ /* 0x004fea0003900000 */
[----:B------:R-:W2:Y:S02]  /*127f0*/  @!P0 SYNCS.PHASECHK.TRANS64 P0, [R4+URZ+0x28c60], R2 ;  /* 0x028c6002040085a7 */ /* 0x000ea4000800007f */
[----:B--2---:R-:W-:Y:S05]  /*12800*/  @!P0 BRA `(.L_x_4276) ;  /* 0xfffffffc00f08947 */ /* 0x004fea000383ffff */
[----:B------:R-:W-:Y:S05]  /*12810*/  BRA `(.L_x_4348) ;  /* 0xffffffd400dc7947 */ /* 0x000fea000383ffff */
.L_x_4291:
[----:B0-----:R0:W1:Y:S02]  /*12820*/  SYNCS.PHASECHK.TRANS64.TRYWAIT P0, [R4+URZ+0x28c40], R2 ;  /* 0x028c4002040075a7 */ /* 0x001064000800017f */
[----:B-1----:R-:W-:Y:S05]  /*12830*/  @!P0 NANOSLEEP.SYNCS 0x989680 ;  /* 0x009896800000895d */ /* 0x002fea0003900000 */
[----:B------:R-:W1:Y:S02]  /*12840*/  @!P0 SYNCS.PHASECHK.TRANS64 P0, [R4+URZ+0x28c40], R2 ;  /* 0x028c4002040085a7 */ /* 0x000e64000800007f */
[----:B-1----:R-:W-:Y:S05]  /*12850*/  @!P0 BRA `(.L_x_4291) ;  /* 0xfffffffc00f08947 */ /* 0x002fea000383ffff */
[----:B------:R-:W-:Y:S05]  /*12860*/  BRA `(.L_x_4349) ;  /* 0xffffffe000947947 */ /* 0x000fea000383ffff */
.L_x_4296:
[----:B-1----:R1:W2:Y:S02]  /*12870*/  SYNCS.PHASECHK.TRANS64.TRYWAIT P0, [R4+URZ+0x28c60], R2 ;  /* 0x028c6002040075a7 */ /* 0x0022a4000800017f */
[----:B--2---:R-:W-:Y:S05]  /*12880*/  @!P0 NANOSLEEP.SYNCS 0x989680 ;  /* 0x009896800000895d */ /* 0x004fea0003900000 */
[----:B------:R-:W2:Y:S02]  /*12890*/  @!P0 SYNCS.PHASECHK.TRANS64 P0, [R4+URZ+0x28c60], R2 ;  /* 0x028c6002040085a7 */ /* 0x000ea4000800007f */
[----:B--2---:R-:W-:Y:S05]  /*128a0*/  @!P0 BRA `(.L_x_4296) ;  /* 0xfffffffc00f08947 */ /* 0x004fea000383ffff */
[----:B------:R-:W-:Y:S05]  /*128b0*/  BRA `(.L_x_4350) ;  /* 0xffffffe4000c7947 */ /* 0x000fea000383ffff */
.L_x_4312:
        /* <DEDUP_REMOVED lines=8> */
.L_x_4352:
[----:B------:R-:W-:Y:S05]  /*12940*/  BSYNC B0 ;  /* 0x0000000000007941 */ /* 0x000fea0003800000 */
.L_x_4351:
[----:B------:R-:W-:Y:S05]  /*12950*/  BRA `(.L_x_4353) ;  /* 0xffffffec00cc7947 */ /* 0x000fea000383ffff */
.L_x_4315:
[----:B0-----:R0:W1:Y:S02]  /*12960*/  SYNCS.PHASECHK.TRANS64.TRYWAIT P0, [R0+URZ+0x28c20], R3 ;  /* 0x028c2003000075a7 */ /* 0x001064000800017f */
[----:B-1----:R-:W-:Y:S05]  /*12970*/  @!P0 NANOSLEEP.SYNCS 0x989680 ;  /* 0x009896800000895d */ /* 0x002fea0003900000 */
[----:B------:R-:W1:Y:S02]  /*12980*/  @!P0 SYNCS.PHASECHK.TRANS64 P0, [R0+URZ+0x28c20], R3 ;  /* 0x028c2003000085a7 */ /* 0x000e64000800007f */
[----:B-1----:R-:W-:Y:S05]  /*12990*/  @!P0 BRA `(.L_x_4315) ;  /* 0xfffffffc00f08947 */ /* 0x002fea000383ffff */
[----:B------:R-:W-:Y:S05]  /*129a0*/  BRA `(.L_x_4354) ;  /* 0xfffffff000187947 */ /* 0x000fea000383ffff */
.L_x_4316:
        /* <DEDUP_REMOVED lines=11> */
.L_x_4356:
[----:B------:R-:W-:Y:S05]  /*12a60*/  BSYNC B0 ;  /* 0x0000000000007941 */ /* 0x000fea0003800000 */
.L_x_4355:
[----:B------:R-:W-:Y:S05]  /*12a70*/  BRA `(.L_x_4357) ;  /* 0xfffffff000007947 */ /* 0x000fea000383ffff */
.L_x_4319:
[----:B------:R-:W-:Y:S01]  /*12a80*/  BSSY B1, `(.L_x_4358) ;  /* 0x0000006000017945 */ /* 0x000fe20003800000 */
[----:B------:R-:W-:-:S07]  /*12a90*/  IMAD.MOV.U32 R15, RZ, RZ, -0x1 ;  /* 0xffffffffff0f7424 */ /* 0x000fce00078e00ff */
[----:B01----:R-:W-:Y:S05]  /*12aa0*/  WARPSYNC.COLLECTIVE R15, `(.L_x_4359) ;  /* 0x000000000f0c7348 */ /* 0x003fea0003c00000 */
[----:B------:R-:W-:Y:S02]  /*12ab0*/  ELECT P6, UR62, PT ;  /* 0x00000000003e782f */ /* 0x000fe400038c0000 */
[----:B------:R-:W-:Y:S01]  /*12ac0*/  MOV R14, UR62 ;  /* 0x0000003e000e7c02 */ /* 0x000fe20008000f00 */
[----:B01----:R-:W-:Y:S10]  /*12ad0*/  ENDCOLLECTIVE ;  /* 0x000000000000791b */ /* 0x003ff40003800000 */
.L_x_4359:
[----:B------:R-:W-:Y:S05]  /*12ae0*/  BSYNC B1 ;  /* 0x0000000000017941 */ /* 0x000fea0003800000 */
.L_x_4358:
[----:B------:R-:W-:Y:S05]  /*12af0*/  BRA `(.L_x_4360) ;  /* 0xffffffec00f87947 */ /* 0x000fea000383ffff */
.L_x_4321:
[----:B0-----:R0:W1:Y:S02]  /*12b00*/  SYNCS.PHASECHK.TRANS64.TRYWAIT P0, [R6+URZ], R5 ;  /* 0x00000005060075a7 */ /* 0x001064000800017f */
[----:B-1----:R-:W-:Y:S05]  /*12b10*/  @!P0 NANOSLEEP.SYNCS 0x989680 ;  /* 0x009896800000895d */ /* 0x002fea0003900000 */
[----:B------:R-:W1:Y:S02]  /*12b20*/  @!P0 SYNCS.PHASECHK.TRANS64 P0, [R6+URZ], R5 ;  /* 0x00000005060085a7 */ /* 0x000e64000800007f */
[----:B-1----:R-:W-:Y:S05]  /*12b30*/  @!P0 BRA `(.L_x_4321) ;  /* 0xfffffffc00f08947 */ /* 0x002fea000383ffff */
[----:B------:R-:W-:Y:S05]  /*12b40*/  BRA `(.L_x_4361) ;  /* 0xfffffff000307947 */ /* 0x000fea000383ffff */
.L_x_4322:
[----:B-1----:R1:W2:Y:S02]  /*12b50*/  SYNCS.PHASECHK.TRANS64.TRYWAIT P0, [R3+URZ], R2 ;  /* 0x00000002030075a7 */ /* 0x0022a4000800017f */
[----:B--2---:R-:W-:Y:S05]  /*12b60*/  @!P0 NANOSLEEP.SYNCS 0x989680 ;  /* 0x009896800000895d */ /* 0x004fea0003900000 */
[----:B------:R-:W2:Y:S02]  /*12b70*/  @!P0 SYNCS.PHASECHK.TRANS64 P0, [R3+URZ], R2 ;  /* 0x00000002030085a7 */ /* 0x000ea4000800007f */
[----:B--2---:R-:W-:Y:S05]  /*12b80*/  @!P0 BRA `(.L_x_4322) ;  /* 0xfffffffc00f08947 */ /* 0x004fea000383ffff */
[----:B------:R-:W-:Y:S05]  /*12b90*/  BRA `(.L_x_4362) ;  /* 0xfffffff000247947 */ /* 0x000fea000383ffff */
.L_x_4324:
[----:B-1----:R1:W2:Y:S02]  /*12ba0*/  SYNCS.PHASECHK.TRANS64.TRYWAIT P0, [R18+URZ], R5 ;  /* 0x00000005120075a7 */ /* 0x0022a4000800017f */
[----:B--2---:R-:W-:Y:S05]  /*12bb0*/  @!P0 NANOSLEEP.SYNCS 0x989680 ;  /* 0x009896800000895d */ /* 0x004fea0003900000 */
[----:B------:R-:W2:Y:S02]  /*12bc0*/  @!P0 SYNCS.PHASECHK.TRANS64 P0, [R18+URZ], R5 ;  /* 0x00000005120085a7 */ /* 0x000ea4000800007f */
[----:B--2---:R-:W-:Y:S05]  /*12bd0*/  @!P0 BRA `(.L_x_4324) ;  /* 0xfffffffc00f08947 */ /* 0x004fea000383ffff */
[----:B------:R-:W-:Y:S05]  /*12be0*/  BRA `(.L_x_4363) ;  /* 0xfffffff000287947 */ /* 0x000fea000383ffff */
.L_x_4364:
        /* <DEDUP_REMOVED lines=9> */
.L_x_6034:


//--------------------- .text._ZN7cutlass13device_kernelIN5flash11enable_sm90INS1_16FlashAttnFwdSm90INS1_25CollectiveMainloopFwdSm90ILi2EN4cute5tupleIJNS5_1CILi1EEES8_S8_EEENS6_IJNS7_ILi64EEESA_SA_EEELi512ENS_10bfloat16_tEfNS_4arch4Sm90ELb1ELb0ELb1ELb0ELb0ELb0ELb1ELb0ELb0ELb1ELb0ELb0EEENS1_21CollectiveEpilogueFwdINS6_IJSA_NS7_ILi512EEESA_EEES9_SC_SE_Li256ELb0ELb1ELb0ELb0EEENS1_30DynamicPersistentTileSchedulerILi256ELi128ELb0ELb1ELb1EEEEEEEEEvNT_6ParamsE --------------------------
	.section	.text._ZN7cutlass13device_kernelIN5flash11enable_sm90INS1_16FlashAttnFwdSm90INS1_25CollectiveMainloopFwdSm90ILi2EN4cute5tupleIJNS5_1CILi1EEES8_S8_EEENS6_IJNS7_ILi64EEESA_SA_EEELi512ENS_10bfloat16_tEfNS_4arch4Sm90ELb1ELb0ELb1ELb0ELb0ELb0ELb1ELb0ELb0ELb1ELb0ELb0EEENS1_21CollectiveEpilogueFwdINS6_IJSA_NS7_ILi512EEESA_EEES9_SC_SE_Li256ELb0ELb1ELb0ELb0EEENS1_30DynamicPersistentTileSchedulerILi256ELi128ELb0ELb1ELb1EEEEEEEEEvNT_6ParamsE,"ax",@progbits
	.align	128
.text._ZN7cutlass13device_kernelIN5flash11enable_sm90INS1_16FlashAttnFwdSm90INS1_25CollectiveMainloopFwdSm90ILi2EN4cute5tupleIJNS5_1CILi1EEES8_S8_EEENS6_IJNS7_ILi64EEESA_SA_EEELi512ENS_10bfloat16_tEfNS_4arch4Sm90ELb1ELb0ELb1ELb0ELb0ELb0ELb1ELb0ELb0ELb1ELb0ELb0EEENS1_21CollectiveEpilogueFwdINS6_IJSA_NS7_ILi512EEESA_EEES9_SC_SE_Li256ELb0ELb1ELb0ELb0EEENS1_30DynamicPersistentTileSchedulerILi256ELi128ELb0ELb1ELb1EEEEEEEEEvNT_6ParamsE:
        .type           _ZN7cutlass13device_kernelIN5flash11enable_sm90INS1_16FlashAttnFwdSm90INS1_25CollectiveMainloopFwdSm90ILi2EN4cute5tupleIJNS5_1CILi1EEES8_S8_EEENS6_IJNS7_ILi64EEESA_SA_EEELi512ENS_10bfloat16_tEfNS_4arch4Sm90ELb1ELb0ELb1ELb0ELb0ELb0ELb1ELb0ELb0ELb1ELb0ELb0EEENS1_21CollectiveEpilogueFwdINS6_IJSA_NS7_ILi512EEESA_EEES9_SC_SE_Li256ELb0ELb1ELb0ELb0EEENS1_30DynamicPersistentTileSchedulerILi256ELi128ELb0ELb1ELb1EEEEEEEEEvNT_6ParamsE,@function
        .size           _ZN7cutlass13device_kernelIN5flash11enable_sm90INS1_16FlashAttnFwdSm90INS1_25CollectiveMainloopFwdSm90ILi2EN4cute5tupleIJNS5_1CILi1EEES8_S8_EEENS6_IJNS7_ILi64EEESA_SA_EEELi512ENS_10bfloat16_tEfNS_4arch4Sm90ELb1ELb0ELb1ELb0ELb0ELb0ELb1ELb0ELb0ELb1ELb0ELb0EEENS1_21CollectiveEpilogueFwdINS6_IJSA_NS7_ILi512EEESA_EEES9_SC_SE_Li256ELb0ELb1ELb0ELb0EEENS1_30DynamicPersistentTileSchedulerILi256ELi128ELb0ELb1ELb1EEEEEEEEEvNT_6ParamsE,(.L_x_6035 - _ZN7cutlass13device_kernelIN5flash11enable_sm90INS1_16FlashAttnFwdSm90INS1_25CollectiveMainloopFwdSm90ILi2EN4cute5tupleIJNS5_1CILi1EEES8_S8_EEENS6_IJNS7_ILi64EEESA_SA_EEELi512ENS_10bfloat16_tEfNS_4arch4Sm90ELb1ELb0ELb1ELb0ELb0ELb0ELb1ELb0ELb0ELb1ELb0ELb0EEENS1_21CollectiveEpilogueFwdINS6_IJSA_NS7_ILi512EEESA_EEES9_SC_SE_Li256ELb0ELb1ELb0ELb0EEENS1_30DynamicPersistentTileSchedulerILi256ELi128ELb0ELb1ELb1EEEEEEEEEvNT_6ParamsE)
        .other          _ZN7cutlass13device_kernelIN5flash11enable_sm90INS1_16FlashAttnFwdSm90INS1_25CollectiveMainloopFwdSm90ILi2EN4cute5tupleIJNS5_1CILi1EEES8_S8_EEENS6_IJNS7_ILi64EEESA_SA_EEELi512ENS_10bfloat16_tEfNS_4arch4Sm90ELb1ELb0ELb1ELb0ELb0ELb0ELb1ELb0ELb0ELb1ELb0ELb0EEENS1_21CollectiveEpilogueFwdINS6_IJSA_NS7_ILi512EEESA_EEES9_SC_SE_Li256ELb0ELb1ELb0ELb0EEENS1_30DynamicPersistentTileSchedulerILi256ELi128ELb0ELb1ELb1EEEEEEEEEvNT_6ParamsE,@"STO_CUDA_ENTRY STV_DEFAULT"
_ZN7cutlass13device_kernelIN5flash11enable_sm90INS1_16FlashAttnFwdSm90INS1_25CollectiveMainloopFwdSm90ILi2EN4cute5tupleIJNS5_1CILi1EEES8_S8_EEENS6_IJNS7_ILi64EEESA_SA_EEELi512ENS_10bfloat16_tEfNS_4arch4Sm90ELb1ELb0ELb1ELb0ELb0ELb0ELb1ELb0ELb0ELb1ELb0ELb0EEENS1_21CollectiveEpilogueFwdINS6_IJSA_NS7_ILi512EEESA_EEES9_SC_SE_Li256ELb0ELb1ELb0ELb0EEENS1_30DynamicPersistentTileSchedulerILi256ELi128ELb0ELb1ELb1EEEEEEEEEvNT_6ParamsE:
[----:B------:R-:W0:Y:S02]  /*0000*/  LDC R1, c[0x0][0x28] ;  /* 0x00000a00ff017b82 */ /* 0x000e240000000800 */
[----:B0-----:R-:W-:Y:S01]  /*0010*/  VIADD R1, R1, 0xffffffb8 ;  /* 0xffffffb801017836 */ /* 0x001fe20000000000 */
[----:B------:R-:W0:Y:S01]  /*0020*/  S2R R3, SR_TID.X ;  /* 0x0000000000037919 */ /* 0x000e220000002100 */
[----:B------:R-:W-:Y:S01]  /*0030*/  ELECT P0, URZ, PT ;  /* 0x00000000003f782f */ /* 0x000fe20003800000 */
[----:B------:R-:W-:Y:S01]  /*0040*/  BSSY B0, `(.L_x_4365) ;  /* 0x000000e000007945 */ /* 0x000fe20003800000 */
        /* <DEDUP_REMOVED lines=13> */
.L_x_4366:
[----:B------:R-:W-:Y:S05]  /*0120*/  BSYNC B0 ;  /* 0x0000000000007941 */ /* 0x000fea0003800000 */
.L_x_4365:
        /* <DEDUP_REMOVED lines=39> */
.L_x_4367:
        /* <DEDUP_REMOVED lines=22> */
.L_x_4368:
        /* <DEDUP_REMOVED lines=18> */
.L_x_4369:
        /* <DEDUP_REMOVED lines=22> */
.L_x_4370:
        /* <DEDUP_REMOVED lines=22> */
.L_x_4371:
[----:B------:R-:W-:Y:S01]  /*08e0*/  PLOP3.LUT P0, PT, PT, PT, UP0, 0x80, 0x0 ;  /* 0x000000000000781c */ /* 0x000fe20003f0f008 */
[----:B------:R-:W-:Y:S01]  /*08f0*/  UMOV UR40, 0x1 ;  /* 0x0000000100287882 */ /* 0x000fe20000000000 */
[----:B------:R-:W-:Y:S01]  /*0900*/  NOP ;  /* 0x0000000000007918 */ /* 0x000fe20000000000 */
[----:B------:R-:W-:Y:S01]  /*0910*/  USEL UR40, UR40, 0x2, !UP0 ;  /* 0x0000000228287887 */ /* 0x000fe2000c000000 */
[----:B------:R-:W-:Y:S01]  /*0920*/  ULDC.64 UR44, c[0x0][0x208] ;  /* 0x00008200002c7ab9 */ /* 0x000fe20000000a00 */
[----:B0123--:R-:W-:Y:S08]  /*0930*/  BAR.SYNC.DEFER_BLOCKING 0x0 ;  /* 0x0000000000007b1d */ /* 0x00fff00000010000 */
[----:B------:R-:W-:Y:S05]  /*0940*/  @!P0 BRA `(.L_x_4372) ;  /* 0x000000fc001c8947 */ /* 0x000fea0003800000 */
.L_x_4373:
        /* <DEDUP_REMOVED lines=21> */
[----:B------:R-:W-:Y:S01]  /*0aa0*/  IMAD.MOV.U32 R16, RZ, RZ, RZ ;  /* 0x000000ffff107224 */ /* 0x000fe200078e00ff */
[----:B------:R-:W-:Y:S02]  /*0ab0*/  UMOV UR36, URZ ;  /* 0x0000003f00247c82 */ /* 0x000fe40008000000 */
[CC--:B------:R-:W-:Y:S02]  /*0ac0*/  LEA.HI R0, R3.reuse, R220.reuse, RZ, 0x4 ;  /* 0x000000dc03007211 */ /* 0x0c0fe400078f20ff */
[----:B------:R-:W-:-:S02]  /*0ad0*/  LEA.HI R4, R3, R220, RZ, 0x5 ;  /* 0x000000dc03047211 */ /* 0x000fc400078f28ff */
[----:B------:R-:W-:Y:S02]  /*0ae0*/  SHF.R.S32.HI R7, RZ, 0x4, R0 ;  /* 0x00000004ff077819 */ /* 0x000fe40000011400 */
[C---:B------:R-:W-:Y:S02]  /*0af0*/  LOP3.LUT R9, R0.reuse, 0xfffffff0, RZ, 0xc0, !PT ;  /* 0xfffffff000097812 */ /* 0x040fe400078ec0ff */
[----:B------:R-:W-:Y:S02]  /*0b00*/  LEA.HI R2, R0, R7, RZ, 0x1 ;  /* 0x0000000700027211 */ /* 0x000fe400078f08ff */
[----:B------:R-:W-:Y:S01]  /*0b10*/  SHF.R.S32.HI R11, RZ, 0x5, R4 ;  /* 0x00000005ff0b7819 */ /* 0x000fe20000011404 */
[----:B------:R-:W-:Y:S01]  /*0b20*/  IMAD.IADD R9, R220, 0x1, -R9 ;  /* 0x00000001dc097824 */ /* 0x000fe200078e0a09 */
[----:B------:R-:W-:Y:S02]  /*0b30*/  LOP3.LUT R2, R2, 0x1ffffffe, RZ, 0xc0, !PT ;  /* 0x1ffffffe02027812 */ /* 0x000fe400078ec0ff */
[----:B------:R-:W-:-:S02]  /*0b40*/  LEA.HI R5, R3, R220, RZ, 0x7 ;  /* 0x000000dc03057211 */ /* 0x000fc400078f38ff */
[----:B------:R-:W-:Y:S01]  /*0b50*/  SHF.R.S32.HI R4, RZ, 0x1f, R4 ;  /* 0x0000001fff047819 */ /* 0x000fe20000011404 */
[----:B------:R-:W-:Y:S01]  /*0b60*/  IMAD.IADD R10, R7, 0x1, -R2 ;  /* 0x00000001070a7824 */ /* 0x000fe200078e0a02 */
[----:B------:R-:W-:Y:S01]  /*0b70*/  LEA.HI R2, R3, R220, RZ, 0x2 ;  /* 0x000000dc03027211 */ /* 0x000fe200078f10ff */
[----:B0-----:R-:W-:Y:S01]  /*0b80*/  ULEA UR5, UR6, UR5, 0x18 ;  /* 0x0000000506057291 */ /* 0x001fe2000f8ec03f */
[----:B------:R-:W-:Y:S02]  /*0b90*/  LOP3.LUT R7, R5, 0xffffff80, RZ, 0xc0, !PT ;  /* 0xffffff8005077812 */ /* 0x000fe400078ec0ff */
[----:B------:R-:W-:Y:S02]  /*0ba0*/  LOP3.LUT R13, R2, 0xfffffffc, RZ, 0xc0, !PT ;  /* 0xfffffffc020d7812 */ /* 0x000fe400078ec0ff */
[----:B------:R-:W-:Y:S01]  /*0bb0*/  LEA.HI R4, R4, R11, RZ, 0x2 ;  /* 0x0000000b04047211 */ /* 0x000fe200078f10ff */
[C---:B------:R-:W-:Y:S01]  /*0bc0*/  IMAD.IADD R7, R220.reuse, 0x1, -R7 ;  /* 0x00000001dc077824 */ /* 0x040fe200078e0a07 */
[----:B------:R-:W-:Y:S01]  /*0bd0*/  SHF.R.S32.HI R0, RZ, 0x1f, R9 ;  /* 0x0000001fff007819 */ /* 0x000fe20000011409 */
[----:B------:R-:W-:Y:S01]  /*0be0*/  IMAD.IADD R13, R220, 0x1, -R13 ;  /* 0x00000001dc0d7824 */ /* 0x000fe200078e0a0d */
[----:B------:R-:W-:Y:S01]  /*0bf0*/  SHF.R.S32.HI R216, RZ, 0x7, R5 ;  /* 0x00000007ffd87819 */ /* 0x000fe20000011405 */
[----:B------:R-:W-:Y:S01]  /*0c00*/  IMAD.U32 R17, RZ, RZ, UR5 ;  /* 0x00000005ff117e24 */ /* 0x000fe2000f8e00ff */
[----:B------:R-:W-:-:S02]  /*0c10*/  LOP3.LUT R4, R4, 0x3ffffc, RZ, 0xc0, !PT ;  /* 0x003ffffc04047812 */ /* 0x000fc400078ec0ff */
[----:B------:R-:W-:Y:S01]  /*0c20*/  LEA.HI R8, R13, R13, RZ, 0x1 ;  /* 0x0000000d0d087211 */ /* 0x000fe200078f08ff */
[----:B------:R-:W-:Y:S01]  /*0c30*/  IMAD R15, R216, 0x100, R9 ;  /* 0x00000100d80f7824 */ /* 0x000fe200078e0209 */
[----:B------:R-:W-:Y:S01]  /*0c40*/  LEA.HI R6, R0, R9, RZ, 0x3 ;  /* 0x0000000900067211 */ /* 0x000fe200078f18ff */
[----:B------:R-:W-:Y:S01]  /*0c50*/  IMAD.IADD R2, R11, 0x1, -R4 ;  /* 0x000000010b027824 */ /* 0x000fe200078e0a04 */
[----:B------:R-:W-:Y:S02]  /*0c60*/  SHF.R.S32.HI R0, RZ, 0x1f, R7 ;  /* 0x0000001fff007819 */ /* 0x000fe40000011407 */
[----:B------:R-:W-:Y:S01]  /*0c70*/  LOP3.LUT R8, R8, 0x1ffffffe, RZ, 0xc0, !PT ;  /* 0x1ffffffe08087812 */ /* 0x000fe200078ec0ff */
[----:B------:R-:W-:Y:S01]  /*0c80*/  IMAD R14, R2, 0x10, R15 ;  /* 0x00000010020e7824 */ /* 0x000fe200078e020f */
[C---:B------:R-:W-:Y:S01]  /*0c90*/  LOP3.LUT R4, R6.reuse, 0xfffffff8, RZ, 0xc0, !PT ;  /* 0xfffffff806047812 */ /* 0x040fe200078ec0ff */
[----:B------:R-:W-:Y:S01]  /*0ca0*/  IMAD.SHL.U32 R6, R6, 0x40, RZ ;  /* 0x0000004006067824 */ /* 0x000fe200078e00ff */
[----:B------:R-:W-:Y:S01]  /*0cb0*/  LEA.HI R2, R0, R7, RZ, 0x2 ;  /* 0x0000000700027211 */ /* 0x000fe200078f10ff */
[----:B------:R-:W-:Y:S01]  /*0cc0*/  IMAD.IADD R13, R13, 0x1, -R8 ;  /* 0x000000010d0d7824 */ /* 0x000fe200078e0a08 */
[----:B------:R-:W-:Y:S01]  /*0cd0*/  LEA.HI R3, R3, R220, RZ, 0x3 ;  /* 0x000000dc03037211 */ /* 0x000fe200078f18ff */
[----:B------:R-:W-:Y:S01]  /*0ce0*/  IMAD.IADD R8, R9, 0x1, -R4 ;  /* 0x0000000109087824 */ /* 0x000fe200078e0a04 */
[----:B------:R-:W-:-:S02]  /*0cf0*/  LOP3.LUT R12, R2, 0x7ffffffc, RZ, 0xc0, !PT ;  /* 0x7ffffffc020c7812 */ /* 0x000fc400078ec0ff */
[----:B------:R-:W-:Y:S02]  /*0d00*/  LEA.HI R4, R0, R7, RZ, 0x5 ;  /* 0x0000000700047211 */ /* 0x000fe400078f28ff */
[----:B------:R-:W-:Y:S01]  /*0d10*/  SHF.R.S32.HI R0, RZ, 0x2, R2 ;  /* 0x00000002ff007819 */ /* 0x000fe20000011402 */
[----:B------:R-:W-:Y:S01]  /*0d20*/  IMAD.IADD R12, R7, 0x1, -R12 ;  /* 0x00000001070c7824 */ /* 0x000fe200078e0a0c */
[----:B------:R-:W-:Y:S01]  /*0d30*/  SHF.R.S32.HI R9, RZ, 0x1f, R2 ;  /* 0x0000001fff097819 */ /* 0x000fe20000011402 */
[----:B------:R-:W-:Y:S01]  /*0d40*/  IMAD.SHL.U32 R2, R8, 0x40, RZ ;  /* 0x0000004008027824 */ /* 0x000fe200078e00ff */
[----:B------:R-:W-:Y:S01]  /*0d50*/  LOP3.LUT R6, R6, 0x7ffffe00, RZ, 0xc0, !PT ;  /* 0x7ffffe0006067812 */ /* 0x000fe200078ec0ff */
[----:B------:R-:W-:Y:S01]  /*0d60*/  IMAD.SHL.U32 R7, R10, 0x8, RZ ;  /* 0x000000080a077824 */ /* 0x000fe200078e00ff */
[----:B------:R-:W-:Y:S01]  /*0d70*/  LEA.HI R9, R9, R0, RZ, 0x3 ;  /* 0x0000000009097211 */ /* 0x000fe200078f18ff */
[----:B------:R-:W-:Y:S01]  /*0d80*/  IMAD.SHL.U32 R18, R12, 0x2, RZ ;  /* 0x000000020c127824 */ /* 0x000fe200078e00ff */
[----:B------:R-:W-:Y:S01]  /*0d90*/  LOP3.LUT R2, R2, 0x1c0, RZ, 0xc0, !PT ;  /* 0x000001c002027812 */ /* 0x000fe200078ec0ff */
[--C-:B------:R-:W-:Y:S01]  /*0da0*/  IMAD.U32 R219, R14, 0x40, R7.reuse ;  /* 0x000000400edb7824 */ /* 0x100fe200078e0007 */
[----:B------:R-:W-:Y:S01]  /*0db0*/  R2P PR, R8, 0x6 ;  /* 0x0000000608007804 */ /* 0x000fe20000000000 */
[----:B------:R-:W-:Y:S01]  /*0dc0*/  IMAD R6, R11, 0x400, R6 ;  /* 0x000004000b067824 */ /* 0x000fe200078e0206 */
[----:B------:R-:W-:-:S02]  /*0dd0*/  LOP3.LUT R7, R2, 0x8, R7, 0xf8, !PT ;  /* 0x0000000802077812 */ /* 0x000fc400078ef807 */
[----:B------:R-:W-:Y:S02]  /*0de0*/  SHF.R.U32.HI R2, RZ, 0x3, R2 ;  /* 0x00000003ff027819 */ /* 0x000fe40000011602 */
[----:B------:R-:W-:Y:S02]  /*0df0*/  LOP3.LUT R9, R9, 0xfffffff8, RZ, 0xc0, !PT ;  /* 0xfffffff809097812 */ /* 0x000fe400078ec0ff */
[----:B------:R-:W-:Y:S01]  /*0e00*/  LOP3.LUT R7, R7, R2, RZ, 0x3c, !PT ;  /* 0x0000000207077212 */ /* 0x000fe200078e3cff */
[----:B------:R-:W-:Y:S01]  /*0e10*/  IMAD.MOV.U32 R2, RZ, RZ, RZ ;  /* 0x000000ffff027224 */ /* 0x000fe200078e00ff */
[----:B------:R-:W-:Y:S01]  /*0e20*/  LEA.HI R5, R5, R216, RZ, 0x1 ;  /* 0x000000d805057211 */ /* 0x000fe200078f08ff */
[----:B------:R-:W-:Y:S01]  /*0e30*/  IMAD.IADD R9, R0, 0x1, -R9 ;  /* 0x0000000100097824 */ /* 0x000fe200078e0a09 */
[----:B------:R-:W-:Y:S01]  /*0e40*/  SHF.R.S32.HI R4, RZ, 0x5, R4 ;  /* 0x00000005ff047819 */ /* 0x000fe20000011404 */
[----:B------:R-:W-:Y:S01]  /*0e50*/  IMAD.IADD R6, R6, 0x1, R7 ;  /* 0x0000000106067824 */ /* 0x000fe200078e0207 */
[----:B------:R-:W-:-:S02]  /*0e60*/  LOP3.LUT R7, R3, 0xfffffff8, RZ, 0xc0, !PT ;  /* 0xfffffff803077812 */ /* 0x000fc400078ec0ff */
[----:B------:R-:W-:Y:S01]  /*0e70*/  LOP3.LUT R5, R5, 0xfffffe, RZ, 0xc0, !PT ;  /* 0x00fffffe05057812 */ /* 0x000fe200078ec0ff */
[----:B------:R-:W-:Y:S01]  /*0e80*/  IMAD R185, R6, 0x2, R17 ;  /* 0x0000000206b97824 */ /* 0x000fe200078e0211 */
[----:B------:R-:W-:Y:S01]  /*0e90*/  SEL R187, R187, 0xffffffc0, !P2 ;  /* 0xffffffc0bbbb7807 */ /* 0x000fe20005000000 */
[----:B------:R-:W-:Y:S01]  /*0ea0*/  IMAD.IADD R214, R220, 0x1, -R7 ;  /* 0x00000001dcd67824 */ /* 0x000fe200078e0a07 */
[----:B------:R-:W-:Y:S01]  /*0eb0*/  SHF.R.S32.HI R215, RZ, 0x3, R3 ;  /* 0x00000003ffd77819 */ /* 0x000fe20000011403 */
[C---:B------:R-:W-:Y:S02]  /*0ec0*/  VIADD R189, R185.reuse, 0x36400 ;  /* 0x00036400b9bd7836 */ /* 0x040fe40000000000 */
[----:B------:R-:W-:Y:S02]  /*0ed0*/  IMAD.SHL.U32 R23, R214, 0x8, RZ ;  /* 0x00000008d6177824 */ /* 0x000fe400078e00ff */
[----:B------:R-:W-:Y:S02]  /*0ee0*/  VIADD R186, R185, 0x36420 ;  /* 0x00036420b9ba7836 */ /* 0x000fe40000000000 */
        /* <DEDUP_REMOVED lines=21> */
.L_x_4421:
        /* <DEDUP_REMOVED lines=21> */
.L_x_4374:
[----:B------:R-:W-:Y:S01]  /*1190*/  ULDC UR7, c[0x0][0xd54] ;  /* 0x0003550000077ab9 */ /* 0x000fe20000000800 */
[----:B------:R-:W-:Y:S01]  /*11a0*/  UMOV UR6, UR9 ;  /* 0x0000000900067c82 */ /* 0x000fe20008000000 */
[----:B------:R-:W-:-:S11]  /*11b0*/  UISETP.NE.AND UP0, UPT, UR7, 0x1, UPT ;  /* 0x000000010700788c */ /* 0x000fd6000bf05270 */
[----:B------:R-:W-:Y:S02]  /*11c0*/  @UP0 ULDC.64 UR10, c[0x0][0xd58] ;  /* 0x00035600000a0ab9 */ /* 0x000fe40000000a00 */
[----:B------:R-:W-:-:S04]  /*11d0*/  UIMAD.WIDE.U32 UR4, UR9, UR10, URZ ;  /* 0x0000000a090472a5 */ /* 0x000fc8000f8e003f */
[----:B------:R-:W-:-:S04]  /*11e0*/  @UP0 USHF.R.U32.HI UR6, URZ, UR11, UR5 ;  /* 0x0000000b3f060299 */ /* 0x000fc80008011605 */
[----:B------:R-:W-:-:S12]  /*11f0*/  UIMAD UR4, UR6, UR7, URZ ;  /* 0x00000007060472a4 */ /* 0x000fd8000f8e023f */
.L_x_4375:
[----:B------:R-:W0:Y:S01]  /*1200*/  LDC.64 R4, c[0x0][0x418] ;  /* 0x00010600ff047b82 */ /* 0x000e220000000a00 */
[----:B------:R-:W-:Y:S01]  /*1210*/  ULDC UR42, c[0x0][0xd48] ;  /* 0x00035200002a7ab9 */ /* 0x000fe20000000800 */
[----:B------:R-:W-:Y:S02]  /*1220*/  UIADD3 UR4, UR9, -UR4, URZ ;  /* 0x8000000409047290 */ /* 0x000fe4000fffe03f */
[----:B------:R-:W-:Y:S01]  /*1230*/  UISETP.NE.AND UP0, UPT, UR42, 0x1, UPT ;  /* 0x000000012a00788c */ /* 0x000fe2000bf05270 */
[----:B------:R-:W-:Y:S01]  /*1240*/  ULDC UR5, c[0x0][0xd54] ;  /* 0x0003550000057ab9 */ /* 0x000fe20000000800 */
[----:B------:R-:W-:Y:S02]  /*1250*/  UISETP.NE.AND UP1, UPT, UR37, 0x1, UPT ;  /* 0x000000012500788c */ /* 0x000fe4000bf25270 */
[----:B------:R-:W1:Y:S01]  /*1260*/  LDC R188, c[0x0][0x424] ;  /* 0x00010900ffbc7b82 */ /* 0x000e620000000800 */
[----:B------:R-:W-:Y:S02]  /*1270*/  UIMAD UR8, UR8, UR5, UR4 ;  /* 0x00000005080872a4 */ /* 0x000fe4000f8e0204 */
[----:B------:R-:W-:Y:S01]  /*1280*/  ULOP3.LUT UR6, URZ, UR6, URZ, 0x33, !UPT ;  /* 0x000000063f067292 */ /* 0x000fe2000f8e333f */
[----:B------:R-:W-:-:S03]  /*1290*/  ULDC UR7, c[0x0][0xd3c] ;  /* 0x00034f0000077ab9 */ /* 0x000fc60000000800 */
[----:B------:R-:W-:Y:S01]  /*12a0*/  @UP0 ULDC UR4, c[0x0][0xd4c] ;  /* 0x0003530000040ab9 */ /* 0x000fe20000000800 */
[----:B------:R-:W2:Y:S01]  /*12b0*/  LDC R7, c[0x0][0x2f0] ;  /* 0x0000bc00ff077b82 */ /* 0x000ea20000000800 */
[----:B------:R-:W-:Y:S01]  /*12c0*/  UIMAD.WIDE.U32 UR4, UR8, UR4, URZ ;  /* 0x00000004080472a5 */ /* 0x000fe2000f8e003f */
[----:B------:R-:W-:Y:S01]  /*12d0*/  @UP0 ULDC UR9, c[0x0][0xd50] ;  /* 0x0003540000090ab9 */ /* 0x000fe20000000800 */
[----:B------:R-:W-:Y:S02]  /*12e0*/  UMOV UR39, UR8 ;  /* 0x0000000800277c82 */ /* 0x000fe40008000000 */
[----:B------:R-:W-:Y:S02]  /*12f0*/  @UP0 USHF.R.U32.HI UR39, URZ, UR9, UR5 ;  /* 0x000000093f270299 */ /* 0x000fe40008011605 */
[----:B------:R-:W-:Y:S01]  /*1300*/  UIADD3 UR6, UR6, UR7, URZ ;  /* 0x0000000706067290 */ /* 0x000fe2000fffe03f */
[----:B0-----:R-:W-:Y:S01]  /*1310*/  ISETP.NE.U32.AND P0, PT, R4, RZ, PT ;  /* 0x000000ff0400720c */ /* 0x001fe20003f05070 */
[----:B------:R-:W-:-:S02]  /*1320*/  UIADD3 UR4, -UR39, URZ, URZ ;  /* 0x0000003f27047290 */ /* 0x000fc4000fffe13f */
[----:B------:R-:W-:Y:S01]  /*1330*/  USHF.L.U32 UR41, UR6, 0x6, URZ ;  /* 0x0000000606297899 */ /* 0x000fe2000800063f */
[----:B------:R-:W-:Y:S01]  /*1340*/  ISETP.NE.AND.EX P0, PT, R5, RZ, PT, P0 ;  /* 0x000000ff0500720c */ /* 0x000fe20003f05300 */
[----:B------:R-:W-:-:S03]  /*1350*/  UIMAD UR42, UR42, UR4, UR8 ;  /* 0x000000042a2a72a4 */ /* 0x000fc6000f8e0208 */
[----:B-1----:R-:W-:Y:S02]  /*1360*/  SEL R188, R188, 0x1, P0 ;  /* 0x00000001bcbc7807 */ /* 0x002fe40000000000 */
[----:B------:R-:W-:-:S03]  /*1370*/  PLOP3.LUT P0, PT, PT, PT, UP1, 0x80, 0x0 ;  /* 0x000000000000781c */ /* 0x000fc60003f0f018 */
[----:B--2---:R-:W-:-:S05]  /*1380*/  IMAD R0, R188, R7, 0x3f ;  /* 0x0000003fbc007424 */ /* 0x004fca00078e0207 */
[----:B------:R-:W-:-:S04]  /*1390*/  SHF.R.S32.HI R3, RZ, 0x1f, R0 ;  /* 0x0000001fff037819 */ /* 0x000fc80000011400 */
[----:B------:R-:W-:-:S04]  /*13a0*/  LEA.HI R3, R3, R0, RZ, 0x6 ;  /* 0x0000000003037211 */ /* 0x000fc800078f30ff */
[----:B------:R-:W-:Y:S01]  /*13b0*/  SHF.R.S32.HI R3, RZ, 0x6, R3 ;  /* 0x00000006ff037819 */ /* 0x000fe20000011403 */
[----:B------:R-:W-:Y:S06]  /*13c0*/  @!P0 BRA `(.L_x_4376) ;  /* 0x0000001c00408947 */ /* 0x000fec0003800000 */
[----:B------:R-:W0:Y:S01]  /*13d0*/  LDC R0, c[0x0][0x448] ;  /* 0x00011200ff007b82 */ /* 0x000e220000000800 */
[----:B------:R-:W-:Y:S01]  /*13e0*/  UIADD3 UR4, UR41, 0x3f, URZ ;  /* 0x0000003f29047890 */ /* 0x000fe2000fffe03f */
[----:B------:R-:W-:Y:S02]  /*13f0*/  CS2R R150, SRZ ;  /* 0x0000000000967805 */ /* 0x000fe4000001ff00 */
[----:B------:R-:W-:Y:S02]  /*1400*/  CS2R R148, SRZ ;  /* 0x0000000000947805 */ /* 0x000fe4000001ff00 */
[----:B------:R-:W-:Y:S02]  /*1410*/  CS2R R146, SRZ ;  /* 0x0000000000927805 */ /* 0x000fe4000001ff00 */
[----:B------:R-:W-:Y:S02]  /*1420*/  CS2R R144, SRZ ;  /* 0x0000000000907805 */ /* 0x000fe4000001ff00 */
[----:B------:R-:W-:-:S02]  /*1430*/  CS2R R142, SRZ ;  /* 0x00000000008e7805 */ /* 0x000fc4000001ff00 */
[----:B------:R-:W-:Y:S01]  /*1440*/  CS2R R140, SRZ ;  /* 0x00000000008c7805 */ /* 0x000fe2000001ff00 */
[----:B------:R-:W1:Y:S01]  /*1450*/  LDC R5, c[0x0][0x288] ;  /* 0x0000a200ff057b82 */ /* 0x000e620000000800 */
        /* <DEDUP_REMOVED lines=15> */
[----:B0-----:R-:W-:Y:S01]  /*1550*/  ISETP.NE.AND P0, PT, R0, 0x1, PT ;  /* 0x000000010000780c */ /* 0x001fe20003f05270 */
[----:B------:R-:W-:Y:S01]  /*1560*/  IMAD.U32 R0, RZ, RZ, UR4 ;  /* 0x00000004ff007e24 */ /* 0x000fe2000f8e00ff */
[----:B------:R-:W-:Y:S02]  /*1570*/  CS2R R112, SRZ ;  /* 0x0000000000707805 */ /* 0x000fe4000001ff00 */
[----:B------:R-:W-:-:S02]  /*1580*/  CS2R R110, SRZ ;  /* 0x00000000006e7805 */ /* 0x000fc4000001ff00 */
[----:B------:R-:W-:Y:S02]  /*1590*/  CS2R R106, SRZ ;  /* 0x00000000006a7805 */ /* 0x000fe4000001ff00 */
[----:B------:R-:W-:Y:S02]  /*15a0*/  CS2R R162, SRZ ;  /* 0x0000000000a27805 */ /* 0x000fe4000001ff00 */
[----:B------:R-:W-:Y:S02]  /*15b0*/  CS2R R102, SRZ ;  /* 0x0000000000667805 */ /* 0x000fe4000001ff00 */
[----:B------:R-:W-:Y:S02]  /*15c0*/  CS2R R164, SRZ ;  /* 0x0000000000a47805 */ /* 0x000fe4000001ff00 */
[----:B-1----:R-:W-:Y:S02]  /*15d0*/  IADD3 R5, -R5, 0x40, RZ ;  /* 0x0000004005057810 */ /* 0x002fe40007ffe1ff */
[----:B------:R-:W-:-:S02]  /*15e0*/  CS2R R98, SRZ ;  /* 0x0000000000627805 */ /* 0x000fc4000001ff00 */
[----:B------:R-:W-:Y:S02]  /*15f0*/  CS2R R166, SRZ ;  /* 0x0000000000a67805 */ /* 0x000fe4000001ff00 */
[----:B------:R-:W-:Y:S02]  /*1600*/  CS2R R94, SRZ ;  /* 0x00000000005e7805 */ /* 0x000fe4000001ff00 */
[----:B------:R-:W-:Y:S01]  /*1610*/  CS2R R170, SRZ ;  /* 0x0000000000aa7805 */ /* 0x000fe2000001ff00 */
[----:B------:R-:W0:Y:S01]  /*1620*/  @P0 LDC R4, c[0x0][0x44c] ;  /* 0x00011300ff040b82 */ /* 0x000e220000000800 */
[----:B------:R-:W-:Y:S01]  /*1630*/  IMAD R5, R188, R7, R5 ;  /* 0x00000007bc057224 */ /* 0x000fe200078e0205 */
[----:B------:R-:W-:Y:S01]  /*1640*/  CS2R R90, SRZ ;  /* 0x00000000005a7805 */ /* 0x000fe2000001ff00 */
[----:B------:R-:W-:Y:S01]  /*1650*/  IMAD.MOV.U32 R169, RZ, RZ, RZ ;  /* 0x000000ffffa97224 */ /* 0x000fe200078e00ff */
        /* <DEDUP_REMOVED lines=19> */
[----:B------:R-:W-:Y:S01]  /*1790*/  CS2R R202, SRZ ;  /* 0x0000000000ca7805 */ /* 0x000fe2000001ff00 */
[----:B0-----:R-:W-:Y:S01]  /*17a0*/  @P0 IMAD.HI.U32 R4, R4, UR4, RZ ;  /* 0x0000000404040c27 */ /* 0x001fe2000f8e00ff */
[----:B------:R-:W-:-:S02]  /*17b0*/  CS2R R50, SRZ ;  /* 0x0000000000327805 */ /* 0x000fc4000001ff00 */
[----:B------:R-:W-:Y:S02]  /*17c0*/  CS2R R204, SRZ ;  /* 0x0000000000cc7805 */ /* 0x000fe4000001ff00 */
[----:B------:R-:W-:Y:S02]  /*17d0*/  CS2R R46, SRZ ;  /* 0x00000000002e7805 */ /* 0x000fe4000001ff00 */
[----:B------:R-:W-:Y:S02]  /*17e0*/  CS2R R206, SRZ ;  /* 0x0000000000ce7805 */ /* 0x000fe4000001ff00 */
[----:B------:R-:W-:Y:S02]  /*17f0*/  CS2R R42, SRZ ;  /* 0x00000000002a7805 */ /* 0x000fe4000001ff00 */
[----:B------:R-:W-:Y:S02]  /*1800*/  CS2R R210, SRZ ;  /* 0x0000000000d27805 */ /* 0x000fe4000001ff00 */
[----:B------:R-:W-:-:S02]  /*1810*/  CS2R R38, SRZ ;  /* 0x0000000000267805 */ /* 0x000fc4000001ff00 */
[----:B-1----:R-:W-:Y:S02]  /*1820*/  @P0 SHF.R.U32.HI R0, RZ, R9, R4 ;  /* 0x00000009ff000219 */ /* 0x002fe40000011604 */
[----:B------:R-:W-:Y:S02]  /*1830*/  CS2R R208, SRZ ;  /* 0x0000000000d07805 */ /* 0x000fe4000001ff00 */
[----:B------:R-:W-:Y:S02]  /*1840*/  PLOP3.LUT P0, PT, PT, PT, PT, 0x80, 0x0 ;  /* 0x000000000000781c */ /* 0x000fe40003f0f070 */
[----:B------:R-:W-:Y:S02]  /*1850*/  CS2R R212, SRZ ;  /* 0x0000000000d47805 */ /* 0x000fe4000001ff00 */
[----:B------:R-:W-:Y:S01]  /*1860*/  CS2R R34, SRZ ;  /* 0x0000000000227805 */ /* 0x000fe2000001ff00 */
[----:B------:R-:W-:Y:S01]  /*1870*/  IMAD.IADD R0, R5, 0x1, R0 ;  /* 0x0000000105007824 */ /* 0x000fe200078e0200 */
        /* <DEDUP_REMOVED lines=8> */
[----:B------:R-:W-:Y:S01]  /*1900*/  VIMNMX R4, R3, R4, PT ;  /* 0x0000000403047248 */ /* 0x000fe20003fe0100 */
[----:B------:R-:W-:-:S03]  /*1910*/  IMAD.MOV.U32 R3, RZ, RZ, RZ ;  /* 0x000000ffff037224 */ /* 0x000fc600078e00ff */
[----:B------:R-:W-:-:S13]  /*1920*/  ISETP.GE.AND P1, PT, R4, 0x1, PT ;  /* 0x000000010400780c */ /* 0x000fda0003f26270 */
        /* <DEDUP_REMOVED lines=11> */
[----:B------:R-:W-:Y:S01]  /*19e0*/  UMOV UR7, 0x40000040 ;  /* 0x4000004000077882 */ /* 0x000fe20000000000 */
[----:B------:R-:W1:Y:S01]  /*19f0*/  S2R R8, SR_TID.X ;  /* 0x0000000000087919 */ /* 0x000e620000002100 */
[----:B0-----:R-:W-:-:S04]  /*1a00*/  LEA.HI R3, R0, R0, RZ, 0x1 ;  /* 0x0000000000037211 */ /* 0x001fc800078f08ff */
[----:B------:R-:W-:Y:S01]  /*1a10*/  LOP3.LUT R3, R3, 0x1fffe, RZ, 0xc0, !PT ;  /* 0x0001fffe03037812 */ /* 0x000fe200078ec0ff */
[----:B------:R-:W-:-:S04]  /*1a20*/  WARPGROUP.ARRIVE ;  /* 0x00000000000079c5 */ /* 0x000fc80000000000 */
        /* <DEDUP_REMOVED lines=12> */
[----:B-1----:R-:W-:Y:S02]  /*1af0*/  LOP3.LUT R8, R8, 0x7f, RZ, 0xc0, !PT ;  /* 0x0000007f08087812 */ /* 0x002fe400078ec0ff */
[----:B------:R-:W-:Y:S01]  /*1b00*/  R2UR UR12, R6 ;  /* 0x00000000060c72ca */ /* 0x000fe200000e0000 */
[----:B------:R-:W-:Y:S01]  /*1b10*/  IMAD R0, R2, 0x1000, R7 ;  /* 0x0000100002007824 */ /* 0x000fe200078e0207 */
[----:B------:R-:W-:Y:S01]  /*1b20*/  ISETP.NE.AND P1, PT, R8, RZ, PT ;  /* 0x000000ff0800720c */ /* 0x000fe20003f25270 */
[C---:B------:R-:W-:Y:S02]  /*1b30*/  VIADD R6, R3.reuse, 0x4 ;  /* 0x0000000403067836 */ /* 0x040fe40000000000 */
[C---:B------:R-:W-:Y:S01]  /*1b40*/  VIADD R5, R0.reuse, 0x80 ;  /* 0x0000008000057836 */ /* 0x040fe20000000000 */
[----:B------:R-:W-:Y:S01]  /*1b50*/  R2UR UR10, R0 ;  /* 0x00000000000a72ca */ /* 0x000fe200000e0000 */
[----:B------:R-:W-:Y:S01]  /*1b60*/  VIADD R3, R3, 0x6 ;  /* 0x0000000603037836 */ /* 0x000fe20000000000 */
[----:B------:R-:W-:-:S02]  /*1b70*/  R2UR UR16, R6 ;  /* 0x00000000061072ca */ /* 0x000fc400000e0000 */
[----:B------:R-:W-:Y:S01]  /*1b80*/  R2UR UR14, R5 ;  /* 0x00000000050e72ca */ /* 0x000fe200000e0000 */
[C---:B------:R-:W-:Y:S01]  /*1b90*/  VIADD R5, R0.reuse, 0x100 ;  /* 0x0000010000057836 */ /* 0x040fe20000000000 */
[----:B------:R-:W-:Y:S01]  /*1ba0*/  R2UR UR4, R3 ;  /* 0x00000000030472ca */ /* 0x000fe200000e0000 */
[----:B------:R-:W-:-:S03]  /*1bb0*/  VIADD R0, R0, 0x180 ;  /* 0x0000018000007836 */ /* 0x000fc60000000000 */
[----:B------:R-:W-:Y:S02]  /*1bc0*/  R2UR UR18, R5 ;  /* 0x00000000051272ca */ /* 0x000fe400000e0000 */
[----:B------:R-:W-:Y:S01]  /*1bd0*/  R2UR UR6, R0 ;  /* 0x00000000000672ca */ /* 0x000fe200000e0000 */
[----:B------:R-:W-:Y:S01]  /*1be0*/  HGMMA.64x256x16.F32.BF16 R24, gdesc[UR8].tnspB, RZ, !UPT, gsb0 ;  /* 0x43e00000081879f0 */ /* 0x000fe2000c0018ff */
[----:B------:R-:W-:-:S04]  /*1bf0*/  @!P1 IMAD R0, R2, 0x8, R17 ;  /* 0x0000000802009824 */ /* 0x000fc800078e0211 */
[----:B------:R-:W-:-:S05]  /*1c00*/  @!P1 VIADD R0, R0, 0x38860 ;  /* 0x0003886000009836 */ /* 0x000fca0000000000 */
[----:B------:R-:W-:Y:S01]  /*1c10*/  @!P1 PRMT R0, RZ, 0x654, R0 ;  /* 0x00000654ff009816 */ /* 0x000fe20000000000 */
[----:B------:R-:W-:Y:S02]  /*1c20*/  WARPGROUP.DEPBAR.LE gsb0, 0x0 ;  /* 0x00008000000079c5 */ /* 0x000fe40000010000 */
[----:B------:R-:W-:-:S15]  /*1c30*/  WARPGROUP.ARRIVE ;  /* 0x00000000000079c5 */ /* 0x000fde0000000000 */
        /* <DEDUP_REMOVED lines=14> */
.L_x_4379:
[----:B------:R-:W-:Y:S01]  /*1d20*/  BAR.SYNC.DEFER_BLOCKING 0xe, 0x100 ;  /* 0x0384000000007b1d */ /* 0x000fe20000010000 */
[----:B01----:R-:W-:Y:S01]  /*1d30*/  IMAD R0, R2, 0x40, R22 ;  /* 0x0000004002007824 */ /* 0x003fe200078e0216 */
[----:B------:R-:W-:Y:S01]  /*1d40*/  ISETP.GT.AND P2, PT, R4, RZ, PT ;  /* 0x000000ff0400720c */ /* 0x000fe20003f44270 */
[----:B------:R-:W-:Y:S02]  /*1d50*/  VIADD R2, R2, 0x1 ;  /* 0x0000000102027836 */ /* 0x000fe40000000000 */
[----:B------:R-:W-:Y:S01]  /*1d60*/  IMAD R0, R0, 0x4, R17 ;  /* 0x0000000400007824 */ /* 0x000fe200078e0211 */
[----:B------:R-:W-:Y:S01]  /*1d70*/  UMOV UR11, 0x40000040 ;  /* 0x40000040000b7882 */ /* 0x000fe20000000000 */
[----:B------:R-:W-:Y:S01]  /*1d80*/  UMOV UR15, 0x40000040 ;  /* 0x40000040000f7882 */ /* 0x000fe20000000000 */
[----:B------:R-:W-:Y:S01]  /*1d90*/  ISETP.NE.AND P0, PT, R2, 0x2, PT ;  /* 0x000000020200780c */ /* 0x000fe20003f05270 */
[----:B------:R-:W-:Y:S01]  /*1da0*/  UMOV UR19, 0x40000040 ;  /* 0x4000004000137882 */ /* 0x000fe20000000000 */
[----:B------:R-:W-:Y:S01]  /*1db0*/  UMOV UR7, 0x40000040 ;  /* 0x4000004000077882 */ /* 0x000fe20000000000 */
[----:B------:R-:W-:Y:S01]  /*1dc0*/  VIADD R4, R4, 0xffffffff ;  /* 0xffffffff04047836 */ /* 0x000fe20000000000 */
[----:B------:R-:W-:Y:S01]  /*1dd0*/  SEL R2, R2, RZ, P0 ;  /* 0x000000ff02027207 */ /* 0x000fe20000000000 */
[----:B------:R-:W0:Y:S04]  /*1de0*/  LDS R3, [R0+0x38400] ;  /* 0x0384000000037984 */ /* 0x000e280000000800 */
[----:B------:R1:W2:Y:S02]  /*1df0*/  LDS R5, [R0+0x38420] ;  /* 0x0384200000057984 */ /* 0x0002a40000000800 */
[----:B-1----:R-:W-:-:S05]  /*1e00*/  IMAD R0, R2, 0x1000, R7 ;  /* 0x0000100002007824 */ /* 0x002fca00078e0207 */
[----:B------:R-:W-:Y:S01]  /*1e10*/  R2UR UR10, R0 ;  /* 0x00000000000a72ca */ /* 0x000fe200000e0000 */
        /* <DEDUP_REMOVED lines=128> */
[----:B------:R-:W-:-:S05]  /*2620*/  VIADD R3, R0, 0x80 ;  /* 0x0000008000037836 */ /* 0x000fca0000000000 */
[----:B------:R-:W-:Y:S01]  /*2630*/  WARPGROUP.ARRIVE ;  /* 0x00000000000079c5 */ /* 0x000fe20000000000 */
[----:B------:R-:W-:Y:S01]  /*2640*/  R2UR UR14, R3 ;  /* 0x00000000030e72ca */ /* 0x000fe200000e0000 */
[C---:B------:R-:W-:Y:S02]  /*2650*/  VIADD R3, R0.reuse, 0x100 ;  /* 0x0000010000037836 */ /* 0x040fe40000000000 */
[----:B------:R-:W-:Y:S02]  /*2660*/  VIADD R0, R0, 0x180 ;  /* 0x0000018000007836 */ /* 0x000fe40000000000 */
[----:B------:R-:W-:Y:S01]  /*2670*/  HGMMA.64x256x16.F32.BF16 R24, gdesc[UR8].tnspB, R24, gsb0 ;  /* 0x43e00000081879f0 */ /* 0x000fe20008001818 */
[----:B------:R-:W-:Y:S02]  /*2680*/  R2UR UR18, R3 ;  /* 0x00000000031272ca */ /* 0x000fe400000e0000 */
[----:B------:R-:W-:Y:S01]  /*2690*/  R2UR UR6, R0 ;  /* 0x00000000000672ca */ /* 0x000fe200000e0000 */
[----:B------:R-:W-:Y:S01]  /*26a0*/  @!P1 IMAD R0, R2, 0x8, R17 ;  /* 0x0000000802009824 */ /* 0x000fe200078e0211 */
[----:B------:R-:W-:-:S03]  /*26b0*/  SEL R3, RZ, 0x1, P0 ;  /* 0x00000001ff037807 */ /* 0x000fc60000000000 */
[----:B------:R-:W-:Y:S01]  /*26c0*/  @!P1 VIADD R0, R0, 0x38860 ;  /* 0x0003886000009836 */ /* 0x000fe20000000000 */
[----:B------:R-:W-:-:S04]  /*26d0*/  LOP3.LUT R16, R16, R3, RZ, 0x3c, !PT ;  /* 0x0000000310107212 */ /* 0x000fc800078e3cff */
[----:B------:R-:W-:Y:S01]  /*26e0*/  @!P1 PRMT R0, RZ, 0x654, R0 ;  /* 0x00000654ff009816 */ /* 0x000fe20000000000 */
[----:B------:R-:W-:Y:S02]  /*26f0*/  WARPGROUP.DEPBAR.LE gsb0, 0x0 ;  /* 0x00008000000079c5 */ /* 0x000fe40000010000 */
[----:B------:R-:W-:-:S12]  /*2700*/  WARPGROUP.ARRIVE ;  /* 0x00000000000079c5 */ /* 0x000fd80000000000 */
        /* <DEDUP_REMOVED lines=13> */
.L_x_4378:
[----:B------:R-:W-:Y:S01]  /*27e0*/  BAR.SYNC.DEFER_BLOCKING 0xe, 0x100 ;  /* 0x0384000000007b1d */ /* 0x000fe20000010000 */
[C---:B01----:R-:W-:Y:S01]  /*27f0*/  IMAD R0, R2.reuse, 0x40, R22 ;  /* 0x0000004002007824 */ /* 0x043fe200078e0216 */
[----:B------:R-:W-:Y:S01]  /*2800*/  PLOP3.LUT P0, PT, PT, PT, PT, 0x8, 0x0 ;  /* 0x000000000000781c */ /* 0x000fe20003f0e170 */
[----:B------:R-:W-:Y:S02]  /*2810*/  VIADD R2, R2, 0x1 ;  /* 0x0000000102027836 */ /* 0x000fe40000000000 */
[----:B------:R-:W-:-:S03]  /*2820*/  IMAD R17, R0, 0x4, R17 ;  /* 0x0000000400117824 */ /* 0x000fc600078e0211 */
[----:B------:R-:W-:-:S04]  /*2830*/  ISETP.NE.AND P1, PT, R2, 0x2, PT ;  /* 0x000000020200780c */ /* 0x000fc80003f25270 */
[----:B------:R-:W-:Y:S02]  /*2840*/  SEL R5, RZ, 0x1, P1 ;  /* 0x00000001ff057807 */ /* 0x000fe40000800000 */
[----:B------:R-:W-:Y:S02]  /*2850*/  SEL R2, R2, RZ, P1 ;  /* 0x000000ff02027207 */ /* 0x000fe40000800000 */
[----:B------:R-:W-:Y:S01]  /*2860*/  LOP3.LUT R16, R16, R5, RZ, 0x3c, !PT ;  /* 0x0000000510107212 */ /* 0x000fe200078e3cff */
        /* <DEDUP_REMOVED lines=134> */
.L_x_4376:
        /* <DEDUP_REMOVED lines=24> */
[----:B0-----:R-:W-:Y:S02]  /*3250*/  ISETP.NE.AND P0, PT, R0, 0x1, PT ;  /* 0x000000010000780c */ /* 0x001fe40003f05270 */
[----:B------:R-:W-:Y:S02]  /*3260*/  CS2R R112, SRZ ;  /* 0x0000000000707805 */ /* 0x000fe4000001ff00 */
[----:B------:R-:W-:-:S02]  /*3270*/  CS2R R110, SRZ ;  /* 0x00000000006e7805 */ /* 0x000fc4000001ff00 */
[----:B------:R-:W-:Y:S02]  /*3280*/  CS2R R106, SRZ ;  /* 0x00000000006a7805 */ /* 0x000fe4000001ff00 */
[----:B------:R-:W-:Y:S02]  /*3290*/  CS2R R162, SRZ ;  /* 0x0000000000a27805 */ /* 0x000fe4000001ff00 */
[----:B------:R-:W-:Y:S02]  /*32a0*/  CS2R R102, SRZ ;  /* 0x0000000000667805 */ /* 0x000fe4000001ff00 */
[----:B------:R-:W-:Y:S02]  /*32b0*/  CS2R R164, SRZ ;  /* 0x0000000000a47805 */ /* 0x000fe4000001ff00 */
[----:B------:R-:W-:Y:S02]  /*32c0*/  CS2R R98, SRZ ;  /* 0x0000000000627805 */ /* 0x000fe4000001ff00 */
[----:B-1----:R-:W-:-:S02]  /*32d0*/  IADD3 R6, -R4, 0x40, RZ ;  /* 0x0000004004067810 */ /* 0x002fc40007ffe1ff */
[----:B------:R-:W-:Y:S02]  /*32e0*/  CS2R R166, SRZ ;  /* 0x0000000000a67805 */ /* 0x000fe4000001ff00 */
[----:B------:R-:W-:Y:S02]  /*32f0*/  CS2R R94, SRZ ;  /* 0x00000000005e7805 */ /* 0x000fe4000001ff00 */
[----:B------:R-:W-:Y:S02]  /*3300*/  CS2R R170, SRZ ;  /* 0x0000000000aa7805 */ /* 0x000fe4000001ff00 */
[----:B------:R-:W-:Y:S01]  /*3310*/  CS2R R90, SRZ ;  /* 0x00000000005a7805 */ /* 0x000fe2000001ff00 */
[----:B------:R-:W0:Y:S01]  /*3320*/  @P0 LDC R0, c[0x0][0x44c] ;  /* 0x00011300ff000b82 */ /* 0x000e220000000800 */
[----:B------:R-:W-:Y:S01]  /*3330*/  IMAD R7, R188, R7, R6 ;  /* 0x00000007bc077224 */ /* 0x000fe200078e0206 */
[----:B------:R-:W-:Y:S01]  /*3340*/  CS2R R172, SRZ ;  /* 0x0000000000ac7805 */ /* 0x000fe2000001ff00 */
[----:B------:R-:W-:Y:S01]  /*3350*/  IMAD.MOV.U32 R169, RZ, RZ, RZ ;  /* 0x000000ffffa97224 */ /* 0x000fe200078e00ff */
[----:B------:R-:W-:-:S02]  /*3360*/  CS2R R86, SRZ ;  /* 0x0000000000567805 */ /* 0x000fc4000001ff00 */
[----:B------:R-:W-:Y:S02]  /*3370*/  CS2R R174, SRZ ;  /* 0x0000000000ae7805 */ /* 0x000fe4000001ff00 */
[----:B------:R-:W-:Y:S02]  /*3380*/  CS2R R82, SRZ ;  /* 0x0000000000527805 */ /* 0x000fe4000001ff00 */
[----:B------:R-:W-:Y:S01]  /*3390*/  CS2R R176, SRZ ;  /* 0x0000000000b07805 */ /* 0x000fe2000001ff00 */
[----:B------:R-:W1:Y:S01]  /*33a0*/  @P0 LDC R5, c[0x0][0x450] ;  /* 0x00011400ff050b82 */ /* 0x000e620000000800 */
        /* <DEDUP_REMOVED lines=18> */
[----:B------:R-:W-:Y:S01]  /*34d0*/  CS2R R206, SRZ ;  /* 0x0000000000ce7805 */ /* 0x000fe2000001ff00 */
[----:B------:R-:W-:Y:S01]  /*34e0*/  IMAD.U32 R0, RZ, RZ, UR4 ;  /* 0x00000004ff007e24 */ /* 0x000fe2000f8e00ff */
        /* <DEDUP_REMOVED lines=21> */
[----:B------:R-:W0:Y:S02]  /*3640*/  SHFL.IDX PT, R0, R216, RZ, 0x1f ;  /* 0x00001fffd8007589 */ /* 0x000e2400000e0000 */
        /* <DEDUP_REMOVED lines=27> */
.L_x_4380:
[----:B------:R-:W-:Y:S01]  /*3800*/  ULEA.HI UR4, UR36, UR36, URZ, 0x1 ;  /* 0x0000002424047291 */ /* 0x000fe2000f8f083f */
[----:B------:R-:W-:-:S03]  /*3810*/  IMAD.U32 R0, RZ, RZ, UR38 ;  /* 0x00000026ff007e24 */ /* 0x000fc6000f8e00ff */
[----:B------:R-:W-:Y:S02]  /*3820*/  ULOP3.LUT UR4, UR4, 0xfffffffe, URZ, 0xc0, !UPT ;  /* 0xfffffffe04047892 */ /* 0x000fe4000f8ec03f */
[----:B------:R-:W-:Y:S02]  /*3830*/  ISETP.NE.AND P0, PT, R0, 0x3, PT ;  /* 0x000000030000780c */ /* 0x000fe40003f05270 */
[----:B------:R-:W-:-:S06]  /*3840*/  UIADD3 UR4, UR36, -UR4, URZ ;  /* 0x8000000424047290 */ /* 0x000fcc000fffe03f */
[----:B------:R-:W-:-:S05]  /*3850*/  IMAD.U32 R4, RZ, RZ, UR4 ;  /* 0x00000004ff047e24 */ /* 0x000fca000f8e00ff */
[----:B------:R-:W-:-:S04]  /*3860*/  SHF.L.U32 R4, R4, 0x1f, RZ ;  /* 0x0000001f04047819 */ /* 0x000fc800000006ff */
[----:B------:R-:W0:Y:S02]  /*3870*/  SYNCS.PHASECHK.TRANS64.TRYWAIT P1, [R17+URZ+0x38800], R4 ;  /* 0x03880004110075a7 */ /* 0x000e24000802017f */
[----:B0-----:R-:W-:Y:S05]  /*3880*/  @!P1 BRA `(.L_x_4381) ;  /* 0x00000130009c9947 */ /* 0x001fea0003800000 */
.L_x_4547:
[----:B------:R-:W-:Y:S05]  /*3890*/  @!P0 BRA `(.L_x_4382) ;  /* 0x0000000000048947 */ /* 0x000fea0003800000 */
[----:B------:R-:W-:Y:S01]  /*38a0*/  BPT.TRAP 0x1 ;  /* 0x000000040000795c */ /* 0x000fe20000300000 */
.L_x_4382:
[----:B------:R-:W-:Y:S01]  /*38b0*/  IMAD R5, R2, 0x8, R17 ;  /* 0x0000000802057824 */ /* 0x000fe200078e0211 */
[----:B------:R-:W-:-:S04]  /*38c0*/  SHF.L.U32 R8, R16, 0x1f, RZ ;  /* 0x0000001f10087819 */ /* 0x000fc800000006ff */
[----:B------:R1:W2:Y:S01]  /*38d0*/  SYNCS.PHASECHK.TRANS64.TRYWAIT P1, [R5+URZ+0x38830], R8 ;  /* 0x03883008050075a7 */ /* 0x0002a2000802017f */
[----:B------:R-:W-:Y:S05]  /*38e0*/  @!P0 BRA `(.L_x_4383) ;  /* 0x0000000000048947 */ /* 0x000fea0003800000 */
[----:B------:R-:W-:Y:S01]  /*38f0*/  BPT.TRAP 0x1 ;  /* 0x000000040000795c */ /* 0x000fe20000300000 */
.L_x_4383:
[----:B------:R-:W-:-:S05]  /*3900*/  VIADD R0, R17, 0x22400 ;  /* 0x0002240011007836 */ /* 0x000fca0000000000 */
[----:B------:R-:W-:-:S04]  /*3910*/  SHF.R.U32.HI R0, RZ, 0x4, R0 ;  /* 0x00000004ff007819 */ /* 0x000fc80000011600 */
[----:B------:R-:W-:Y:S01]  /*3920*/  LOP3.LUT R0, R0, 0x3fff, RZ, 0xc0, !PT ;  /* 0x00003fff00007812 */ /* 0x000fe200078ec0ff */
[----:B--2---:R-:W-:Y:S06]  /*3930*/  @P1 BRA `(.L_x_4384) ;  /* 0x0000000000081947 */ /* 0x004fec0003800000 */
[----:B------:R-:W2:Y:S02]  /*3940*/  SYNCS.PHASECHK.TRANS64.TRYWAIT P1, [R5+URZ+0x38830], R8 ;  /* 0x03883008050075a7 */ /* 0x000ea4000802017f */
[----:B--2---:R-:W-:Y:S05]  /*3950*/  @!P1 BRA `(.L_x_4385) ;  /* 0x00000130007c9947 */ /* 0x004fea0003800000 */
.L_x_4384:
[----:B------:R-:W-:Y:S05]  /*3960*/  WARPSYNC.ALL ;  /* 0x0000000000007948 */ /* 0x000fea0003800000 */
[----:B------:R-:W-:Y:S01]  /*3970*/  LOP3.LUT R0, R0, 0x10000, RZ, 0xfc, !PT ;  /* 0x0001000000007812 */ /* 0x000fe200078efcff */
[----:B------:R-:W-:Y:S01]  /*3980*/  VIADD R3, R17, 0x20400 ;  /* 0x0002040011037836 */ /* 0x000fe20000000000 */
[----:B------:R-:W-:-:S03]  /*3990*/  WARPGROUP.ARRIVE ;  /* 0x00000000000079c5 */ /* 0x000fc60000000000 */
[----:B------:R-:W-:Y:S01]  /*39a0*/  IMAD R6, R2, 0x200, R0 ;  /* 0x0000020002067824 */ /* 0x000fe200078e0200 */
[----:B------:R-:W-:Y:S01]  /*39b0*/  UMOV UR7, 0x40000040 ;  /* 0x4000004000077882 */ /* 0x000fe20000000000 */
[----:B------:R-:W-:Y:S01]  /*39c0*/  UMOV UR5, 0x40000040 ;  /* 0x4000004000057882 */ /* 0x000fe20000000000 */
[----:B------:R-:W-:Y:S01]  /*39d0*/  SHF.R.U32.HI R3, RZ, 0x4, R3 ;  /* 0x00000004ff037819 */ /* 0x000fe20000011603 */
[----:B------:R-:W-:Y:S01]  /*39e0*/  UMOV UR11, 0x40000040 ;  /* 0x40000040000b7882 */ /* 0x000fe20000000000 */
[----:B------:R-:W-:Y:S01]  /*39f0*/  R2UR UR6, R6 ;  /* 0x00000000060672ca */ /* 0x000fe200000e0000 */
[----:B------:R-:W-:Y:S01]  /*3a00*/  UMOV UR9, 0x40000040 ;  /* 0x4000004000097882 */ /* 0x000fe20000000000 */
[----:B------:R-:W-:Y:S01]  /*3a10*/  LOP3.LUT R3, R3, 0x3fff, RZ, 0xc0, !PT ;  /* 0x00003fff03037812 */ /* 0x000fe200078ec0ff */
[----:B------:R-:W-:Y:S01]  /*3a20*/  UMOV UR15, 0x40000040 ;  /* 0x40000040000f7882 */ /* 0x000fe20000000000 */
[----:B------:R-:W-:Y:S01]  /*3a30*/  UMOV UR13, 0x40000040 ;  /* 0x40000040000d7882 */ /* 0x000fe20000000000 */
[----:B------:R-:W-:Y:S01]  /*3a40*/  UMOV UR19, 0x40000040 ;  /* 0x4000004000137882 */ /* 0x000fe20000000000 */
[----:B------:R-:W-:Y:S01]  /*3a50*/  LOP3.LUT R3, R3, 0x10000, RZ, 0xfc, !PT ;  /* 0x0001000003037812 */ /* 0x000fe200078efcff */
[----:B------:R-:W-:-:S03]  /*3a60*/  UMOV UR17, 0x40000040 ;  /* 0x4000004000117882 */ /* 0x000fc60000000000 */
[C---:B------:R-:W-:Y:S01]  /*3a70*/  R2UR UR4, R3.reuse ;  /* 0x00000000030472ca */ /* 0x040fe200000e0000 */
[C---:B------:R-:W-:Y:S02]  /*3a80*/  VIADD R6, R3.reuse, 0x2 ;  /* 0x0000000203067836 */ /* 0x040fe40000000000 */
[----:B------:R-:W-:Y:S02]  /*3a90*/  UIADD3 UR10, UR6, 0x2, URZ ;  /* 0x00000002060a7890 */ /* 0x000fe4000fffe03f */
[----:B------:R-:W-:Y:S01]  /*3aa0*/  UIADD3 UR14, UR6, 0x4, URZ ;  /* 0x00000004060e7890 */ /* 0x000fe2000fffe03f */
[----:B------:R-:W-:Y:S01]  /*3ab0*/  R2UR UR8, R6 ;  /* 0x00000000060872ca */ /* 0x000fe200000e0000 */
[C---:B------:R-:W-:Y:S01]  /*3ac0*/  VIADD R6, R3.reuse, 0x4 ;  /* 0x0000000403067836 */ /* 0x040fe20000000000 */
[----:B------:R-:W-:Y:S01]  /*3ad0*/  UIADD3 UR18, UR6, 0x6, URZ ;  /* 0x0000000606127890 */ /* 0x000fe2000fffe03f */
[----:B------:R-:W-:-:S03]  /*3ae0*/  VIADD R3, R3, 0x6 ;  /* 0x0000000603037836 */ /* 0x000fc60000000000 */
[----:B------:R-:W-:Y:S01]  /*3af0*/  R2UR UR12, R6 ;  /* 0x00000000060c72ca */ /* 0x000fe200000e0000 */
[----:B------:R-:W-:Y:S01]  /*3b00*/  HGMMA.64x64x16.F32.BF16 R24, gdesc[UR4], RZ, !UPT, gsb0 ;  /* 0x00e00000041879f0 */ /* 0x000fe2000c0018ff */
[----:B------:R-:W-:Y:S02]  /*3b10*/  R2UR UR16, R3 ;  /* 0x00000000031072ca */ /* 0x000fe400000e0000 */
        /* <DEDUP_REMOVED lines=10> */
[----:B------:R-:W3:Y:S02]  /*3bc0*/  SYNCS.PHASECHK.TRANS64.TRYWAIT P1, [R17+URZ+0x38810], R4 ;  /* 0x03881004110075a7 */ /* 0x000ee4000802017f */
[----:B---3--:R-:W-:Y:S05]  /*3bd0*/  @!P1 BRA `(.L_x_4386) ;  /* 0x0000012c00f09947 */ /* 0x008fea0003800000 */
.L_x_4548:
[----:B------:R-:W-:Y:S05]  /*3be0*/  @!P0 BRA `(.L_x_4387) ;  /* 0x0000000000048947 */ /* 0x000fea0003800000 */
[----:B------:R-:W-:Y:S01]  /*3bf0*/  BPT.TRAP 0x1 ;  /* 0x000000040000795c */ /* 0x000fe20000300000 */
.L_x_4387:
[----:B------:R4:W0:Y:S01]  /*3c00*/  SYNCS.PHASECHK.TRANS64.TRYWAIT P1, [R5+URZ+0x38850], R8 ;  /* 0x03885008050075a7 */ /* 0x000822000802017f */
[----:B------:R-:W-:Y:S05]  /*3c10*/  @!P0 BRA `(.L_x_4388) ;  /* 0x0000000000048947 */ /* 0x000fea0003800000 */
[----:B------:R-:W-:Y:S01]  /*3c20*/  BPT.TRAP 0x1 ;  /* 0x000000040000795c */ /* 0x000fe20000300000 */
.L_x_4388:
[C---:B------:R-:W-:Y:S02]  /*3c30*/  VIADD R3, R17.reuse, 0x400 ;  /* 0x0000040011037836 */ /* 0x040fe40000000000 */
[----:B0--3--:R-:W-:-:S03]  /*3c40*/  VIADD R4, R17, 0x26400 ;  /* 0x0002640011047836 */ /* 0x009fc60000000000 */
[----:B------:R-:W-:Y:S02]  /*3c50*/  SHF.R.U32.HI R3, RZ, 0x4, R3 ;  /* 0x00000004ff037819 */ /* 0x000fe40000011603 */
[----:B------:R-:W-:Y:S02]  /*3c60*/  SHF.R.U32.HI R4, RZ, 0x4, R4 ;  /* 0x00000004ff047819 */ /* 0x000fe40000011604 */
[----:B------:R-:W-:Y:S02]  /*3c70*/  LOP3.LUT R3, R3, 0x3fff, RZ, 0xc0, !PT ;  /* 0x00003fff03037812 */ /* 0x000fe400078ec0ff */
[----:B------:R-:W-:Y:S02]  /*3c80*/  LOP3.LUT R4, R4, 0x3fff, RZ, 0xc0, !PT ;  /* 0x00003fff04047812 */ /* 0x000fe400078ec0ff */
[----:B------:R-:W-:Y:S02]  /*3c90*/  LOP3.LUT R3, R3, 0x10000, RZ, 0xfc, !PT ;  /* 0x0001000003037812 */ /* 0x000fe400078efcff */
[----:B------:R-:W-:-:S03]  /*3ca0*/  LOP3.LUT R4, R4, 0x10000, RZ, 0xfc, !PT ;  /* 0x0001000004047812 */ /* 0x000fc600078efcff */
[----:B------:R-:W-:Y:S01]  /*3cb0*/  IMAD R6, R2, 0x1000, R3 ;  /* 0x0000100002067824 */ /* 0x000fe200078e0203 */
[----:B------:R-:W-:Y:S06]  /*3cc0*/  @P1 BRA `(.L_x_4389) ;  /* 0x0000000000081947 */ /* 0x000fec0003800000 */
[----:B------:R-:W0:Y:S02]  /*3cd0*/  SYNCS.PHASECHK.TRANS64.TRYWAIT P1, [R5+URZ+0x38850], R8 ;  /* 0x03885008050075a7 */ /* 0x000e24000802017f */
[----:B0-----:R-:W-:Y:S05]  /*3ce0*/  @!P1 BRA `(.L_x_4390) ;  /* 0x0000012c00c09947 */ /* 0x001fea0003800000 */
.L_x_4389:
[----:B------:R-:W-:Y:S01]  /*3cf0*/  R2UR UR20, R4 ;  /* 0x00000000041472ca */ /* 0x000fe200000e0000 */
[----:B------:R-:W-:Y:S01]  /*3d00*/  WARPGROUP.ARRIVE ;  /* 0x00000000000079c5 */ /* 0x000fe20000000000 */
[----:B------:R-:W-:Y:S01]  /*3d10*/  R2UR UR22, R6 ;  /* 0x00000000061672ca */ /* 0x000fe200000e0000 */
[----:B------:R-:W-:Y:S01]  /*3d20*/  UMOV UR21, 0x40000040 ;  /* 0x4000004000157882 */ /* 0x000fe20000000000 */
[----:B------:R-:W-:Y:S01]  /*3d30*/  UMOV UR23, 0x40000040 ;  /* 0x4000004000177882 */ /* 0x000fe20000000000 */
[----:B012-4-:R-:W-:Y:S01]  /*3d40*/  VIADD R8, R4, 0x2 ;  /* 0x0000000204087836 */ /* 0x017fe20000000000 */
[----:B------:R-:W-:Y:S01]  /*3d50*/  UMOV UR25, 0x40000040 ;  /* 0x4000004000197882 */ /* 0x000fe20000000000 */
[----:B------:R-:W-:Y:S01]  /*3d60*/  VIADD R7, R6, 0x2 ;  /* 0x0000000206077836 */ /* 0x000fe20000000000 */
[----:B------:R-:W-:Y:S01]  /*3d70*/  UMOV UR27, 0x40000040 ;  /* 0x40000040001b7882 */ /* 0x000fe20000000000 */
[----:B------:R-:W0:Y:S01]  /*3d80*/  S2R R9, SR_TID.X ;  /* 0x0000000000097919 */ /* 0x000e220000002100 */
[----:B------:R-:W-:Y:S01]  /*3d90*/  R2UR UR24, R8 ;  /* 0x00000000081872ca */ /* 0x000fe200000e0000 */
[----:B------:R-:W-:Y:S01]  /*3da0*/  VIADD R8, R4, 0x4 ;  /* 0x0000000404087836 */ /* 0x000fe20000000000 */
[----:B------:R-:W-:Y:S01]  /*3db0*/  R2UR UR26, R7 ;  /* 0x00000000071a72ca */ /* 0x000fe200000e0000 */
[C---:B------:R-:W-:Y:S01]  /*3dc0*/  VIADD R7, R6.reuse, 0x4 ;  /* 0x0000000406077836 */ /* 0x040fe20000000000 */
[----:B------:R-:W-:Y:S01]  /*3dd0*/  ULDC UR7, c[0x0][0x448] ;  /* 0x0001120000077ab9 */ /* 0x000fe20000000800 */
[----:B------:R-:W-:Y:S01]  /*3de0*/  HGMMA.64x64x16.F32.BF16 R24, gdesc[UR20], R24, gsb0 ;  /* 0x00e00000141879f0 */ /* 0x000fe20008001818 */
[----:B------:R-:W-:Y:S01]  /*3df0*/  VIADD R10, R6, 0x800 ;  /* 0x00000800060a7836 */ /* 0x000fe20000000000 */
[----:B------:R-:W-:Y:S01]  /*3e00*/  UISETP.NE.AND UP1, UPT, UR7, 0x1, UPT ;  /* 0x000000010700788c */ /* 0x000fe2000bf25270 */
[----:B------:R-:W-:Y:S01]  /*3e10*/  IMAD.MOV.U32 R21, RZ, RZ, 0x40 ;  /* 0x00000040ff157424 */ /* 0x000fe200078e00ff */
[----:B------:R-:W-:Y:S01]  /*3e20*/  ULDC UR6, c[0x0][0xad0] ;  /* 0x0002b40000067ab9 */ /* 0x000fe20000000800 */
[----:B------:R-:W1:Y:S01]  /*3e30*/  S2R R56, SR_TID.X ;  /* 0x0000000000387919 */ /* 0x000e620000002100 */
[----:B------:R-:W-:Y:S01]  /*3e40*/  IMAD R204, R2, 0x1000, R19 ;  /* 0x0000100002cc7824 */ /* 0x000fe200078e0213 */
[----:B------:R-:W-:-:S03]  /*3e50*/  UMOV UR11, 0x40000040 ;  /* 0x40000040000b7882 */ /* 0x000fc60000000000 */
[C---:B------:R-:W-:Y:S01]  /*3e60*/  VIADD R206, R204.reuse, 0x80 ;  /* 0x00000080ccce7836 */ /* 0x040fe20000000000 */
[----:B------:R-:W-:Y:S02]  /*3e70*/  R2UR UR10, R204 ;  /* 0x00000000cc0a72ca */ /* 0x000fe400000e0000 */
[----:B------:R-:W-:Y:S01]  /*3e80*/  @UP1 ULDC UR7, c[0x0][0x44c] ;  /* 0x0001130000071ab9 */ /* 0x000fe20000000800 */
[----:B------:R-:W-:Y:S01]  /*3e90*/  @UP1 ULDC UR15, c[0x0][0x450] ;  /* 0x00011400000f1ab9 */ /* 0x000fe20000000800 */
[----:B0-----:R-:W-:Y:S02]  /*3ea0*/  SHF.R.U32.HI R9, RZ, 0x7, R9 ;  /* 0x00000007ff097819 */ /* 0x001fe40000011609 */
[----:B-1----:R-:W-:Y:S01]  /*3eb0*/  LOP3.LUT R56, R56, 0x7f, RZ, 0xc0, !PT ;  /* 0x0000007f38387812 */ /* 0x002fe200078ec0ff */
[----:B------:R-:W-:Y:S02]  /*3ec0*/  WARPGROUP.DEPBAR.LE gsb0, 0x0 ;  /* 0x00008000000079c5 */ /* 0x000fe40000010000 */
[----:B------:R-:W-:-:S06]  /*3ed0*/  WARPGROUP.ARRIVE ;  /* 0x00000000000079c5 */ /* 0x000fcc0000000000 */
[----:B------:R-:W-:Y:S01]  /*3ee0*/  HGMMA.64x64x16.F32.BF16 R24, gdesc[UR24], R24, gsb0 ;  /* 0x00e00000181879f0 */ /* 0x000fe20008001818 */
[----:B------:R-:W-:Y:S01]  /*3ef0*/  R2UR UR24, R8 ;  /* 0x00000000081872ca */ /* 0x000fe200000e0000 */
[----:B------:R-:W-:Y:S01]  /*3f00*/  UMOV UR25, 0x40000040 ;  /* 0x4000004000197882 */ /* 0x000fe20000000000 */
[----:B------:R-:W-:Y:S01]  /*3f10*/  R2UR UR26, R7 ;  /* 0x00000000071a72ca */ /* 0x000fe200000e0000 */
[----:B------:R-:W-:Y:S01]  /*3f20*/  UMOV UR27, 0x40000040 ;  /* 0x40000040001b7882 */ /* 0x000fe20000000000 */
[----:B------:R-:W-:Y:S02]  /*3f30*/  VIADD R8, R4, 0x6 ;  /* 0x0000000604087836 */ /* 0x000fe40000000000 */
[----:B------:R-:W-:Y:S01]  /*3f40*/  VIADD R7, R6, 0x6 ;  /* 0x0000000606077836 */ /* 0x000fe20000000000 */
        /* <DEDUP_REMOVED lines=115> */
[----:B------:R-:W0:Y:S01]  /*4680*/  SHFL.IDX PT, R7, R9, RZ, 0x1f ;  /* 0x00001fff09077589 */ /* 0x000e2200000e0000 */
[----:B------:R-:W-:Y:S01]  /*4690*/  VIADD R8, R4, 0x800 ;  /* 0x0000080004087836 */ /* 0x000fe20000000000 */
[----:B0-----:R-:W-:-:S04]  /*46a0*/  ISETP.GT.AND P1, PT, R7, 0x7f, PT ;  /* 0x0000007f0700780c */ /* 0x001fc80003f24270 */
[----:B------:R-:W-:-:S05]  /*46b0*/  SEL R7, RZ, 0x2, !P1 ;  /* 0x00000002ff077807 */ /* 0x000fca0004800000 */
[C---:B------:R-:W-:Y:S02]  /*46c0*/  IMAD.IADD R9, R7.reuse, 0x1, R8 ;  /* 0x0000000107097824 */ /* 0x040fe400078e0208 */
[----:B------:R-:W-:Y:S01]  /*46d0*/  IMAD.IADD R11, R7, 0x1, R10 ;  /* 0x00000001070b7824 */ /* 0x000fe200078e020a */
[----:B------:R-:W-:Y:S02]  /*46e0*/  WARPGROUP.DEPBAR.LE gsb0, 0x0 ;  /* 0x00008000000079c5 */ /* 0x000fe40000010000 */
[----:B------:R-:W-:-:S06]  /*46f0*/  WARPGROUP.ARRIVE ;  /* 0x00000000000079c5 */ /* 0x000fcc0000000000 */
[----:B------:R-:W-:Y:S01]  /*4700*/  HGMMA.64x64x16.F32.BF16 R24, gdesc[UR24], R24, gsb0 ;  /* 0x00e00000181879f0 */ /* 0x000fe20008001818 */
[----:B------:R-:W-:Y:S01]  /*4710*/  R2UR UR24, R9 ;  /* 0x00000000091872ca */ /* 0x000fe200000e0000 */
[----:B------:R-:W-:Y:S01]  /*4720*/  UMOV UR25, 0x40000040 ;  /* 0x4000004000197882 */ /* 0x000fe20000000000 */
[----:B------:R-:W-:Y:S01]  /*4730*/  R2UR UR26, R11 ;  /* 0x000000000b1a72ca */ /* 0x000fe200000e0000 */
[----:B------:R-:W-:Y:S01]  /*4740*/  UMOV UR27, 0x40000040 ;  /* 0x40000040001b7882 */ /* 0x000fe20000000000 */
[----:B------:R-:W-:-:S05]  /*4750*/  IMAD.MOV.U32 R11, RZ, RZ, 0x4 ;  /* 0x00000004ff0b7424 */ /* 0x000fca00078e00ff */
[C---:B------:R-:W-:Y:S02]  /*4760*/  SEL R9, R11.reuse, 0x2, P1 ;  /* 0x000000020b097807 */ /* 0x040fe40000800000 */
[----:B------:R-:W-:-:S03]  /*4770*/  SEL R11, R11, 0x6, !P1 ;  /* 0x000000060b0b7807 */ /* 0x000fc60004800000 */
[--C-:B------:R-:W-:Y:S02]  /*4780*/  IMAD.IADD R12, R8, 0x1, R9.reuse ;  /* 0x00000001080c7824 */ /* 0x100fe400078e0209 */
[----:B------:R-:W-:Y:S02]  /*4790*/  IMAD.IADD R13, R10, 0x1, R9 ;  /* 0x000000010a0d7824 */ /* 0x000fe400078e0209 */
[--C-:B------:R-:W-:Y:S02]  /*47a0*/  IMAD.IADD R8, R8, 0x1, R11.reuse ;  /* 0x0000000108087824 */ /* 0x100fe400078e020b */
        /* <DEDUP_REMOVED lines=8> */
[----:B------:R-:W-:Y:S02]  /*4830*/  WARPGROUP.DEPBAR.LE gsb0, 0x0 ;  /* 0x00008000000079c5 */ /* 0x000fe40000010000 */
[----:B------:R-:W-:-:S09]  /*4840*/  WARPGROUP.ARRIVE ;  /* 0x00000000000079c5 */ /* 0x000fd20000000000 */
[----:B------:R-:W-:Y:S01]  /*4850*/  HGMMA.64x64x16.F32.BF16 R24, gdesc[UR24], R24, gsb0 ;  /* 0x00e00000181879f0 */ /* 0x000fe20008001818 */
[----:B------:R-:W-:Y:S01]  /*4860*/  R2UR UR24, R8 ;  /* 0x00000000081872ca */ /* 0x000fe200000e0000 */
[----:B------:R-:W-:Y:S01]  /*4870*/  UMOV UR25, 0x40000040 ;  /* 0x4000004000197882 */ /* 0x000fe20000000000 */
[----:B------:R-:W-:Y:S01]  /*4880*/  R2UR UR26, R10 ;  /* 0x000000000a1a72ca */ /* 0x000fe200000e0000 */
[----:B------:R-:W-:Y:S01]  /*4890*/  UMOV UR27, 0x40000040 ;  /* 0x40000040001b7882 */ /* 0x000fe20000000000 */
[----:B------:R-:W-:Y:S02]  /*48a0*/  IMAD.MOV.U32 R8, RZ, RZ, 0x28 ;  /* 0x00000028ff087424 */ /* 0x000fe400078e00ff */
[----:B------:R-:W-:-:S03]  /*48b0*/  IMAD.MOV.U32 R10, RZ, RZ, 0xa00 ;  /* 0x00000a00ff0a7424 */ /* 0x000fc600078e00ff */
[----:B------:R-:W-:Y:S02]  /*48c0*/  SEL R8, R8, 0x26, P1 ;  /* 0x0000002608087807 */ /* 0x000fe40000800000 */
[----:B------:R-:W-:Y:S02]  /*48d0*/  SEL R10, R10, 0x980, P1 ;  /* 0x000009800a0a7807 */ /* 0x000fe40000800000 */
[----:B------:R-:W-:Y:S02]  /*48e0*/  LOP3.LUT R13, R8, 0x6, RZ, 0xc0, !PT ;  /* 0x00000006080d7812 */ /* 0x000fe400078ec0ff */
[----:B------:R-:W-:-:S04]  /*48f0*/  LOP3.LUT R10, R10, 0xa00, RZ, 0xc0, !PT ;  /* 0x00000a000a0a7812 */ /* 0x000fc800078ec0ff */
[CC--:B------:R-:W-:Y:S02]  /*4900*/  IADD3 R8, R13.reuse, R10.reuse, R4 ;  /* 0x0000000a0d087210 */ /* 0x0c0fe40007ffe004 */
[----:B------:R-:W-:Y:S01]  /*4910*/  IADD3 R10, R13, R10, R6 ;  /* 0x0000000a0d0a7210 */ /* 0x000fe20007ffe006 */
        /* <DEDUP_REMOVED lines=8> */
[----:B------:R-:W-:Y:S02]  /*49a0*/  VIADD R10, R6, 0xa00 ;  /* 0x00000a00060a7836 */ /* 0x000fe40000000000 */
[C---:B------:R-:W-:Y:S02]  /*49b0*/  IMAD.IADD R12, R7.reuse, 0x1, R8 ;  /* 0x00000001070c7824 */ /* 0x040fe400078e0208 */
[----:B------:R-:W-:Y:S01]  /*49c0*/  IMAD.IADD R13, R7, 0x1, R10 ;  /* 0x00000001070d7824 */ /* 0x000fe200078e020a */
[----:B------:R-:W-:-:S02]  /*49d0*/  WARPGROUP.DEPBAR.LE gsb0, 0x0 ;  /* 0x00008000000079c5 */ /* 0x000fc40000010000 */
[----:B------:R-:W-:-:S06]  /*49e0*/  WARPGROUP.ARRIVE ;  /* 0x00000000000079c5 */ /* 0x000fcc0000000000 */
[----:B------:R-:W-:Y:S01]  /*49f0*/  HGMMA.64x64x16.F32.BF16 R24, gdesc[UR24], R24, gsb0 ;  /* 0x00e00000181879f0 */ /* 0x000fe20008001818 */
[----:B------:R-:W-:Y:S01]  /*4a00*/  R2UR UR24, R12 ;  /* 0x000000000c1872ca */ /* 0x000fe200000e0000 */
[----:B------:R-:W-:Y:S01]  /*4a10*/  UMOV UR25, 0x40000040 ;  /* 0x4000004000197882 */ /* 0x000fe20000000000 */
[----:B------:R-:W-:Y:S01]  /*4a20*/  R2UR UR26, R13 ;  /* 0x000000000d1a72ca */ /* 0x000fe200000e0000 */
[----:B------:R-:W-:Y:S01]  /*4a30*/  UMOV UR27, 0x40000040 ;  /* 0x40000040001b7882 */ /* 0x000fe20000000000 */
[C---:B------:R-:W-:Y:S02]  /*4a40*/  IMAD.IADD R12, R9.reuse, 0x1, R8 ;  /* 0x00000001090c7824 */ /* 0x040fe400078e0208 */
[----:B------:R-:W-:Y:S02]  /*4a50*/  IMAD.IADD R13, R9, 0x1, R10 ;  /* 0x00000001090d7824 */ /* 0x000fe400078e020a */
        /* <DEDUP_REMOVED lines=68> */
[----:B------:R-:W-:Y:S01]  /*4ea0*/  IMAD.MOV.U32 R13, RZ, RZ, -0x40 ;  /* 0xffffffc0ff0d7424 */ /* 0x000fe200078e00ff */
        /* <DEDUP_REMOVED lines=21> */
[----:B------:R-:W-:-:S02]  /*5000*/  IMAD.IADD R10, R11, 0x1, R10 ;  /* 0x000000010b0a7824 */ /* 0x000fc400078e020a */
[----:B------:R-:W0:Y:S01]  /*5010*/  LDC R11, c[0x0][0x288] ;  /* 0x0000a200ff0b7b82 */ /* 0x000e220000000800 */
[----:B------:R-:W-:Y:S02]  /*5020*/  WARPGROUP.DEPBAR.LE gsb0, 0x0 ;  /* 0x00008000000079c5 */ /* 0x000fe40000010000 */
[----:B------:R-:W-:-:S06]  /*5030*/  WARPGROUP.ARRIVE ;  /* 0x00000000000079c5 */ /* 0x000fcc0000000000 */
[----:B------:R-:W-:Y:S01]  /*5040*/  HGMMA.64x64x16.F32.BF16 R24, gdesc[UR24], R24, gsb0 ;  /* 0x00e00000181879f0 */ /* 0x000fe20008001818 */
[----:B------:R-:W-:Y:S01]  /*5050*/  R2UR UR24, R7 ;  /* 0x00000000071872ca */ /* 0x000fe200000e0000 */
[----:B------:R-:W-:Y:S01]  /*5060*/  UMOV UR25, 0x40000040 ;  /* 0x4000004000197882 */ /* 0x000fe20000000000 */
[----:B------:R-:W-:Y:S01]  /*5070*/  R2UR UR26, R9 ;  /* 0x00000000091a72ca */ /* 0x000fe200000e0000 */
[----:B------:R-:W-:Y:S01]  /*5080*/  UMOV UR27, 0x40000040 ;  /* 0x40000040001b7882 */ /* 0x000fe20000000000 */
[----:B------:R-:W-:-:S04]  /*5090*/  SEL R7, R21, 0x3e, P1 ;  /* 0x0000003e15077807 */ /* 0x000fc80000800000 */
[----:B------:R-:W-:Y:S01]  /*50a0*/  LOP3.LUT R7, R7, 0x6, RZ, 0xc0, !PT ;  /* 0x0000000607077812 */ /* 0x000fe200078ec0ff */
        /* <DEDUP_REMOVED lines=8> */
[----:B------:R-:W-:Y:S02]  /*5130*/  SEL R8, R8, 0xf80, P1 ;  /* 0x00000f8008087807 */ /* 0x000fe40000800000 */
[----:B------:R-:W-:Y:S02]  /*5140*/  PLOP3.LUT P1, PT, PT, PT, UP1, 0x80, 0x0 ;  /* 0x000000000000781c */ /* 0x000fe40003f2f018 */
[----:B------:R-:W-:-:S04]  /*5150*/  LOP3.LUT R8, R8, 0x1e00, RZ, 0xc0, !PT ;  /* 0x00001e0008087812 */ /* 0x000fc800078ec0ff */
[CC--:B------:R-:W-:Y:S02]  /*5160*/  IADD3 R9, R7.reuse, R8.reuse, R4 ;  /* 0x0000000807097210 */ /* 0x0c0fe40007ffe004 */
[----:B------:R-:W-:Y:S01]  /*5170*/  IADD3 R6, R7, R8, R6 ;  /* 0x0000000807067210 */ /* 0x000fe20007ffe006 */
[----:B------:R-:W-:Y:S02]  /*5180*/  VIADD R7, R190, UR41 ;  /* 0x00000029be077c36 */ /* 0x000fe40008000000 */
[----:B------:R-:W-:Y:S01]  /*5190*/  IMAD R8, R168, R13, 0x41 ;  /* 0x00000041a8087424 */ /* 0x000fe200078e020d */
[----:B------:R-:W-:Y:S02]  /*51a0*/  WARPGROUP.DEPBAR.LE gsb0, 0x0 ;  /* 0x00008000000079c5 */ /* 0x000fe40000010000 */
[----:B------:R-:W-:-:S06]  /*51b0*/  WARPGROUP.ARRIVE ;  /* 0x00000000000079c5 */ /* 0x000fcc0000000000 */
[----:B------:R-:W-:Y:S01]  /*51c0*/  HGMMA.64x64x16.F32.BF16 R24, gdesc[UR24], R24, gsb0 ;  /* 0x00e00000181879f0 */ /* 0x000fe20008001818 */
[----:B------:R-:W-:Y:S01]  /*51d0*/  R2UR UR24, R9 ;  /* 0x00000000091872ca */ /* 0x000fe200000e0000 */
[----:B------:R-:W-:Y:S01]  /*51e0*/  UMOV UR25, 0x40000040 ;  /* 0x4000004000197882 */ /* 0x000fe20000000000 */
[----:B------:R-:W-:Y:S01]  /*51f0*/  R2UR UR26, R6 ;  /* 0x00000000061a72ca */ /* 0x000fe200000e0000 */
[----:B------:R-:W-:Y:S01]  /*5200*/  UMOV UR27, 0x40000040 ;  /* 0x40000040001b7882 */ /* 0x000fe20000000000 */
[----:B------:R-:W-:Y:S01]  /*5210*/  @P1 IMAD.HI.U32 R6, R7, UR7, RZ ;  /* 0x0000000707061c27 */ /* 0x000fe2000f8e00ff */
[----:B------:R-:W1:Y:S01]  /*5220*/  LDC R9, c[0x0][0x2f0] ;  /* 0x0000bc00ff097b82 */ /* 0x000e620000000800 */
[----:B------:R-:W-:-:S03]  /*5230*/  @UP1 ULDC UR7, c[0x0][0x450] ;  /* 0x0001140000071ab9 */ /* 0x000fc60000000800 */
[----:B------:R-:W-:Y:S01]  /*5240*/  @P1 SHF.R.U32.HI R7, RZ, UR7, R6 ;  /* 0x00000007ff071c19 */ /* 0x000fe20008011606 */
[C---:B------:R-:W-:Y:S01]  /*5250*/  IMAD R6, R168.reuse, -0x40, R21 ;  /* 0xffffffc0a8067824 */ /* 0x040fe200078e0215 */
[----:B------:R-:W-:Y:S01]  /*5260*/  UMOV UR7, UR41 ;  /* 0x0000002900077c82 */ /* 0x000fe20008000000 */
[----:B------:R-:W-:Y:S02]  /*5270*/  VIADD R168, R168, 0xfffffffe ;  /* 0xfffffffea8a87836 */ /* 0x000fe40000000000 */
[----:B------:R-:W2:Y:S03]  /*5280*/  SHFL.IDX PT, R10, R7, RZ, 0x1c1f ;  /* 0x001c1fff070a7589 */ /* 0x000ea600000e0000 */
[----:B------:R-:W-:Y:S01]  /*5290*/  R2UR UR31, R168 ;  /* 0x00000000a81f72ca */ /* 0x000fe200000e0000 */
[----:B------:R-:W3:Y:S01]  /*52a0*/  SHFL.IDX PT, R7, R7, 0x1, 0x1c1f ;  /* 0x003c1f0007077f89 */ /* 0x000ee200000e0000 */
[----:B-1----:R-:W-:-:S02]  /*52b0*/  IMAD R13, R188, R9, R6 ;  /* 0x00000009bc0d7224 */ /* 0x002fc400078e0206 */
[CC--:B------:R-:W-:Y:S02]  /*52c0*/  IMAD R8, R188.reuse, R9.reuse, R8 ;  /* 0x00000009bc087224 */ /* 0x0c0fe400078e0208 */
[--C-:B------:R-:W-:Y:S02]  /*52d0*/  IMAD.IADD R6, R13, 0x1, -R18.reuse ;  /* 0x000000010d067824 */ /* 0x100fe400078e0a12 */
[----:B0-----:R-:W-:Y:S01]  /*52e0*/  IMAD R9, R188, R9, -R11 ;  /* 0x00000009bc097224 */ /* 0x001fe200078e0a0b */
[----:B------:R-:W-:-:S04]  /*52f0*/  IADD3 R13, R8, -R11, -R18 ;  /* 0x8000000b080d7210 */ /* 0x000fc80007ffe812 */
[-CC-:B--2---:R-:W-:Y:S02]  /*5300*/  VIADDMNMX R10, R10, R13.reuse, R6.reuse, PT ;  /* 0x0000000d0a0a7246 */ /* 0x184fe40003800106 */
[----:B---3--:R-:W-:Y:S02]  /*5310*/  VIADDMNMX R13, R7, R13, R6, PT ;  /* 0x0000000d070d7246 */ /* 0x008fe40003800106 */
[C---:B------:R-:W-:Y:S02]  /*5320*/  ISETP.GT.AND P2, PT, R10.reuse, RZ, PT ;  /* 0x000000ff0a00720c */ /* 0x040fe40003f44270 */
[C---:B------:R-:W-:Y:S02]  /*5330*/  ISETP.GT.AND P3, PT, R10.reuse, 0x1, PT ;  /* 0x000000010a00780c */ /* 0x040fe40003f64270 */
[----:B------:R-:W-:Y:S02]  /*5340*/  ISETP.GT.AND P4, PT, R10, 0x8, PT ;  /* 0x000000080a00780c */ /* 0x000fe40003f84270 */
[----:B------:R-:W-:-:S02]  /*5350*/  ISETP.GT.AND P5, PT, R13, 0x28, PT ;  /* 0x000000280d00780c */ /* 0x000fc40003fa4270 */
[----:B------:R-:W-:Y:S01]  /*5360*/  R2UR UR14, R9 ;  /* 0x00000000090e72ca */ /* 0x000fe200000e0000 */
        /* <DEDUP_REMOVED lines=28> */
[----:B------:R-:W-:Y:S01]  /*5530*/  ISETP.GT.AND P3, PT, R10, 0x10, PT ;  /* 0x000000100a00780c */ /* 0x000fe20003f64270 */
[----:B------:R-:W-:Y:S01]  /*5540*/  FMUL.FTZ R34, R34, UR6 ;  /* 0x0000000622227c20 */ /* 0x000fe20008410000 */
[----:B------:R-:W-:Y:S01]  /*5550*/  FMUL.FTZ R35, R35, UR6 ;  /* 0x0000000623237c20 */ /* 0x000fe20008410000 */
[----:B------:R-:W-:Y:S01]  /*5560*/  FMUL.FTZ R38, R38, UR6 ;  /* 0x0000000626267c20 */ /* 0x000fe20008410000 */
[----:B------:R-:W-:Y:S01]  /*5570*/  FMUL.FTZ R39, R39, UR6 ;  /* 0x0000000627277c20 */ /* 0x000fe20008410000 */
[----:B------:R-:W0:Y:S01]  /*5580*/  MUFU.TANH R14, R29 ;  /* 0x0000001d000e7308 */ /* 0x000e220000002400 */
[----:B-1----:R-:W-:Y:S01]  /*5590*/  FSEL R8, R24, -INF , P2 ;  /* 0xff80000018087808 */ /* 0x002fe20001000000 */
[----:B------:R-:W-:Y:S01]  /*55a0*/  FMUL.FTZ R42, R42, UR6 ;  /* 0x000000062a2a7c20 */ /* 0x000fe20008410000 */
[----:B------:R-:W-:Y:S01]  /*55b0*/  ISETP.GT.AND P2, PT, R10, 0x9, PT ;  /* 0x000000090a00780c */ /* 0x000fe20003f44270 */
[----:B------:R-:W-:Y:S01]  /*55c0*/  FMUL.FTZ R43, R43, UR6 ;  /* 0x000000062b2b7c20 */ /* 0x000fe20008410000 */
[----:B------:R-:W-:Y:S01]  /*55d0*/  FMNMX.FTZ R21, R8, R15, !PT ;  /* 0x0000000f08157209 */ /* 0x000fe20007810000 */
[----:B------:R-:W-:Y:S01]  /*55e0*/  FMUL.FTZ R46, R46, UR6 ;  /* 0x000000062e2e7c20 */ /* 0x000fe20008410000 */
[----:B------:R-:W-:Y:S01]  /*55f0*/  FMUL.FTZ R47, R47, UR6 ;  /* 0x000000062f2f7c20 */ /* 0x000fe20008410000 */
[----:B------:R-:W1:Y:S01]  /*5600*/  MUFU.TANH R20, R32 ;  /* 0x0000002000147308 */ /* 0x000e620000002400 */
[----:B--2---:R-:W-:Y:S01]  /*5610*/  FSEL R12, R12, -INF , P4 ;  /* 0xff8000000c0c7808 */ /* 0x004fe20002000000 */
[----:B------:R-:W-:Y:S01]  /*5620*/  FMUL.FTZ R50, R50, UR6 ;  /* 0x0000000632327c20 */ /* 0x000fe20008410000 */
[----:B------:R-:W-:Y:S01]  /*5630*/  ISETP.GT.AND P4, PT, R13, 0x8, PT ;  /* 0x000000080d00780c */ /* 0x000fe20003f84270 */
[----:B------:R-:W-:Y:S01]  /*5640*/  FMUL.FTZ R51, R51, UR6 ;  /* 0x0000000633337c20 */ /* 0x000fe20008410000 */
[----:B------:R-:W-:Y:S01]  /*5650*/  FMNMX.FTZ R21, R12, R21, !PT ;  /* 0x000000150c157209 */ /* 0x000fe20007810000 */
[----:B------:R-:W-:Y:S01]  /*5660*/  FMUL.FTZ R54, R54, UR6 ;  /* 0x0000000636367c20 */ /* 0x000fe20008410000 */
[----:B------:R-:W-:Y:S01]  /*5670*/  FMUL.FTZ R55, R55, UR6 ;  /* 0x0000000637377c20 */ /* 0x000fe20008410000 */
[----:B------:R-:W2:Y:S01]  /*5680*/  MUFU.TANH R33, R33 ;  /* 0x0000002100217308 */ /* 0x000ea20000002400 */
[----:B0-----:R-:W-:Y:S01]  /*5690*/  FSEL R14, R14, -INF , P2 ;  /* 0xff8000000e0e7808 */ /* 0x001fe20001000000 */
[----:B------:R-:W-:Y:S01]  /*56a0*/  ULDC UR6, c[0x0][0xa80] ;  /* 0x0002a00000067ab9 */ /* 0x000fe20000000800 */
[----:B------:R-:W-:-:S02]  /*56b0*/  ISETP.GT.AND P2, PT, R10, 0x11, PT ;  /* 0x000000110a00780c */ /* 0x000fc40003f44270 */
[----:B------:R-:W-:-:S03]  /*56c0*/  FMNMX.FTZ R25, R14, R21, !PT ;  /* 0x000000150e197209 */ /* 0x000fc60007810000 */
[----:B------:R-:W0:Y:S01]  /*56d0*/  MUFU.TANH R36, R36 ;  /* 0x0000002400247308 */ /* 0x000e220000002400 */
[----:B-1----:R-:W-:Y:S02]  /*56e0*/  FSEL R20, R20, -INF , P3 ;  /* 0xff80000014147808 */ /* 0x002fe40001800000 */
[----:B------:R-:W-:Y:S02]  /*56f0*/  ISETP.GT.AND P3, PT, R10, 0x18, PT ;  /* 0x000000180a00780c */ /* 0x000fe40003f64270 */
[----:B------:R-:W-:-:S03]  /*5700*/  FMNMX.FTZ R28, R20, R25, !PT ;  /* 0x00000019141c7209 */ /* 0x000fc60007810000 */
[----:B------:R-:W1:Y:S01]  /*5710*/  MUFU.TANH R37, R37 ;  /* 0x0000002500257308 */ /* 0x000e620000002400 */
[----:B--2---:R-:W-:Y:S02]  /*5720*/  FSEL R21, R33, -INF , P2 ;  /* 0xff80000021157808 */ /* 0x004fe40001000000 */
[----:B------:R-:W-:Y:S02]  /*5730*/  ISETP.GT.AND P2, PT, R10, 0x19, PT ;  /* 0x000000190a00780c */ /* 0x000fe40003f44270 */
[----:B------:R-:W-:-:S03]  /*5740*/  FMNMX.FTZ R29, R21, R28, !PT ;  /* 0x0000001c151d7209 */ /* 0x000fc60007810000 */
[----:B------:R-:W2:Y:S01]  /*5750*/  MUFU.TANH R40, R40 ;  /* 0x0000002800287308 */ /* 0x000ea20000002400 */
[----:B0-----:R-:W-:Y:S02]  /*5760*/  FSEL R24, R36, -INF , P3 ;  /* 0xff80000024187808 */ /* 0x001fe40001800000 */
[----:B------:R-:W-:Y:S02]  /*5770*/  ISETP.GT.AND P3, PT, R10, 0x20, PT ;  /* 0x000000200a00780c */ /* 0x000fe40003f64270 */
        /* <DEDUP_REMOVED lines=35> */
[----:B------:R-:W-:Y:S02]  /*59b0*/  ISETP.GT.AND P2, PT, R13, RZ, PT ;  /* 0x000000ff0d00720c */ /* 0x000fe40003f44270 */
[----:B------:R-:W-:-:S03]  /*59c0*/  FMNMX.FTZ R10, R41, R10, !PT ;  /* 0x0000000a290a7209 */ /* 0x000fc60007810000 */
[----:B------:R-:W0:Y:S01]  /*59d0*/  MUFU.TANH R30, R30 ;  /* 0x0000001e001e7308 */ /* 0x000e220000002400 */
[----:B-1----:R-:W-:Y:S01]  /*59e0*/  FSEL R26, R26, -INF , P2 ;  /* 0xff8000001a1a7808 */ /* 0x002fe20001000000 */
[----:B------:R-:W1:Y:S01]  /*59f0*/  SHFL.BFLY PT, R45, R10, 0x2, 0x1f ;  /* 0x0c401f000a2d7f89 */ /* 0x000e6200000e0000 */
[----:B------:R-:W-:-:S05]  /*5a00*/  ISETP.GT.AND P2, PT, R13, 0x9, PT ;  /* 0x000000090d00780c */ /* 0x000fca0003f44270 */
[----:B------:R-:W3:Y:S01]  /*5a10*/  MUFU.TANH R31, R31 ;  /* 0x0000001f001f7308 */ /* 0x000ee20000002400 */
[----:B--2---:R-:W-:Y:S02]  /*5a20*/  FSEL R27, R27, -INF , P3 ;  /* 0xff8000001b1b7808 */ /* 0x004fe40001800000 */
[----:B------:R-:W-:-:S05]  /*5a30*/  ISETP.GT.AND P3, PT, R13, 0x10, PT ;  /* 0x000000100d00780c */ /* 0x000fca0003f64270 */
[----:B------:R-:W2:Y:S01]  /*5a40*/  MUFU.TANH R34, R34 ;  /* 0x0000002200227308 */ /* 0x000ea20000002400 */
[----:B0-----:R-:W-:Y:S02]  /*5a50*/  FSEL R30, R30, -INF , P4 ;  /* 0xff8000001e1e7808 */ /* 0x001fe40002000000 */
[----:B------:R-:W-:-:S05]  /*5a60*/  ISETP.GT.AND P4, PT, R13, 0x19, PT ;  /* 0x000000190d00780c */ /* 0x000fca0003f84270 */
[----:B------:R0:W4:Y:S01]  /*5a70*/  MUFU.TANH R44, R35 ;  /* 0x00000023002c7308 */ /* 0x0001220000002400 */
[----:B---3--:R-:W-:Y:S02]  /*5a80*/  FSEL R31, R31, -INF , P2 ;  /* 0xff8000001f1f7808 */ /* 0x008fe40001000000 */
[----:B-1----:R-:W-:Y:S02]  /*5a90*/  FMNMX.FTZ R45, R10, R45, !PT ;  /* 0x0000002d0a2d7209 */ /* 0x002fe40007810000 */
[----:B------:R-:W-:-:S03]  /*5aa0*/  ISETP.GT.AND P2, PT, R13, 0x11, PT ;  /* 0x000000110d00780c */ /* 0x000fc60003f44270 */
[----:B------:R-:W1:Y:S01]  /*5ab0*/  MUFU.TANH R38, R38 ;  /* 0x0000002600267308 */ /* 0x000e620000002400 */
[----:B------:R-:W3:Y:S01]  /*5ac0*/  SHFL.BFLY PT, R10, R45, 0x1, 0x1f ;  /* 0x0c201f002d0a7f89 */ /* 0x000ee200000e0000 */
[----:B0-----:R-:W-:Y:S02]  /*5ad0*/  FMNMX.FTZ R35, R26, R27, !PT ;  /* 0x0000001b1a237209 */ /* 0x001fe40007810000 */
[----:B--2---:R-:W-:Y:S02]  /*5ae0*/  FSEL R34, R34, -INF , P3 ;  /* 0xff80000022227808 */ /* 0x004fe40001800000 */
[----:B------:R-:W-:Y:S02]  /*5af0*/  FMNMX.FTZ R6, R30, R35, !PT ;  /* 0x000000231e067209 */ /* 0x000fe40007810000 */
[----:B------:R0:W2:Y:S01]  /*5b00*/  MUFU.TANH R48, R39 ;  /* 0x0000002700307308 */ /* 0x0000a20000002400 */
[----:B------:R-:W-:Y:S02]  /*5b10*/  ISETP.GT.AND P3, PT, R13, 0x18, PT ;  /* 0x000000180d00780c */ /* 0x000fe40003f64270 */
[----:B----4-:R-:W-:-:S02]  /*5b20*/  FSEL R35, R44, -INF , P2 ;  /* 0xff8000002c237808 */ /* 0x010fc40001000000 */
[----:B------:R-:W-:-:S03]  /*5b30*/  ISETP.GT.AND P2, PT, R13, 0x20, PT ;  /* 0x000000200d00780c */ /* 0x000fc60003f44270 */
[----:B------:R-:W4:Y:S01]  /*5b40*/  MUFU.TANH R42, R42 ;  /* 0x0000002a002a7308 */ /* 0x000f220000002400 */
[----:B0-----:R-:W-:Y:S02]  /*5b50*/  FMNMX.FTZ R39, R31, R6, !PT ;  /* 0x000000061f277209 */ /* 0x001fe40007810000 */
[----:B-1----:R-:W-:Y:S02]  /*5b60*/  FSEL R38, R38, -INF , P3 ;  /* 0xff80000026267808 */ /* 0x002fe40001800000 */
[----:B------:R-:W-:Y:S02]  /*5b70*/  FMNMX.FTZ R6, R34, R39, !PT ;  /* 0x0000002722067209 */ /* 0x000fe40007810000 */
[----:B------:R-:W-:Y:S01]  /*5b80*/  ISETP.GT.AND P3, PT, R13, 0x21, PT ;  /* 0x000000210d00780c */ /* 0x000fe20003f64270 */
[----:B------:R0:W1:Y:S01]  /*5b90*/  MUFU.TANH R49, R43 ;  /* 0x0000002b00317308 */ /* 0x0000620000002400 */
[----:B--2---:R-:W-:Y:S02]  /*5ba0*/  FSEL R39, R48, -INF , P4 ;  /* 0xff80000030277808 */ /* 0x004fe40002000000 */
[----:B---3--:R-:W-:-:S02]  /*5bb0*/  FMNMX.FTZ R7, R45, R10, !PT ;  /* 0x0000000a2d077209 */ /* 0x008fc40007810000 */
[----:B------:R-:W-:-:S03]  /*5bc0*/  ISETP.GT.AND P4, PT, R13, 0x29, PT ;  /* 0x000000290d00780c */ /* 0x000fc60003f84270 */
[----:B------:R-:W2:Y:S01]  /*5bd0*/  MUFU.TANH R46, R46 ;  /* 0x0000002e002e7308 */ /* 0x000ea20000002400 */
[----:B0-----:R-:W-:Y:S01]  /*5be0*/  FMNMX.FTZ R43, R35, R6, !PT ;  /* 0x00000006232b7209 */ /* 0x001fe20007810000 */
[----:B------:R-:W-:Y:S01]  /*5bf0*/  FMUL.FTZ R10, R7, UR6 ;  /* 0x00000006070a7c20 */ /* 0x000fe20008410000 */
[----:B----4-:R-:W-:Y:S02]  /*5c00*/  FSEL R42, R42, -INF , P2 ;  /* 0xff8000002a2a7808 */ /* 0x010fe40001000000 */
[----:B------:R-:W-:Y:S02]  /*5c10*/  FMNMX.FTZ R6, R38, R43, !PT ;  /* 0x0000002b26067209 */ /* 0x000fe40007810000 */
[----:B------:R-:W-:Y:S01]  /*5c20*/  ISETP.GT.AND P2, PT, R13, 0x30, PT ;  /* 0x000000300d00780c */ /* 0x000fe20003f44270 */
[----:B------:R0:W3:Y:S01]  /*5c30*/  MUFU.TANH R52, R47 ;  /* 0x0000002f00347308 */ /* 0x0000e20000002400 */
[----:B------:R-:W-:Y:S02]  /*5c40*/  FMNMX.FTZ R45, R39, R6, !PT ;  /* 0x00000006272d7209 */ /* 0x000fe40007810000 */
[----:B-1----:R-:W-:-:S02]  /*5c50*/  FSEL R43, R49, -INF , P3 ;  /* 0xff800000312b7808 */ /* 0x002fc40001800000 */
[----:B------:R-:W-:Y:S02]  /*5c60*/  FMNMX.FTZ R6, R42, R45, !PT ;  /* 0x0000002d2a067209 */ /* 0x000fe40007810000 */
[----:B------:R-:W-:Y:S01]  /*5c70*/  FSETP.NEU.FTZ.AND P3, PT, R7, -INF , PT ;  /* 0xff8000000700780b */ /* 0x000fe20003f7d000 */
[----:B------:R-:W1:Y:S01]  /*5c80*/  MUFU.TANH R50, R50 ;  /* 0x0000003200327308 */ /* 0x000e620000002400 */
[----:B--2---:R-:W-:Y:S02]  /*5c90*/  FSEL R44, R46, -INF , P5 ;  /* 0xff8000002e2c7808 */ /* 0x004fe40002800000 */
[----:B0-----:R-:W-:Y:S02]  /*5ca0*/  FMNMX.FTZ R47, R43, R6, !PT ;  /* 0x000000062b2f7209 */ /* 0x001fe40007810000 */
[----:B------:R-:W-:Y:S02]  /*5cb0*/  FSEL R53, R10, RZ, P3 ;  /* 0x000000ff0a357208 */ /* 0x000fe40001800000 */
[----:B------:R-:W-:Y:S01]  /*5cc0*/  FMNMX.FTZ R6, R44, R47, !PT ;  /* 0x0000002f2c067209 */ /* 0x000fe20007810000 */
[----:B------:R-:W0:Y:S01]  /*5cd0*/  MUFU.TANH R51, R51 ;  /* 0x0000003300337308 */ /* 0x000e220000002400 */
[----:B---3--:R-:W-:Y:S01]  /*5ce0*/  FSEL R45, R52, -INF , P4 ;  /* 0xff800000342d7808 */ /* 0x008fe20002000000 */
[--C-:B------:R-:W-:Y:S01]  /*5cf0*/  FFMA.FTZ R10, R8, UR6, -R53.reuse ;  /* 0x00000006080a7c23 */ /* 0x100fe20008010835 */
[----:B------:R-:W-:Y:S01]  /*5d00*/  ISETP.GT.AND P3, PT, R13, 0x31, PT ;  /* 0x000000310d00780c */ /* 0x000fe20003f64270 */
[--C-:B------:R-:W-:Y:S01]  /*5d10*/  FFMA.FTZ R169, R25, UR6, -R53.reuse ;  /* 0x0000000619a97c23 */ /* 0x100fe20008010835 */
[----:B------:R-:W-:Y:S01]  /*5d20*/  FMNMX.FTZ R49, R45, R6, !PT ;  /* 0x000000062d317209 */ /* 0x000fe20007810000 */
[--C-:B------:R-:W-:Y:S01]  /*5d30*/  FFMA.FTZ R21, R21, UR6, -R53.reuse ;  /* 0x0000000615157c23 */ /* 0x100fe20008010835 */
[--C-:B------:R-:W-:Y:S01]  /*5d40*/  FFMA.FTZ R171, R29, UR6, -R53.reuse ;  /* 0x000000061dab7c23 */ /* 0x100fe20008010835 */
[----:B------:R-:W2:Y:S01]  /*5d50*/  MUFU.TANH R48, R54 ;  /* 0x0000003600307308 */ /* 0x000ea20000002400 */
[----:B-1----:R-:W-:Y:S01]  /*5d60*/  FSEL R46, R50, -INF , P2 ;  /* 0xff800000322e7808 */ /* 0x002fe20001000000 */
[--C-:B------:R-:W-:Y:S01]  /*5d70*/  FFMA.FTZ R50, R12, UR6, -R53.reuse ;  /* 0x000000060c327c23 */ /* 0x100fe20008010835 */
[----:B------:R-:W-:Y:S01]  /*5d80*/  ISETP.GT.AND P2, PT, R13, 0x38, PT ;  /* 0x000000380d00780c */ /* 0x000fe20003f44270 */
[--C-:B------:R-:W-:Y:S01]  /*5d90*/  FFMA.FTZ R12, R20, UR6, -R53.reuse ;  /* 0x00000006140c7c23 */ /* 0x100fe20008010835 */
[----:B------:R-:W-:Y:S01]  /*5da0*/  FMNMX.FTZ R8, R46, R49, !PT ;  /* 0x000000312e087209 */ /* 0x000fe20007810000 */
[--C-:B------:R-:W-:Y:S01]  /*5db0*/  FFMA.FTZ R20, R28, UR6, -R53.reuse ;  /* 0x000000061c147c23 */ /* 0x100fe20008010835 */
[--C-:B------:R-:W-:Y:S01]  /*5dc0*/  FFMA.FTZ R170, R32, UR6, -R53.reuse ;  /* 0x0000000620aa7c23 */ /* 0x100fe20008010835 */
[----:B------:R-:W1:Y:S01]  /*5dd0*/  MUFU.TANH R55, R55 ;  /* 0x0000003700377308 */ /* 0x000e620000002400 */
[----:B0-----:R-:W-:Y:S01]  /*5de0*/  FSEL R47, R51, -INF , P3 ;  /* 0xff800000332f7808 */ /* 0x001fe20001800000 */
[--C-:B------:R-:W-:Y:S01]  /*5df0*/  FFMA.FTZ R173, R33, UR6, -R53.reuse ;  /* 0x0000000621ad7c23 */ /* 0x100fe20008010835 */
[----:B------:R-:W-:Y:S01]  /*5e00*/  ISETP.GT.AND P3, PT, R13, 0x39, PT ;  /* 0x000000390d00780c */ /* 0x000fe20003f64270 */
[--C-:B------:R-:W-:Y:S01]  /*5e10*/  FFMA.FTZ R13, R15, UR6, -R53.reuse ;  /* 0x000000060f0d7c23 */ /* 0x100fe20008010835 */
[----:B------:R-:W-:Y:S01]  /*5e20*/  FMNMX.FTZ R15, R47, R8, !PT ;  /* 0x000000082f0f7209 */ /* 0x000fe20007810000 */
[--C-:B------:R-:W-:Y:S01]  /*5e30*/  FFMA.FTZ R172, R36, UR6, -R53.reuse ;  /* 0x0000000624ac7c23 */ /* 0x100fe20008010835 */
[--C-:B------:R-:W-:Y:S01]  /*5e40*/  FFMA.FTZ R175, R37, UR6, -R53.reuse ;  /* 0x0000000625af7c23 */ /* 0x100fe20008010835 */
[--C-:B------:R-:W-:Y:S01]  /*5e50*/  FFMA.FTZ R174, R40, UR6, -R53.reuse ;  /* 0x0000000628ae7c23 */ /* 0x100fe20008010835 */
[----:B--2---:R-:W-:Y:S01]  /*5e60*/  FSEL R48, R48, -INF , P2 ;  /* 0xff80000030307808 */ /* 0x004fe20001000000 */
[--C-:B------:R-:W-:Y:S01]  /*5e70*/  FFMA.FTZ R177, R41, UR6, -R53.reuse ;  /* 0x0000000629b17c23 */ /* 0x100fe20008010835 */
[----:B------:R-:W-:Y:S02]  /*5e80*/  MUFU.EX2 R6, R10 ;  /* 0x0000000a00067308 */ /* 0x000fe40000000800 */
[----:B------:R-:W-:Y:S01]  /*5e90*/  FMNMX.FTZ R8, R48, R15, !PT ;  /* 0x0000000f30087209 */ /* 0x000fe20007810000 */
[--C-:B------:R-:W-:Y:S01]  /*5ea0*/  FFMA.FTZ R15, R14, UR6, -R53.reuse ;  /* 0x000000060e0f7c23 */ /* 0x100fe20008010835 */
[----:B------:R-:W-:Y:S01]  /*5eb0*/  FFMA.FTZ R14, R24, UR6, -R53 ;  /* 0x00000006180e7c23 */ /* 0x000fe20008010835 */
[----:B-1----:R-:W-:-:S03]  /*5ec0*/  FSEL R49, R55, -INF , P3 ;  /* 0xff80000037317808 */ /* 0x002fc60001800000 */
[----:B------:R-:W0:Y:S01]  /*5ed0*/  MUFU.EX2 R13, R13 ;  /* 0x0000000d000d7308 */ /* 0x000e220000000800 */
[----:B------:R-:W-:-:S05]  /*5ee0*/  FMNMX.FTZ R8, R49, R8, !PT ;  /* 0x0000000831087209 */ /* 0x000fca0007810000 */
[----:B------:R-:W1:Y:S02]  /*5ef0*/  SHFL.BFLY PT, R51, R8, 0x2, 0x1f ;  /* 0x0c401f0008337f89 */ /* 0x000e6400000e0000 */
[----:B------:R-:W-:Y:S08]  /*5f00*/  MUFU.EX2 R10, R50 ;  /* 0x00000032000a7308 */ /* 0x000ff00000000800 */
[----:B------:R-:W2:Y:S01]  /*5f10*/  MUFU.EX2 R15, R15 ;  /* 0x0000000f000f7308 */ /* 0x000ea20000000800 */
[----:B0-----:R-:W-:Y:S01]  /*5f20*/  F2FP.BF16.F32.PACK_AB R152, R13, R6 ;  /* 0x000000060d98723e */ /* 0x001fe200000010ff */
[----:B------:R-:W-:-:S06]  /*5f30*/  FADD.FTZ R13, R6, R13 ;  /* 0x0000000d060d7221 */ /* 0x000fcc0000010000 */
[----:B------:R-:W-:Y:S01]  /*5f40*/  MUFU.EX2 R12, R12 ;  /* 0x0000000c000c7308 */ /* 0x000fe20000000800 */
[----:B-1----:R-:W-:-:S07]  /*5f50*/  FMNMX.FTZ R51, R8, R51, !PT ;  /* 0x0000003308337209 */ /* 0x002fce0007810000 */
[----:B------:R-:W0:Y:S01]  /*5f60*/  MUFU.EX2 R21, R21 ;  /* 0x0000001500157308 */ /* 0x000e220000000800 */
[C---:B--2---:R-:W-:Y:S01]  /*5f70*/  F2FP.BF16.F32.PACK_AB R154, R15.reuse, R10 ;  /* 0x0000000a0f9a723e */ /* 0x044fe200000010ff */
[----:B------:R-:W-:Y:S01]  /*5f80*/  FADD.FTZ R10, R10, R13 ;  /* 0x0000000d0a0a7221 */ /* 0x000fe20000010000 */
[----:B------:R-:W1:Y:S03]  /*5f90*/  SHFL.BFLY PT, R8, R51, 0x1, 0x1f ;  /* 0x0c201f0033087f89 */ /* 0x000e6600000e0000 */
[----:B------:R-:W-:Y:S02]  /*5fa0*/  FADD.FTZ R15, R15, R10 ;  /* 0x0000000a0f0f7221 */ /* 0x000fe40000010000 */
        /* <DEDUP_REMOVED lines=8> */
[----:B------:R-:W-:Y:S02]  /*6030*/  FMUL.FTZ R24, R8, UR6 ;  /* 0x0000000608187c20 */ /* 0x000fe40008410000 */
[----:B------:R-:W0:Y:S01]  /*6040*/  MUFU.EX2 R171, R171 ;  /* 0x000000ab00ab7308 */ /* 0x000e220000000800 */
[C---:B--2---:R-:W-:Y:S01]  /*6050*/  F2FP.BF16.F32.PACK_AB R158, R169.reuse, R14 ;  /* 0x0000000ea99e723e */ /* 0x044fe200000010ff */
[----:B------:R-:W-:Y:S01]  /*6060*/  FADD.FTZ R14, R14, R21 ;  /* 0x000000150e0e7221 */ /* 0x000fe20000010000 */
[----:B------:R-:W-:Y:S02]  /*6070*/  FSEL R25, R24, RZ, P2 ;  /* 0x000000ff18197208 */ /* 0x000fe40001000000 */
[----:B------:R-:W-:Y:S01]  /*6080*/  ISETP.NE.AND P2, PT, R56, RZ, PT ;  /* 0x000000ff3800720c */ /* 0x000fe20003f45270 */
[----:B------:R-:W-:Y:S02]  /*6090*/  FADD.FTZ R169, R169, R14 ;  /* 0x0000000ea9a97221 */ /* 0x000fe40000010000 */
        /* <DEDUP_REMOVED lines=72> */
[----:B------:R-:W-:-:S06]  /*6520*/  FADD.FTZ R174, R174, R175 ;  /* 0x000000afaeae7221 */ /* 0x000fcc0000010000 */
[----:B------:R-:W0:Y:S08]  /*6530*/  MUFU.EX2 R202, R202 ;  /* 0x000000ca00ca7308 */ /* 0x000e300000000800 */
[----:B------:R-:W4:Y:S01]  /*6540*/  MUFU.EX2 R205, R205 ;  /* 0x000000cd00cd7308 */ /* 0x000f220000000800 */
[----:B--2---:R-:W-:Y:S01]  /*6550*/  F2FP.BF16.F32.PACK_AB R165, R203, R200 ;  /* 0x000000c8cba5723e */ /* 0x004fe200000010ff */
[----:B------:R-:W-:-:S04]  /*6560*/  FADD.FTZ R200, R200, R201 ;  /* 0x000000c9c8c87221 */ /* 0x000fc80000010000 */
[----:B------:R-:W-:-:S04]  /*6570*/  FADD.FTZ R203, R203, R200 ;  /* 0x000000c8cbcb7221 */ /* 0x000fc80000010000 */
[----:B0-----:R-:W-:Y:S01]  /*6580*/  FADD.FTZ R6, R202, R203 ;  /* 0x000000cbca067221 */ /* 0x001fe20000010000 */
[----:B----4-:R-:W-:-:S03]  /*6590*/  F2FP.BF16.F32.PACK_AB R167, R205, R202 ;  /* 0x000000cacda7723e */ /* 0x010fc600000010ff */
[----:B------:R-:W-:Y:S02]  /*65a0*/  FADD.FTZ R6, R205, R6 ;  /* 0x00000006cd067221 */ /* 0x000fe40000010000 */
[----:B------:R3:W-:Y:S01]  /*65b0*/  STSM.16.M88.4 [R187], R164 ;  /* 0x000000a4bb007844 */ /* 0x0007e20000000200 */
[----:B-1----:R-:W-:-:S06]  /*65c0*/  WARPGROUP.ARRIVE ;  /* 0x00000000000079c5 */ /* 0x002fcc0000000000 */
[----:B------:R-:W-:Y:S01]  /*65d0*/  HGMMA.64x256x16.F32.BF16 R24, R152, gdesc[UR8].tnspB, RZ, !UPT, gsb0 ;  /* 0x43e0000898187df0 */ /* 0x000fe2000c0018ff */
[----:B------:R-:W-:Y:S01]  /*65e0*/  R2UR UR10, R206 ;  /* 0x00000000ce0a72ca */ /* 0x000fe200000e0000 */
[----:B------:R-:W-:Y:S01]  /*65f0*/  UMOV UR11, 0x40000040 ;  /* 0x40000040000b7882 */ /* 0x000fe20000000000 */
[C---:B------:R-:W-:Y:S02]  /*6600*/  VIADD R206, R204.reuse, 0x100 ;  /* 0x00000100ccce7836 */ /* 0x040fe40000000000 */
[----:B------:R-:W-:Y:S01]  /*6610*/  VIADD R204, R204, 0x180 ;  /* 0x00000180cccc7836 */ /* 0x000fe20000000000 */
[----:B------:R-:W-:Y:S02]  /*6620*/  WARPGROUP.DEPBAR.LE gsb0, 0x0 ;  /* 0x00008000000079c5 */ /* 0x000fe40000010000 */
[----:B------:R-:W-:-:S15]  /*6630*/  WARPGROUP.ARRIVE ;  /* 0x00000000000079c5 */ /* 0x000fde0000000000 */
[----:B------:R-:W-:-:S05]  /*6640*/  NOP ;  /* 0x0000000000007918 */ /* 0x000fca0000000000 */
[----:B------:R-:W-:Y:S01]  /*6650*/  HGMMA.64x256x16.F32.BF16 R24, R156, gdesc[UR8].tnspB, R24, gsb0 ;  /* 0x43e000089c187df0 */ /* 0x000fe20008001818 */
[----:B------:R-:W-:Y:S01]  /*6660*/  R2UR UR10, R206 ;  /* 0x00000000ce0a72ca */ /* 0x000fe200000e0000 */
[----:B------:R-:W-:Y:S01]  /*6670*/  UMOV UR11, 0x40000040 ;  /* 0x40000040000b7882 */ /* 0x000fe20000000000 */
[----:B------:R-:W-:Y:S02]  /*6680*/  WARPGROUP.DEPBAR.LE gsb0, 0x0 ;  /* 0x00008000000079c5 */ /* 0x000fe40000010000 */
[----:B------:R-:W-:-:S15]  /*6690*/  WARPGROUP.ARRIVE ;  /* 0x00000000000079c5 */ /* 0x000fde0000000000 */
[----:B------:R-:W-:-:S08]  /*66a0*/  NOP ;  /* 0x0000000000007918 */ /* 0x000fd00000000000 */
[----:B------:R-:W-:Y:S01]  /*66b0*/  HGMMA.64x256x16.F32.BF16 R24, R160, gdesc[UR8].tnspB, R24, gsb0 ;  /* 0x43e00008a0187df0 */ /* 0x000fe20008001818 */
[----:B------:R-:W-:Y:S01]  /*66c0*/  R2UR UR10, R204 ;  /* 0x00000000cc0a72ca */ /* 0x000fe200000e0000 */
[----:B------:R-:W-:Y:S01]  /*66d0*/  UMOV UR11, 0x40000040 ;  /* 0x40000040000b7882 */ /* 0x000fe20000000000 */
[----:B------:R-:W-:Y:S02]  /*66e0*/  WARPGROUP.DEPBAR.LE gsb0, 0x0 ;  /* 0x00008000000079c5 */ /* 0x000fe40000010000 */
[----:B------:R-:W-:-:S15]  /*66f0*/  WARPGROUP.ARRIVE ;  /* 0x00000000000079c5 */ /* 0x000fde0000000000 */
[----:B------:R-:W-:-:S08]  /*6700*/  NOP ;  /* 0x0000000000007918 */ /* 0x000fd00000000000 */
        /* <DEDUP_REMOVED lines=24> */
[----:B------:R-:W-:Y:S01]  /*6890*/  IMAD.MOV.U32 R10, RZ, RZ, R8 ;  /* 0x000000ffff0a7224 */ /* 0x000fe200078e0008 */
[----:B------:R-:W-:Y:S01]  /*68a0*/  ULDC UR7, c[0x0][0x288] ;  /* 0x0000a20000077ab9 */ /* 0x000fe20000000800 */
[----:B------:R-:W-:Y:S01]  /*68b0*/  IMAD.MOV.U32 R11, RZ, RZ, R7 ;  /* 0x000000ffff0b7224 */ /* 0x000fe200078e0007 */
[----:B------:R-:W-:Y:S01]  /*68c0*/  ULDC UR28, c[0x0][0x2f0] ;  /* 0x0000bc00001c7ab9 */ /* 0x000fe20000000800 */
[----:B------:R-:W-:Y:S01]  /*68d0*/  IMAD.MOV.U32 R13, RZ, RZ, R2 ;  /* 0x000000ffff0d7224 */ /* 0x000fe200078e0002 */
[----:B------:R-:W-:Y:S01]  /*68e0*/  ULDC UR29, c[0x0][0xad0] ;  /* 0x0002b400001d7ab9 */ /* 0x000fe20000000800 */
[----:B------:R-:W-:-:S05]  /*68f0*/  ULDC UR6, c[0x0][0xa80] ;  /* 0x0002a00000067ab9 */ /* 0x000fca0000000800 */
.L_x_4400:
[----:B------:R-:W-:-:S05]  /*6900*/  VIADD R2, R13, 0x1 ;  /* 0x000000010d027836 */ /* 0x000fca0000000000 */
[----:B------:R-:W-:-:S04]  /*6910*/  ISETP.NE.AND P3, PT, R2, 0x2, PT ;  /* 0x000000020200780c */ /* 0x000fc80003f65270 */
[----:B------:R-:W-:Y:S02]  /*6920*/  SEL R7, RZ, 0x1, P3 ;  /* 0x00000001ff077807 */ /* 0x000fe40001800000 */
[----:B------:R-:W-:Y:S02]  /*6930*/  SEL R2, R2, RZ, P3 ;  /* 0x000000ff02027207 */ /* 0x000fe40001800000 */
[----:B------:R-:W-:Y:S01]  /*6940*/  LOP3.LUT R16, R16, R7, RZ, 0x3c, !PT ;  /* 0x0000000710107212 */ /* 0x000fe200078e3cff */
[----:B0-----:R-:W-:Y:S06]  /*6950*/  @!P0 BRA `(.L_x_4392) ;  /* 0x0000000000048947 */ /* 0x001fec0003800000 */
[----:B------:R-:W-:Y:S01]  /*6960*/  BPT.TRAP 0x1 ;  /* 0x000000040000795c */ /* 0x000fe20000300000 */
.L_x_4392:
[----:B------:R-:W-:Y:S01]  /*6970*/  IMAD R9, R2, 0x8, R17 ;  /* 0x0000000802097824 */ /* 0x000fe200078e0211 */
[----:B------:R-:W-:-:S04]  /*6980*/  SHF.L.U32 R8, R16, 0x1f, RZ ;  /* 0x0000001f10087819 */ /* 0x000fc800000006ff */
[----:B------:R0:W1:Y:S01]  /*6990*/  SYNCS.PHASECHK.TRANS64.TRYWAIT P3, [R9+URZ+0x38830], R8 ;  /* 0x03883008090075a7 */ /* 0x000062000806017f */
[----:B------:R-:W-:Y:S05]  /*69a0*/  @!P0 BRA `(.L_x_4393) ;  /* 0x0000000000048947 */ /* 0x000fea0003800000 */
[----:B------:R-:W-:Y:S01]  /*69b0*/  BPT.TRAP 0x1 ;  /* 0x000000040000795c */ /* 0x000fe20000300000 */
.L_x_4393:
[----:B------:R-:W-:Y:S01]  /*69c0*/  IMAD R7, R2, 0x200, R0 ;  /* 0x0000020002077824 */ /* 0x000fe200078e0200 */
[----:B-1----:R-:W-:Y:S06]  /*69d0*/  @P3 BRA `(.L_x_4394) ;  /* 0x0000000000083947 */ /* 0x002fec0003800000 */
[----:B------:R-:W1:Y:S02]  /*69e0*/  SYNCS.PHASECHK.TRANS64.TRYWAIT P3, [R9+URZ+0x38830], R8 ;  /* 0x03883008090075a7 */ /* 0x000e64000806017f */
[----:B-1----:R-:W-:Y:S05]  /*69f0*/  @!P3 BRA `(.L_x_4395) ;  /* 0x000001000090b947 */ /* 0x002fea0003800000 */
.L_x_4394:
[----:B------:R-:W-:Y:S01]  /*6a00*/  R2UR UR26, R7 ;  /* 0x00000000071a72ca */ /* 0x000fe200000e0000 */
[----:B------:R-:W-:Y:S01]  /*6a10*/  WARPGROUP.ARRIVE ;  /* 0x00000000000079c5 */ /* 0x000fe20000000000 */
[----:B------:R-:W-:Y:S01]  /*6a20*/  UMOV UR24, UR4 ;  /* 0x0000000400187c82 */ /* 0x000fe20008000000 */
[----:B------:R-:W-:Y:S01]  /*6a30*/  UMOV UR25, UR5 ;  /* 0x0000000500197c82 */ /* 0x000fe20008000000 */
[----:B------:R-:W-:Y:S01]  /*6a40*/  UMOV UR27, 0x40000040 ;  /* 0x40000040001b7882 */ /* 0x000fe20000000000 */
[----:B------:R-:W-:Y:S01]  /*6a50*/  UMOV UR11, 0x40000040 ;  /* 0x40000040000b7882 */ /* 0x000fe20000000000 */
[----:B------:R-:W-:Y:S01]  /*6a60*/  UMOV UR15, 0x40000040 ;  /* 0x40000040000f7882 */ /* 0x000fe20000000000 */
[----:B------:R-:W-:-:S06]  /*6a70*/  UMOV UR19, 0x40000040 ;  /* 0x4000004000137882 */ /* 0x000fcc0000000000 */
[----:B------:R-:W-:Y:S01]  /*6a80*/  HGMMA.64x64x16.F32.BF16 R152, gdesc[UR24], RZ, !UPT, gsb0 ;  /* 0x00e00000189879f0 */ /* 0x000fe2000c0018ff */
[----:B------:R-:W-:Y:S02]  /*6a90*/  UIADD3 UR10, UR26, 0x2, URZ ;  /* 0x000000021a0a7890 */ /* 0x000fe4000fffe03f */
[----:B------:R-:W-:Y:S02]  /*6aa0*/  UIADD3 UR14, UR26, 0x4, URZ ;  /* 0x000000041a0e7890 */ /* 0x000fe4000fffe03f */
[----:B------:R-:W-:Y:S01]  /*6ab0*/  UIADD3 UR18, UR26, 0x6, URZ ;  /* 0x000000061a127890 */ /* 0x000fe2000fffe03f */
        /* <DEDUP_REMOVED lines=12> */
.L_x_4396:
[----:B------:R2:W3:Y:S01]  /*6b80*/  SYNCS.PHASECHK.TRANS64.TRYWAIT P3, [R9+URZ+0x38850], R8 ;  /* 0x03885008090075a7 */ /* 0x0004e2000806017f */
[----:B------:R-:W-:Y:S05]  /*6b90*/  @!P0 BRA `(.L_x_4397) ;  /* 0x0000000000048947 */ /* 0x000fea0003800000 */
[----:B------:R-:W-:Y:S01]  /*6ba0*/  BPT.TRAP 0x1 ;  /* 0x000000040000795c */ /* 0x000fe20000300000 */
.L_x_4397:
[----:B---3--:R-:W-:Y:S05]  /*6bb0*/  @P3 BRA `(.L_x_4398) ;  /* 0x0000000000083947 */ /* 0x008fea0003800000 */
[----:B------:R-:W3:Y:S02]  /*6bc0*/  SYNCS.PHASECHK.TRANS64.TRYWAIT P3, [R9+URZ+0x38850], R8 ;  /* 0x03885008090075a7 */ /* 0x000ee4000806017f */
[----:B---3--:R-:W-:Y:S05]  /*6bd0*/  @!P3 BRA `(.L_x_4399) ;  /* 0x00000100002cb947 */ /* 0x008fea0003800000 */
.L_x_4398:
[----:B------:R-:W-:Y:S01]  /*6be0*/  IMAD R7, R2, 0x1000, R3 ;  /* 0x0000100002077824 */ /* 0x000fe200078e0203 */
[----:B------:R-:W-:Y:S01]  /*6bf0*/  WARPGROUP.ARRIVE ;  /* 0x00000000000079c5 */ /* 0x000fe20000000000 */
[----:B------:R-:W-:Y:S01]  /*6c00*/  UMOV UR23, 0x40000040 ;  /* 0x4000004000177882 */ /* 0x000fe20000000000 */
[----:B------:R-:W-:Y:S01]  /*6c10*/  VIADD R12, R4, 0x2 ;  /* 0x00000002040c7836 */ /* 0x000fe20000000000 */
[----:B------:R-:W-:Y:S01]  /*6c20*/  UMOV UR25, 0x40000040 ;  /* 0x4000004000197882 */ /* 0x000fe20000000000 */
[C---:B------:R-:W-:Y:S01]  /*6c30*/  R2UR UR22, R7.reuse ;  /* 0x00000000071672ca */ /* 0x040fe200000e0000 */
[C---:B0123--:R-:W-:Y:S01]  /*6c40*/  VIADD R8, R7.reuse, 0x2 ;  /* 0x0000000207087836 */ /* 0x04ffe20000000000 */
[----:B------:R-:W-:Y:S01]  /*6c50*/  UMOV UR27, 0x40000040 ;  /* 0x40000040001b7882 */ /* 0x000fe20000000000 */
[----:B------:R-:W-:Y:S01]  /*6c60*/  R2UR UR24, R12 ;  /* 0x000000000c1872ca */ /* 0x000fe200000e0000 */
[----:B------:R-:W-:Y:S01]  /*6c70*/  VIADD R12, R4, 0x4 ;  /* 0x00000004040c7836 */ /* 0x000fe20000000000 */
[----:B------:R-:W0:Y:S01]  /*6c80*/  S2R R14, SR_TID.X ;  /* 0x00000000000e7919 */ /* 0x000e220000002100 */
[----:B------:R-:W-:Y:S01]  /*6c90*/  R2UR UR26, R8 ;  /* 0x00000000081a72ca */ /* 0x000fe200000e0000 */
[C---:B------:R-:W-:Y:S01]  /*6ca0*/  VIADD R8, R7.reuse, 0x4 ;  /* 0x0000000407087836 */ /* 0x040fe20000000000 */
[----:B------:R-:W-:Y:S01]  /*6cb0*/  @UP1 ULDC UR10, c[0x0][0x44c] ;  /* 0x00011300000a1ab9 */ /* 0x000fe20000000800 */
[----:B------:R-:W-:Y:S01]  /*6cc0*/  VIADD R21, R4, 0x800 ;  /* 0x0000080004157836 */ /* 0x000fe20000000000 */
[----:B------:R-:W-:Y:S01]  /*6cd0*/  UMOV UR11, 0x40000040 ;  /* 0x40000040000b7882 */ /* 0x000fe20000000000 */
[----:B------:R-:W-:Y:S01]  /*6ce0*/  VIADD R15, R7, 0x800 ;  /* 0x00000800070f7836 */ /* 0x000fe20000000000 */
[----:B------:R-:W-:Y:S01]  /*6cf0*/  UISETP.GT.AND UP0, UPT, UR31, UR30, UPT ;  /* 0x0000001e1f00728c */ /* 0x000fe2000bf04270 */
[----:B------:R-:W-:Y:S01]  /*6d00*/  HGMMA.64x64x16.F32.BF16 R152, gdesc[UR20], R152, gsb0 ;  /* 0x00e00000149879f0 */ /* 0x000fe20008001898 */
[----:B------:R-:W-:-:S04]  /*6d10*/  IMAD R206, R2, 0x1000, R19 ;  /* 0x0000100002ce7824 */ /* 0x000fc800078e0213 */
[----:B------:R-:W-:Y:S01]  /*6d20*/  VIADD R207, R206, 0x80 ;  /* 0x00000080cecf7836 */ /* 0x000fe20000000000 */
[----:B0-----:R-:W-:Y:S01]  /*6d30*/  SHF.R.U32.HI R14, RZ, 0x7, R14 ;  /* 0x00000007ff0e7819 */ /* 0x001fe2000001160e */
        /* <DEDUP_REMOVED lines=124> */
[----:B------:R-:W0:Y:S02]  /*7500*/  SHFL.IDX PT, R8, R14, RZ, 0x1f ;  /* 0x00001fff0e087589 */ /* 0x000e2400000e0000 */
[----:B0-----:R-:W-:-:S04]  /*7510*/  ISETP.GT.AND P3, PT, R8, 0x7f, PT ;  /* 0x0000007f0800780c */ /* 0x001fc80003f64270 */
[----:B------:R-:W-:-:S05]  /*7520*/  SEL R12, RZ, 0x2, !P3 ;  /* 0x00000002ff0c7807 */ /* 0x000fca0005800000 */
[----:B------:R-:W-:Y:S02]  /*7530*/  IMAD.IADD R8, R21, 0x1, R12 ;  /* 0x0000000115087824 */ /* 0x000fe400078e020c */
        /* <DEDUP_REMOVED lines=21> */
[----:B------:R-:W-:Y:S01]  /*7690*/  IMAD.IADD R20, R21, 0x1, R8 ;  /* 0x0000000115147824 */ /* 0x000fe200078e0208 */
[----:B------:R-:W-:Y:S02]  /*76a0*/  WARPGROUP.DEPBAR.LE gsb0, 0x0 ;  /* 0x00008000000079c5 */ /* 0x000fe40000010000 */
[----:B------:R-:W-:-:S08]  /*76b0*/  WARPGROUP.ARRIVE ;  /* 0x00000000000079c5 */ /* 0x000fd00000000000 */
        /* <DEDUP_REMOVED lines=22> */
[----:B------:R-:W-:Y:S02]  /*7820*/  IMAD.IADD R20, R21, 0x1, R12 ;  /* 0x0000000115147824 */ /* 0x000fe400078e020c */
        /* <DEDUP_REMOVED lines=8> */
[----:B------:R-:W-:Y:S02]  /*78b0*/  IMAD.IADD R20, R21, 0x1, R14 ;  /* 0x0000000115147824 */ /* 0x000fe400078e020e */
[--C-:B------:R-:W-:Y:S02]  /*78c0*/  IMAD.IADD R196, R14, 0x1, R15.reuse ;  /* 0x000000010ec47824 */ /* 0x100fe400078e020f */
        /* <DEDUP_REMOVED lines=119> */
[----:B------:R-:W-:-:S04]  /*8040*/  VIADD R7, R190, UR41 ;  /* 0x00000029be077c36 */ /* 0x000fc80008000000 */
[----:B------:R-:W-:Y:S01]  /*8050*/  @P1 IMAD.HI.U32 R8, R7, UR10, RZ ;  /* 0x0000000a07081c27 */ /* 0x000fe2000f8e00ff */
[----:B------:R-:W-:-:S04]  /*8060*/  @UP1 ULDC UR10, c[0x0][0x450] ;  /* 0x00011400000a1ab9 */ /* 0x000fc80000000800 */
[----:B------:R-:W-:Y:S01]  /*8070*/  @P1 SHF.R.U32.HI R7, RZ, UR10, R8 ;  /* 0x0000000aff071c19 */ /* 0x000fe20008011608 */
[----:B------:R-:W-:Y:S02]  /*8080*/  UMOV UR10, 0xffffffc0 ;  /* 0xffffffc0000a7882 */ /* 0x000fe40000000000 */
[----:B------:R-:W-:Y:S02]  /*8090*/  UIMAD UR10, UR31, UR10, 0x1 ;  /* 0x000000011f0a74a4 */ /* 0x000fe4000f8e020a */
[----:B------:R-:W-:-:S04]  /*80a0*/  UIADD3 UR31, UR31, -0x1, URZ ;  /* 0xffffffff1f1f7890 */ /* 0x000fc8000fffe03f */
[----:B------:R-:W-:Y:S02]  /*80b0*/  IADD3 R21, -R18, UR10, RZ ;  /* 0x0000000a12157c10 */ /* 0x000fe4000fffe1ff */
[----:B------:R-:W-:-:S03]  /*80c0*/  R2UR UR10, R206 ;  /* 0x00000000ce0a72ca */ /* 0x000fc600000e0000 */
[----:B------:R-:W-:Y:S01]  /*80d0*/  IMAD R21, R188, UR28, R21 ;  /* 0x0000001cbc157c24 */ /* 0x000fe2000f8e0215 */
        /* <DEDUP_REMOVED lines=8> */
[----:B------:R0:W1:Y:S01]  /*8160*/  MUFU.TANH R12, R152 ;  /* 0x00000098000c7308 */ /* 0x0000620000002400 */
        /* <DEDUP_REMOVED lines=8> */
[----:B0-----:R-:W0:Y:S01]  /*81f0*/  SHFL.IDX PT, R152, R7, RZ, 0x1c1f ;  /* 0x001c1fff07987589 */ /* 0x001e2200000e0000 */
        /* <DEDUP_REMOVED lines=15> */
[----:B------:R-:W-:Y:S01]  /*82f0*/  FMUL.FTZ R178, R178, UR29 ;  /* 0x0000001db2b27c20 */ /* 0x000fe20008410000 */
[----:B------:R-:W-:Y:S01]  /*8300*/  FMUL.FTZ R179, R179, UR29 ;  /* 0x0000001db3b37c20 */ /* 0x000fe20008410000 */
[----:B------:R-:W-:-:S05]  /*8310*/  FMUL.FTZ R183, R183, UR29 ;  /* 0x0000001db7b77c20 */ /* 0x000fca0008410000 */
[----:B------:R-:W-:Y:S01]  /*8320*/  MUFU.TANH R160, R160 ;  /* 0x000000a000a07308 */ /* 0x000fe20000002400 */
[----:B0-----:R-:W-:-:S04]  /*8330*/  IADD3 R152, R152, -UR7, R21 ;  /* 0x8000000798987c10 */ /* 0x001fc8000fffe015 */
[C---:B------:R-:W-:Y:S02]  /*8340*/  ISETP.GT.AND P3, PT, R152.reuse, RZ, PT ;  /* 0x000000ff9800720c */ /* 0x040fe40003f64270 */
[----:B------:R-:W-:Y:S01]  /*8350*/  ISETP.GT.AND P4, PT, R152, 0x1, PT ;  /* 0x000000019800780c */ /* 0x000fe20003f84270 */
[----:B------:R-:W0:Y:S01]  /*8360*/  MUFU.TANH R161, R161 ;  /* 0x000000a100a17308 */ /* 0x000e220000002400 */
[----:B-1----:R-:W-:Y:S02]  /*8370*/  FSEL R12, R12, -INF , P3 ;  /* 0xff8000000c0c7808 */ /* 0x002fe40001800000 */
[----:B------:R-:W-:Y:S02]  /*8380*/  ISETP.GT.AND P3, PT, R152, 0x8, PT ;  /* 0x000000089800780c */ /* 0x000fe40003f64270 */
[----:B--2---:R-:W-:Y:S02]  /*8390*/  FSEL R15, R15, -INF , P4 ;  /* 0xff8000000f0f7808 */ /* 0x004fe40002000000 */
[----:B------:R-:W-:Y:S01]  /*83a0*/  FMNMX.FTZ R8, R12, R11, !PT ;  /* 0x0000000b0c087209 */ /* 0x000fe20007810000 */
[----:B------:R-:W-:Y:S01]  /*83b0*/  MUFU.TANH R164, R164 ;  /* 0x000000a400a47308 */ /* 0x000fe20000002400 */
[----:B------:R-:W-:-:S02]  /*83c0*/  ISETP.GT.AND P4, PT, R152, 0x9, PT ;  /* 0x000000099800780c */ /* 0x000fc40003f84270 */
[----:B---3--:R-:W-:Y:S02]  /*83d0*/  FSEL R14, R14, -INF , P3 ;  /* 0xff8000000e0e7808 */ /* 0x008fe40001800000 */
[----:B------:R-:W-:Y:S02]  /*83e0*/  FMNMX.FTZ R153, R15, R8, !PT ;  /* 0x000000080f997209 */ /* 0x000fe40007810000 */
[----:B------:R-:W-:Y:S01]  /*83f0*/  ISETP.GT.AND P3, PT, R152, 0x10, PT ;  /* 0x000000109800780c */ /* 0x000fe20003f64270 */
[----:B------:R0:W1:Y:S01]  /*8400*/  MUFU.TANH R156, R165 ;  /* 0x000000a5009c7308 */ /* 0x0000620000002400 */
[----:B----4-:R-:W-:Y:S02]  /*8410*/  FSEL R20, R20, -INF , P4 ;  /* 0xff80000014147808 */ /* 0x010fe40002000000 */
[----:B------:R-:W-:Y:S02]  /*8420*/  FMNMX.FTZ R153, R14, R153, !PT ;  /* 0x000000990e997209 */ /* 0x000fe40007810000 */
[----:B------:R-:W-:-:S02]  /*8430*/  ISETP.GT.AND P4, PT, R152, 0x11, PT ;  /* 0x000000119800780c */ /* 0x000fc40003f84270 */
[----:B------:R-:W-:Y:S01]  /*8440*/  FMNMX.FTZ R8, R20, R153, !PT ;  /* 0x0000009914087209 */ /* 0x000fe20007810000 */
[----:B------:R-:W2:Y:S01]  /*8450*/  MUFU.TANH R157, R168 ;  /* 0x000000a8009d7308 */ /* 0x000ea20000002400 */
[----:B0-----:R-:W-:Y:S02]  /*8460*/  FSEL R165, R161, -INF , P4 ;  /* 0xff800000a1a57808 */ /* 0x001fe40002000000 */
[----:B------:R-:W-:-:S05]  /*8470*/  ISETP.GT.AND P4, PT, R152, 0x19, PT ;  /* 0x000000199800780c */ /* 0x000fca0003f84270 */
[----:B------:R0:W3:Y:S01]  /*8480*/  MUFU.TANH R196, R169 ;  /* 0x000000a900c47308 */ /* 0x0000e20000002400 */
[----:B-1----:R-:W-:Y:S02]  /*8490*/  FSEL R161, R156, -INF , P4 ;  /* 0xff8000009ca17808 */ /* 0x002fe40002000000 */
[----:B------:R-:W-:-:S05]  /*84a0*/  ISETP.GT.AND P4, PT, R152, 0x21, PT ;  /* 0x000000219800780c */ /* 0x000fca0003f84270 */
[----:B------:R-:W1:Y:S01]  /*84b0*/  MUFU.TANH R172, R172 ;  /* 0x000000ac00ac7308 */ /* 0x000e620000002400 */
[----:B0-----:R-:W-:Y:S02]  /*84c0*/  FSEL R169, R160, -INF , P3 ;  /* 0xff800000a0a97808 */ /* 0x001fe40001800000 */
[----:B------:R-:W-:Y:S02]  /*84d0*/  ISETP.GT.AND P3, PT, R152, 0x18, PT ;  /* 0x000000189800780c */ /* 0x000fe40003f64270 */
[----:B------:R-:W-:Y:S02]  /*84e0*/  FMNMX.FTZ R8, R169, R8, !PT ;  /* 0x00000008a9087209 */ /* 0x000fe40007810000 */
[----:B------:R-:W-:Y:S01]  /*84f0*/  FSEL R168, R164, -INF , P3 ;  /* 0xff800000a4a87808 */ /* 0x000fe20001800000 */
[----:B------:R-:W0:Y:S01]  /*8500*/  MUFU.TANH R173, R173 ;  /* 0x000000ad00ad7308 */ /* 0x000e220000002400 */
[----:B------:R-:W-:Y:S02]  /*8510*/  FMNMX.FTZ R153, R165, R8, !PT ;  /* 0x00000008a5997209 */ /* 0x000fe40007810000 */
[----:B------:R-:W-:-:S02]  /*8520*/  ISETP.GT.AND P3, PT, R152, 0x20, PT ;  /* 0x000000209800780c */ /* 0x000fc40003f64270 */
[----:B------:R-:W-:Y:S02]  /*8530*/  FMNMX.FTZ R8, R168, R153, !PT ;  /* 0x00000099a8087209 */ /* 0x000fe40007810000 */
[----:B--2---:R-:W-:Y:S01]  /*8540*/  FSEL R164, R157, -INF , P3 ;  /* 0xff8000009da47808 */ /* 0x004fe20001800000 */
[----:B------:R-:W2:Y:S01]  /*8550*/  MUFU.TANH R176, R176 ;  /* 0x000000b000b07308 */ /* 0x000ea20000002400 */
[----:B------:R-:W-:Y:S02]  /*8560*/  FMNMX.FTZ R153, R161, R8, !PT ;  /* 0x00000008a1997209 */ /* 0x000fe40007810000 */
[----:B------:R-:W-:Y:S02]  /*8570*/  ISETP.GT.AND P3, PT, R152, 0x28, PT ;  /* 0x000000289800780c */ /* 0x000fe40003f64270 */
[----:B---3--:R-:W-:Y:S01]  /*8580*/  FSEL R157, R196, -INF , P4 ;  /* 0xff800000c49d7808 */ /* 0x008fe20002000000 */
[----:B------:R-:W-:Y:S01]  /*8590*/  FMUL.FTZ R196, R162, UR29 ;  /* 0x0000001da2c47c20 */ /* 0x000fe20008410000 */
[----:B------:R-:W-:Y:S01]  /*85a0*/  FMNMX.FTZ R8, R164, R153, !PT ;  /* 0x00000099a4087209 */ /* 0x000fe20007810000 */
[----:B------:R-:W3:Y:S01]  /*85b0*/  MUFU.TANH R177, R177 ;  /* 0x000000b100b17308 */ /* 0x000ee20000002400 */
[----:B------:R-:W-:Y:S01]  /*85c0*/  ISETP.GT.AND P4, PT, R152, 0x29, PT ;  /* 0x000000299800780c */ /* 0x000fe20003f84270 */
[----:B------:R-:W4:Y:S01]  /*85d0*/  SHFL.IDX PT, R162, R7, 0x1, 0x1c1f ;  /* 0x003c1f0007a27f89 */ /* 0x000f2200000e0000 */
[----:B-1----:R-:W-:Y:S01]  /*85e0*/  FSEL R160, R172, -INF , P3 ;  /* 0xff800000aca07808 */ /* 0x002fe20001800000 */
[----:B------:R-:W-:Y:S01]  /*85f0*/  FMUL.FTZ R172, R154, UR29 ;  /* 0x0000001d9aac7c20 */ /* 0x000fe20008410000 */
[----:B------:R-:W-:-:S02]  /*8600*/  FMNMX.FTZ R153, R157, R8, !PT ;  /* 0x000000089d997209 */ /* 0x000fc40007810000 */
[----:B------:R-:W-:Y:S01]  /*8610*/  ISETP.GT.AND P3, PT, R152, 0x30, PT ;  /* 0x000000309800780c */ /* 0x000fe20003f64270 */
[----:B------:R-:W1:Y:S01]  /*8620*/  MUFU.TANH R180, R180 ;  /* 0x000000b400b47308 */ /* 0x000e620000002400 */
[----:B0-----:R-:W-:Y:S02]  /*8630*/  FSEL R156, R173, -INF , P4 ;  /* 0xff800000ad9c7808 */ /* 0x001fe40002000000 */
[----:B------:R-:W-:Y:S02]  /*8640*/  FMNMX.FTZ R153, R160, R153, !PT ;  /* 0x00000099a0997209 */ /* 0x000fe40007810000 */
[----:B------:R-:W-:Y:S02]  /*8650*/  ISETP.GT.AND P4, PT, R152, 0x31, PT ;  /* 0x000000319800780c */ /* 0x000fe40003f84270 */
[----:B--2---:R-:W-:Y:S01]  /*8660*/  FSEL R154, R176, -INF , P3 ;  /* 0xff800000b09a7808 */ /* 0x004fe20001800000 */
[----:B------:R-:W0:Y:S01]  /*8670*/  MUFU.TANH R181, R181 ;  /* 0x000000b500b57308 */ /* 0x000e220000002400 */
[----:B------:R-:W-:-:S02]  /*8680*/  FMNMX.FTZ R153, R156, R153, !PT ;  /* 0x000000999c997209 */ /* 0x000fc40007810000 */
[----:B------:R-:W-:Y:S02]  /*8690*/  ISETP.GT.AND P3, PT, R152, 0x38, PT ;  /* 0x000000389800780c */ /* 0x000fe40003f64270 */
[----:B---3--:R-:W-:Y:S02]  /*86a0*/  FSEL R8, R177, -INF , P4 ;  /* 0xff800000b1087808 */ /* 0x008fe40002000000 */
[----:B------:R-:W-:Y:S01]  /*86b0*/  FMNMX.FTZ R173, R154, R153, !PT ;  /* 0x000000999aad7209 */ /* 0x000fe20007810000 */
[----:B------:R-:W2:Y:S01]  /*86c0*/  MUFU.TANH R172, R172 ;  /* 0x000000ac00ac7308 */ /* 0x000ea20000002400 */
[----:B------:R-:W-:Y:S02]  /*86d0*/  ISETP.GT.AND P4, PT, R152, 0x39, PT ;  /* 0x000000399800780c */ /* 0x000fe40003f84270 */
[----:B-1----:R-:W-:Y:S01]  /*86e0*/  FSEL R153, R180, -INF , P3 ;  /* 0xff800000b4997808 */ /* 0x002fe20001800000 */
[----:B------:R-:W-:Y:S01]  /*86f0*/  FMUL.FTZ R180, R158, UR29 ;  /* 0x0000001d9eb47c20 */ /* 0x000fe20008410000 */
[----:B------:R-:W-:Y:S01]  /*8700*/  FMNMX.FTZ R176, R8, R173, !PT ;  /* 0x000000ad08b07209 */ /* 0x000fe20007810000 */
[----:B------:R-:W-:Y:S01]  /*8710*/  FMUL.FTZ R158, R159, UR29 ;  /* 0x0000001d9f9e7c20 */ /* 0x000fe20008410000 */
[----:B----4-:R-:W-:Y:S01]  /*8720*/  IADD3 R21, R162, -UR7, R21 ;  /* 0x80000007a2157c10 */ /* 0x010fe2000fffe015 */
[----:B------:R-:W1:Y:S01]  /*8730*/  MUFU.TANH R155, R155 ;  /* 0x0000009b009b7308 */ /* 0x000e620000002400 */
[----:B0-----:R-:W-:Y:S01]  /*8740*/  FSEL R152, R181, -INF , P4 ;  /* 0xff800000b5987808 */ /* 0x001fe20002000000 */
[----:B------:R-:W-:Y:S01]  /*8750*/  FMUL.FTZ R162, R182, UR29 ;  /* 0x0000001db6a27c20 */ /* 0x000fe20008410000 */
[----:B------:R-:W-:-:S02]  /*8760*/  FMNMX.FTZ R173, R153, R176, !PT ;  /* 0x000000b099ad7209 */ /* 0x000fc40007810000 */
[C---:B------:R-:W-:Y:S02]  /*8770*/  ISETP.GT.AND P3, PT, R21.reuse, RZ, PT ;  /* 0x000000ff1500720c */ /* 0x040fe40003f64270 */
[----:B------:R-:W-:Y:S01]  /*8780*/  FMNMX.FTZ R173, R152, R173, !PT ;  /* 0x000000ad98ad7209 */ /* 0x000fe20007810000 */
[----:B------:R-:W0:Y:S01]  /*8790*/  MUFU.TANH R180, R180 ;  /* 0x000000b400b47308 */ /* 0x000e220000002400 */
[C---:B------:R-:W-:Y:S02]  /*87a0*/  ISETP.GT.AND P4, PT, R21.reuse, 0x1, PT ;  /* 0x000000011500780c */ /* 0x040fe40003f84270 */
[----:B--2---:R-:W-:Y:S01]  /*87b0*/  FSEL R167, R172, -INF , P3 ;  /* 0xff800000aca77808 */ /* 0x004fe20001800000 */
[----:B------:R-:W2:Y:S01]  /*87c0*/  SHFL.BFLY PT, R176, R173, 0x2, 0x1f ;  /* 0x0c401f00adb07f89 */ /* 0x000ea200000e0000 */
[C---:B------:R-:W-:Y:S02]  /*87d0*/  ISETP.GT.AND P3, PT, R21.reuse, 0x8, PT ;  /* 0x000000081500780c */ /* 0x040fe40003f64270 */
[----:B------:R-:W-:Y:S01]  /*87e0*/  ISETP.GT.AND P6, PT, R21, 0x20, PT ;  /* 0x000000201500780c */ /* 0x000fe20003fc4270 */
[----:B------:R-:W3:Y:S01]  /*87f0*/  MUFU.TANH R158, R158 ;  /* 0x0000009e009e7308 */ /* 0x000ee20000002400 */
[----:B-1----:R-:W-:-:S02]  /*8800*/  FSEL R166, R155, -INF , P4 ;  /* 0xff8000009ba67808 */ /* 0x002fc40002000000 */
[----:B------:R-:W-:Y:S02]  /*8810*/  FMNMX.FTZ R155, R167, R10, !PT ;  /* 0x0000000aa79b7209 */ /* 0x000fe40007810000 */
[C---:B------:R-:W-:Y:S02]  /*8820*/  ISETP.GT.AND P4, PT, R21.reuse, 0x9, PT ;  /* 0x000000091500780c */ /* 0x040fe40003f84270 */
[----:B------:R-:W-:Y:S01]  /*8830*/  FMNMX.FTZ R155, R166, R155, !PT ;  /* 0x0000009ba69b7209 */ /* 0x000fe20007810000 */
[----:B------:R-:W1:Y:S01]  /*8840*/  MUFU.TANH R196, R196 ;  /* 0x000000c400c47308 */ /* 0x000e620000002400 */
[----:B0-----:R-:W-:Y:S02]  /*8850*/  FSEL R180, R180, -INF , P3 ;  /* 0xff800000b4b47808 */ /* 0x001fe40001800000 */
[----:B------:R-:W-:Y:S02]  /*8860*/  ISETP.GT.AND P3, PT, R21, 0x10, PT ;  /* 0x000000101500780c */ /* 0x000fe40003f64270 */
[----:B------:R-:W-:-:S02]  /*8870*/  FMNMX.FTZ R155, R180, R155, !PT ;  /* 0x0000009bb49b7209 */ /* 0x000fc40007810000 */
[C---:B------:R-:W-:Y:S01]  /*8880*/  ISETP.GT.AND P5, PT, R21.reuse, 0x29, PT ;  /* 0x000000291500780c */ /* 0x040fe20003fa4270 */
[----:B------:R-:W0:Y:S01]  /*8890*/  MUFU.TANH R197, R197 ;  /* 0x000000c500c57308 */ /* 0x000e220000002400 */
[----:B---3--:R-:W-:Y:S02]  /*88a0*/  FSEL R182, R158, -INF , P4 ;  /* 0xff8000009eb67808 */ /* 0x008fe40002000000 */
[----:B------:R-:W-:Y:S02]  /*88b0*/  ISETP.GT.AND P4, PT, R21, 0x11, PT ;  /* 0x000000111500780c */ /* 0x000fe40003f84270 */
[----:B--2---:R-:W-:Y:S02]  /*88c0*/  FMNMX.FTZ R176, R173, R176, !PT ;  /* 0x000000b0adb07209 */ /* 0x004fe40007810000 */
[----:B------:R-:W-:Y:S01]  /*88d0*/  FMNMX.FTZ R155, R182, R155, !PT ;  /* 0x0000009bb69b7209 */ /* 0x000fe20007810000 */
[----:B------:R-:W2:Y:S01]  /*88e0*/  MUFU.TANH R198, R198 ;  /* 0x000000c600c67308 */ /* 0x000ea20000002400 */
[----:B-1----:R-:W-:Y:S01]  /*88f0*/  FSEL R196, R196, -INF , P3 ;  /* 0xff800000c4c47808 */ /* 0x002fe20001800000 */
[----:B------:R-:W1:Y:S01]  /*8900*/  SHFL.BFLY PT, R159, R176, 0x1, 0x1f ;  /* 0x0c201f00b09f7f89 */ /* 0x000e6200000e0000 */
[----:B------:R-:W-:-:S02]  /*8910*/  ISETP.GT.AND P3, PT, R21, 0x18, PT ;  /* 0x000000181500780c */ /* 0x000fc40003f64270 */
[----:B------:R-:W-:-:S03]  /*8920*/  FMNMX.FTZ R158, R196, R155, !PT ;  /* 0x0000009bc49e7209 */ /* 0x000fc60007810000 */
[----:B------:R-:W3:Y:S01]  /*8930*/  MUFU.TANH R200, R200 ;  /* 0x000000c800c87308 */ /* 0x000ee20000002400 */
[----:B0-----:R-:W-:Y:S02]  /*8940*/  FSEL R197, R197, -INF , P4 ;  /* 0xff800000c5c57808 */ /* 0x001fe40002000000 */
[----:B------:R-:W-:Y:S02]  /*8950*/  ISETP.GT.AND P4, PT, R21, 0x19, PT ;  /* 0x000000191500780c */ /* 0x000fe40003f84270 */
[----:B------:R-:W-:-:S03]  /*8960*/  FMNMX.FTZ R155, R197, R158, !PT ;  /* 0x0000009ec59b7209 */ /* 0x000fc60007810000 */
[----:B------:R-:W0:Y:S01]  /*8970*/  MUFU.TANH R201, R201 ;  /* 0x000000c900c97308 */ /* 0x000e220000002400 */
[----:B--2---:R-:W-:Y:S02]  /*8980*/  FSEL R198, R198, -INF , P3 ;  /* 0xff800000c6c67808 */ /* 0x004fe40001800000 */
[----:B------:R-:W-:Y:S02]  /*8990*/  ISETP.GT.AND P3, PT, R21, 0x21, PT ;  /* 0x000000211500780c */ /* 0x000fe40003f64270 */
[----:B------:R-:W-:-:S03]  /*89a0*/  FMNMX.FTZ R155, R198, R155, !PT ;  /* 0x0000009bc69b7209 */ /* 0x000fc60007810000 */
[----:B------:R-:W2:Y:S01]  /*89b0*/  MUFU.TANH R171, R171 ;  /* 0x000000ab00ab7308 */ /* 0x000ea20000002400 */
[----:B---3--:R-:W-:Y:S02]  /*89c0*/  FSEL R200, R200, -INF , P4 ;  /* 0xff800000c8c87808 */ /* 0x008fe40002000000 */
[----:B-1----:R-:W-:Y:S02]  /*89d0*/  FMNMX.FTZ R7, R176, R159, !PT ;  /* 0x0000009fb0077209 */ /* 0x002fe40007810000 */
[----:B------:R-:W-:Y:S02]  /*89e0*/  FMNMX.FTZ R158, R200, R155, !PT ;  /* 0x0000009bc89e7209 */ /* 0x000fe40007810000 */
[----:B------:R-:W-:Y:S01]  /*89f0*/  ISETP.GT.AND P4, PT, R21, 0x28, PT ;  /* 0x000000281500780c */ /* 0x000fe20003f84270 */
[----:B------:R-:W1:Y:S01]  /*8a00*/  MUFU.TANH R174, R174 ;  /* 0x000000ae00ae7308 */ /* 0x000e620000002400 */
[----:B0-----:R-:W-:Y:S02]  /*8a10*/  FSEL R201, R201, -INF , P6 ;  /* 0xff800000c9c97808 */ /* 0x001fe40003000000 */
[----:B------:R-:W-:-:S02]  /*8a20*/  ISETP.GT.AND P6, PT, R21, 0x30, PT ;  /* 0x000000301500780c */ /* 0x000fc40003fc4270 */
[----:B------:R-:W-:-:S03]  /*8a30*/  FMNMX.FTZ R155, R201, R158, !PT ;  /* 0x0000009ec99b7209 */ /* 0x000fc60007810000 */
[----:B------:R-:W0:Y:S01]  /*8a40*/  MUFU.TANH R159, R175 ;  /* 0x000000af009f7308 */ /* 0x000e220000002400 */
[----:B--2---:R-:W-:Y:S02]  /*8a50*/  FSEL R202, R171, -INF , P3 ;  /* 0xff800000abca7808 */ /* 0x004fe40001800000 */
[----:B------:R-:W-:Y:S02]  /*8a60*/  FSETP.NEU.FTZ.AND P3, PT, R7, -INF , PT ;  /* 0xff8000000700780b */ /* 0x000fe40003f7d000 */
[----:B------:R-:W-:-:S03]  /*8a70*/  FMNMX.FTZ R158, R202, R155, !PT ;  /* 0x0000009bca9e7209 */ /* 0x000fc60007810000 */
[----:B------:R-:W2:Y:S01]  /*8a80*/  MUFU.TANH R178, R178 ;  /* 0x000000b200b27308 */ /* 0x000ea20000002400 */
[----:B-1----:R-:W-:Y:S02]  /*8a90*/  FSEL R199, R174, -INF , P4 ;  /* 0xff800000aec77808 */ /* 0x002fe40002000000 */
[----:B------:R-:W-:Y:S02]  /*8aa0*/  ISETP.GT.AND P4, PT, R21, 0x31, PT ;  /* 0x000000311500780c */ /* 0x000fe40003f84270 */
[----:B------:R-:W-:-:S03]  /*8ab0*/  FMNMX.FTZ R158, R199, R158, !PT ;  /* 0x0000009ec79e7209 */ /* 0x000fc60007810000 */
[----:B------:R1:W3:Y:S01]  /*8ac0*/  MUFU.TANH R163, R179 ;  /* 0x000000b300a37308 */ /* 0x0002e20000002400 */
[----:B0-----:R-:W-:Y:S02]  /*8ad0*/  FSEL R159, R159, -INF , P5 ;  /* 0xff8000009f9f7808 */ /* 0x001fe40002800000 */
[----:B------:R-:W-:-:S05]  /*8ae0*/  ISETP.GT.AND P5, PT, R21, 0x38, PT ;  /* 0x000000381500780c */ /* 0x000fca0003fa4270 */
[----:B------:R0:W4:Y:S01]  /*8af0*/  MUFU.TANH R170, R162 ;  /* 0x000000a200aa7308 */ /* 0x0001220000002400 */
[----:B--2---:R-:W-:Y:S01]  /*8b00*/  FSEL R155, R178, -INF , P6 ;  /* 0xff800000b29b7808 */ /* 0x004fe20003000000 */
[----:B-1----:R-:W-:-:S05]  /*8b10*/  FMUL.FTZ R179, R7, UR6 ;  /* 0x0000000607b37c20 */ /* 0x002fca0008410000 */
[----:B------:R-:W-:Y:S01]  /*8b20*/  FSEL R179, R179, RZ, P3 ;  /* 0x000000ffb3b37208 */ /* 0x000fe20001800000 */
[----:B------:R-:W1:Y:S01]  /*8b30*/  MUFU.TANH R183, R183 ;  /* 0x000000b700b77308 */ /* 0x000e620000002400 */
[----:B0-----:R-:W-:Y:S02]  /*8b40*/  FMNMX.FTZ R162, R159, R158, !PT ;  /* 0x0000009e9fa27209 */ /* 0x001fe40007810000 */
[----:B---3--:R-:W-:Y:S01]  /*8b50*/  FSEL R158, R163, -INF , P4 ;  /* 0xff800000a39e7808 */ /* 0x008fe20002000000 */
[--C-:B------:R-:W-:Y:S01]  /*8b60*/  FFMA.FTZ R171, R161, UR6, -R179.reuse ;  /* 0x00000006a1ab7c23 */ /* 0x100fe200080108b3 */
[----:B------:R-:W-:Y:S01]  /*8b70*/  FMNMX.FTZ R163, R155, R162, !PT ;  /* 0x000000a29ba37209 */ /* 0x000fe20007810000 */
[--C-:B------:R-:W-:Y:S01]  /*8b80*/  FFMA.FTZ R177, R8, UR6, -R179.reuse ;  /* 0x0000000608b17c23 */ /* 0x100fe200080108b3 */
[----:B------:R-:W-:Y:S01]  /*8b90*/  ISETP.GT.AND P4, PT, R21, 0x39, PT ;  /* 0x000000391500780c */ /* 0x000fe20003f84270 */
[--C-:B------:R-:W-:Y:S01]  /*8ba0*/  FFMA.FTZ R176, R153, UR6, -R179.reuse ;  /* 0x0000000699b07c23 */ /* 0x100fe200080108b3 */
[----:B----4-:R-:W-:Y:S01]  /*8bb0*/  FSEL R162, R170, -INF , P5 ;  /* 0xff800000aaa27808 */ /* 0x010fe20002800000 */
[--C-:B------:R-:W-:Y:S01]  /*8bc0*/  FFMA.FTZ R12, R12, UR6, -R179.reuse ;  /* 0x000000060c0c7c23 */ /* 0x100fe200080108b3 */
[----:B------:R-:W-:Y:S01]  /*8bd0*/  FMNMX.FTZ R21, R158, R163, !PT ;  /* 0x000000a39e157209 */ /* 0x000fe20007810000 */
[--C-:B------:R-:W-:Y:S01]  /*8be0*/  FFMA.FTZ R15, R15, UR6, -R179.reuse ;  /* 0x000000060f0f7c23 */ /* 0x100fe200080108b3 */
[--C-:B------:R-:W-:Y:S01]  /*8bf0*/  FFMA.FTZ R14, R14, UR6, -R179.reuse ;  /* 0x000000060e0e7c23 */ /* 0x100fe200080108b3 */
[--C-:B------:R-:W-:Y:S01]  /*8c00*/  FFMA.FTZ R168, R168, UR6, -R179.reuse ;  /* 0x00000006a8a87c23 */ /* 0x100fe200080108b3 */
[----:B------:R-:W-:Y:S01]  /*8c10*/  FMNMX.FTZ R170, R162, R21, !PT ;  /* 0x00000015a2aa7209 */ /* 0x000fe20007810000 */
[--C-:B------:R-:W-:Y:S01]  /*8c20*/  FFMA.FTZ R21, R20, UR6, -R179.reuse ;  /* 0x0000000614157c23 */ /* 0x100fe200080108b3 */
[----:B-1----:R-:W-:Y:S01]  /*8c30*/  FSEL R163, R183, -INF , P4 ;  /* 0xff800000b7a37808 */ /* 0x002fe20002000000 */
[--C-:B------:R-:W-:Y:S01]  /*8c40*/  FFMA.FTZ R20, R169, UR6, -R179.reuse ;  /* 0x00000006a9147c23 */ /* 0x100fe200080108b3 */
[--C-:B------:R-:W-:Y:S01]  /*8c50*/  FFMA.FTZ R169, R165, UR6, -R179.reuse ;  /* 0x00000006a5a97c23 */ /* 0x100fe200080108b3 */
[--C-:B------:R-:W-:Y:S01]  /*8c60*/  FFMA.FTZ R172, R160, UR6, -R179.reuse ;  /* 0x00000006a0ac7c23 */ /* 0x100fe200080108b3 */
[----:B------:R-:W-:Y:S01]  /*8c70*/  FMNMX.FTZ R170, R163, R170, !PT ;  /* 0x000000aaa3aa7209 */ /* 0x000fe20007810000 */
[--C-:B------:R-:W-:Y:S01]  /*8c80*/  FFMA.FTZ R175, R156, UR6, -R179.reuse ;  /* 0x000000069caf7c23 */ /* 0x100fe200080108b3 */
[--C-:B------:R-:W-:Y:S01]  /*8c90*/  FFMA.FTZ R174, R154, UR6, -R179.reuse ;  /* 0x000000069aae7c23 */ /* 0x100fe200080108b3 */
[----:B------:R-:W-:Y:S02]  /*8ca0*/  MUFU.EX2 R12, R12 ;  /* 0x0000000c000c7308 */ /* 0x000fe40000000800 */
[----:B------:R-:W0:Y:S06]  /*8cb0*/  SHFL.BFLY PT, R173, R170, 0x2, 0x1f ;  /* 0x0c401f00aaad7f89 */ /* 0x000e2c00000e0000 */
[----:B------:R-:W1:Y:S08]  /*8cc0*/  MUFU.EX2 R15, R15 ;  /* 0x0000000f000f7308 */ /* 0x000e700000000800 */
[----:B------:R-:W-:Y:S08]  /*8cd0*/  MUFU.EX2 R14, R14 ;  /* 0x0000000e000e7308 */ /* 0x000ff00000000800 */
[----:B------:R-:W-:Y:S01]  /*8ce0*/  MUFU.EX2 R21, R21 ;  /* 0x0000001500157308 */ /* 0x000fe20000000800 */
[----:B0-----:R-:W-:Y:S01]  /*8cf0*/  FMNMX.FTZ R161, R170, R173, !PT ;  /* 0x000000adaaa17209 */ /* 0x001fe20007810000 */
[--C-:B------:R-:W-:Y:S01]  /*8d00*/  FFMA.FTZ R170, R164, UR6, -R179.reuse ;  /* 0x00000006a4aa7c23 */ /* 0x100fe200080108b3 */
[--C-:B------:R-:W-:Y:S01]  /*8d10*/  FFMA.FTZ R173, R157, UR6, -R179.reuse ;  /* 0x000000069dad7c23 */ /* 0x100fe200080108b3 */
[----:B------:R-:W-:Y:S01]  /*8d20*/  FFMA.FTZ R179, R152, UR6, -R179 ;  /* 0x0000000698b37c23 */ /* 0x000fe200080108b3 */
[----:B------:R-:W-:Y:S01]  /*8d30*/  FSEL R152, R7, RZ, P3 ;  /* 0x000000ff07987208 */ /* 0x000fe20001800000 */
[----:B------:R-:W0:Y:S01]  /*8d40*/  SHFL.BFLY PT, R164, R161, 0x1, 0x1f ;  /* 0x0c201f00a1a47f89 */ /* 0x000e2200000e0000 */
[----:B------:R-:W-:Y:S01]  /*8d50*/  IMAD.MOV R157, RZ, RZ, -R184 ;  /* 0x000000ffff9d7224 */ /* 0x000fe200078e0ab8 */
[----:B------:R-:W-:Y:S02]  /*8d60*/  MUFU.EX2 R20, R20 ;  /* 0x0000001400147308 */ /* 0x000fe40000000800 */
[----:B------:R-:W-:-:S02]  /*8d70*/  FADD.FTZ R152, -R152, R11 ;  /* 0x0000000b98987221 */ /* 0x000fc40000010100 */
[----:B------:R-:W-:Y:S02]  /*8d80*/  ISETP.NE.AND P3, PT, R18, R157, PT ;  /* 0x0000009d1200720c */ /* 0x000fe40003f65270 */
[----:B------:R-:W-:Y:S01]  /*8d90*/  FMUL.FTZ R205, R152, UR6 ;  /* 0x0000000698cd7c20 */ /* 0x000fe20008410000 */
[C---:B------:R-:W-:Y:S01]  /*8da0*/  @!P2 VIADD R152, R9.reuse, 0x38840 ;  /* 0x000388400998a836 */ /* 0x040fe20000000000 */
[----:B------:R-:W2:Y:S01]  /*8db0*/  MUFU.EX2 R169, R169 ;  /* 0x000000a900a97308 */ /* 0x000ea20000000800 */
[----:B------:R-:W-:-:S03]  /*8dc0*/  @!P2 VIADD R9, R9, 0x38860 ;  /* 0x000388600909a836 */ /* 0x000fc60000000000 */
[----:B------:R-:W-:Y:S02]  /*8dd0*/  @!P2 PRMT R152, RZ, 0x654, R152 ;  /* 0x00000654ff98a816 */ /* 0x000fe40000000098 */
[----:B------:R-:W-:Y:S02]  /*8de0*/  @!P2 PRMT R9, RZ, 0x654, R9 ;  /* 0x00000654ff09a816 */ /* 0x000fe40000000009 */
[----:B------:R-:W3:Y:S01]  /*8df0*/  MUFU.EX2 R205, R205 ;  /* 0x000000cd00cd7308 */ /* 0x000ee20000000800 */
[----:B------:R1:W-:Y:S01]  /*8e00*/  @!P2 SYNCS.ARRIVE.TRANS64.RED.A1T0 RZ, [R152+URZ], RZ ;  /* 0x000000ff98ffa9a7 */ /* 0x0003e2000810043f */
[----:B0-----:R-:W-:-:S06]  /*8e10*/  FMNMX.FTZ R8, R161, R164, !PT ;  /* 0x000000a4a1087209 */ /* 0x001fcc0007810000 */
[----:B------:R-:W-:Y:S01]  /*8e20*/  MUFU.EX2 R168, R168 ;  /* 0x000000a800a87308 */ /* 0x000fe20000000800 */
[----:B-1----:R-:W-:Y:S01]  /*8e30*/  F2FP.BF16.F32.PACK_AB R152, R15, R12 ;  /* 0x0000000c0f98723e */ /* 0x002fe200000010ff */
[C---:B------:R-:W-:Y:S01]  /*8e40*/  FMUL.FTZ R153, R8.reuse, UR6 ;  /* 0x0000000608997c20 */ /* 0x040fe20008410000 */
[----:B------:R-:W-:Y:S02]  /*8e50*/  FSETP.NEU.FTZ.AND P4, PT, R8, -INF , PT ;  /* 0xff8000000800780b */ /* 0x000fe40003f9d000 */
[----:B--2---:R-:W-:Y:S02]  /*8e60*/  F2FP.BF16.F32.PACK_AB R156, R169, R20 ;  /* 0x00000014a99c723e */ /* 0x004fe400000010ff */
[----:B------:R-:W-:Y:S01]  /*8e70*/  FSEL R153, R153, RZ, P4 ;  /* 0x000000ff99997208 */ /* 0x000fe20002000000 */
[----:B------:R-:W0:Y:S01]  /*8e80*/  MUFU.EX2 R171, R171 ;  /* 0x000000ab00ab7308 */ /* 0x000e220000000800 */
[-C--:B---3--:R-:W-:Y:S01]  /*8e90*/  FMUL.FTZ R24, R24, R205.reuse ;  /* 0x000000cd18187220 */ /* 0x088fe20000410000 */
[-C--:B------:R-:W-:Y:S01]  /*8ea0*/  FMUL.FTZ R25, R25, R205.reuse ;  /* 0x000000cd19197220 */ /* 0x080fe20000410000 */
[----:B------:R-:W-:Y:S01]  /*8eb0*/  FMUL.FTZ R28, R28, R205 ;  /* 0x000000cd1c1c7220 */ /* 0x000fe20000410000 */
[--C-:B------:R-:W-:Y:S01]  /*8ec0*/  FFMA.FTZ R154, R155, UR6, -R153.reuse ;  /* 0x000000069b9a7c23 */ /* 0x100fe20008010899 */
[----:B------:R-:W-:Y:S01]  /*8ed0*/  FSEL R155, R8, RZ, P4 ;  /* 0x000000ff089b7208 */ /* 0x000fe20002000000 */
[--C-:B------:R-:W-:Y:S01]  /*8ee0*/  FFMA.FTZ R183, R182, UR6, -R153.reuse ;  /* 0x00000006b6b77c23 */ /* 0x100fe20008010899 */
[--C-:B------:R-:W-:Y:S01]  /*8ef0*/  FFMA.FTZ R182, R196, UR6, -R153.reuse ;  /* 0x00000006c4b67c23 */ /* 0x100fe20008010899 */
[----:B------:R1:W-:Y:S01]  /*8f00*/  MUFU.EX2 R11, R154 ;  /* 0x0000009a000b7308 */ /* 0x0003e20000000800 */
[--C-:B------:R-:W-:Y:S01]  /*8f10*/  FFMA.FTZ R181, R167, UR6, -R153.reuse ;  /* 0x00000006a7b57c23 */ /* 0x100fe20008010899 */
[----:B------:R-:W-:Y:S01]  /*8f20*/  FADD.FTZ R155, -R155, R10 ;  /* 0x0000000a9b9b7221 */ /* 0x000fe20000010100 */
[--C-:B------:R-:W-:Y:S01]  /*8f30*/  FFMA.FTZ R178, R166, UR6, -R153.reuse ;  /* 0x00000006a6b27c23 */ /* 0x100fe20008010899 */
[--C-:B------:R-:W-:Y:S01]  /*8f40*/  FFMA.FTZ R180, R180, UR6, -R153.reuse ;  /* 0x00000006b4b47c23 */ /* 0x100fe20008010899 */
[--C-:B------:R-:W-:Y:S01]  /*8f50*/  FFMA.FTZ R196, R198, UR6, -R153.reuse ;  /* 0x00000006c6c47c23 */ /* 0x100fe20008010899 */
[----:B------:R-:W-:Y:S01]  /*8f60*/  FMUL.FTZ R155, R155, UR6 ;  /* 0x000000069b9b7c20 */ /* 0x000fe20008410000 */
[--C-:B------:R-:W-:Y:S01]  /*8f70*/  FFMA.FTZ R197, R197, UR6, -R153.reuse ;  /* 0x00000006c5c57c23 */ /* 0x100fe20008010899 */
[--C-:B------:R-:W-:Y:S01]  /*8f80*/  FFMA.FTZ R203, R200, UR6, -R153.reuse ;  /* 0x00000006c8cb7c23 */ /* 0x100fe20008010899 */
[----:B-1----:R-:W-:Y:S01]  /*8f90*/  @!P3 IMAD R154, R13, 0x40, R22 ;  /* 0x000000400d9ab824 */ /* 0x002fe200078e0216 */
[----:B------:R-:W1:Y:S01]  /*8fa0*/  MUFU.EX2 R204, R155 ;  /* 0x0000009b00cc7308 */ /* 0x000e620000000800 */
[--C-:B------:R-:W-:Y:S01]  /*8fb0*/  FFMA.FTZ R198, R201, UR6, -R153.reuse ;  /* 0x00000006c9c67c23 */ /* 0x100fe20008010899 */
[----:B------:R-:W-:Y:S01]  /*8fc0*/  FFMA.FTZ R201, R202, UR6, -R153 ;  /* 0x00000006cac97c23 */ /* 0x000fe20008010899 */
[----:B------:R-:W-:-:S02]  /*8fd0*/  @!P3 IMAD R160, R154, 0x4, R17 ;  /* 0x000000049aa0b824 */ /* 0x000fc400078e0211 */
[--C-:B------:R-:W-:Y:S01]  /*8fe0*/  FFMA.FTZ R199, R199, UR6, -R153.reuse ;  /* 0x00000006c7c77c23 */ /* 0x100fe20008010899 */
[--C-:B------:R-:W-:Y:S01]  /*8ff0*/  FFMA.FTZ R200, R159, UR6, -R153.reuse ;  /* 0x000000069fc87c23 */ /* 0x100fe20008010899 */
[--C-:B------:R-:W-:Y:S01]  /*9000*/  FFMA.FTZ R10, R158, UR6, -R153.reuse ;  /* 0x000000069e0a7c23 */ /* 0x100fe20008010899 */
[--C-:B------:R-:W-:Y:S01]  /*9010*/  FFMA.FTZ R13, R162, UR6, -R153.reuse ;  /* 0x00000006a20d7c23 */ /* 0x100fe20008010899 */
[----:B------:R-:W-:Y:S01]  /*9020*/  FFMA.FTZ R202, R163, UR6, -R153 ;  /* 0x00000006a3ca7c23 */ /* 0x000fe20008010899 */
[----:B------:R-:W-:Y:S01]  /*9030*/  @!P3 STS [R160+0x38400], R205 ;  /* 0x038400cda000b388 */ /* 0x000fe20000000800 */
[----:B------:R-:W-:Y:S01]  /*9040*/  MUFU.EX2 R181, R181 ;  /* 0x000000b500b57308 */ /* 0x000fe20000000800 */
[----:B------:R-:W-:Y:S01]  /*9050*/  F2FP.BF16.F32.PACK_AB R154, R21, R14 ;  /* 0x0000000e159a723e */ /* 0x000fe200000010ff */
[-C--:B------:R-:W-:Y:S01]  /*9060*/  FMUL.FTZ R29, R29, R205.reuse ;  /* 0x000000cd1d1d7220 */ /* 0x080fe20000410000 */
[----:B0-----:R-:W-:Y:S01]  /*9070*/  F2FP.BF16.F32.PACK_AB R158, R171, R168 ;  /* 0x000000a8ab9e723e */ /* 0x001fe200000010ff */
[-C--:B------:R-:W-:Y:S01]  /*9080*/  FMUL.FTZ R32, R32, R205.reuse ;  /* 0x000000cd20207220 */ /* 0x080fe20000410000 */
[-C--:B------:R-:W-:Y:S01]  /*9090*/  FMUL.FTZ R33, R33, R205.reuse ;  /* 0x000000cd21217220 */ /* 0x080fe20000410000 */
[-C--:B------:R-:W-:Y:S01]  /*90a0*/  FMUL.FTZ R36, R36, R205.reuse ;  /* 0x000000cd24247220 */ /* 0x080fe20000410000 */
[----:B-1----:R0:W-:Y:S01]  /*90b0*/  @!P3 STS [R160+0x38420], R204 ;  /* 0x038420cca000b388 */ /* 0x0021e20000000800 */
        /* <DEDUP_REMOVED lines=32> */
[----:B------:R-:W1:Y:S01]  /*92c0*/  MUFU.EX2 R197, R197 ;  /* 0x000000c500c57308 */ /* 0x000e620000000800 */
[----:B--2---:R-:W-:Y:S01]  /*92d0*/  F2FP.BF16.F32.PACK_AB R155, R183, R180 ;  /* 0x000000b4b79b723e */ /* 0x004fe200000010ff */
        /* <DEDUP_REMOVED lines=114> */
[----:B------:R-:W-:Y:S01]  /*9a00*/  FMUL.FTZ R151, R151, R204 ;  /* 0x000000cc97977220 */ /* 0x000fe20000410000 */
[----:B0-----:R-:W-:Y:S01]  /*9a10*/  F2FP.BF16.F32.PACK_AB R164, R177, R174 ;  /* 0x000000aeb1a4723e */ /* 0x001fe200000010ff */
[----:B------:R0:W-:Y:S01]  /*9a20*/  STSM.16.M88.4 [R185+0x36400], R152 ;  /* 0x03640098b9007844 */ /* 0x0001e20000000200 */
[----:B------:R-:W-:Y:S01]  /*9a30*/  FFMA.FTZ R181, R204, R6, R181 ;  /* 0x00000006ccb57223 */ /* 0x000fe200000100b5 */
[----:B------:R-:W2:Y:S01]  /*9a40*/  MUFU.EX2 R10, R10 ;  /* 0x0000000a000a7308 */ /* 0x000ea20000000800 */
[----:B------:R-:W-:Y:S01]  /*9a50*/  FFMA.FTZ R12, R205, R5, R12 ;  /* 0x00000005cd0c7223 */ /* 0x000fe2000001000c */
[----:B------:R0:W-:Y:S01]  /*9a60*/  STSM.16.M88.4 [R186], R156 ;  /* 0x0000009cba007844 */ /* 0x0001e20000000200 */
[----:B------:R-:W-:Y:S01]  /*9a70*/  FADD.FTZ R181, R178, R181 ;  /* 0x000000b5b2b57221 */ /* 0x000fe20000010000 */
[----:B------:R-:W-:Y:S01]  /*9a80*/  PLOP3.LUT P3, PT, PT, PT, UP0, 0x80, 0x0 ;  /* 0x000000000000781c */ /* 0x000fe20003f6f008 */
[----:B------:R-:W-:Y:S01]  /*9a90*/  FADD.FTZ R15, R15, R12 ;  /* 0x0000000c0f0f7221 */ /* 0x000fe20000010000 */
[----:B------:R0:W-:Y:S01]  /*9aa0*/  STSM.16.M88.4 [R189], R160 ;  /* 0x000000a0bd007844 */ /* 0x0001e20000000200 */
[----:B------:R-:W-:Y:S01]  /*9ab0*/  FADD.FTZ R180, R180, R181 ;  /* 0x000000b5b4b47221 */ /* 0x000fe20000010000 */
[----:B------:R-:W-:Y:S01]  /*9ac0*/  MUFU.EX2 R13, R13 ;  /* 0x0000000d000d7308 */ /* 0x000fe20000000800 */
[----:B-1----:R-:W-:Y:S01]  /*9ad0*/  F2FP.BF16.F32.PACK_AB R166, R179, R176 ;  /* 0x000000b0b3a6723e */ /* 0x002fe200000010ff */
[----:B------:R-:W-:Y:S01]  /*9ae0*/  FADD.FTZ R14, R14, R15 ;  /* 0x0000000f0e0e7221 */ /* 0x000fe20000010000 */
[----:B------:R-:W-:-:S03]  /*9af0*/  FADD.FTZ R183, R183, R180 ;  /* 0x000000b4b7b77221 */ /* 0x000fc60000010000 */
[----:B------:R-:W-:Y:S01]  /*9b00*/  FADD.FTZ R21, R21, R14 ;  /* 0x0000000e15157221 */ /* 0x000fe20000010000 */
[----:B------:R-:W-:Y:S01]  /*9b10*/  FADD.FTZ R182, R182, R183 ;  /* 0x000000b7b6b67221 */ /* 0x000fe20000010000 */
[----:B------:R-:W1:Y:S01]  /*9b20*/  MUFU.EX2 R202, R202 ;  /* 0x000000ca00ca7308 */ /* 0x000e620000000800 */
[----:B--2---:R-:W-:Y:S01]  /*9b30*/  F2FP.BF16.F32.PACK_AB R165, R10, R11 ;  /* 0x0000000b0aa5723e */ /* 0x004fe200000010ff */
[----:B------:R-:W-:Y:S01]  /*9b40*/  FADD.FTZ R20, R20, R21 ;  /* 0x0000001514147221 */ /* 0x000fe20000010000 */
[----:B------:R-:W-:-:S03]  /*9b50*/  FADD.FTZ R197, R197, R182 ;  /* 0x000000b6c5c57221 */ /* 0x000fc60000010000 */
[----:B------:R-:W-:Y:S01]  /*9b60*/  FADD.FTZ R169, R169, R20 ;  /* 0x00000014a9a97221 */ /* 0x000fe20000010000 */
[----:B------:R-:W-:-:S03]  /*9b70*/  FADD.FTZ R196, R196, R197 ;  /* 0x000000c5c4c47221 */ /* 0x000fc60000010000 */
[----:B------:R-:W-:Y:S01]  /*9b80*/  FADD.FTZ R168, R168, R169 ;  /* 0x000000a9a8a87221 */ /* 0x000fe20000010000 */
[----:B------:R-:W-:-:S03]  /*9b90*/  FADD.FTZ R203, R203, R196 ;  /* 0x000000c4cbcb7221 */ /* 0x000fc60000010000 */
[----:B------:R-:W-:Y:S01]  /*9ba0*/  FADD.FTZ R171, R171, R168 ;  /* 0x000000a8abab7221 */ /* 0x000fe20000010000 */
[----:B------:R-:W-:Y:S01]  /*9bb0*/  FADD.FTZ R198, R198, R203 ;  /* 0x000000cbc6c67221 */ /* 0x000fe20000010000 */
[----:B-1----:R-:W-:Y:S02]  /*9bc0*/  F2FP.BF16.F32.PACK_AB R167, R202, R13 ;  /* 0x0000000dcaa7723e */ /* 0x002fe400000010ff */
[----:B------:R-:W-:Y:S01]  /*9bd0*/  FADD.FTZ R170, R170, R171 ;  /* 0x000000abaaaa7221 */ /* 0x000fe20000010000 */
[----:B------:R-:W-:Y:S02]  /*9be0*/  FADD.FTZ R198, R201, R198 ;  /* 0x000000c6c9c67221 */ /* 0x000fe40000010000 */
[----:B------:R0:W-:Y:S01]  /*9bf0*/  STSM.16.M88.4 [R187], R164 ;  /* 0x000000a4bb007844 */ /* 0x0001e20000000200 */
[----:B------:R-:W-:Y:S01]  /*9c00*/  WARPGROUP.ARRIVE ;  /* 0x00000000000079c5 */ /* 0x000fe20000000000 */
[----:B------:R-:W-:Y:S01]  /*9c10*/  FADD.FTZ R173, R173, R170 ;  /* 0x000000aaadad7221 */ /* 0x000fe20000010000 */
[----:B------:R-:W-:-:S03]  /*9c20*/  FADD.FTZ R199, R199, R198 ;  /* 0x000000c6c7c77221 */ /* 0x000fc60000010000 */
[----:B------:R-:W-:Y:S01]  /*9c30*/  FADD.FTZ R172, R172, R173 ;  /* 0x000000adacac7221 */ /* 0x000fe20000010000 */
[----:B------:R-:W-:Y:S01]  /*9c40*/  HGMMA.64x256x16.F32.BF16 R24, R152, gdesc[UR8].tnspB, R24, gsb0 ;  /* 0x43e0000898187df0 */ /* 0x000fe20008001818 */
[----:B------:R-:W-:Y:S01]  /*9c50*/  R2UR UR10, R207 ;  /* 0x00000000cf0a72ca */ /* 0x000fe200000e0000 */
[----:B------:R-:W-:Y:S01]  /*9c60*/  UMOV UR11, 0x40000040 ;  /* 0x40000040000b7882 */ /* 0x000fe20000000000 */
[----:B------:R-:W-:Y:S02]  /*9c70*/  VIADD R207, R206, 0x100 ;  /* 0x00000100cecf7836 */ /* 0x000fe40000000000 */
[----:B------:R-:W-:Y:S01]  /*9c80*/  FADD.FTZ R200, R200, R199 ;  /* 0x000000c7c8c87221 */ /* 0x000fe20000010000 */
[----:B------:R-:W-:Y:S02]  /*9c90*/  VIADD R206, R206, 0x180 ;  /* 0x00000180cece7836 */ /* 0x000fe40000000000 */
[----:B------:R-:W-:Y:S01]  /*9ca0*/  FADD.FTZ R175, R175, R172 ;  /* 0x000000acafaf7221 */ /* 0x000fe20000010000 */
[----:B------:R-:W-:-:S03]  /*9cb0*/  FADD.FTZ R11, R11, R200 ;  /* 0x000000c80b0b7221 */ /* 0x000fc60000010000 */
[----:B------:R-:W-:Y:S01]  /*9cc0*/  FADD.FTZ R174, R174, R175 ;  /* 0x000000afaeae7221 */ /* 0x000fe20000010000 */
[----:B------:R-:W-:Y:S01]  /*9cd0*/  FADD.FTZ R10, R10, R11 ;  /* 0x0000000b0a0a7221 */ /* 0x000fe20000010000 */
[----:B------:R-:W-:Y:S02]  /*9ce0*/  IMAD.MOV.U32 R11, RZ, RZ, R7 ;  /* 0x000000ffff0b7224 */ /* 0x000fe400078e0007 */
[----:B------:R-:W-:Y:S01]  /*9cf0*/  FADD.FTZ R177, R177, R174 ;  /* 0x000000aeb1b17221 */ /* 0x000fe20000010000 */
[----:B------:R-:W-:Y:S01]  /*9d00*/  FADD.FTZ R13, R13, R10 ;  /* 0x0000000a0d0d7221 */ /* 0x000fe20000010000 */
[----:B------:R-:W-:Y:S02]  /*9d10*/  IMAD.MOV.U32 R10, RZ, RZ, R8 ;  /* 0x000000ffff0a7224 */ /* 0x000fe400078e0008 */
[----:B------:R-:W-:Y:S01]  /*9d20*/  FADD.FTZ R176, R176, R177 ;  /* 0x000000b1b0b07221 */ /* 0x000fe20000010000 */
[----:B------:R-:W-:Y:S01]  /*9d30*/  FADD.FTZ R6, R202, R13 ;  /* 0x0000000dca067221 */ /* 0x000fe20000010000 */
[----:B------:R-:W-:-:S02]  /*9d40*/  IMAD.MOV.U32 R13, RZ, RZ, R2 ;  /* 0x000000ffff0d7224 */ /* 0x000fc400078e0002 */
[----:B------:R-:W-:Y:S01]  /*9d50*/  FADD.FTZ R5, R179, R176 ;  /* 0x000000b0b3057221 */ /* 0x000fe20000010000 */
[----:B------:R-:W-:Y:S02]  /*9d60*/  WARPGROUP.DEPBAR.LE gsb0, 0x0 ;  /* 0x00008000000079c5 */ /* 0x000fe40000010000 */
[----:B------:R-:W-:-:S06]  /*9d70*/  WARPGROUP.ARRIVE ;  /* 0x00000000000079c5 */ /* 0x000fcc0000000000 */
        /* <DEDUP_REMOVED lines=24> */
.L_x_4391:
[----:B------:R-:W-:-:S13]  /*9f00*/  ISETP.LE.AND P1, PT, RZ, UR31, PT ;  /* 0x0000001fff007c0c */ /* 0x000fda000bf23270 */
[----:B------:R-:W-:Y:S05]  /*9f10*/  @!P1 BRA `(.L_x_4401) ;  /* 0x0000003000449947 */ /* 0x000fea0003800000 */
[----:B------:R-:W-:Y:S01]  /*9f20*/  IMAD.MOV.U32 R11, RZ, RZ, R8 ;  /* 0x000000ffff0b7224 */ /* 0x000fe200078e0008 */
[----:B------:R-:W-:Y:S01]  /*9f30*/  ULDC UR29, c[0x0][0xad0] ;  /* 0x0002b400001d7ab9 */ /* 0x000fe20000000800 */
[----:B------:R-:W-:Y:S01]  /*9f40*/  IMAD.MOV.U32 R20, RZ, RZ, R7 ;  /* 0x000000ffff147224 */ /* 0x000fe200078e0007 */
[----:B------:R-:W-:Y:S01]  /*9f50*/  ULDC UR28, c[0x0][0xa80] ;  /* 0x0002a000001c7ab9 */ /* 0x000fe20000000800 */
[----:B------:R-:W-:-:S07]  /*9f60*/  IMAD.MOV.U32 R13, RZ, RZ, R2 ;  /* 0x000000ffff0d7224 */ /* 0x000fce00078e0002 */
.L_x_4410:
[----:B------:R-:W-:-:S05]  /*9f70*/  VIADD R2, R13, 0x1 ;  /* 0x000000010d027836 */ /* 0x000fca0000000000 */
[----:B------:R-:W-:-:S04]  /*9f80*/  ISETP.NE.AND P1, PT, R2, 0x2, PT ;  /* 0x000000020200780c */ /* 0x000fc80003f25270 */
[----:B------:R-:W-:Y:S02]  /*9f90*/  SEL R7, RZ, 0x1, P1 ;  /* 0x00000001ff077807 */ /* 0x000fe40000800000 */
[----:B------:R-:W-:Y:S02]  /*9fa0*/  SEL R2, R2, RZ, P1 ;  /* 0x000000ff02027207 */ /* 0x000fe40000800000 */
[----:B------:R-:W-:Y:S01]  /*9fb0*/  LOP3.LUT R16, R16, R7, RZ, 0x3c, !PT ;  /* 0x0000000710107212 */ /* 0x000fe200078e3cff */
[----:B--2---:R-:W-:Y:S06]  /*9fc0*/  @!P0 BRA `(.L_x_4402) ;  /* 0x0000000000048947 */ /* 0x004fec0003800000 */
[----:B------:R-:W-:Y:S01]  /*9fd0*/  BPT.TRAP 0x1 ;  /* 0x000000040000795c */ /* 0x000fe20000300000 */
.L_x_4402:
[----:B0-----:R-:W-:Y:S01]  /*9fe0*/  IMAD R9, R2, 0x8, R17 ;  /* 0x0000000802097824 */ /* 0x001fe200078e0211 */
[----:B------:R-:W-:-:S04]  /*9ff0*/  SHF.L.U32 R8, R16, 0x1f, RZ ;  /* 0x0000001f10087819 */ /* 0x000fc800000006ff */
[----:B------:R0:W1:Y:S01]  /*a000*/  SYNCS.PHASECHK.TRANS64.TRYWAIT P1, [R9+URZ+0x38830], R8 ;  /* 0x03883008090075a7 */ /* 0x000062000802017f */
[----:B------:R-:W-:Y:S05]  /*a010*/  @!P0 BRA `(.L_x_4403) ;  /* 0x0000000000048947 */ /* 0x000fea0003800000 */
[----:B------:R-:W-:Y:S01]  /*a020*/  BPT.TRAP 0x1 ;  /* 0x000000040000795c */ /* 0x000fe20000300000 */
.L_x_4403:
[----:B------:R-:W-:Y:S01]  /*a030*/  IMAD R7, R2, 0x200, R0 ;  /* 0x0000020002077824 */ /* 0x000fe200078e0200 */
[----:B-1----:R-:W-:Y:S06]  /*a040*/  @P1 BRA `(.L_x_4404) ;  /* 0x0000000000081947 */ /* 0x002fec0003800000 */
[----:B------:R-:W1:Y:S02]  /*a050*/  SYNCS.PHASECHK.TRANS64.TRYWAIT P1, [R9+URZ+0x38830], R8 ;  /* 0x03883008090075a7 */ /* 0x000e64000802017f */
[----:B-1----:R-:W-:Y:S05]  /*a060*/  @!P1 BRA `(.L_x_4405) ;  /* 0x000000cc001c9947 */ /* 0x002fea0003800000 */
.L_x_4404:
[----:B------:R-:W-:Y:S01]  /*a070*/  R2UR UR6, R7 ;  /* 0x00000000070672ca */ /* 0x000fe200000e0000 */
[----:B------:R-:W-:Y:S01]  /*a080*/  WARPGROUP.ARRIVE ;  /* 0x00000000000079c5 */ /* 0x000fe20000000000 */
[----:B------:R-:W-:Y:S01]  /*a090*/  UMOV UR7, 0x40000040 ;  /* 0x4000004000077882 */ /* 0x000fe20000000000 */
[----:B------:R-:W-:Y:S01]  /*a0a0*/  UMOV UR11, 0x40000040 ;  /* 0x40000040000b7882 */ /* 0x000fe20000000000 */
[----:B------:R-:W-:Y:S01]  /*a0b0*/  UMOV UR15, 0x40000040 ;  /* 0x40000040000f7882 */ /* 0x000fe20000000000 */
[----:B------:R-:W-:-:S08]  /*a0c0*/  UMOV UR19, 0x40000040 ;  /* 0x4000004000137882 */ /* 0x000fd00000000000 */
        /* <DEDUP_REMOVED lines=16> */
.L_x_4406:
[----:B------:R2:W3:Y:S01]  /*a1d0*/  SYNCS.PHASECHK.TRANS64.TRYWAIT P1, [R9+URZ+0x38850], R8 ;  /* 0x03885008090075a7 */ /* 0x0004e2000802017f */
[----:B------:R-:W-:Y:S05]  /*a1e0*/  @!P0 BRA `(.L_x_4407) ;  /* 0x0000000000048947 */ /* 0x000fea0003800000 */
[----:B------:R-:W-:Y:S01]  /*a1f0*/  BPT.TRAP 0x1 ;  /* 0x000000040000795c */ /* 0x000fe20000300000 */
.L_x_4407:
[----:B---3--:R-:W-:Y:S05]  /*a200*/  @P1 BRA `(.L_x_4408) ;  /* 0x0000000000081947 */ /* 0x008fea0003800000 */
[----:B------:R-:W3:Y:S02]  /*a210*/  SYNCS.PHASECHK.TRANS64.TRYWAIT P1, [R9+URZ+0x38850], R8 ;  /* 0x03885008090075a7 */ /* 0x000ee4000802017f */
[----:B---3--:R-:W-:Y:S05]  /*a220*/  @!P1 BRA `(.L_x_4409) ;  /* 0x000000c800c09947 */ /* 0x008fea0003800000 */
.L_x_4408:
        /* <DEDUP_REMOVED lines=13> */
[----:B------:R-:W-:Y:S01]  /*a300*/  UMOV UR6, UR28 ;  /* 0x0000001c00067c82 */ /* 0x000fe20008000000 */
[----:B------:R-:W-:Y:S01]  /*a310*/  VIADD R21, R4, 0x800 ;  /* 0x0000080004157836 */ /* 0x000fe20000000000 */
[----:B------:R-:W-:Y:S01]  /*a320*/  UMOV UR11, 0x40000040 ;  /* 0x40000040000b7882 */ /* 0x000fe20000000000 */
[----:B------:R-:W-:-:S02]  /*a330*/  VIADD R15, R7, 0x800 ;  /* 0x00000800070f7836 */ /* 0x000fc40000000000 */
[----:B------:R-:W-:Y:S01]  /*a340*/  HGMMA.64x64x16.F32.BF16 R152, gdesc[UR20], R152, gsb0 ;  /* 0x00e00000149879f0 */ /* 0x000fe20008001898 */
[----:B0-----:R-:W-:Y:S02]  /*a350*/  SHF.R.U32.HI R12, RZ, 0x7, R12 ;  /* 0x00000007ff0c7819 */ /* 0x001fe4000001160c */
        /* <DEDUP_REMOVED lines=165> */
[----:B------:R-:W-:-:S04]  /*adb0*/  VIADD R15, R7, 0xa00 ;  /* 0x00000a00070f7836 */ /* 0x000fc80000000000 */
        /* <DEDUP_REMOVED lines=175> */
[----:B------:R-:W-:-:S05]  /*b8b0*/  FMUL.FTZ R163, R183, UR29 ;  /* 0x0000001db7a37c20 */ /* 0x000fca0008410000 */
        /* <DEDUP_REMOVED lines=25> */
[----:B-1----:R-:W-:Y:S01]  /*ba50*/  FMNMX.FTZ R7, R205, R154, !PT ;  /* 0x0000009acd077209 */ /* 0x002fe20007810000 */
[----:B------:R-:W-:-:S06]  /*ba60*/  FMUL.FTZ R154, R166, UR29 ;  /* 0x0000001da69a7c20 */ /* 0x000fcc0008410000 */
        /* <DEDUP_REMOVED lines=8> */
[----:B0-----:R-:W-:Y:S01]  /*baf0*/  FMNMX.FTZ R167, R7, R160, !PT ;  /* 0x000000a007a77209 */ /* 0x001fe20007810000 */
[----:B------:R-:W-:Y:S01]  /*bb00*/  FMUL.FTZ R160, R178, UR29 ;  /* 0x0000001db2a07c20 */ /* 0x000fe20008410000 */
        /* <DEDUP_REMOVED lines=8> */
[----:B------:R-:W3:Y:S08]  /*bb90*/  MUFU.TANH R155, R155 ;  /* 0x0000009b009b7308 */ /* 0x000ef00000002400 */
[----:B------:R-:W4:Y:S01]  /*bba0*/  MUFU.TANH R156, R156 ;  /* 0x0000009c009c7308 */ /* 0x000f220000002400 */
[----:B-1----:R-:W-:-:S02]  /*bbb0*/  FMNMX.FTZ R7, R167, R168, !PT ;  /* 0x000000a8a7077209 */ /* 0x002fc40007810000 */
[----:B0-----:R-:W-:-:S03]  /*bbc0*/  FMNMX.FTZ R167, R153, R166, !PT ;  /* 0x000000a699a77209 */ /* 0x001fc60007810000 */
[C---:B------:R-:W-:Y:S02]  /*bbd0*/  FADD.FTZ R166, -R7.reuse, R20 ;  /* 0x0000001407a67221 */ /* 0x040fe40000010100 */
        /* <DEDUP_REMOVED lines=20> */
[----:B------:R-:W-:Y:S01]  /*bd20*/  FFMA.FTZ R206, R206, UR6, -R167 ;  /* 0x00000006cece7c23 */ /* 0x000fe200080108a7 */
[----:B------:R-:W-:-:S02]  /*bd30*/  IMAD R204, R2, 0x1000, R19 ;  /* 0x0000100002cc7824 */ /* 0x000fc400078e0213 */
[----:B------:R-:W0:Y:S01]  /*bd40*/  MUFU.TANH R160, R160 ;  /* 0x000000a000a07308 */ /* 0x000e220000002400 */
[----:B-1----:R-:W-:Y:S02]  /*bd50*/  FMNMX.FTZ R166, R158, R169, !PT ;  /* 0x000000a99ea67209 */ /* 0x002fe40007810000 */
[----:B------:R-:W-:-:S05]  /*bd60*/  R2UR UR10, R204 ;  /* 0x00000000cc0a72ca */ /* 0x000fca00000e0000 */
[----:B------:R-:W1:Y:S01]  /*bd70*/  MUFU.TANH R161, R161 ;  /* 0x000000a100a17308 */ /* 0x000e620000002400 */
[----:B--2---:R-:W-:-:S07]  /*bd80*/  FMNMX.FTZ R169, R159, R166, !PT ;  /* 0x000000a69fa97209 */ /* 0x004fce0007810000 */
[----:B------:R-:W2:Y:S01]  /*bd90*/  MUFU.TANH R162, R162 ;  /* 0x000000a200a27308 */ /* 0x000ea20000002400 */
[----:B0-----:R-:W-:Y:S01]  /*bda0*/  FMNMX.FTZ R8, R160, R169, !PT ;  /* 0x000000a9a0087209 */ /* 0x001fe20007810000 */
[----:B------:R-:W-:-:S06]  /*bdb0*/  FFMA.FTZ R169, R188, UR6, -R167 ;  /* 0x00000006bca97c23 */ /* 0x000fcc00080108a7 */
[----:B------:R-:W0:Y:S01]  /*bdc0*/  MUFU.TANH R163, R163 ;  /* 0x000000a300a37308 */ /* 0x000e220000002400 */
[----:B-1----:R-:W-:-:S07]  /*bdd0*/  FMNMX.FTZ R171, R161, R8, !PT ;  /* 0x00000008a1ab7209 */ /* 0x002fce0007810000 */
[----:B------:R1:W3:Y:S01]  /*bde0*/  MUFU.EX2 R20, R170 ;  /* 0x000000aa00147308 */ /* 0x0002e20000000800 */
[----:B--2---:R-:W-:Y:S01]  /*bdf0*/  FMNMX.FTZ R8, R162, R171, !PT ;  /* 0x000000aba2087209 */ /* 0x004fe20007810000 */
[----:B------:R-:W-:-:S06]  /*be00*/  FFMA.FTZ R171, R197, UR6, -R167 ;  /* 0x00000006c5ab7c23 */ /* 0x000fcc00080108a7 */
[----:B------:R-:W-:Y:S01]  /*be10*/  MUFU.EX2 R21, R21 ;  /* 0x0000001500157308 */ /* 0x000fe20000000800 */
[----:B0-----:R-:W-:Y:S01]  /*be20*/  FMNMX.FTZ R8, R163, R8, !PT ;  /* 0x00000008a3087209 */ /* 0x001fe20007810000 */
[----:B-1----:R-:W-:-:S04]  /*be30*/  FFMA.FTZ R170, R196, UR6, -R167 ;  /* 0x00000006c4aa7c23 */ /* 0x002fc800080108a7 */
[----:B------:R-:W0:Y:S02]  /*be40*/  SHFL.BFLY PT, R177, R8, 0x2, 0x1f ;  /* 0x0c401f0008b17f89 */ /* 0x000e2400000e0000 */
[----:B------:R-:W1:Y:S01]  /*be50*/  MUFU.EX2 R168, R168 ;  /* 0x000000a800a87308 */ /* 0x000e620000000800 */
[-C--:B---3--:R-:W-:Y:S01]  /*be60*/  FMUL.FTZ R24, R24, R20.reuse ;  /* 0x0000001418187220 */ /* 0x088fe20000410000 */
        /* <DEDUP_REMOVED lines=20> */
[----:B0-----:R-:W-:Y:S01]  /*bfb0*/  FMNMX.FTZ R166, R8, R177, !PT ;  /* 0x000000b108a67209 */ /* 0x001fe20007810000 */
[----:B------:R-:W-:Y:S01]  /*bfc0*/  FFMA.FTZ R177, R165, UR6, -R167 ;  /* 0x00000006a5b17c23 */ /* 0x000fe200080108a7 */
        /* <DEDUP_REMOVED lines=36> */
[----:B------:R-:W-:Y:S01]  /*c210*/  FFMA.FTZ R197, R153, UR6, -R165 ;  /* 0x0000000699c57c23 */ /* 0x000fe200080108a5 */
[----:B------:R-:W-:-:S02]  /*c220*/  IMAD.MOV R153, RZ, RZ, -R184 ;  /* 0x000000ffff997224 */ /* 0x000fc400078e0ab8 */
[----:B------:R-:W-:Y:S01]  /*c230*/  FMUL.FTZ R11, R11, UR6 ;  /* 0x000000060b0b7c20 */ /* 0x000fe20008410000 */
[--C-:B------:R-:W-:Y:S01]  /*c240*/  FFMA.FTZ R183, R12, UR6, -R165.reuse ;  /* 0x000000060cb77c23 */ /* 0x100fe200080108a5 */
[--C-:B------:R-:W-:Y:S01]  /*c250*/  FFMA.FTZ R12, R14, UR6, -R165.reuse ;  /* 0x000000060e0c7c23 */ /* 0x100fe200080108a5 */
[--C-:B------:R-:W-:Y:S01]  /*c260*/  FFMA.FTZ R14, R152, UR6, -R165.reuse ;  /* 0x00000006980e7c23 */ /* 0x100fe200080108a5 */
[----:B------:R-:W-:Y:S01]  /*c270*/  ISETP.NE.AND P1, PT, R18, R153, PT ;  /* 0x000000991200720c */ /* 0x000fe20003f25270 */
[--C-:B------:R-:W-:Y:S01]  /*c280*/  FFMA.FTZ R188, R154, UR6, -R165.reuse ;  /* 0x000000069abc7c23 */ /* 0x100fe200080108a5 */
[----:B------:R-:W0:Y:S01]  /*c290*/  MUFU.EX2 R11, R11 ;  /* 0x0000000b000b7308 */ /* 0x000e220000000800 */
[----:B------:R-:W-:Y:S02]  /*c2a0*/  @!P2 VIADD R152, R9, 0x38840 ;  /* 0x000388400998a836 */ /* 0x000fe40000000000 */
[--C-:B------:R-:W-:Y:S01]  /*c2b0*/  FFMA.FTZ R10, R10, UR6, -R165.reuse ;  /* 0x000000060a0a7c23 */ /* 0x100fe200080108a5 */
[--C-:B------:R-:W-:Y:S01]  /*c2c0*/  FFMA.FTZ R15, R15, UR6, -R165.reuse ;  /* 0x000000060f0f7c23 */ /* 0x100fe200080108a5 */
[--C-:B------:R-:W-:Y:S01]  /*c2d0*/  FFMA.FTZ R199, R155, UR6, -R165.reuse ;  /* 0x000000069bc77c23 */ /* 0x100fe200080108a5 */
[--C-:B------:R-:W-:Y:S01]  /*c2e0*/  FFMA.FTZ R196, R156, UR6, -R165.reuse ;  /* 0x000000069cc47c23 */ /* 0x100fe200080108a5 */
[----:B------:R-:W-:Y:S01]  /*c2f0*/  @!P2 PRMT R152, RZ, 0x654, R152 ;  /* 0x00000654ff98a816 */ /* 0x000fe20000000098 */
[--C-:B------:R-:W-:Y:S01]  /*c300*/  FFMA.FTZ R201, R157, UR6, -R165.reuse ;  /* 0x000000069dc97c23 */ /* 0x100fe200080108a5 */
[--C-:B------:R-:W-:Y:S01]  /*c310*/  FFMA.FTZ R198, R158, UR6, -R165.reuse ;  /* 0x000000069ec67c23 */ /* 0x100fe200080108a5 */
[----:B------:R-:W-:Y:S01]  /*c320*/  FFMA.FTZ R203, R159, UR6, -R165 ;  /* 0x000000069fcb7c23 */ /* 0x000fe200080108a5 */
[----:B------:R1:W-:Y:S01]  /*c330*/  @!P2 SYNCS.ARRIVE.TRANS64.RED.A1T0 RZ, [R152+URZ], RZ ;  /* 0x000000ff98ffa9a7 */ /* 0x0003e2000810043f */
[----:B------:R-:W-:-:S02]  /*c340*/  @!P1 IMAD R154, R13, 0x40, R22 ;  /* 0x000000400d9a9824 */ /* 0x000fc400078e0216 */
[--C-:B------:R-:W-:Y:S01]  /*c350*/  FFMA.FTZ R200, R160, UR6, -R165.reuse ;  /* 0x00000006a0c87c23 */ /* 0x100fe200080108a5 */
[--C-:B------:R-:W-:Y:S01]  /*c360*/  FFMA.FTZ R205, R161, UR6, -R165.reuse ;  /* 0x00000006a1cd7c23 */ /* 0x100fe200080108a5 */
[----:B------:R-:W-:Y:S01]  /*c370*/  FFMA.FTZ R13, R162, UR6, -R165 ;  /* 0x00000006a20d7c23 */ /* 0x000fe200080108a5 */
[----:B------:R-:W-:Y:S02]  /*c380*/  @!P1 IMAD R154, R154, 0x4, R17 ;  /* 0x000000049a9a9824 */ /* 0x000fe400078e0211 */
[----:B------:R-:W-:Y:S01]  /*c390*/  FFMA.FTZ R202, R163, UR6, -R165 ;  /* 0x00000006a3ca7c23 */ /* 0x000fe200080108a5 */
[----:B------:R-:W-:Y:S01]  /*c3a0*/  MUFU.EX2 R10, R10 ;  /* 0x0000000a000a7308 */ /* 0x000fe20000000800 */
[----:B-1----:R-:W-:Y:S01]  /*c3b0*/  F2FP.BF16.F32.PACK_AB R152, R168, R21 ;  /* 0x00000015a898723e */ /* 0x002fe200000010ff */
[----:B0-----:R-:W-:Y:S01]  /*c3c0*/  FMUL.FTZ R26, R26, R11 ;  /* 0x0000000b1a1a7220 */ /* 0x001fe20000410000 */
[----:B------:R-:W-:Y:S01]  /*c3d0*/  @!P1 STS [R154+0x38400], R20 ;  /* 0x038400149a009388 */ /* 0x000fe20000000800 */
[----:B------:R-:W-:Y:S01]  /*c3e0*/  F2FP.BF16.F32.PACK_AB R156, R172, R171 ;  /* 0x000000abac9c723e */ /* 0x000fe200000010ff */
[----:B------:R-:W-:Y:S01]  /*c3f0*/  FMUL.FTZ R27, R27, R11 ;  /* 0x0000000b1b1b7220 */ /* 0x000fe20000410000 */
[----:B------:R-:W-:Y:S01]  /*c400*/  F2FP.BF16.F32.PACK_AB R158, R174, R173 ;  /* 0x000000adae9e723e */ /* 0x000fe200000010ff */
[----:B------:R0:W-:Y:S01]  /*c410*/  @!P1 STS [R154+0x38420], R11 ;  /* 0x0384200b9a009388 */ /* 0x0001e20000000800 */
        /* <DEDUP_REMOVED lines=65> */
[----:B0-----:R-:W-:Y:S01]  /*c830*/  F2FP.BF16.F32.PACK_AB R159, R199, R188 ;  /* 0x000000bcc79f723e */ /* 0x001fe200000010ff */
        /* <DEDUP_REMOVED lines=33> */
[-C--:B------:R-:W-:Y:S01]  /*ca50*/  FMUL.FTZ R150, R150, R11.reuse ;  /* 0x0000000b96967220 */ /* 0x080fe20000410000 */
[----:B------:R-:W-:Y:S01]  /*ca60*/  FMUL.FTZ R151, R151, R11 ;  /* 0x0000000b97977220 */ /* 0x000fe20000410000 */
[----:B------:R2:W-:Y:S01]  /*ca70*/  STSM.16.M88.4 [R185+0x36400], R152 ;  /* 0x03640098b9007844 */ /* 0x0005e20000000200 */
[----:B------:R-:W-:Y:S01]  /*ca80*/  FFMA.FTZ R6, R11, R6, R10 ;  /* 0x000000060b067223 */ /* 0x000fe2000001000a */
[----:B------:R-:W-:Y:S01]  /*ca90*/  FFMA.FTZ R5, R20, R5, R21 ;  /* 0x0000000514057223 */ /* 0x000fe20000010015 */
[----:B------:R-:W0:Y:S01]  /*caa0*/  MUFU.EX2 R203, R203 ;  /* 0x000000cb00cb7308 */ /* 0x000e220000000800 */
[----:B-1----:R-:W-:Y:S01]  /*cab0*/  F2FP.BF16.F32.PACK_AB R161, R201, R196 ;  /* 0x000000c4c9a1723e */ /* 0x002fe200000010ff */
[----:B------:R2:W-:Y:S01]  /*cac0*/  STSM.16.M88.4 [R186], R156 ;  /* 0x0000009cba007844 */ /* 0x0005e20000000200 */
[----:B------:R-:W-:Y:S01]  /*cad0*/  FADD.FTZ R183, R183, R6 ;  /* 0x00000006b7b77221 */ /* 0x000fe20000010000 */
[----:B------:R-:W-:Y:S01]  /*cae0*/  FADD.FTZ R168, R168, R5 ;  /* 0x00000005a8a87221 */ /* 0x000fe20000010000 */
[----:B------:R-:W-:Y:S01]  /*caf0*/  ISETP.LT.AND P1, PT, RZ, UR31, PT ;  /* 0x0000001fff007c0c */ /* 0x000fe2000bf21270 */
[----:B------:R-:W-:-:S02]  /*cb00*/  @!P2 VIADD R9, R9, 0x38860 ;  /* 0x000388600909a836 */ /* 0x000fc40000000000 */
[----:B------:R-:W-:Y:S01]  /*cb10*/  FADD.FTZ R12, R12, R183 ;  /* 0x000000b70c0c7221 */ /* 0x000fe20000010000 */
[----:B------:R-:W-:Y:S01]  /*cb20*/  MUFU.EX2 R179, R179 ;  /* 0x000000b300b37308 */ /* 0x000fe20000000800 */
[----:B------:R-:W-:Y:S01]  /*cb30*/  FADD.FTZ R169, R169, R168 ;  /* 0x000000a8a9a97221 */ /* 0x000fe20000010000 */
[----:B------:R-:W-:Y:S01]  /*cb40*/  UIADD3 UR31, UR31, -0x1, URZ ;  /* 0xffffffff1f1f7890 */ /* 0x000fe2000fffe03f */
[----:B------:R-:W-:Y:S01]  /*cb50*/  FADD.FTZ R15, R15, R12 ;  /* 0x0000000c0f0f7221 */ /* 0x000fe20000010000 */
[----:B------:R-:W-:Y:S01]  /*cb60*/  @!P2 PRMT R9, RZ, 0x654, R9 ;  /* 0x00000654ff09a816 */ /* 0x000fe20000000009 */
[----:B------:R-:W-:Y:S01]  /*cb70*/  FADD.FTZ R170, R170, R169 ;  /* 0x000000a9aaaa7221 */ /* 0x000fe20000010000 */
[----:B------:R-:W-:Y:S02]  /*cb80*/  IMAD.MOV.U32 R11, RZ, RZ, R8 ;  /* 0x000000ffff0b7224 */ /* 0x000fe400078e0008 */
[----:B------:R-:W-:Y:S01]  /*cb90*/  FADD.FTZ R14, R14, R15 ;  /* 0x0000000f0e0e7221 */ /* 0x000fe20000010000 */
[----:B------:R-:W1:Y:S01]  /*cba0*/  MUFU.EX2 R180, R180 ;  /* 0x000000b400b47308 */ /* 0x000e620000000800 */
[----:B0-----:R-:W-:Y:S01]  /*cbb0*/  F2FP.BF16.F32.PACK_AB R163, R203, R198 ;  /* 0x000000c6cba3723e */ /* 0x001fe200000010ff */
[----:B------:R-:W-:Y:S01]  /*cbc0*/  FADD.FTZ R171, R171, R170 ;  /* 0x000000aaabab7221 */ /* 0x000fe20000010000 */
[----:B------:R-:W-:Y:S01]  /*cbd0*/  FADD.FTZ R197, R197, R14 ;  /* 0x0000000ec5c57221 */ /* 0x000fe20000010000 */
[----:B------:R-:W-:-:S02]  /*cbe0*/  IMAD.MOV.U32 R20, RZ, RZ, R7 ;  /* 0x000000ffff147224 */ /* 0x000fc400078e0007 */
[----:B------:R2:W-:Y:S01]  /*cbf0*/  STSM.16.M88.4 [R189], R160 ;  /* 0x000000a0bd007844 */ /* 0x0005e20000000200 */
[----:B------:R-:W-:Y:S01]  /*cc00*/  FADD.FTZ R172, R172, R171 ;  /* 0x000000abacac7221 */ /* 0x000fe20000010000 */
[----:B------:R0:W-:Y:S01]  /*cc10*/  MUFU.EX2 R181, R206 ;  /* 0x000000ce00b57308 */ /* 0x0001e20000000800 */
[----:B------:R-:W-:Y:S02]  /*cc20*/  FADD.FTZ R188, R188, R197 ;  /* 0x000000c5bcbc7221 */ /* 0x000fe40000010000 */
[----:B------:R-:W-:Y:S02]  /*cc30*/  FADD.FTZ R173, R173, R172 ;  /* 0x000000acadad7221 */ /* 0x000fe40000010000 */
[----:B------:R-:W-:Y:S02]  /*cc40*/  FADD.FTZ R199, R199, R188 ;  /* 0x000000bcc7c77221 */ /* 0x000fe40000010000 */
[----:B------:R-:W-:Y:S01]  /*cc50*/  FADD.FTZ R174, R174, R173 ;  /* 0x000000adaeae7221 */ /* 0x000fe20000010000 */
[----:B------:R-:W3:Y:S01]  /*cc60*/  MUFU.EX2 R182, R182 ;  /* 0x000000b600b67308 */ /* 0x000ee20000000800 */
[----:B-1----:R-:W-:Y:S01]  /*cc70*/  F2FP.BF16.F32.PACK_AB R164, R180, R179 ;  /* 0x000000b3b4a4723e */ /* 0x002fe200000010ff */
[----:B0-----:R-:W-:-:S02]  /*cc80*/  VIADD R206, R204, 0x80 ;  /* 0x00000080ccce7836 */ /* 0x001fc40000000000 */
[----:B------:R-:W-:Y:S01]  /*cc90*/  FADD.FTZ R196, R196, R199 ;  /* 0x000000c7c4c47221 */ /* 0x000fe20000010000 */
[----:B------:R-:W-:-:S03]  /*cca0*/  FADD.FTZ R175, R175, R174 ;  /* 0x000000aeafaf7221 */ /* 0x000fc60000010000 */
[----:B------:R-:W-:Y:S01]  /*ccb0*/  FADD.FTZ R201, R201, R196 ;  /* 0x000000c4c9c97221 */ /* 0x000fe20000010000 */
[----:B------:R-:W-:Y:S01]  /*ccc0*/  MUFU.EX2 R200, R200 ;  /* 0x000000c800c87308 */ /* 0x000fe20000000800 */
[----:B------:R-:W-:Y:S02]  /*ccd0*/  FADD.FTZ R176, R176, R175 ;  /* 0x000000afb0b07221 */ /* 0x000fe40000010000 */
[----:B------:R-:W-:Y:S02]  /*cce0*/  FADD.FTZ R198, R198, R201 ;  /* 0x000000c9c6c67221 */ /* 0x000fe40000010000 */
[----:B------:R-:W-:Y:S02]  /*ccf0*/  FADD.FTZ R177, R177, R176 ;  /* 0x000000b0b1b17221 */ /* 0x000fe40000010000 */
[----:B------:R-:W-:Y:S01]  /*cd00*/  FADD.FTZ R203, R203, R198 ;  /* 0x000000c6cbcb7221 */ /* 0x000fe20000010000 */
[----:B------:R-:W0:Y:S01]  /*cd10*/  MUFU.EX2 R205, R205 ;  /* 0x000000cd00cd7308 */ /* 0x000e220000000800 */
[----:B---3--:R-:W-:Y:S01]  /*cd20*/  F2FP.BF16.F32.PACK_AB R166, R182, R181 ;  /* 0x000000b5b6a6723e */ /* 0x008fe200000010ff */
[----:B------:R-:W-:-:S04]  /*cd30*/  FADD.FTZ R178, R178, R177 ;  /* 0x000000b1b2b27221 */ /* 0x000fc80000010000 */
[----:B------:R-:W-:Y:S02]  /*cd40*/  FADD.FTZ R179, R179, R178 ;  /* 0x000000b2b3b37221 */ /* 0x000fe40000010000 */
[----:B------:R-:W-:Y:S02]  /*cd50*/  MUFU.EX2 R13, R13 ;  /* 0x0000000d000d7308 */ /* 0x000fe40000000800 */
[----:B------:R-:W-:-:S04]  /*cd60*/  FADD.FTZ R180, R180, R179 ;  /* 0x000000b3b4b47221 */ /* 0x000fc80000010000 */
[----:B------:R-:W-:Y:S02]  /*cd70*/  FADD.FTZ R5, R181, R180 ;  /* 0x000000b4b5057221 */ /* 0x000fe40000010000 */
[----:B------:R-:W1:Y:S01]  /*cd80*/  MUFU.EX2 R202, R202 ;  /* 0x000000ca00ca7308 */ /* 0x000e620000000800 */
[----:B0-----:R-:W-:Y:S01]  /*cd90*/  F2FP.BF16.F32.PACK_AB R165, R205, R200 ;  /* 0x000000c8cda5723e */ /* 0x001fe200000010ff */
[----:B------:R-:W-:Y:S01]  /*cda0*/  FADD.FTZ R200, R200, R203 ;  /* 0x000000cbc8c87221 */ /* 0x000fe20000010000 */
[----:B------:R-:W-:-:S03]  /*cdb0*/  FADD.FTZ R5, R182, R5 ;  /* 0x00000005b6057221 */ /* 0x000fc60000010000 */
[----:B------:R-:W-:Y:S01]  /*cdc0*/  FADD.FTZ R200, R205, R200 ;  /* 0x000000c8cdc87221 */ /* 0x000fe20000010000 */
[----:B-1----:R-:W-:-:S03]  /*cdd0*/  F2FP.BF16.F32.PACK_AB R167, R202, R13 ;  /* 0x0000000dcaa7723e */ /* 0x002fc600000010ff */
[----:B------:R-:W-:Y:S02]  /*cde0*/  FADD.FTZ R13, R13, R200 ;  /* 0x000000c80d0d7221 */ /* 0x000fe40000010000 */
[----:B------:R2:W-:Y:S01]  /*cdf0*/  STSM.16.M88.4 [R187], R164 ;  /* 0x000000a4bb007844 */ /* 0x0005e20000000200 */
[----:B------:R-:W-:Y:S01]  /*ce00*/  WARPGROUP.ARRIVE ;  /* 0x00000000000079c5 */ /* 0x000fe20000000000 */
[----:B------:R-:W-:Y:S01]  /*ce10*/  FADD.FTZ R6, R202, R13 ;  /* 0x0000000dca067221 */ /* 0x000fe20000010000 */
[----:B------:R-:W-:-:S04]  /*ce20*/  IMAD.MOV.U32 R13, RZ, RZ, R2 ;  /* 0x000000ffff0d7224 */ /* 0x000fc800078e0002 */
[----:B------:R-:W-:Y:S01]  /*ce30*/  HGMMA.64x256x16.F32.BF16 R24, R152, gdesc[UR8].tnspB, R24, gsb0 ;  /* 0x43e0000898187df0 */ /* 0x000fe20008001818 */
        /* <DEDUP_REMOVED lines=31> */
.L_x_4401:
[----:B------:R-:W1:Y:S01]  /*d030*/  SHFL.BFLY PT, R0, R5, 0x2, 0x1f ;  /* 0x0c401f0005007f89 */ /* 0x000e6200000e0000 */
[----:B------:R-:W-:Y:S01]  /*d040*/  IMAD.U32 R12, RZ, RZ, UR6 ;  /* 0x00000006ff0c7e24 */ /* 0x000fe2000f8e00ff */
[----:B------:R-:W-:Y:S02]  /*d050*/  UIADD3 UR36, UR36, 0x1, URZ ;  /* 0x0000000124247890 */ /* 0x000fe4000fffe03f */
[----:B0-2---:R-:W0:Y:S01]  /*d060*/  SHFL.BFLY PT, R9, R6, 0x2, 0x1f ;  /* 0x0c401f0006097f89 */ /* 0x005e2200000e0000 */
[----:B------:R-:W-:Y:S08]  /*d070*/  BAR.ARV 0x8, 0x100 ;  /* 0x0204000000007b1d */ /* 0x000ff00000002000 */
[----:B------:R-:W-:Y:S01]  /*d080*/  BAR.SYNC.DEFER_BLOCKING 0xf, 0x100 ;  /* 0x03c4000000007b1d */ /* 0x000fe20000010000 */
[----:B-1----:R-:W-:Y:S01]  /*d090*/  FADD.FTZ R0, R0, R5 ;  /* 0x0000000500007221 */ /* 0x002fe20000010000 */
[----:B------:R-:W-:-:S02]  /*d0a0*/  VIADD R5, R2, 0x1 ;  /* 0x0000000102057836 */ /* 0x000fc40000000000 */
[----:B0-----:R-:W-:Y:S02]  /*d0b0*/  FADD.FTZ R11, R9, R6 ;  /* 0x00000006090b7221 */ /* 0x001fe40000010000 */
[----:B------:R-:W0:Y:S01]  /*d0c0*/  SHFL.BFLY PT, R3, R0, 0x1, 0x1f ;  /* 0x0c201f0000037f89 */ /* 0x000e2200000e0000 */
[----:B------:R-:W-:-:S03]  /*d0d0*/  ISETP.NE.AND P1, PT, R5, 0x2, PT ;  /* 0x000000020500780c */ /* 0x000fc60003f25270 */
[----:B------:R-:W1:Y:S01]  /*d0e0*/  SHFL.BFLY PT, R4, R11, 0x1, 0x1f ;  /* 0x0c201f000b047f89 */ /* 0x000e6200000e0000 */
[----:B0-----:R-:W-:Y:S01]  /*d0f0*/  FADD.FTZ R10, R0, R3 ;  /* 0x00000003000a7221 */ /* 0x001fe20000010000 */
[----:B------:R-:W-:Y:S02]  /*d100*/  IMAD.MOV R3, RZ, RZ, -R184 ;  /* 0x000000ffff037224 */ /* 0x000fe400078e0ab8 */
[----:B------:R-:W-:Y:S02]  /*d110*/  IMAD.MOV.U32 R0, RZ, RZ, -0x800000 ;  /* 0xff800000ff007424 */ /* 0x000fe400078e00ff */
[----:B-1----:R-:W-:Y:S01]  /*d120*/  FADD.FTZ R9, R11, R4 ;  /* 0x000000040b097221 */ /* 0x002fe20000010000 */
[----:B------:R-:W-:Y:S01]  /*d130*/  FSETP.NE.FTZ.AND P2, PT, R10, RZ, PT ;  /* 0x000000ff0a00720b */ /* 0x000fe20003f55000 */
[----:B------:R-:W-:Y:S01]  /*d140*/  IMAD.MOV.U32 R4, RZ, RZ, RZ ;  /* 0x000000ffff047224 */ /* 0x000fe200078e00ff */
[----:B------:R-:W-:Y:S01]  /*d150*/  ISETP.NE.AND P0, PT, R18, R3, PT ;  /* 0x000000031200720c */ /* 0x000fe20003f05270 */
[----:B------:R-:W-:Y:S01]  /*d160*/  IMAD.MOV.U32 R3, RZ, RZ, RZ ;  /* 0x000000ffff037224 */ /* 0x000fe200078e00ff */
[----:B------:R-:W-:-:S02]  /*d170*/  FSETP.NE.FTZ.AND P3, PT, R9, RZ, PT ;  /* 0x000000ff0900720b */ /* 0x000fc40003f75000 */
[----:B------:R-:W-:-:S04]  /*d180*/  SEL R11, RZ, 0x1, P1 ;  /* 0x00000001ff0b7807 */ /* 0x000fc80000800000 */
[----:B------:R-:W-:-:S03]  /*d190*/  LOP3.LUT R16, R16, R11, RZ, 0x3c, !PT ;  /* 0x0000000b10107212 */ /* 0x000fc600078e3cff */
[----:B------:R-:W0:Y:S02]  /*d1a0*/  @P2 MUFU.RCP R3, R10 ;  /* 0x0000000a00032308 */ /* 0x000e240000001000 */
[----:B------:R-:W-:Y:S02]  /*d1b0*/  @!P0 IMAD R2, R2, 0x40, R22 ;  /* 0x0000004002028824 */ /* 0x000fe400078e0216 */
[----:B------:R-:W-:Y:S02]  /*d1c0*/  @P3 FMUL.FTZ R12, R12, 0.69314718246459960938 ;  /* 0x3f3172180c0c3820 */ /* 0x000fe40000410000 */
[----:B------:R-:W-:Y:S02]  /*d1d0*/  @!P0 IMAD R2, R2, 0x4, R17 ;  /* 0x0000000402028824 */ /* 0x000fe400078e0211 */
[----:B------:R-:W1:Y:S08]  /*d1e0*/  @P3 MUFU.RCP R4, R9 ;  /* 0x0000000900043308 */ /* 0x000e700000001000 */
[----:B------:R-:W2:Y:S01]  /*d1f0*/  @P2 MUFU.LG2 R10, R10 ;  /* 0x0000000a000a2308 */ /* 0x000ea20000000c00 */
[----:B0-----:R-:W-:Y:S01]  /*d200*/  @!P0 STS [R2+0x38400], R3 ;  /* 0x0384000302008388 */ /* 0x001fe20000000800 */
[-C--:B------:R-:W-:Y:S01]  /*d210*/  FMUL.FTZ R208, R24, R3.reuse ;  /* 0x0000000318d07220 */ /* 0x080fe20000410000 */
[-C--:B------:R-:W-:Y:S01]  /*d220*/  FMUL.FTZ R21, R25, R3.reuse ;  /* 0x0000000319157220 */ /* 0x080fe20000410000 */
[-C--:B------:R-:W-:Y:S01]  /*d230*/  FMUL.FTZ R205, R28, R3.reuse ;  /* 0x000000031ccd7220 */ /* 0x080fe20000410000 */
[-C--:B------:R-:W-:Y:S01]  /*d240*/  FMUL.FTZ R6, R29, R3.reuse ;  /* 0x000000031d067220 */ /* 0x080fe20000410000 */
[-C--:B------:R-:W-:Y:S01]  /*d250*/  FMUL.FTZ R213, R32, R3.reuse ;  /* 0x0000000320d57220 */ /* 0x080fe20000410000 */
[-C--:B------:R-:W-:Y:S01]  /*d260*/  FMUL.FTZ R211, R33, R3.reuse ;  /* 0x0000000321d37220 */ /* 0x080fe20000410000 */
[----:B------:R2:W0:Y:S01]  /*d270*/  @P3 MUFU.LG2 R11, R9 ;  /* 0x00000009000b3308 */ /* 0x0004220000000c00 */
[----:B-1----:R1:W-:Y:S01]  /*d280*/  @!P0 STS [R2+0x38420], R4 ;  /* 0x0384200402008388 */ /* 0x0023e20000000800 */
[-C--:B------:R-:W-:Y:S01]  /*d290*/  FMUL.FTZ R212, R36, R3.reuse ;  /* 0x0000000324d47220 */ /* 0x080fe20000410000 */
[-C--:B------:R-:W-:Y:S01]  /*d2a0*/  FMUL.FTZ R209, R37, R3.reuse ;  /* 0x0000000325d17220 */ /* 0x080fe20000410000 */
[-C--:B------:R-:W-:Y:S01]  /*d2b0*/  FMUL.FTZ R210, R40, R3.reuse ;  /* 0x0000000328d27220 */ /* 0x080fe20000410000 */
[-C--:B------:R-:W-:Y:S01]  /*d2c0*/  FMUL.FTZ R206, R41, R3.reuse ;  /* 0x0000000329ce7220 */ /* 0x080fe20000410000 */
[-C--:B------:R-:W-:Y:S01]  /*d2d0*/  FMUL.FTZ R207, R44, R3.reuse ;  /* 0x000000032ccf7220 */ /* 0x080fe20000410000 */
[-C--:B------:R-:W-:Y:S01]  /*d2e0*/  FMUL.FTZ R203, R45, R3.reuse ;  /* 0x000000032dcb7220 */ /* 0x080fe20000410000 */
[-C--:B------:R-:W-:Y:S01]  /*d2f0*/  FMUL.FTZ R204, R48, R3.reuse ;  /* 0x0000000330cc7220 */ /* 0x080fe20000410000 */
[----:B--2---:R-:W-:Y:S01]  /*d300*/  @P2 FMUL.FTZ R9, R10, 0.69314718246459960938 ;  /* 0x3f3172180a092820 */ /* 0x004fe20000410000 */
[----:B------:R-:W-:Y:S01]  /*d310*/  FMUL.FTZ R201, R49, R3 ;  /* 0x0000000331c97220 */ /* 0x000fe20000410000 */
[----:B-1----:R-:W-:-:S02]  /*d320*/  IMAD.U32 R2, RZ, RZ, UR6 ;  /* 0x00000006ff027e24 */ /* 0x002fc4000f8e00ff */
[-C--:B------:R-:W-:Y:S01]  /*d330*/  FMUL.FTZ R202, R52, R3.reuse ;  /* 0x0000000334ca7220 */ /* 0x080fe20000410000 */
[-C--:B------:R-:W-:Y:S01]  /*d340*/  FMUL.FTZ R199, R53, R3.reuse ;  /* 0x0000000335c77220 */ /* 0x080fe20000410000 */
[-C--:B------:R-:W-:Y:S01]  /*d350*/  FMUL.FTZ R200, R56, R3.reuse ;  /* 0x0000000338c87220 */ /* 0x080fe20000410000 */
[----:B------:R-:W-:Y:S01]  /*d360*/  @P2 FMUL.FTZ R2, R2, 0.69314718246459960938 ;  /* 0x3f31721802022820 */ /* 0x000fe20000410000 */
        /* <DEDUP_REMOVED lines=50> */
[----:B------:R-:W-:Y:S01]  /*d690*/  @P2 FFMA.FTZ R3, R2, R7, R9 ;  /* 0x0000000702032223 */ /* 0x000fe20000010009 */
        /* <DEDUP_REMOVED lines=67> */
.L_x_4377:
[----:B------:R-:W0:Y:S01]  /*dad0*/  S2R R4, SR_CgaCtaId ;  /* 0x0000000000047919 */ /* 0x000e220000008800 */
[----:B------:R-:W-:Y:S01]  /*dae0*/  MOV R17, 0x400 ;  /* 0x0000040000117802 */ /* 0x000fe20000000f00 */
[----:B------:R-:W-:Y:S01]  /*daf0*/  BSSY B0, `(.L_x_4411) ;  /* 0x00002a7000007945 */ /* 0x000fe20003800000 */
[----:B------:R-:W-:Y:S02]  /*db00*/  BAR.SYNC.DEFER_BLOCKING 0x5, 0x180 ;  /* 0x0146000000007b1d */ /* 0x000fe40000010000 */
[----:B0-----:R-:W-:-:S05]  /*db10*/  LEA R17, R4, R17, 0x18 ;  /* 0x0000001104117211 */ /* 0x001fca00078ec0ff */
[----:B------:R-:W0:Y:S02]  /*db20*/  LDS R4, [R17+0x388d0] ;  /* 0x0388d00011047984 */ /* 0x000e240000000800 */
[----:B0-----:R-:W-:Y:S01]  /*db30*/  R2UR UR4, R4 ;  /* 0x00000000040472ca */ /* 0x001fe200000e0000 */
[----:B------:R-:W-:Y:S06]  /*db40*/  BAR.ARV 0x4, 0x180 ;  /* 0x0106000000007b1d */ /* 0x000fec0000002000 */
[----:B------:R-:W-:Y:S08]  /*db50*/  @P0 BRA `(.L_x_4412) ;  /* 0x0000001c00880947 */ /* 0x000ff00003800000 */
[----:B------:R-:W0:Y:S01]  /*db60*/  S2R R4, SR_SWINHI ;  /* 0x0000000000047919 */ /* 0x000e220000002f00 */
[----:B------:R-:W-:Y:S01]  /*db70*/  IMAD R7, R215, 0x40, R23 ;  /* 0x00000040d7077824 */ /* 0x000fe200078e0217 */
[----:B------:R-:W-:Y:S01]  /*db80*/  F2FP.BF16.F32.PACK_AB R6, R6, R205 ;  /* 0x000000cd0606723e */ /* 0x000fe200000010ff */
[----:B------:R-:W-:Y:S01]  /*db90*/  USHF.R.S32.HI UR12, URZ, 0x1f, UR42 ;  /* 0x0000001f3f0c7899 */ /* 0x000fe2000801142a */
[----:B------:R-:W-:Y:S01]  /*dba0*/  BAR.SYNC.DEFER_BLOCKING 0x1, 0x100 ;  /* 0x0044000000007b1d */ /* 0x000fe20000010000 */
[----:B------:R-:W-:Y:S01]  /*dbb0*/  F2FP.BF16.F32.PACK_AB R112, R113, R112 ;  /* 0x000000707170723e */ /* 0x000fe200000010ff */
[----:B------:R-:W-:Y:S01]  /*dbc0*/  USHF.R.S32.HI UR13, URZ, 0x1f, UR39 ;  /* 0x0000001f3f0d7899 */ /* 0x000fe20008011427 */
[----:B------:R-:W-:Y:S02]  /*dbd0*/  F2FP.BF16.F32.PACK_AB R113, R19, R114 ;  /* 0x000000721371723e */ /* 0x000fe400000010ff */
[----:B------:R-:W-:Y:S02]  /*dbe0*/  F2FP.BF16.F32.PACK_AB R114, R117, R116 ;  /* 0x000000747572723e */ /* 0x000fe400000010ff */
[----:B------:R-:W-:Y:S01]  /*dbf0*/  F2FP.BF16.F32.PACK_AB R115, R108, R115 ;  /* 0x000000736c73723e */ /* 0x000fe200000010ff */
[----:B------:R-:W1:Y:S01]  /*dc00*/  SHFL.IDX PT, R41, R216, RZ, 0x1f ;  /* 0x00001fffd8297589 */ /* 0x000e6200000e0000 */
        /* <DEDUP_REMOVED lines=10> */
[----:B------:R-:W-:Y:S02]  /*dcb0*/  MOV R92, R17 ;  /* 0x00000011005c7202 */ /* 0x000fe40000000f00 */
[----:B0-----:R-:W-:Y:S02]  /*dcc0*/  MOV R93, R4 ;  /* 0x00000004005d7202 */ /* 0x001fe40000000f00 */
[----:B------:R-:W-:-:S02]  /*dcd0*/  F2FP.BF16.F32.PACK_AB R146, R149, R148 ;  /* 0x000000949592723e */ /* 0x000fc400000010ff */
[----:B------:R-:W-:Y:S01]  /*dce0*/  F2FP.BF16.F32.PACK_AB R147, R151, R150 ;  /* 0x000000969793723e */ /* 0x000fe200000010ff */
[----:B------:R-:W-:-:S04]  /*dcf0*/  IMAD.WIDE R4, R219, 0x2, R92 ;  /* 0x00000002db047825 */ /* 0x000fc800078e025c */
[----:B------:R-:W-:Y:S01]  /*dd00*/  IMAD.WIDE R92, R7, 0x2, R92 ;  /* 0x00000002075c7825 */ /* 0x000fe200078e025c */
[C---:B------:R-:W-:Y:S02]  /*dd10*/  IADD3 R15, P3, R4.reuse, 0x40, RZ ;  /* 0x00000040040f7810 */ /* 0x040fe40007f7e0ff */
[----:B------:R-:W-:Y:S02]  /*dd20*/  IADD3 R25, P4, R4, 0x60, RZ ;  /* 0x0000006004197810 */ /* 0x000fe40007f9e0ff */
[----:B------:R-:W-:Y:S02]  /*dd30*/  LOP3.LUT R14, R15, 0x380, RZ, 0xc0, !PT ;  /* 0x000003800f0e7812 */ /* 0x000fe400078ec0ff */
[----:B------:R-:W-:Y:S02]  /*dd40*/  LOP3.LUT R24, R25, 0x380, RZ, 0xc0, !PT ;  /* 0x0000038019187812 */ /* 0x000fe400078ec0ff */
[----:B------:R-:W-:Y:S02]  /*dd50*/  SHF.R.U64 R14, R14, 0x3, RZ ;  /* 0x000000030e0e7819 */ /* 0x000fe400000012ff */
[----:B------:R-:W-:-:S02]  /*dd60*/  SHF.R.U64 R24, R24, 0x3, RZ ;  /* 0x0000000318187819 */ /* 0x000fc400000012ff */
[----:B------:R-:W-:Y:S01]  /*dd70*/  LOP3.LUT R14, R14, R15, RZ, 0x3c, !PT ;  /* 0x0000000f0e0e7212 */ /* 0x000fe200078e3cff */
[--C-:B------:R-:W-:Y:S01]  /*dd80*/  IMAD.X R15, RZ, RZ, R5.reuse, P3 ;  /* 0x000000ffff0f7224 */ /* 0x100fe200018e0605 */
[----:B------:R-:W-:Y:S01]  /*dd90*/  LOP3.LUT R24, R24, R25, RZ, 0x3c, !PT ;  /* 0x0000001918187212 */ /* 0x000fe200078e3cff */
[----:B------:R-:W-:Y:S01]  /*dda0*/  IMAD.X R25, RZ, RZ, R5, P4 ;  /* 0x000000ffff197224 */ /* 0x000fe200020e0605 */
[C---:B------:R-:W-:Y:S02]  /*ddb0*/  IADD3 R29, P5, R4.reuse, 0x2000, RZ ;  /* 0x00002000041d7810 */ /* 0x040fe40007fbe0ff */
[C---:B------:R-:W-:Y:S02]  /*ddc0*/  IADD3 R119, P3, R4.reuse, 0x4020, RZ ;  /* 0x0000402004777810 */ /* 0x040fe40007f7e0ff */
[----:B------:R-:W-:Y:S02]  /*ddd0*/  IADD3 R123, P4, R4, 0x4040, RZ ;  /* 0x00004040047b7810 */ /* 0x000fe40007f9e0ff */
[----:B------:R-:W-:-:S02]  /*dde0*/  LOP3.LUT R28, R29, 0x380, RZ, 0xc0, !PT ;  /* 0x000003801d1c7812 */ /* 0x000fc400078ec0ff */
[----:B------:R-:W-:Y:S02]  /*ddf0*/  LOP3.LUT R118, R119, 0x380, RZ, 0xc0, !PT ;  /* 0x0000038077767812 */ /* 0x000fe400078ec0ff */
[----:B------:R-:W-:Y:S02]  /*de00*/  LOP3.LUT R122, R123, 0x380, RZ, 0xc0, !PT ;  /* 0x000003807b7a7812 */ /* 0x000fe400078ec0ff */
[----:B------:R-:W-:Y:S02]  /*de10*/  SHF.R.U64 R28, R28, 0x3, RZ ;  /* 0x000000031c1c7819 */ /* 0x000fe400000012ff */
[----:B------:R-:W-:Y:S02]  /*de20*/  IADD3 R49, P0, R4, 0x2040, RZ ;  /* 0x0000204004317810 */ /* 0x000fe40007f1e0ff */
[----:B------:R-:W-:Y:S02]  /*de30*/  SHF.R.U64 R118, R118, 0x3, RZ ;  /* 0x0000000376767819 */ /* 0x000fe400000012ff */
[----:B------:R-:W-:-:S02]  /*de40*/  SHF.R.U64 R122, R122, 0x3, RZ ;  /* 0x000000037a7a7819 */ /* 0x000fc400000012ff */
[----:B------:R-:W-:Y:S01]  /*de50*/  LOP3.LUT R28, R28, R29, RZ, 0x3c, !PT ;  /* 0x0000001d1c1c7212 */ /* 0x000fe200078e3cff */
[--C-:B------:R-:W-:Y:S01]  /*de60*/  IMAD.X R29, RZ, RZ, R5.reuse, P5 ;  /* 0x000000ffff1d7224 */ /* 0x100fe200028e0605 */
[----:B------:R-:W-:Y:S02]  /*de70*/  LOP3.LUT R48, R49, 0x380, RZ, 0xc0, !PT ;  /* 0x0000038031307812 */ /* 0x000fe400078ec0ff */
[----:B------:R-:W-:Y:S02]  /*de80*/  IADD3 R13, P2, R4, 0x20, RZ ;  /* 0x00000020040d7810 */ /* 0x000fe40007f5e0ff */
[----:B------:R-:W-:Y:S01]  /*de90*/  LOP3.LUT R118, R118, R119, RZ, 0x3c, !PT ;  /* 0x0000007776767212 */ /* 0x000fe200078e3cff */
[--C-:B------:R-:W-:Y:S01]  /*dea0*/  IMAD.X R119, RZ, RZ, R5.reuse, P3 ;  /* 0x000000ffff777224 */ /* 0x100fe200018e0605 */
[----:B------:R-:W-:Y:S01]  /*deb0*/  LOP3.LUT R122, R122, R123, RZ, 0x3c, !PT ;  /* 0x0000007b7a7a7212 */ /* 0x000fe200078e3cff */
[----:B------:R-:W-:Y:S01]  /*dec0*/  IMAD.X R123, RZ, RZ, R5, P4 ;  /* 0x000000ffff7b7224 */ /* 0x000fe200020e0605 */
[----:B------:R-:W-:-:S02]  /*ded0*/  IADD3 R127, P5, R4, 0x4060, RZ ;  /* 0x00004060047f7810 */ /* 0x000fc40007fbe0ff */
[C---:B------:R-:W-:Y:S02]  /*dee0*/  IADD3 R81, P3, R92.reuse, 0x1000, RZ ;  /* 0x000010005c517810 */ /* 0x040fe40007f7e0ff */
[----:B------:R-:W-:Y:S02]  /*def0*/  IADD3 R77, P4, R92, 0x2000, RZ ;  /* 0x000020005c4d7810 */ /* 0x000fe40007f9e0ff */
[----:B------:R-:W-:Y:S02]  /*df00*/  SHF.R.U64 R48, R48, 0x3, RZ ;  /* 0x0000000330307819 */ /* 0x000fe400000012ff */
        /* <DEDUP_REMOVED lines=9> */
[----:B------:R-:W-:-:S02]  /*dfa0*/  IADD3 R135, P0, R4, 0x6020, RZ ;  /* 0x0000602004877810 */ /* 0x000fc40007f1e0ff */
[----:B------:R-:W-:Y:S02]  /*dfb0*/  SHF.R.U64 R80, R80, 0x3, RZ ;  /* 0x0000000350507819 */ /* 0x000fe400000012ff */
[----:B------:R-:W-:Y:S02]  /*dfc0*/  SHF.R.U64 R76, R76, 0x3, RZ ;  /* 0x000000034c4c7819 */ /* 0x000fe400000012ff */
[----:B------:R-:W-:Y:S02]  /*dfd0*/  LOP3.LUT R32, R33, 0x380, RZ, 0xc0, !PT ;  /* 0x0000038021207812 */ /* 0x000fe400078ec0ff */
[----:B------:R-:W-:Y:S01]  /*dfe0*/  LOP3.LUT R12, R12, R13, RZ, 0x3c, !PT ;  /* 0x0000000d0c0c7212 */ /* 0x000fe200078e3cff */
[--C-:B------:R-:W-:Y:S01]  /*dff0*/  IMAD.X R13, RZ, RZ, R5.reuse, P2 ;  /* 0x000000ffff0d7224 */ /* 0x100fe200010e0605 */
[----:B------:R-:W-:Y:S01]  /*e000*/  LOP3.LUT R126, R126, R127, RZ, 0x3c, !PT ;  /* 0x0000007f7e7e7212 */ /* 0x000fe200078e3cff */
[----:B------:R-:W-:Y:S01]  /*e010*/  IMAD.X R127, RZ, RZ, R5, P5 ;  /* 0x000000ffff7f7224 */ /* 0x000fe200028e0605 */
[----:B------:R-:W-:-:S02]  /*e020*/  LOP3.LUT R134, R135, 0x380, RZ, 0xc0, !PT ;  /* 0x0000038087867812 */ /* 0x000fc400078ec0ff */
[C---:B------:R-:W-:Y:S02]  /*e030*/  IADD3 R101, P1, R4.reuse, 0x2060, RZ ;  /* 0x0000206004657810 */ /* 0x040fe40007f3e0ff */
[----:B------:R-:W-:Y:S02]  /*e040*/  IADD3 R105, P2, R4, 0x4000, RZ ;  /* 0x0000400004697810 */ /* 0x000fe40007f5e0ff */
[----:B------:R-:W-:Y:S01]  /*e050*/  LOP3.LUT R80, R80, R81, RZ, 0x3c, !PT ;  /* 0x0000005150507212 */ /* 0x000fe200078e3cff */
[--C-:B------:R-:W-:Y:S01]  /*e060*/  IMAD.X R81, RZ, RZ, R93.reuse, P3 ;  /* 0x000000ffff517224 */ /* 0x100fe200018e065d */
[----:B------:R-:W-:Y:S01]  /*e070*/  LOP3.LUT R76, R76, R77, RZ, 0x3c, !PT ;  /* 0x0000004d4c4c7212 */ /* 0x000fe200078e3cff */
[----:B------:R-:W-:Y:S01]  /*e080*/  IMAD.X R77, RZ, RZ, R93, P4 ;  /* 0x000000ffff4d7224 */ /* 0x000fe200020e065d */
[----:B------:R-:W-:Y:S02]  /*e090*/  SHF.R.U64 R32, R32, 0x3, RZ ;  /* 0x0000000320207819 */ /* 0x000fe400000012ff */
[----:B------:R-:W-:-:S02]  /*e0a0*/  IADD3 R73, P5, R92, 0x3000, RZ ;  /* 0x000030005c497810 */ /* 0x000fc40007fbe0ff */
[C---:B------:R-:W-:Y:S02]  /*e0b0*/  IADD3 R53, P3, R92.reuse, 0x8000, RZ ;  /* 0x000080005c357810 */ /* 0x040fe40007f7e0ff */
[----:B------:R-:W-:Y:S02]  /*e0c0*/  IADD3 R45, P4, R92, 0x9000, RZ ;  /* 0x000090005c2d7810 */ /* 0x000fe40007f9e0ff */
[----:B------:R-:W-:Y:S02]  /*e0d0*/  SHF.R.U64 R134, R134, 0x3, RZ ;  /* 0x0000000386867819 */ /* 0x000fe400000012ff */
[----:B------:R-:W-:Y:S02]  /*e0e0*/  LOP3.LUT R100, R101, 0x380, RZ, 0xc0, !PT ;  /* 0x0000038065647812 */ /* 0x000fe400078ec0ff */
[----:B------:R-:W-:Y:S02]  /*e0f0*/  LOP3.LUT R104, R105, 0x380, RZ, 0xc0, !PT ;  /* 0x0000038069687812 */ /* 0x000fe400078ec0ff */
[----:B------:R-:W-:Y:S01]  /*e100*/  LOP3.LUT R32, R32, R33, RZ, 0x3c, !PT ;  /* 0x0000002120207212 */ /* 0x000fe200078e3cff */
[----:B------:R-:W-:Y:S01]  /*e110*/  IMAD.X R33, RZ, RZ, R5, P6 ;  /* 0x000000ffff217224 */ /* 0x000fe200030e0605 */
[----:B------:R-:W-:-:S02]  /*e120*/  LOP3.LUT R72, R73, 0x380, RZ, 0xc0, !PT ;  /* 0x0000038049487812 */ /* 0x000fc400078ec0ff */
[----:B------:R-:W-:Y:S02]  /*e130*/  LOP3.LUT R52, R53, 0x380, RZ, 0xc0, !PT ;  /* 0x0000038035347812 */ /* 0x000fe400078ec0ff */
[----:B------:R-:W-:Y:S02]  /*e140*/  LOP3.LUT R44, R45, 0x380, RZ, 0xc0, !PT ;  /* 0x000003802d2c7812 */ /* 0x000fe400078ec0ff */
[----:B------:R-:W-:Y:S02]  /*e150*/  IADD3 R131, P6, R4, 0x6000, RZ ;  /* 0x0000600004837810 */ /* 0x000fe40007fde0ff */
[----:B------:R-:W-:Y:S01]  /*e160*/  LOP3.LUT R134, R134, R135, RZ, 0x3c, !PT ;  /* 0x0000008786867212 */ /* 0x000fe200078e3cff */
[----:B------:R-:W-:Y:S01]  /*e170*/  IMAD.X R135, RZ, RZ, R5, P0 ;  /* 0x000000ffff877224 */ /* 0x000fe200000e0605 */
[----:B------:R-:W-:Y:S02]  /*e180*/  SHF.R.U64 R100, R100, 0x3, RZ ;  /* 0x0000000364647819 */ /* 0x000fe400000012ff */
[----:B------:R-:W-:-:S02]  /*e190*/  SHF.R.U64 R104, R104, 0x3, RZ ;  /* 0x0000000368687819 */ /* 0x000fc400000012ff */
[----:B------:R-:W-:Y:S02]  /*e1a0*/  IADD3 R65, P0, R92, 0x5000, RZ ;  /* 0x000050005c417810 */ /* 0x000fe40007f1e0ff */
[----:B------:R-:W-:Y:S02]  /*e1b0*/  SHF.R.U64 R72, R72, 0x3, RZ ;  /* 0x0000000348487819 */ /* 0x000fe400000012ff */
        /* <DEDUP_REMOVED lines=8> */
[----:B------:R-:W-:Y:S01]  /*e240*/  LOP3.LUT R72, R72, R73, RZ, 0x3c, !PT ;  /* 0x0000004948487212 */ /* 0x000fe200078e3cff */
[----:B------:R-:W-:Y:S01]  /*e250*/  IMAD.X R73, RZ, RZ, R93, P5 ;  /* 0x000000ffff497224 */ /* 0x000fe200028e065d */
[C---:B------:R-:W-:Y:S02]  /*e260*/  IADD3 R9, P1, R4.reuse, 0x6040, RZ ;  /* 0x0000604004097810 */ /* 0x040fe40007f3e0ff */
[----:B------:R-:W-:Y:S02]  /*e270*/  IADD3 R11, P2, R4, 0x6060, RZ ;  /* 0x00006060040b7810 */ /* 0x000fe40007f5e0ff */
[----:B------:R-:W-:Y:S02]  /*e280*/  LOP3.LUT R52, R52, R53, RZ, 0x3c, !PT ;  /* 0x0000003534347212 */ /* 0x000fe400078e3cff */
[----:B------:R-:W-:Y:S02]  /*e290*/  LOP3.LUT R44, R44, R45, RZ, 0x3c, !PT ;  /* 0x0000002d2c2c7212 */ /* 0x000fe400078e3cff */
[----:B------:R-:W-:-:S02]  /*e2a0*/  SHF.R.U64 R130, R130, 0x3, RZ ;  /* 0x0000000382827819 */ /* 0x000fc400000012ff */
[----:B------:R-:W-:Y:S02]  /*e2b0*/  LOP3.LUT R53, R4, 0x380, RZ, 0xc0, !PT ;  /* 0x0000038004357812 */ /* 0x000fe400078ec0ff */
[----:B------:R-:W-:Y:S02]  /*e2c0*/  IADD3 R45, P5, R92, 0xa000, RZ ;  /* 0x0000a0005c2d7810 */ /* 0x000fe40007fbe0ff */
[----:B------:R-:W-:Y:S02]  /*e2d0*/  SHF.R.U64 R64, R64, 0x3, RZ ;  /* 0x0000000340407819 */ /* 0x000fe400000012ff */
[----:B------:R-:W-:Y:S02]  /*e2e0*/  LOP3.LUT R8, R9, 0x380, RZ, 0xc0, !PT ;  /* 0x0000038009087812 */ /* 0x000fe400078ec0ff */
[----:B------:R-:W-:Y:S02]  /*e2f0*/  LOP3.LUT R10, R11, 0x380, RZ, 0xc0, !PT ;  /* 0x000003800b0a7812 */ /* 0x000fe400078ec0ff */
[----:B------:R-:W-:Y:S01]  /*e300*/  LOP3.LUT R130, R130, R131, RZ, 0x3c, !PT ;  /* 0x0000008382827212 */ /* 0x000fe200078e3cff */
[----:B------:R-:W-:Y:S01]  /*e310*/  IMAD.X R131, RZ, RZ, R5, P6 ;  /* 0x000000ffff837224 */ /* 0x000fe200030e0605 */
[----:B------:R-:W-:-:S02]  /*e320*/  SHF.R.U64 R53, R53, 0x3, RZ ;  /* 0x0000000335357819 */ /* 0x000fc400000012ff */
[----:B------:R-:W-:Y:S02]  /*e330*/  LOP3.LUT R40, R45, 0x380, RZ, 0xc0, !PT ;  /* 0x000003802d287812 */ /* 0x000fe400078ec0ff */
[----:B------:R-:W-:Y:S02]  /*e340*/  IADD3 R69, P6, R92, 0x4000, RZ ;  /* 0x000040005c457810 */ /* 0x000fe40007fde0ff */
[----:B------:R-:W-:Y:S01]  /*e350*/  LOP3.LUT R64, R64, R65, RZ, 0x3c, !PT ;  /* 0x0000004140407212 */ /* 0x000fe200078e3cff */
[----:B------:R-:W-:Y:S01]  /*e360*/  IMAD.X R65, RZ, RZ, R93, P0 ;  /* 0x000000ffff417224 */ /* 0x000fe200000e065d */
[----:B------:R-:W-:Y:S02]  /*e370*/  SHF.R.U64 R8, R8, 0x3, RZ ;  /* 0x0000000308087819 */ /* 0x000fe400000012ff */
[----:B------:R-:W-:Y:S02]  /*e380*/  SHF.R.U64 R10, R10, 0x3, RZ ;  /* 0x000000030a0a7819 */ /* 0x000fe400000012ff */
[----:B------:R-:W-:-:S02]  /*e390*/  IADD3 R7, P0, R92, 0xc000, RZ ;  /* 0x0000c0005c077810 */ /* 0x000fc40007f1e0ff */
[----:B------:R-:W-:Y:S01]  /*e3a0*/  LOP3.LUT R4, R53, R4, RZ, 0x3c, !PT ;  /* 0x0000000435047212 */ /* 0x000fe200078e3cff */
[----:B------:R-:W-:Y:S01]  /*e3b0*/  IMAD.X R53, RZ, RZ, R93, P3 ;  /* 0x000000ffff357224 */ /* 0x000fe200018e065d */
        /* <DEDUP_REMOVED lines=9> */
[----:B------:R-:W-:Y:S02]  /*e450*/  MOV R89, R4 ;  /* 0x0000000400597202 */ /* 0x000fe40000000f00 */
[----:B------:R-:W-:Y:S02]  /*e460*/  F2FP.BF16.F32.PACK_AB R5, R27, R26 ;  /* 0x0000001a1b05723e */ /* 0x000fe400000010ff */
[----:B------:R-:W-:Y:S02]  /*e470*/  SHF.R.U64 R68, R68, 0x3, RZ ;  /* 0x0000000344447819 */ /* 0x000fe400000012ff */
[----:B------:R-:W-:Y:S02]  /*e480*/  IADD3 R27, P4, R92, 0xf000, RZ ;  /* 0x0000f0005c1b7810 */ /* 0x000fe40007f9e0ff */
[----:B------:R-:W-:-:S02]  /*e490*/  SHF.R.U64 R20, R20, 0x3, RZ ;  /* 0x0000000314147819 */ /* 0x000fc400000012ff */
[----:B------:R-:W-:Y:S01]  /*e4a0*/  LOP3.LUT R68, R68, R69, RZ, 0x3c, !PT ;  /* 0x0000004544447212 */ /* 0x000fe200078e3cff */
[--C-:B------:R-:W-:Y:S01]  /*e4b0*/  IMAD.X R69, RZ, RZ, R93.reuse, P6 ;  /* 0x000000ffff457224 */ /* 0x100fe200030e065d */
[----:B------:R-:W-:Y:S01]  /*e4c0*/  LOP3.LUT R26, R27, 0x380, RZ, 0xc0, !PT ;  /* 0x000003801b1a7812 */ /* 0x000fe200078ec0ff */
[----:B------:R-:W-:Y:S01]  /*e4d0*/  IMAD.X R97, RZ, RZ, R93, P4 ;  /* 0x000000ffff617224 */ /* 0x000fe200020e065d */
[C---:B------:R-:W-:Y:S02]  /*e4e0*/  IADD3 R61, P1, R92.reuse, 0x6000, RZ ;  /* 0x000060005c3d7810 */ /* 0x040fe40007f3e0ff */
[C---:B------:R-:W-:Y:S02]  /*e4f0*/  IADD3 R57, P2, R92.reuse, 0x7000, RZ ;  /* 0x000070005c397810 */ /* 0x040fe40007f5e0ff */
[----:B------:R-:W-:Y:S02]  /*e500*/  IADD3 R37, P6, R92, 0xb000, RZ ;  /* 0x0000b0005c257810 */ /* 0x000fe40007fde0ff */
[----:B------:R-:W-:-:S02]  /*e510*/  LOP3.LUT R20, R20, R7, RZ, 0x3c, !PT ;  /* 0x0000000714147212 */ /* 0x000fc400078e3cff */
[----:B------:R-:W-:Y:S01]  /*e520*/  F2FP.BF16.F32.PACK_AB R4, R21, R208 ;  /* 0x000000d01504723e */ /* 0x000fe200000010ff */
[----:B------:R-:W-:Y:S01]  /*e530*/  IMAD.X R21, RZ, RZ, R93, P0 ;  /* 0x000000ffff157224 */ /* 0x000fe200000e065d */
[----:B------:R-:W-:Y:S02]  /*e540*/  F2FP.BF16.F32.PACK_AB R7, R31, R30 ;  /* 0x0000001e1f07723e */ /* 0x000fe400000010ff */
[----:B------:R-:W-:Y:S02]  /*e550*/  SHF.R.U64 R26, R26, 0x3, RZ ;  /* 0x000000031a1a7819 */ /* 0x000fe400000012ff */
[----:B------:R-:W-:Y:S01]  /*e560*/  LOP3.LUT R60, R61, 0x380, RZ, 0xc0, !PT ;  /* 0x000003803d3c7812 */ /* 0x000fe200078ec0ff */
[----:B------:R0:W-:Y:S01]  /*e570*/  STSM.16.M88.4 [R89], R4 ;  /* 0x0000000459007844 */ /* 0x0001e20000000200 */
[----:B------:R-:W-:Y:S02]  /*e580*/  LOP3.LUT R56, R57, 0x380, RZ, 0xc0, !PT ;  /* 0x0000038039387812 */ /* 0x000fe400078ec0ff */
[----:B------:R-:W-:-:S02]  /*e590*/  LOP3.LUT R36, R37, 0x380, RZ, 0xc0, !PT ;  /* 0x0000038025247812 */ /* 0x000fc400078ec0ff */
[----:B------:R-:W-:Y:S02]  /*e5a0*/  LOP3.LUT R31, R92, 0x380, RZ, 0xc0, !PT ;  /* 0x000003805c1f7812 */ /* 0x000fe400078ec0ff */
[----:B------:R-:W-:Y:S02]  /*e5b0*/  LOP3.LUT R96, R26, R27, RZ, 0x3c, !PT ;  /* 0x0000001b1a607212 */ /* 0x000fe400078e3cff */
[----:B------:R-:W-:Y:S02]  /*e5c0*/  SHF.R.U64 R60, R60, 0x3, RZ ;  /* 0x000000033c3c7819 */ /* 0x000fe400000012ff */
[----:B------:R-:W-:Y:S02]  /*e5d0*/  SHF.R.U64 R56, R56, 0x3, RZ ;  /* 0x0000000338387819 */ /* 0x000fe400000012ff */
[----:B------:R-:W-:Y:S02]  /*e5e0*/  MOV R26, R12 ;  /* 0x0000000c001a7202 */ /* 0x000fe40000000f00 */
[----:B------:R-:W-:-:S02]  /*e5f0*/  SHF.R.U64 R36, R36, 0x3, RZ ;  /* 0x0000000324247819 */ /* 0x000fc400000012ff */
[----:B0-----:R-:W-:Y:S02]  /*e600*/  F2FP.BF16.F32.PACK_AB R4, R211, R213 ;  /* 0x000000d5d304723e */ /* 0x001fe400000010ff */
[----:B------:R-:W-:Y:S02]  /*e610*/  F2FP.BF16.F32.PACK_AB R5, R35, R34 ;  /* 0x000000222305723e */ /* 0x000fe400000010ff */
[----:B------:R-:W-:Y:S02]  /*e620*/  F2FP.BF16.F32.PACK_AB R6, R209, R212 ;  /* 0x000000d4d106723e */ /* 0x000fe400000010ff */
[----:B------:R-:W-:Y:S02]  /*e630*/  F2FP.BF16.F32.PACK_AB R7, R39, R38 ;  /* 0x000000262707723e */ /* 0x000fe400000010ff */
[----:B------:R-:W-:Y:S02]  /*e640*/  SHF.R.U64 R31, R31, 0x3, RZ ;  /* 0x000000031f1f7819 */ /* 0x000fe400000012ff */
[----:B------:R-:W-:Y:S01]  /*e650*/  MOV R38, R8 ;  /* 0x0000000800267202 */ /* 0x000fe20000000f00 */
[----:B------:R0:W-:Y:S01]  /*e660*/  STSM.16.M88.4 [R26], R4 ;  /* 0x000000041a007844 */ /* 0x0001e20000000200 */
[----:B------:R-:W-:-:S02]  /*e670*/  MOV R39, R10 ;  /* 0x0000000a00277202 */ /* 0x000fc40000000f00 */
[----:B------:R-:W-:Y:S01]  /*e680*/  LOP3.LUT R60, R60, R61, RZ, 0x3c, !PT ;  /* 0x0000003d3c3c7212 */ /* 0x000fe200078e3cff */
[--C-:B------:R-:W-:Y:S01]  /*e690*/  IMAD.X R61, RZ, RZ, R93.reuse, P1 ;  /* 0x000000ffff3d7224 */ /* 0x100fe200008e065d */
[----:B------:R-:W-:Y:S01]  /*e6a0*/  LOP3.LUT R56, R56, R57, RZ, 0x3c, !PT ;  /* 0x0000003938387212 */ /* 0x000fe200078e3cff */
[----:B------:R-:W-:Y:S01]  /*e6b0*/  IMAD.X R57, RZ, RZ, R93, P2 ;  /* 0x000000ffff397224 */ /* 0x000fe200010e065d */
[----:B------:R-:W-:Y:S02]  /*e6c0*/  MOV R168, R14 ;  /* 0x0000000e00a87202 */ /* 0x000fe40000000f00 */
[----:B------:R-:W-:Y:S02]  /*e6d0*/  F2FP.BF16.F32.PACK_AB R8, R206, R210 ;  /* 0x000000d2ce08723e */ /* 0x000fe400000010ff */
[----:B------:R-:W-:Y:S02]  /*e6e0*/  F2FP.BF16.F32.PACK_AB R9, R43, R42 ;  /* 0x0000002a2b09723e */ /* 0x000fe400000010ff */
[----:B------:R-:W-:-:S02]  /*e6f0*/  F2FP.BF16.F32.PACK_AB R10, R203, R207 ;  /* 0x000000cfcb0a723e */ /* 0x000fc400000010ff */
[----:B------:R-:W-:Y:S02]  /*e700*/  F2FP.BF16.F32.PACK_AB R11, R47, R46 ;  /* 0x0000002e2f0b723e */ /* 0x000fe400000010ff */
[----:B------:R-:W-:Y:S02]  /*e710*/  LOP3.LUT R36, R36, R37, RZ, 0x3c, !PT ;  /* 0x0000002524247212 */ /* 0x000fe400078e3cff */
[----:B------:R-:W-:Y:S01]  /*e720*/  MOV R188, R24 ;  /* 0x0000001800bc7202 */ /* 0x000fe20000000f00 */
[----:B------:R-:W-:Y:S01]  /*e730*/  STSM.16.M88.4 [R168], R8 ;  /* 0x00000008a8007844 */ /* 0x000fe20000000200 */
[----:B------:R-:W-:Y:S02]  /*e740*/  F2FP.BF16.F32.PACK_AB R12, R201, R204 ;  /* 0x000000ccc90c723e */ /* 0x000fe400000010ff */
[----:B------:R-:W-:Y:S02]  /*e750*/  F2FP.BF16.F32.PACK_AB R13, R51, R50 ;  /* 0x00000032330d723e */ /* 0x000fe400000010ff */
[----:B------:R-:W-:-:S02]  /*e760*/  F2FP.BF16.F32.PACK_AB R14, R199, R202 ;  /* 0x000000cac70e723e */ /* 0x000fc400000010ff */
[----:B------:R-:W-:Y:S02]  /*e770*/  F2FP.BF16.F32.PACK_AB R15, R55, R54 ;  /* 0x00000036370f723e */ /* 0x000fe400000010ff */
[C---:B------:R-:W-:Y:S02]  /*e780*/  IADD3 R85, P1, R92.reuse, 0xd000, RZ ;  /* 0x0000d0005c557810 */ /* 0x040fe40007f3e0ff */
[----:B------:R-:W-:Y:S01]  /*e790*/  IADD3 R37, P2, R92, 0xe000, RZ ;  /* 0x0000e0005c257810 */ /* 0x000fe20007f5e0ff */
[----:B------:R-:W-:Y:S01]  /*e7a0*/  STSM.16.M88.4 [R188], R12 ;  /* 0x0000000cbc007844 */ /* 0x000fe20000000200 */
[----:B------:R-:W-:Y:S02]  /*e7b0*/  MOV R205, R28 ;  /* 0x0000001c00cd7202 */ /* 0x000fe40000000f00 */
[----:B0-----:R-:W-:Y:S01]  /*e7c0*/  F2FP.BF16.F32.PACK_AB R4, R197, R200 ;  /* 0x000000c8c504723e */ /* 0x001fe200000010ff */
[----:B------:R-:W-:Y:S01]  /*e7d0*/  IMAD.X R89, RZ, RZ, R93, P2 ;  /* 0x000000ffff597224 */ /* 0x000fe200010e065d */
[----:B------:R-:W-:-:S02]  /*e7e0*/  F2FP.BF16.F32.PACK_AB R5, R59, R58 ;  /* 0x0000003a3b05723e */ /* 0x000fc400000010ff */
[----:B------:R-:W-:Y:S02]  /*e7f0*/  F2FP.BF16.F32.PACK_AB R6, R183, R198 ;  /* 0x000000c6b706723e */ /* 0x000fe400000010ff */
[----:B------:R-:W-:Y:S02]  /*e800*/  F2FP.BF16.F32.PACK_AB R7, R63, R62 ;  /* 0x0000003e3f07723e */ /* 0x000fe400000010ff */
[----:B------:R-:W-:Y:S02]  /*e810*/  LOP3.LUT R92, R31, R92, RZ, 0x3c, !PT ;  /* 0x0000005c1f5c7212 */ /* 0x000fe400078e3cff */
[----:B------:R-:W-:Y:S01]  /*e820*/  MOV R32, R32 ;  /* 0x0000002000207202 */ /* 0x000fe20000000f00 */
[----:B------:R-:W-:Y:S01]  /*e830*/  STSM.16.M88.4 [R205], R4 ;  /* 0x00000004cd007844 */ /* 0x000fe20000000200 */
[----:B------:R-:W-:Y:S02]  /*e840*/  F2FP.BF16.F32.PACK_AB R24, R181, R196 ;  /* 0x000000c4b518723e */ /* 0x000fe400000010ff */
        /* <DEDUP_REMOVED lines=21> */
[----:B--2---:R-:W-:-:S02]  /*e9a0*/  F2FP.BF16.F32.PACK_AB R48, R169, R172 ;  /* 0x000000aca930723e */ /* 0x004fc400000010ff */
[----:B------:R-:W-:Y:S02]  /*e9b0*/  F2FP.BF16.F32.PACK_AB R4, R164, R167 ;  /* 0x000000a7a404723e */ /* 0x000fe400000010ff */
        /* <DEDUP_REMOVED lines=10> */
[----:B-1----:R-:W-:Y:S01]  /*ea60*/  ISETP.NE.AND P3, PT, R41, RZ, PT ;  /* 0x000000ff2900720c */ /* 0x002fe20003f65270 */
[----:B------:R-:W-:Y:S01]  /*ea70*/  IMAD.X R41, RZ, RZ, R93, P5 ;  /* 0x000000ffff297224 */ /* 0x000fe200028e065d */
[----:B------:R-:W-:Y:S01]  /*ea80*/  MOV R126, R126 ;  /* 0x0000007e007e7202 */ /* 0x000fe20000000f00 */
[----:B------:R0:W-:Y:S01]  /*ea90*/  STSM.16.M88.4 [R122], R8 ;  /* 0x000000087a007844 */ /* 0x0001e20000000200 */
[----:B------:R-:W-:Y:S02]  /*eaa0*/  MOV R101, R130 ;  /* 0x0000008200657202 */ /* 0x000fe40000000f00 */
[----:B------:R-:W-:Y:S01]  /*eab0*/  F2FP.BF16.F32.PACK_AB R123, R156, R155 ;  /* 0x0000009b9c7b723e */ /* 0x000fe200000010ff */
[----:B------:R1:W-:Y:S01]  /*eac0*/  STSM.16.M88.4 [R126], R112 ;  /* 0x000000707e007844 */ /* 0x0003e20000000200 */
[----:B------:R-:W-:-:S02]  /*ead0*/  MOV R134, R134 ;  /* 0x0000008600867202 */ /* 0x000fc40000000f00 */
[----:B------:R-:W-:Y:S02]  /*eae0*/  F2FP.BF16.F32.PACK_AB R130, R133, R132 ;  /* 0x000000848582723e */ /* 0x000fe400000010ff */
[----:B------:R-:W-:Y:S02]  /*eaf0*/  F2FP.BF16.F32.PACK_AB R131, R161, R160 ;  /* 0x000000a0a183723e */ /* 0x000fe400000010ff */
[----:B------:R-:W-:Y:S02]  /*eb00*/  LOP3.LUT R84, R85, 0x380, RZ, 0xc0, !PT ;  /* 0x0000038055547812 */ /* 0x000fe400078ec0ff */
[----:B------:R-:W-:Y:S02]  /*eb10*/  LOP3.LUT R88, R37, 0x380, RZ, 0xc0, !PT ;  /* 0x0000038025587812 */ /* 0x000fe400078ec0ff */
[----:B------:R-:W-:Y:S02]  /*eb20*/  SHF.R.U64 R84, R84, 0x3, RZ ;  /* 0x0000000354547819 */ /* 0x000fe400000012ff */
[----:B0-----:R-:W-:-:S02]  /*eb30*/  F2FP.BF16.F32.PACK_AB R122, R125, R124 ;  /* 0x0000007c7d7a723e */ /* 0x001fc400000010ff */
[----:B------:R-:W-:Y:S02]  /*eb40*/  SHF.R.U64 R88, R88, 0x3, RZ ;  /* 0x0000000358587819 */ /* 0x000fe400000012ff */
[----:B------:R-:W-:Y:S01]  /*eb50*/  LOP3.LUT R84, R84, R85, RZ, 0x3c, !PT ;  /* 0x0000005554547212 */ /* 0x000fe200078e3cff */
[----:B------:R1:W-:Y:S01]  /*eb60*/  STSM.16.M88.4 [R101], R120 ;  /* 0x0000007865007844 */ /* 0x0003e20000000200 */
[----:B------:R-:W-:Y:S01]  /*eb70*/  LOP3.LUT R88, R88, R37, RZ, 0x3c, !PT ;  /* 0x0000002558587212 */ /* 0x000fe200078e3cff */
[--C-:B------:R-:W-:Y:S02]  /*eb80*/  IMAD.X R37, RZ, RZ, R93.reuse, P6 ;  /* 0x000000ffff257224 */ /* 0x100fe400030e065d */
[----:B------:R1:W-:Y:S01]  /*eb90*/  STSM.16.M88.4 [R134], R128 ;  /* 0x0000008086007844 */ /* 0x0003e20000000200 */
[----:B------:R-:W-:-:S03]  /*eba0*/  IMAD.X R85, RZ, RZ, R93, P1 ;  /* 0x000000ffff557224 */ /* 0x000fc600008e065d */
[----:B------:R1:W-:Y:S04]  /*ebb0*/  STSM.16.M88.4 [R38], R136 ;  /* 0x0000008826007844 */ /* 0x0003e80000000200 */
[----:B------:R1:W-:Y:S01]  /*ebc0*/  STSM.16.M88.4 [R39], R144 ;  /* 0x0000009027007844 */ /* 0x0003e20000000200 */
[----:B------:R-:W-:Y:S06]  /*ebd0*/  BAR.SYNC.DEFER_BLOCKING 0x1, 0x100 ;  /* 0x0044000000007b1d */ /* 0x000fec0000010000 */
[----:B------:R-:W-:Y:S05]  /*ebe0*/  @P3 BRA `(.L_x_4413) ;  /* 0x0000000000b83947 */ /* 0x000fea0003800000 */
        /* <DEDUP_REMOVED lines=17> */
[----:B------:R-:W2:Y:S01]  /*ed00*/  @P0 LDC R6, c[0x0][0xcf0] ;  /* 0x00033c00ff060b82 */ /* 0x000ea20000000800 */
[----:B0-----:R-:W-:-:S05]  /*ed10*/  @P0 IMAD.HI.U32 R5, R10, R5, RZ ;  /* 0x000000050a050227 */ /* 0x001fca00078e00ff */
[----:B--2---:R-:W-:-:S04]  /*ed20*/  @P0 SHF.R.U32.HI R4, RZ, R6, R5 ;  /* 0x00000006ff040219 */ /* 0x004fc80000011605 */
        /* <DEDUP_REMOVED lines=23> */
[----:B------:R-:W2:Y:S08]  /*eea0*/  SHFL.IDX PT, R7, R11, 0x1, 0x1c1f ;  /* 0x003c1f000b077f89 */ /* 0x000eb000000e0000 */
[----:B0-----:R0:W-:Y:S04]  /*eeb0*/  @!P1 ST.E desc[UR44][R4.64], R3 ;  /* 0x0000000304009985 */ /* 0x0011e8000c10192c */
[----:B--2---:R0:W-:Y:S02]  /*eec0*/  @!P0 ST.E desc[UR44][R6.64], R0 ;  /* 0x0000000006008985 */ /* 0x0041e4000c10192c */
.L_x_4413:
[----:B------:R-:W2:Y:S01]  /*eed0*/  LDC R15, c[0x0][0xce8] ;  /* 0x00033a00ff0f7b82 */ /* 0x000ea20000000800 */
        /* <DEDUP_REMOVED lines=13> */
[----:B--2---:R-:W-:-:S03]  /*efb0*/  ISETP.NE.AND P2, PT, R15, 0x1, PT ;  /* 0x000000010f00780c */ /* 0x004fc60003f45270 */
        /* <DEDUP_REMOVED lines=18> */
[----:B-1----:R-:W5:Y:S01]  /*f0e0*/  LD.E.128 R36, desc[UR44][R36.64] ;  /* 0x0000002c24247980 */ /* 0x002f62000c101d00 */
[----:B------:R-:W-:Y:S01]  /*f0f0*/  SEL R0, RZ, 0xffffffff, P0 ;  /* 0xffffffffff007807 */ /* 0x000fe20000000000 */
[----:B------:R-:W-:Y:S01]  /*f100*/  UIMAD.WIDE.U32 UR6, UR42, UR8, URZ ;  /* 0x000000082a0672a5 */ /* 0x000fe2000f8e003f */
[----:B------:R-:W-:Y:S01]  /*f110*/  IMAD.SHL.U32 R8, R8, 0x8, RZ ;  /* 0x0000000808087824 */ /* 0x000fe200078e00ff */
[----:B------:R-:W-:Y:S01]  /*f120*/  UIMAD UR5, UR42, UR9, UR5 ;  /* 0x000000092a0572a4 */ /* 0x000fe2000f8e0205 */
[----:B------:R1:W5:Y:S01]  /*f130*/  LD.E.128 R4, desc[UR44][R20.64] ;  /* 0x0000002c14047980 */ /* 0x000362000c101d00 */
        /* <DEDUP_REMOVED lines=28> */
[----:B0-----:R-:W0:Y:S01]  /*f300*/  FENCE.VIEW.ASYNC.S ;  /* 0x00000000000073c6 */ /* 0x001e220000000000 */
[----:B------:R-:W-:Y:S01]  /*f310*/  IMAD R11, R15, R13, R14 ;  /* 0x0000000d0f0b7224 */ /* 0x000fe200078e020e */
[----:B------:R-:W-:Y:S01]  /*f320*/  ISETP.GE.AND P0, PT, R218, UR10, PT ;  /* 0x0000000ada007c0c */ /* 0x000fe2000bf06270 */
[----:B------:R-:W-:Y:S01]  /*f330*/  IMAD.U32 R9, RZ, RZ, UR5 ;  /* 0x00000005ff097e24 */ /* 0x000fe2000f8e00ff */
[----:B------:R-:W-:Y:S01]  /*f340*/  ULDC UR5, c[0x0][0xb88] ;  /* 0x0002e20000057ab9 */ /* 0x000fe20000000800 */
[----:B------:R-:W-:Y:S01]  /*f350*/  IMAD.SHL.U32 R19, R0, 0x20, RZ ;  /* 0x0000002000137824 */ /* 0x000fe200078e00ff */
[----:B------:R-:W-:Y:S01]  /*f360*/  SHF.R.S32.HI R0, RZ, 0x1f, R11 ;  /* 0x0000001fff007819 */ /* 0x000fe2000001140b */
[C---:B------:R-:W-:Y:S01]  /*f370*/  IMAD R13, R3.reuse, UR7, R12 ;  /* 0x00000007030d7c24 */ /* 0x040fe2000f8e020c */
[----:B------:R-:W-:Y:S01]  /*f380*/  BSSY B1, `(.L_x_4414) ;  /* 0x0000039000017945 */ /* 0x000fe20003800000 */
[----:B------:R-:W-:Y:S01]  /*f390*/  IMAD.WIDE.U32 R8, R3, UR6, R8 ;  /* 0x0000000603087c25 */ /* 0x000fe2000f8e0008 */
[----:B------:R-:W-:Y:S01]  /*f3a0*/  ULDC.64 UR6, c[0x0][0xbd8] ;  /* 0x0002f60000067ab9 */ /* 0x000fe20000000a00 */
[----:B------:R-:W-:-:S02]  /*f3b0*/  LOP3.LUT R10, R19, 0x20, R10, 0xe2, !PT ;  /* 0x00000020130a7812 */ /* 0x000fc400078ee20a */
[----:B------:R-:W-:Y:S01]  /*f3c0*/  IMAD.IADD R9, R9, 0x1, R13 ;  /* 0x0000000109097824 */ /* 0x000fe200078e020d */
[----:B------:R-:W-:Y:S01]  /*f3d0*/  SEL R3, RZ, 0x40, P0 ;  /* 0x00000040ff037807 */ /* 0x000fe20000000000 */
[----:B------:R-:W-:Y:S01]  /*f3e0*/  IMAD R0, R0, UR6, RZ ;  /* 0x0000000600007c24 */ /* 0x000fe2000f8e02ff */
[----:B------:R-:W-:Y:S01]  /*f3f0*/  ISETP.GE.AND P0, PT, R217, UR10, PT ;  /* 0x0000000ad9007c0c */ /* 0x000fe2000bf06270 */
[----:B------:R-:W-:Y:S01]  /*f400*/  VIADD R27, R215, UR41 ;  /* 0x00000029d71b7c36 */ /* 0x000fe20008000000 */
[----:B------:R-:W-:Y:S01]  /*f410*/  LOP3.LUT R3, R10, R3, RZ, 0xfc, !PT ;  /* 0x000000030a037212 */ /* 0x000fe200078efcff */
[----:B------:R-:W-:Y:S01]  /*f420*/  IMAD R28, R15, UR5, RZ ;  /* 0x000000050f1c7c24 */ /* 0x000fe2000f8e02ff */
[----:B------:R-:W-:Y:S01]  /*f430*/  SEL R10, RZ, 0x80, P0 ;  /* 0x00000080ff0a7807 */ /* 0x000fe20000000000 */
[C---:B------:R-:W-:Y:S02]  /*f440*/  IMAD R13, R11.reuse, UR7, R0 ;  /* 0x000000070b0d7c24 */ /* 0x040fe4000f8e0200 */
[----:B------:R-:W-:Y:S01]  /*f450*/  IMAD.WIDE.U32 R8, R11, UR6, R8 ;  /* 0x000000060b087c25 */ /* 0x000fe2000f8e0008 */
[----:B------:R-:W-:Y:S01]  /*f460*/  ISETP.GE.AND P1, PT, R27, R28, PT ;  /* 0x0000001c1b00720c */ /* 0x000fe20003f26270 */
[----:B------:R-:W-:-:S02]  /*f470*/  ULDC.64 UR6, c[0x0][0xb80] ;  /* 0x0002e00000067ab9 */ /* 0x000fc40000000a00 */
[----:B------:R-:W-:Y:S01]  /*f480*/  VIADD R0, R17, 0x38820 ;  /* 0x0003882011007836 */ /* 0x000fe20000000000 */
[----:B------:R-:W-:Y:S01]  /*f490*/  LEA R19, P2, R8, UR6, 0x1 ;  /* 0x0000000608137c11 */ /* 0x000fe2000f8408ff */
[----:B------:R-:W-:-:S03]  /*f4a0*/  IMAD.IADD R9, R9, 0x1, R13 ;  /* 0x0000000109097824 */ /* 0x000fc600078e020d */
[----:B------:R-:W-:Y:S02]  /*f4b0*/  PRMT R0, RZ, 0x654, R0 ;  /* 0x00000654ff007816 */ /* 0x000fe40000000000 */
[----:B------:R-:W-:Y:S02]  /*f4c0*/  LEA.HI.X R26, R8, UR7, R9, 0x1, P2 ;  /* 0x00000007081a7c11 */ /* 0x000fe400090f0c09 */
[----:B0-----:R0:W-:Y:S03]  /*f4d0*/  SYNCS.ARRIVE.TRANS64.RED.A1T0 RZ, [R0+URZ], RZ ;  /* 0x000000ff00ff79a7 */ /* 0x0011e6000810043f */
[----:B------:R1:W2:Y:S01]  /*f4e0*/  SHFL.IDX PT, R11, R26, RZ, 0x181f ;  /* 0x00181fff1a0b7589 */ /* 0x0002a200000e0000 */
[----:B0-----:R-:W-:-:S03]  /*f4f0*/  LOP3.LUT R0, R3, R10, RZ, 0xfc, !PT ;  /* 0x0000000a03007212 */ /* 0x001fc600078efcff */
[----:B------:R1:W0:Y:S01]  /*f500*/  SHFL.IDX PT, R10, R19, RZ, 0x181f ;  /* 0x00181fff130a7589 */ /* 0x00022200000e0000 */
[----:B------:R-:W-:Y:S05]  /*f510*/  @P1 BRA `(.L_x_4415) ;  /* 0x00000000007c1947 */ /* 0x000fea0003800000 */
[----:B------:R-:W-:Y:S02]  /*f520*/  ISETP.GE.AND P1, PT, R195, UR10, PT ;  /* 0x0000000ac3007c0c */ /* 0x000fe4000bf26270 */
[----:B------:R-:W-:Y:S02]  /*f530*/  ISETP.GE.AND P0, PT, R23, UR10, PT ;  /* 0x0000000a17007c0c */ /* 0x000fe4000bf06270 */
[----:B------:R-:W-:Y:S02]  /*f540*/  ISETP.GE.AND P5, PT, R194, UR10, PT ;  /* 0x0000000ac2007c0c */ /* 0x000fe4000bfa6270 */
[----:B------:R-:W-:-:S07]  /*f550*/  ISETP.GE.AND P3, PT, R193, UR10, PT ;  /* 0x0000000ac1007c0c */ /* 0x000fce000bf66270 */
[-C--:B0-----:R-:W-:Y:S02]  /*f560*/  @!P1 LEA R12, P2, R195, R10.reuse, 0x1 ;  /* 0x0000000ac30c9211 */ /* 0x081fe400078408ff */
        /* <DEDUP_REMOVED lines=10> */
[CC--:B-1----:R-:W-:Y:S01]  /*f610*/  @!P3 LEA R20, P6, R193.reuse, R10.reuse, 0x1 ;  /* 0x0000000ac114b211 */ /* 0x0c2fe200078c08ff */
[----:B------:R3:W-:Y:S03]  /*f620*/  @!P5 ST.E.128 desc[UR44][R14.64], R68 ;  /* 0x000000440e00d985 */ /* 0x0007e6000c101d2c */
[----:B------:R-:W-:Y:S02]  /*f630*/  @!P3 LEA.HI.X R21, R193, R11, R225, 0x1, P6 ;  /* 0x0000000bc115b211 */ /* 0x000fe400030f0ce1 */
[----:B0-----:R-:W-:-:S03]  /*f640*/  @!P2 LEA R8, P5, R192, R10, 0x1 ;  /* 0x0000000ac008a211 */ /* 0x001fc600078a08ff */
        /* <DEDUP_REMOVED lines=12> */
.L_x_4415:
[----:B------:R-:W-:Y:S05]  /*f710*/  BSYNC B1 ;  /* 0x0000000000017941 */ /* 0x000fea0003800000 */
.L_x_4414:
        /* <DEDUP_REMOVED lines=12> */
[----:B------:R-:W-:Y:S01]  /*f7e0*/  @!P3 LEA R10, P6, R194, R6, 0x1 ;  /* 0x00000006c20ab211 */ /* 0x000fe200078c08ff */
        /* <DEDUP_REMOVED lines=12> */
[----:B-1----:R-:W-:Y:S02]  /*f8b0*/  @P4 LEA R20, P5, R218, R6, 0x1 ;  /* 0x00000006da144211 */ /* 0x002fe400078a08ff */
        /* <DEDUP_REMOVED lines=12> */
.L_x_4412:
        /* <DEDUP_REMOVED lines=57> */
.L_x_4418:
[----:B------:R-:W-:Y:S05]  /*fd10*/  BSYNC B1 ;  /* 0x0000000000017941 */ /* 0x000fea0003800000 */
.L_x_4417:
        /* <DEDUP_REMOVED lines=48> */
[----:B------:R-:W-:Y:S02]  /*10020*/  IMAD R3, R7, UR7, R0 ;  /* 0x0000000707037c24 */ /* 0x000fe4000f8e0200 */
[----:B------:R-:W-:Y:S02]  /*10030*/  VIADD R0, R215, UR41 ;  /* 0x00000029d7007c36 */ /* 0x000fe40008000000 */
[----:B------:R-:W-:-:S02]  /*10040*/  IMAD R25, R10, UR5, RZ ;  /* 0x000000050a197c24 */ /* 0x000fc4000f8e02ff */
[----:B------:R-:W-:Y:S01]  /*10050*/  IMAD.WIDE.U32 R4, R7, UR6, R4 ;  /* 0x0000000607047c25 */ /* 0x000fe2000f8e0004 */
[----:B------:R-:W-:Y:S01]  /*10060*/  SEL R7, RZ, 0x40, P0 ;  /* 0x00000040ff077807 */ /* 0x000fe20000000000 */
[----:B------:R-:W-:Y:S01]  /*10070*/  ULDC.64 UR6, c[0x0][0xb80] ;  /* 0x0002e00000067ab9 */ /* 0x000fe20000000a00 */
[----:B------:R-:W-:Y:S01]  /*10080*/  ISETP.GE.AND P0, PT, R0, R25, PT ;  /* 0x000000190000720c */ /* 0x000fe20003f06270 */
[----:B------:R-:W-:Y:S01]  /*10090*/  IMAD.IADD R3, R5, 0x1, R3 ;  /* 0x0000000105037824 */ /* 0x000fe200078e0203 */
[----:B------:R-:W-:Y:S02]  /*100a0*/  LEA R19, P1, R4, UR6, 0x1 ;  /* 0x0000000604137c11 */ /* 0x000fe4000f8208ff */
        /* <DEDUP_REMOVED lines=38> */
.L_x_4420:
[----:B------:R-:W-:Y:S05]  /*10310*/  BSYNC B1 ;  /* 0x0000000000017941 */ /* 0x000fea0003800000 */
.L_x_4419:
        /* <DEDUP_REMOVED lines=36> */
.L_x_4416:
[----:B------:R-:W-:Y:S05]  /*10560*/  BSYNC B0 ;  /* 0x0000000000007941 */ /* 0x000fea0003800000 */
.L_x_4411:
[----:B------:R-:W-:Y:S02]  /*10570*/  ULDC UR5, c[0x0][0xd38] ;  /* 0x00034e0000057ab9 */ /* 0x000fe40000000800 */
[----:B------:R-:W-:-:S06]  /*10580*/  UISETP.GE.AND UP0, UPT, UR4, UR5, UPT ;  /* 0x000000050400728c */ /* 0x000fcc000bf06270 */
[----:B------:R-:W-:-:S13]  /*10590*/  PLOP3.LUT P0, PT, PT, PT, UP0, 0x80, 0x0 ;  /* 0x000000000000781c */ /* 0x000fda0003f0f008 */
[----:B------:R-:W-:Y:S05]  /*105a0*/  @!P0 BRA `(.L_x_4421) ;  /* 0xffffff0800a48947 */ /* 0x000fea000383ffff */
[----:B------:R-:W-:Y:S05]  /*105b0*/  EXIT ;  /* 0x000000000000794d */ /* 0x000fea0003800000 */
.L_x_4372:
        /* <DEDUP_REMOVED lines=39> */
[----:B------:R-:W-:Y:S01]  /*10830*/  STL [R1+0x28], RZ ;  /* 0x000028ff01007387 */ /* 0x000fe20000100800 */
        /* <DEDUP_REMOVED lines=8> */
.L_x_4534:
        /* <DEDUP_REMOVED lines=23> */
.L_x_4423:
[----:B------:R-:W-:Y:S01]  /*10a30*/  ULDC UR8, c[0x0][0xd54] ;  /* 0x0003550000087ab9 */ /* 0x000fe20000000800 */
[----:B------:R-:W-:Y:S01]  /*10a40*/  UMOV UR5, UR9 ;  /* 0x0000000900057c82 */ /* 0x000fe20008000000 */
[----:B------:R-:W-:-:S11]  /*10a50*/  UISETP.NE.AND UP0, UPT, UR8, 0x1, UPT ;  /* 0x000000010800788c */ /* 0x000fd6000bf05270 */
[----:B------:R-:W-:Y:S02]  /*10a60*/  @UP0 ULDC.64 UR10, c[0x0][0xd58] ;  /* 0x00035600000a0ab9 */ /* 0x000fe40000000a00 */
[----:B------:R-:W-:-:S04]  /*10a70*/  UIMAD.WIDE.U32 UR6, UR9, UR10, URZ ;  /* 0x0000000a090672a5 */ /* 0x000fc8000f8e003f */
[----:B------:R-:W-:-:S04]  /*10a80*/  @UP0 USHF.R.U32.HI UR5, URZ, UR11, UR7 ;  /* 0x0000000b3f050299 */ /* 0x000fc80008011607 */
[----:B------:R-:W-:-:S12]  /*10a90*/  UIMAD UR8, UR5, UR8, URZ ;  /* 0x00000008050872a4 */ /* 0x000fd8000f8e023f */
.L_x_4424:
[----:B------:R-:W-:Y:S01]  /*10aa0*/  ULOP3.LUT UR39, URZ, UR5, URZ, 0x33, !UPT ;  /* 0x000000053f277292 */ /* 0x000fe2000f8e333f */
[----:B------:R-:W-:Y:S01]  /*10ab0*/  BSSY B7, `(.L_x_4425) ;  /* 0x00005ad000077945 */ /* 0x000fe20003800000 */
[----:B------:R-:W-:Y:S01]  /*10ac0*/  ULDC UR10, c[0x0][0x448] ;  /* 0x00011200000a7ab9 */ /* 0x000fe20000000800 */
[----:B------:R-:W-:Y:S01]  /*10ad0*/  ULDC UR5, c[0x0][0xd3c] ;  /* 0x00034f0000057ab9 */ /* 0x000fe20000000800 */
[----:B------:R-:W-:Y:S01]  /*10ae0*/  UISETP.NE.AND UP1, UPT, UR10, 0x1, UPT ;  /* 0x000000010a00788c */ /* 0x000fe2000bf25270 */
[----:B------:R-:W-:Y:S01]  /*10af0*/  ULDC.64 UR6, c[0x0][0x418] ;  /* 0x0001060000067ab9 */ /* 0x000fe20000000a00 */
[----:B------:R-:W-:Y:S02]  /*10b00*/  UIADD3 UR39, UR39, UR5, URZ ;  /* 0x0000000527277290 */ /* 0x000fe4000fffe03f */
[----:B------:R-:W-:Y:S02]  /*10b10*/  UISETP.NE.U32.AND UP0, UPT, UR6, URZ, UPT ;  /* 0x0000003f0600728c */ /* 0x000fe4000bf05070 */
[----:B------:R-:W-:-:S02]  /*10b20*/  USHF.L.U32 UR5, UR39, 0x6, URZ ;  /* 0x0000000627057899 */ /* 0x000fc4000800063f */
[----:B------:R-:W-:Y:S02]  /*10b30*/  UISETP.NE.AND.EX UP0, UPT, UR7, URZ, UPT, UP0 ;  /* 0x0000003f0700728c */ /* 0x000fe4000bf05300 */
[----:B------:R-:W-:Y:S01]  /*10b40*/  UIADD3 UR5, UR5, 0x3f, URZ ;  /* 0x0000003f05057890 */ /* 0x000fe2000fffe03f */
[----:B------:R-:W-:Y:S01]  /*10b50*/  ULDC UR7, c[0x0][0x288] ;  /* 0x0000a20000077ab9 */ /* 0x000fe20000000800 */
        /* <DEDUP_REMOVED lines=51> */
.L_x_4426:
        /* <DEDUP_REMOVED lines=20> */
.L_x_4429:
[----:B------:R-:W-:Y:S05]  /*10fd0*/  BSYNC B6 ;  /* 0x0000000000067941 */ /* 0x000fea0003800000 */
.L_x_4428:
        /* <DEDUP_REMOVED lines=20> */
.L_x_4432:
        /* <DEDUP_REMOVED lines=15> */
.L_x_4431:
[----:B------:R-:W-:Y:S05]  /*11210*/  BSYNC B6 ;  /* 0x0000000000067941 */ /* 0x000fea0003800000 */
.L_x_4430:
        /* <DEDUP_REMOVED lines=22> */
[----:B------:R0:W-:Y:S01]  /*11380*/  STL [R1], R7 ;  /* 0x0000000701007387 */ /* 0x0001e20000100800 */
[----:B------:R-:W-:-:S03]  /*11390*/  SEL R16, R7, RZ, !P1 ;  /* 0x000000ff07107207 */ /* 0x000fc60004800000 */
[----:B------:R0:W-:Y:S01]  /*113a0*/  STL [R1+0xc], R8 ;  /* 0x00000c0801007387 */ /* 0x0001e20000100800 */
[----:B------:R-:W-:Y:S05]  /*113b0*/  BRA.DIV UR4, `(.L_x_4433) ;  /* 0x0000005a04707947 */ /* 0x000fea000b800000 */
[----:B------:R1:W2:Y:S02]  /*113c0*/  SHFL.IDX PT, R14, R4, RZ, 0x1f ;  /* 0x00001fff040e7589 */ /* 0x0002a400000e0000 */
.L_x_4550:
        /* <DEDUP_REMOVED lines=9> */
.L_x_4553:
        /* <DEDUP_REMOVED lines=22> */
.L_x_4436:
[----:B--2---:R-:W2:Y:S01]  /*115c0*/  LDL R2, [R1+0x8] ;  /* 0x0000080001027983 */ /* 0x004ea20000100800 */
[----:B------:R-:W-:Y:S01]  /*115d0*/  IMAD R0, R19, 0x8, R17 ;  /* 0x0000000813007824 */ /* 0x000fe200078e0211 */
[----:B--2---:R-:W-:-:S04]  /*115e0*/  SHF.L.U32 R2, R2, 0x1f, RZ ;  /* 0x0000001f02027819 */ /* 0x004fc800000006ff */
[----:B------:R-:W2:Y:S02]  /*115f0*/  SYNCS.PHASECHK.TRANS64.TRYWAIT P0, [R0+URZ+0x38840], R2 ;  /* 0x03884002000075a7 */ /* 0x000ea4000800017f */
[----:B--2---:R-:W-:Y:S05]  /*11600*/  @!P0 BRA `(.L_x_4437) ;  /* 0x00000058001c8947 */ /* 0x004fea0003800000 */
.L_x_4554:
        /* <DEDUP_REMOVED lines=11> */
.L_x_4438:
        /* <DEDUP_REMOVED lines=19> */
.L_x_4434:
        /* <DEDUP_REMOVED lines=24> */
.L_x_4440:
[----:B------:R-:W-:Y:S05]  /*11970*/  BSYNC B6 ;  /* 0x0000000000067941 */ /* 0x000fea0003800000 */
.L_x_4439:
[----:B------:R-:W2:Y:S01]  /*11980*/  S2R R2, SR_TID.X ;  /* 0x0000000000027919 */ /* 0x000ea20000002100 */
[----:B0-----:R-:W0:Y:S01]  /*11990*/  LDC R7, c[0x0][0x448] ;  /* 0x00011200ff077b82 */ /* 0x001e220000000800 */
[----:B------:R-:W-:Y:S01]  /*119a0*/  ULDC.64 UR6, c[0x0][0x2d8] ;  /* 0x0000b60000067ab9 */ /* 0x000fe20000000a00 */
[----:B------:R-:W-:Y:S01]  /*119b0*/  ULDC.64 UR8, c[0x0][0x2e0] ;  /* 0x0000b80000087ab9 */ /* 0x000fe20000000a00 */
[----:B-1----:R-:W1:Y:S01]  /*119c0*/  S2R R4, SR_TID.X ;  /* 0x0000000000047919 */ /* 0x002e620000002100 */
[----:B------:R-:W-:Y:S02]  /*119d0*/  UIMAD.WIDE.U32 UR4, UR36, UR6, URZ ;  /* 0x00000006240472a5 */ /* 0x000fe4000f8e003f */
[----:B------:R-:W-:-:S04]  /*119e0*/  UIMAD UR6, UR43, UR6, URZ ;  /* 0x000000062b0672a4 */ /* 0x000fc8000f8e023f */
[----:B------:R-:W-:Y:S02]  /*119f0*/  UIMAD UR6, UR36, UR7, UR6 ;  /* 0x00000007240672a4 */ /* 0x000fe4000f8e0206 */
[----:B------:R-:W-:Y:S02]  /*11a00*/  UIMAD UR7, UR37, UR8, URZ ;  /* 0x00000008250772a4 */ /* 0x000fe4000f8e023f */
[----:B------:R-:W-:Y:S02]  /*11a10*/  UIADD3 UR5, UR5, UR6, URZ ;  /* 0x0000000605057290 */ /* 0x000fe4000fffe03f */
[----:B------:R-:W-:Y:S02]  /*11a20*/  UIMAD UR6, UR42, UR9, UR7 ;  /* 0x000000092a0672a4 */ /* 0x000fe4000f8e0207 */
[----:B------:R-:W-:-:S04]  /*11a30*/  UIMAD.WIDE.U32 UR4, UR42, UR8, UR4 ;  /* 0x000000082a0472a5 */ /* 0x000fc8000f8e0004 */
[----:B------:R-:W-:Y:S01]  /*11a40*/  UIADD3 UR6, UR5, UR6, URZ ;  /* 0x0000000605067290 */ /* 0x000fe2000fffe03f */
[----:B0-----:R-:W-:Y:S01]  /*11a50*/  ISETP.NE.AND P0, PT, R7, 0x1, PT ;  /* 0x000000010700780c */ /* 0x001fe20003f05270 */
[----:B------:R-:W-:Y:S01]  /*11a60*/  IMAD.U32 R5, RZ, RZ, UR5 ;  /* 0x00000005ff057e24 */ /* 0x000fe2000f8e00ff */
[----:B--2---:R-:W-:Y:S01]  /*11a70*/  LOP3.LUT R0, R2, 0x7f, RZ, 0xc0, !PT ;  /* 0x0000007f02007812 */ /* 0x004fe200078ec0ff */
[----:B-1----:R-:W-:-:S03]  /*11a80*/  IMAD.SHL.U32 R4, R4, 0x10, RZ ;  /* 0x0000001004047824 */ /* 0x002fc600078e00ff */
[----:B------:R-:W-:-:S07]  /*11a90*/  SHF.R.U32.HI R0, RZ, 0x3, R0 ;  /* 0x00000003ff007819 */ /* 0x000fce0000011600 */
[----:B------:R-:W0:Y:S01]  /*11aa0*/  @P0 LDC R3, c[0x0][0x44c] ;  /* 0x00011300ff030b82 */ /* 0x000e220000000800 */
[----:B------:R-:W-:Y:S01]  /*11ab0*/  LOP3.LUT R4, R0, 0x70, R4, 0xf8, !PT ;  /* 0x0000007000047812 */ /* 0x000fe200078ef804 */
[----:B------:R-:W-:-:S04]  /*11ac0*/  IMAD.U32 R0, RZ, RZ, UR39 ;  /* 0x00000027ff007e24 */ /* 0x000fc8000f8e00ff */
[----:B------:R-:W-:Y:S02]  /*11ad0*/  IMAD R6, R0, 0x40, R4 ;  /* 0x0000004000067824 */ /* 0x000fe400078e0204 */
[----:B------:R-:W1:Y:S01]  /*11ae0*/  @P0 LDC R2, c[0x0][0x450] ;  /* 0x00011400ff020b82 */ /* 0x000e620000000800 */
[----:B------:R-:W-:Y:S01]  /*11af0*/  IMAD.U32 R4, RZ, RZ, UR4 ;  /* 0x00000004ff047e24 */ /* 0x000fe2000f8e00ff */
[----:B------:R-:W-:Y:S01]  /*11b00*/  ULDC.64 UR4, c[0x0][0x2d0] ;  /* 0x0000b40000047ab9 */ /* 0x000fe20000000a00 */
[----:B------:R-:W-:Y:S01]  /*11b10*/  IMAD.MOV.U32 R0, RZ, RZ, R6 ;  /* 0x000000ffff007224 */ /* 0x000fe200078e0006 */
[----:B------:R2:W-:Y:S04]  /*11b20*/  STL [R1+0x18], R6 ;  /* 0x0000180601007387 */ /* 0x0005e80000100800 */
[----:B------:R3:W5:Y:S01]  /*11b30*/  LDL R8, [R1+0x4] ;  /* 0x0000040001087983 */ /* 0x0007620000100800 */
[----:B0-----:R-:W-:-:S05]  /*11b40*/  @P0 IMAD.HI.U32 R3, R6, R3, RZ ;  /* 0x0000000306030227 */ /* 0x001fca00078e00ff */
[----:B-1----:R-:W-:Y:S01]  /*11b50*/  @P0 SHF.R.U32.HI R0, RZ, R2, R3 ;  /* 0x00000002ff000219 */ /* 0x002fe20000011603 */
[----:B------:R-:W-:Y:S02]  /*11b60*/  IMAD.MOV.U32 R2, RZ, RZ, R4 ;  /* 0x000000ffff027224 */ /* 0x000fe400078e0004 */
[----:B------:R-:W-:Y:S01]  /*11b70*/  IMAD.U32 R3, RZ, RZ, UR6 ;  /* 0x00000006ff037e24 */ /* 0x000fe2000f8e00ff */
[----:B------:R-:W-:Y:S01]  /*11b80*/  SHF.R.S32.HI R4, RZ, 0x1f, R0 ;  /* 0x0000001fff047819 */ /* 0x000fe20000011400 */
        /* <DEDUP_REMOVED lines=8> */
[----:B--2---:R-:W0:Y:S03]  /*11c10*/  S2R R6, SR_TID.X ;  /* 0x0000000000067919 */ /* 0x004e260000002100 */
[----:B------:R-:W-:Y:S01]  /*11c20*/  SHF.R.S32.HI R4, RZ, 0x1f, R0 ;  /* 0x0000001fff047819 */ /* 0x000fe20000011400 */
[----:B------:R-:W-:-:S04]  /*11c30*/  IMAD.WIDE.U32 R2, R0, UR4, R2 ;  /* 0x0000000400027c25 */ /* 0x000fc8000f8e0002 */
[----:B------:R-:W-:Y:S01]  /*11c40*/  IMAD R4, R4, UR4, RZ ;  /* 0x0000000404047c24 */ /* 0x000fe2000f8e02ff */
[----:B------:R-:W-:-:S03]  /*11c50*/  ULDC UR4, c[0x0][0x2b8] ;  /* 0x0000ae0000047ab9 */ /* 0x000fc60000000800 */
[----:B------:R-:W-:Y:S01]  /*11c60*/  IMAD R4, R0, UR5, R4 ;  /* 0x0000000500047c24 */ /* 0x000fe2000f8e0204 */
[----:B------:R-:W-:-:S03]  /*11c70*/  LEA R0, P1, R2, UR6, 0x1 ;  /* 0x0000000602007c11 */ /* 0x000fc6000f8208ff */
[----:B------:R-:W-:Y:S02]  /*11c80*/  IMAD.IADD R3, R3, 0x1, R4 ;  /* 0x0000000103037824 */ /* 0x000fe400078e0204 */
[----:B0-----:R-:W-:-:S05]  /*11c90*/  IMAD.SHL.U32 R9, R6, 0x8, RZ ;  /* 0x0000000806097824 */ /* 0x001fca00078e00ff */
[----:B------:R-:W-:Y:S02]  /*11ca0*/  LOP3.LUT R9, R9, 0x38, RZ, 0xc0, !PT ;  /* 0x0000003809097812 */ /* 0x000fe400078ec0ff */
[----:B------:R-:W-:Y:S02]  /*11cb0*/  LOP3.LUT R6, R6, 0x7f, RZ, 0xc0, !PT ;  /* 0x0000007f06067812 */ /* 0x000fe400078ec0ff */
[----:B------:R-:W-:Y:S01]  /*11cc0*/  ISETP.GE.AND P0, PT, R9, UR4, PT ;  /* 0x0000000409007c0c */ /* 0x000fe2000bf06270 */
[----:B------:R-:W-:Y:S01]  /*11cd0*/  UMOV UR4, 0xffffffff ;  /* 0xffffffff00047882 */ /* 0x000fe20000000000 */
[----:B------:R-:W-:Y:S02]  /*11ce0*/  LEA.HI.X R3, R2, UR7, R3, 0x1, P1 ;  /* 0x0000000702037c11 */ /* 0x000fe400088f0c03 */
[----:B------:R-:W-:Y:S01]  /*11cf0*/  SHF.R.U32.HI R10, RZ, 0x3, R6 ;  /* 0x00000003ff0a7819 */ /* 0x000fe20000011606 */
[----:B---3--:R-:W-:Y:S08]  /*11d00*/  BRA.DIV UR4, `(.L_x_4441) ;  /* 0x0000005204707947 */ /* 0x008ff0000b800000 */
[----:B------:R-:W0:Y:S01]  /*11d10*/  SHFL.IDX PT, R5, R0, RZ, 0x181f ;  /* 0x00181fff00057589 */ /* 0x000e2200000e0000 */
[----:B------:R-:W-:Y:S01]  /*11d20*/  IMAD.U32 R6, RZ, RZ, UR39 ;  /* 0x00000027ff067e24 */ /* 0x000fe2000f8e00ff */
[----:B------:R-:W-:Y:S02]  /*11d30*/  ULDC UR4, c[0x0][0x288] ;  /* 0x0000a20000047ab9 */ /* 0x000fe40000000800 */
[----:B------:R-:W1:Y:S01]  /*11d40*/  SHFL.IDX PT, R4, R3, RZ, 0x181f ;  /* 0x00181fff03047589 */ /* 0x000e6200000e0000 */
[----:B------:R-:W-:Y:S02]  /*11d50*/  IMAD R2, R7, UR4, RZ ;  /* 0x0000000407027c24 */ /* 0x000fe4000f8e02ff */
[----:B------:R-:W-:-:S04]  /*11d60*/  IMAD R10, R6, 0x40, R10 ;  /* 0x00000040060a7824 */ /* 0x000fc800078e020a */
[C---:B------:R-:W-:Y:S01]  /*11d70*/  VIADD R7, R10.reuse, 0x10 ;  /* 0x000000100a077836 */ /* 0x040fe20000000000 */
[C---:B------:R-:W-:Y:S01]  /*11d80*/  ISETP.GE.AND P1, PT, R10.reuse, R2, PT ;  /* 0x000000020a00720c */ /* 0x040fe20003f26270 */
[----:B------:R-:W-:Y:S01]  /*11d90*/  VIADD R6, R10, 0x20 ;  /* 0x000000200a067836 */ /* 0x000fe20000000000 */
[----:B------:R-:W-:Y:S04]  /*11da0*/  STL [R1+0x14], R10 ;  /* 0x0000140a01007387 */ /* 0x000fe80000100800 */
[----:B------:R-:W-:Y:S04]  /*11db0*/  STL [R1+0x20], R7 ;  /* 0x0000200701007387 */ /* 0x000fe80000100800 */
[----:B------:R-:W-:Y:S03]  /*11dc0*/  STL [R1+0x24], R6 ;  /* 0x0000240601007387 */ /* 0x000fe60000100800 */
        /* <DEDUP_REMOVED lines=27> */
.L_x_4563:
        /* <DEDUP_REMOVED lines=12> */
.L_x_4442:
        /* <DEDUP_REMOVED lines=35> */
.L_x_4444:
[----:B------:R-:W-:Y:S05]  /*12270*/  BSYNC B6 ;  /* 0x0000000000067941 */ /* 0x000fea0003800000 */
.L_x_4443:
        /* <DEDUP_REMOVED lines=106> */
[----:B---3--:R-:W-:Y:S02]  /*12920*/  ISETP.GE.AND P3, PT, R2, R4, PT ;  /* 0x000000040200720c */ /* 0x008fe40003f66270 */
[----:B------:R-:W0:Y:S01]  /*12930*/  S2R R2, SR_TID.X ;  /* 0x0000000000027919 */ /* 0x000e220000002100 */
[----:B------:R-:W1:Y:S08]  /*12940*/  SHFL.IDX PT, R3, R0, RZ, 0x181f ;  /* 0x00181fff00037589 */ /* 0x000e7000000e0000 */
[----:B------:R-:W-:-:S02]  /*12950*/  @!P2 LOP3.LUT R8, R5, 0x40, RZ, 0xc0, !PT ;  /* 0x000000400508a812 */ /* 0x000fc400078ec0ff */
[----:B------:R-:W-:Y:S02]  /*12960*/  @P3 LOP3.LUT R18, R18, 0x100, RZ, 0xfc, !PT ;  /* 0x0000010012123812 */ /* 0x000fe400078efcff */
[----:B------:R-:W-:-:S04]  /*12970*/  @!P2 SHF.R.U32.HI R8, RZ, 0x2, R8 ;  /* 0x00000002ff08a819 */ /* 0x000fc80000011608 */
[----:B------:R-:W-:Y:S02]  /*12980*/  @!P2 ISETP.NE.U32.AND P3, PT, R8, RZ, PT ;  /* 0x000000ff0800a20c */ /* 0x000fe40003f65070 */
[----:B------:R-:W-:-:S04]  /*12990*/  @!P2 LOP3.LUT R8, R7, 0x80, RZ, 0xc0, !PT ;  /* 0x000000800708a812 */ /* 0x000fc800078ec0ff */
[----:B------:R-:W-:Y:S01]  /*129a0*/  @!P2 SHF.R.U32.HI R8, RZ, 0x3, R8 ;  /* 0x00000003ff08a819 */ /* 0x000fe20000011608 */
[----:B0-----:R-:W-:Y:S02]  /*129b0*/  IMAD.SHL.U32 R12, R2, 0x8, RZ ;  /* 0x00000008020c7824 */ /* 0x001fe400078e00ff */
[----:B------:R-:W0:Y:S03]  /*129c0*/  SHFL.IDX PT, R2, R6, RZ, 0x181f ;  /* 0x00181fff06027589 */ /* 0x000e2600000e0000 */
[----:B------:R-:W-:-:S04]  /*129d0*/  LOP3.LUT R12, R12, 0x38, RZ, 0xc0, !PT ;  /* 0x000000380c0c7812 */ /* 0x000fc800078ec0ff */
[----:B-1----:R-:W-:-:S05]  /*129e0*/  @!P2 LEA R3, P6, R12, R3, 0x1 ;  /* 0x000000030c03a211 */ /* 0x002fca00078c08ff */
[----:B0-----:R-:W-:-:S05]  /*129f0*/  @!P2 IMAD.X R2, RZ, RZ, R2, P6 ;  /* 0x000000ffff02a224 */ /* 0x001fca00030e0602 */
[----:B------:R-:W-:-:S04]  /*12a00*/  @!P2 LOP3.LUT R3, R3, R2, RZ, 0x3c, !PT ;  /* 0x000000020303a212 */ /* 0x000fc800078e3cff */
[----:B------:R-:W-:-:S04]  /*12a10*/  @!P2 LOP3.LUT R2, R3, R2, RZ, 0x3c, !PT ;  /* 0x000000020302a212 */ /* 0x000fc800078e3cff */
[----:B------:R-:W-:Y:S02]  /*12a20*/  @!P2 LOP3.LUT R3, R3, R2, RZ, 0x3c, !PT ;  /* 0x000000020303a212 */ /* 0x000fe400078e3cff */
[----:B------:R-:W-:-:S03]  /*12a30*/  LOP3.LUT P6, RZ, R18, 0x4, RZ, 0xc0, !PT ;  /* 0x0000000412ff7812 */ /* 0x000fc600078cc0ff */
[----:B----4-:R-:W-:Y:S01]  /*12a40*/  @!P2 LDGSTS.E.BYPASS.LTC128B.128 [R11+0x26400], desc[UR44][R2.64], !P0 ;  /* 0x26400000020bafae */ /* 0x010fe2000c101d6c */
[----:B------:R-:W-:-:S03]  /*12a50*/  LOP3.LUT P0, RZ, R18, 0x400, RZ, 0xc0, !PT ;  /* 0x0000040012ff7812 */ /* 0x000fc6000780c0ff */
[----:B------:R-:W-:Y:S01]  /*12a60*/  @!P2 LDGSTS.E.BYPASS.LTC128B.128 [R11+0x28400], desc[UR44][R2.64+0x80], !P1 ;  /* 0x28400080020bafae */ /* 0x000fe2000c901d6c */
[----:B------:R-:W-:Y:S02]  /*12a70*/  LOP3.LUT P1, RZ, R18, 0x200, RZ, 0xc0, !PT ;  /* 0x0000020012ff7812 */ /* 0x000fe4000782c0ff */
[----:B------:R-:W-:Y:S02]  /*12a80*/  @!P2 ISETP.NE.U32.AND P4, PT, R8, RZ, PT ;  /* 0x000000ff0800a20c */ /* 0x000fe40003f85070 */
[----:B------:R-:W0:Y:S04]  /*12a90*/  SHFL.IDX PT, R8, R6, 0x1, 0x181f ;  /* 0x00381f0006087f89 */ /* 0x000e2800000e0000 */
[----:B------:R-:W-:Y:S04]  /*12aa0*/  @!P2 LDGSTS.E.BYPASS.LTC128B.128 [R11+0x2a400], desc[UR44][R2.64+0x100], !P6 ;  /* 0x2a400100020bafae */ /* 0x000fe8000f101d6c */
        /* <DEDUP_REMOVED lines=52> */
.L_x_4573:
        /* <DEDUP_REMOVED lines=31> */
.L_x_4447:
[----:B------:R-:W-:Y:S05]  /*12fe0*/  BSYNC B0 ;  /* 0x0000000000007941 */ /* 0x000fea0003800000 */
.L_x_4446:
[----:B------:R-:W-:Y:S01]  /*12ff0*/  NOP ;  /* 0x0000000000007918 */ /* 0x000fe20000000000 */
[----:B------:R-:W-:-:S13]  /*13000*/  PLOP3.LUT P0, PT, PT, PT, PT, 0x80, 0x0 ;  /* 0x000000000000781c */ /* 0x000fda0003f0f070 */
.L_x_4448:
        /* <DEDUP_REMOVED lines=18> */
.L_x_4574:
[----:B------:R-:W-:Y:S05]  /*13130*/  BSYNC B0 ;  /* 0x0000000000007941 */ /* 0x000fea0003800000 */
.L_x_4449:
        /* <DEDUP_REMOVED lines=12> */
.L_x_4575:
[----:B------:R-:W-:Y:S05]  /*13200*/  BSYNC B1 ;  /* 0x0000000000017941 */ /* 0x000fea0003800000 */
.L_x_4453:
        /* <DEDUP_REMOVED lines=9> */
.L_x_4456:
[----:B------:R-:W-:Y:S05]  /*132a0*/  BSYNC B1 ;  /* 0x0000000000017941 */ /* 0x000fea0003800000 */
.L_x_4455:
        /* <DEDUP_REMOVED lines=11> */
.L_x_4457:
        /* <DEDUP_REMOVED lines=15> */
.L_x_4458:
        /* <DEDUP_REMOVED lines=15> */
.L_x_4459:
        /* <DEDUP_REMOVED lines=15> */
.L_x_4460:
        /* <DEDUP_REMOVED lines=15> */
.L_x_4461:
        /* <DEDUP_REMOVED lines=15> */
.L_x_4462:
        /* <DEDUP_REMOVED lines=15> */
.L_x_4463:
        /* <DEDUP_REMOVED lines=15> */
.L_x_4464:
        /* <DEDUP_REMOVED lines=10> */
.L_x_4452:
[----:B------:R-:W-:Y:S05]  /*13a90*/  BSYNC B0 ;  /* 0x0000000000007941 */ /* 0x000fea0003800000 */
.L_x_4451:
[----:B------:R-:W-:-:S06]  /*13aa0*/  UISETP.GE.AND UP0, UPT, UR38, 0x2, UPT ;  /* 0x000000022600788c */ /* 0x000fcc000bf06270 */
[----:B------:R-:W-:-:S13]  /*13ab0*/  PLOP3.LUT P0, PT, PT, PT, UP0, 0x80, 0x0 ;  /* 0x000000000000781c */ /* 0x000fda0003f0f008 */
[----:B------:R-:W-:Y:S05]  /*13ac0*/  @!P0 BRA `(.L_x_4465) ;  /* 0x0000002800448947 */ /* 0x000fea0003800000 */
[----:B------:R-:W-:Y:S02]  /*13ad0*/  ULOP3.LUT UR4, UR38, 0x1, URZ, 0xc0, !UPT ;  /* 0x0000000126047892 */ /* 0x000fe4000f8ec03f */
[----:B-1----:R-:W-:Y:S02]  /*13ae0*/  IMAD.U32 R6, RZ, RZ, UR38 ;  /* 0x00000026ff067e24 */ /* 0x002fe4000f8e00ff */
[----:B------:R-:W-:Y:S02]  /*13af0*/  UISETP.NE.U32.AND UP0, UPT, UR4, 0x1, UPT ;  /* 0x000000010400788c */ /* 0x000fe4000bf05070 */
[----:B------:R-:W-:-:S04]  /*13b00*/  VIADD R6, R6, 0xfffffffe ;  /* 0xfffffffe06067836 */ /* 0x000fc80000000000 */
[----:B0-----:R-:W-:Y:S01]  /*13b10*/  IMAD.MOV.U32 R0, RZ, RZ, R6 ;  /* 0x000000ffff007224 */ /* 0x001fe200078e0006 */
[----:B------:R-:W-:-:S13]  /*13b20*/  PLOP3.LUT P0, PT, PT, PT, UP0, 0x80, 0x0 ;  /* 0x000000000000781c */ /* 0x000fda0003f0f008 */
[----:B------:R-:W-:Y:S05]  /*13b30*/  @!P0 BRA `(.L_x_4466) ;  /* 0x0000000c00608947 */ /* 0x000fea0003800000 */
        /* <DEDUP_REMOVED lines=21> */
[----:B------:R-:W-:-:S04]  /*13c90*/  @P0 SHF.R.U32.HI R2, RZ, R3, R0 ;  /* 0x00000003ff020219 */ /* 0x000fc80000011600 */
[--C-:B------:R-:W-:Y:S01]  /*13ca0*/  SHF.R.S32.HI R3, RZ, 0x1f, R2.reuse ;  /* 0x0000001fff037819 */ /* 0x100fe20000011402 */
[----:B------:R-:W-:-:S04]  /*13cb0*/  IMAD.MOV R0, RZ, RZ, -R2 ;  /* 0x000000ffff007224 */ /* 0x000fc800078e0a02 */
[----:B------:R-:W-:Y:S02]  /*13cc0*/  IMAD R0, R4, R0, R6 ;  /* 0x0000000004007224 */ /* 0x000fe400078e0206 */
        /* <DEDUP_REMOVED lines=8> */
.L_x_4469:
[----:B------:R-:W1:Y:S01]  /*13d50*/  S2R R2, SR_TID.X ;  /* 0x0000000000027919 */ /* 0x000e620000002100 */
[----:B------:R-:W-:Y:S01]  /*13d60*/  IMAD R3, R19, 0x8, R17 ;  /* 0x0000000813037824 */ /* 0x000fe200078e0211 */
[----:B------:R-:W-:Y:S01]  /*13d70*/  BSSY B1, `(.L_x_4470) ;  /* 0x0000006000017945 */ /* 0x000fe20003800000 */
[----:B-1----:R-:W-:Y:S02]  /*13d80*/  LOP3.LUT R4, R2, 0x7f, RZ, 0xc0, !PT ;  /* 0x0000007f02047812 */ /* 0x002fe400078ec0ff */
[----:B------:R-:W-:Y:S02]  /*13d90*/  SHF.L.U32 R2, R8, 0x1f, RZ ;  /* 0x0000001f08027819 */ /* 0x000fe400000006ff */
[----:B------:R-:W-:Y:S02]  /*13da0*/  ISETP.NE.AND P1, PT, R4, RZ, PT ;  /* 0x000000ff0400720c */ /* 0x000fe40003f25270 */
[----:B------:R-:W1:Y:S02]  /*13db0*/  SYNCS.PHASECHK.TRANS64.TRYWAIT P0, [R3+URZ+0x38840], R2 ;  /* 0x03884002030075a7 */ /* 0x000e64000800017f */
[----:B-1----:R-:W-:Y:S09]  /*13dc0*/  @!P0 BRA `(.L_x_4471) ;  /* 0x0000004000148947 */ /* 0x002ff20003800000 */
.L_x_4576:
[----:B------:R-:W-:Y:S05]  /*13dd0*/  BSYNC B1 ;  /* 0x0000000000017941 */ /* 0x000fea0003800000 */
.L_x_4470:
        /* <DEDUP_REMOVED lines=9> */
.L_x_4473:
[----:B------:R-:W-:Y:S05]  /*13e70*/  BSYNC B1 ;  /* 0x0000000000017941 */ /* 0x000fea0003800000 */
.L_x_4472:
        /* <DEDUP_REMOVED lines=12> */
.L_x_4474:
        /* <DEDUP_REMOVED lines=12> */
.L_x_4577:
[----:B------:R-:W-:Y:S05]  /*14000*/  BSYNC B1 ;  /* 0x0000000000017941 */ /* 0x000fea0003800000 */
.L_x_4475:
        /* <DEDUP_REMOVED lines=11> */
.L_x_4478:
[----:B------:R-:W-:Y:S05]  /*140c0*/  BSYNC B1 ;  /* 0x0000000000017941 */ /* 0x000fea0003800000 */
.L_x_4477:
[----:B------:R-:W-:Y:S01]  /*140d0*/  R2UR UR10, R7 ;  /* 0x00000000070a72ca */ /* 0x000fe200000e0000 */
[----:B-12---:R-:W-:Y:S01]  /*140e0*/  IMAD R2, R19, 0x10000, R17 ;  /* 0x0001000013027824 */ /* 0x006fe200078e0211 */
[----:B------:R-:W-:Y:S01]  /*140f0*/  R2UR UR6, R8 ;  /* 0x00000000080672ca */ /* 0x000fe200000e0000 */
[----:B------:R-:W-:Y:S01]  /*14100*/  UIADD3 UR4, UP0, UR46, 0x470, URZ ;  /* 0x000004702e047890 */ /* 0x000fe2000ff1e03f */
[----:B------:R-:W-:Y:S01]  /*14110*/  R2UR UR7, R9 ;  /* 0x00000000090772ca */ /* 0x000fe200000e0000 */
[----:B------:R-:W-:Y:S01]  /*14120*/  VIADD R3, R3, 0x38850 ;  /* 0x0003885003037836 */ /* 0x000fe20000000000 */
[----:B------:R-:W-:Y:S01]  /*14130*/  R2UR UR11, R0 ;  /* 0x00000000000b72ca */ /* 0x000fe200000e0000 */
[----:B------:R-:W-:Y:S01]  /*14140*/  VIADD R4, R2, 0x400 ;  /* 0x0000040002047836 */ /* 0x000fe20000000000 */
[----:B------:R-:W-:Y:S01]  /*14150*/  PLOP3.LUT P0, PT, PT, PT, PT, 0x80, 0x0 ;  /* 0x000000000000781c */ /* 0x000fe20003f0f070 */
[----:B------:R-:W-:-:S12]  /*14160*/  UIADD3.X UR5, URZ, UR47, URZ, UP0, !UPT ;  /* 0x0000002f3f057290 */ /* 0x000fd800087fe43f */
.L_x_4479:
        /* <DEDUP_REMOVED lines=15> */
.L_x_4480:
        /* <DEDUP_REMOVED lines=15> */
.L_x_4481:
        /* <DEDUP_REMOVED lines=15> */
.L_x_4482:
        /* <DEDUP_REMOVED lines=15> */
.L_x_4483:
        /* <DEDUP_REMOVED lines=15> */
.L_x_4484:
        /* <DEDUP_REMOVED lines=15> */
.L_x_4485:
        /* <DEDUP_REMOVED lines=15> */
.L_x_4486:
        /* <DEDUP_REMOVED lines=9> */
.L_x_4468:
[----:B------:R-:W-:Y:S05]  /*14890*/  BSYNC B0 ;  /* 0x0000000000007941 */ /* 0x000fea0003800000 */
.L_x_4467:
[----:B------:R-:W-:-:S06]  /*148a0*/  UIADD3 UR4, UR38, -0x3, URZ ;  /* 0xfffffffd26047890 */ /* 0x000fcc000fffe03f */
[----:B------:R-:W-:-:S07]  /*148b0*/  IMAD.U32 R0, RZ, RZ, UR4 ;  /* 0x00000004ff007e24 */ /* 0x000fce000f8e00ff */
.L_x_4466:
[----:B------:R-:W-:Y:S01]  /*148c0*/  ISETP.NE.AND P0, PT, R6, RZ, PT ;  /* 0x000000ff0600720c */ /* 0x000fe20003f05270 */
[----:B------:R-:W-:-:S12]  /*148d0*/  BSSY B0, `(.L_x_4465) ;  /* 0x00001b0000007945 */ /* 0x000fd80003800000 */
[----:B------:R-:W-:Y:S05]  /*148e0*/  @!P0 BRA `(.L_x_4487) ;  /* 0x0000001800b88947 */ /* 0x000fea0003800000 */
.L_x_4528:
        /* <DEDUP_REMOVED lines=16> */
[----:B------:R-:W3:Y:S01]  /*149f0*/  LDL R5, [R1] ;  /* 0x0000000001057983 */ /* 0x000ee20000100800 */
        /* <DEDUP_REMOVED lines=16> */
.L_x_4490:
        /* <DEDUP_REMOVED lines=8> */
.L_x_4578:
[----:B------:R-:W-:Y:S05]  /*14b80*/  BSYNC B2 ;  /* 0x0000000000027941 */ /* 0x000fea0003800000 */
.L_x_4491:
        /* <DEDUP_REMOVED lines=9> */
.L_x_4494:
[----:B------:R-:W-:Y:S05]  /*14c20*/  BSYNC B2 ;  /* 0x0000000000027941 */ /* 0x000fea0003800000 */
.L_x_4493:
        /* <DEDUP_REMOVED lines=11> */
.L_x_4495:
        /* <DEDUP_REMOVED lines=13> */
.L_x_4579:
[----:B------:R-:W-:Y:S05]  /*14db0*/  BSYNC B2 ;  /* 0x0000000000027941 */ /* 0x000fea0003800000 */
.L_x_4496:
        /* <DEDUP_REMOVED lines=11> */
.L_x_4499:
[----:B------:R-:W-:Y:S05]  /*14e70*/  BSYNC B2 ;  /* 0x0000000000027941 */ /* 0x000fea0003800000 */
.L_x_4498:
        /* <DEDUP_REMOVED lines=9> */
.L_x_4500:
        /* <DEDUP_REMOVED lines=15> */
.L_x_4501:
        /* <DEDUP_REMOVED lines=15> */
.L_x_4502:
        /* <DEDUP_REMOVED lines=15> */
.L_x_4503:
        /* <DEDUP_REMOVED lines=15> */
.L_x_4504:
        /* <DEDUP_REMOVED lines=15> */
.L_x_4505:
        /* <DEDUP_REMOVED lines=15> */
.L_x_4506:
        /* <DEDUP_REMOVED lines=15> */
.L_x_4507:
        /* <DEDUP_REMOVED lines=10> */
.L_x_4489:
[----:B------:R-:W-:Y:S05]  /*15640*/  BSYNC B1 ;  /* 0x0000000000017941 */ /* 0x000fea0003800000 */
.L_x_4488:
[----:B------:R-:W-:Y:S01]  /*15650*/  VIADD R7, R7, 0x1 ;  /* 0x0000000107077836 */ /* 0x000fe20000000000 */
[----:B------:R-:W-:Y:S01]  /*15660*/  LOP3.LUT P2, RZ, R18, 0x2, RZ, 0xc0, !PT ;  /* 0x0000000212ff7812 */ /* 0x000fe2000784c0ff */
[----:B------:R-:W-:Y:S03]  /*15670*/  BSSY B1, `(.L_x_4508) ;  /* 0x00000d2000017945 */ /* 0x000fe60003800000 */
[----:B------:R-:W-:-:S04]  /*15680*/  ISETP.NE.AND P0, PT, R7, 0x2, PT ;  /* 0x000000020700780c */ /* 0x000fc80003f05270 */
[----:B------:R-:W-:Y:S02]  /*15690*/  SEL R2, RZ, 0x1, P0 ;  /* 0x00000001ff027807 */ /* 0x000fe40000000000 */
[----:B------:R-:W-:Y:S02]  /*156a0*/  SEL R19, R7, RZ, P0 ;  /* 0x000000ff07137207 */ /* 0x000fe40000000000 */
[----:B0-----:R-:W-:-:S05]  /*156b0*/  LOP3.LUT R8, R6, R2, RZ, 0x3c, !PT ;  /* 0x0000000206087212 */ /* 0x001fca00078e3cff */
[----:B------:R0:W-:Y:S01]  /*156c0*/  STL [R1+0x8], R8 ;  /* 0x0000080801007387 */ /* 0x0001e20000100800 */
[----:B------:R-:W-:Y:S05]  /*156d0*/  @!P2 BRA `(.L_x_4509) ;  /* 0x0000000c002ca947 */ /* 0x000fea0003800000 */
[----:B------:R-:W-:Y:S01]  /*156e0*/  LOP3.LUT P2, RZ, R18, 0x1, RZ, 0xc0, !PT ;  /* 0x0000000112ff7812 */ /* 0x000fe2000784c0ff */
[----:B------:R-:W-:-:S12]  /*156f0*/  VIADD R6, R0, 0xffffffff ;  /* 0xffffffff00067836 */ /* 0x000fd80000000000 */
        /* <DEDUP_REMOVED lines=21> */
.L_x_4510:
        /* <DEDUP_REMOVED lines=8> */
.L_x_4580:
[----:B------:R-:W-:Y:S05]  /*158d0*/  BSYNC B2 ;  /* 0x0000000000027941 */ /* 0x000fea0003800000 */
.L_x_4511:
        /* <DEDUP_REMOVED lines=9> */
.L_x_4514:
[----:B------:R-:W-:Y:S05]  /*15970*/  BSYNC B2 ;  /* 0x0000000000027941 */ /* 0x000fea0003800000 */
.L_x_4513:
        /* <DEDUP_REMOVED lines=11> */
.L_x_4515:
        /* <DEDUP_REMOVED lines=13> */
.L_x_4581:
[----:B------:R-:W-:Y:S05]  /*15b00*/  BSYNC B2 ;  /* 0x0000000000027941 */ /* 0x000fea0003800000 */
.L_x_4516:
[----:B------:R-:W-:Y:S01]  /*15b10*/  BSSY B2, `(.L_x_4518) ;  /* 0x000000b000027945 */ /* 0x000fe20003800000 */
[----:B-12---:R-:W-:Y:S02]  /*15b20*/  IMAD.MOV.U32 R2, RZ, RZ, 0x0 ;  /* 0x00000000ff027424 */ /* 0x006fe400078e00ff */
[----:B------:R-:W-:Y:S01]  /*15b30*/  IMAD.MOV.U32 R3, RZ, RZ, 0x14f00000 ;  /* 0x14f00000ff037424 */ /* 0x000fe200078e00ff */
[----:B------:R-:W-:Y:S06]  /*15b40*/  @P1 BRA `(.L_x_4519) ;  /* 0x00000000001c1947 */ /* 0x000fec0003800000 */
[----:B------:R-:W0:Y:S02]  /*15b50*/  S2R R7, SR_TID.X ;  /* 0x0000000000077919 */ /* 0x000e240000002100 */
[----:B0-----:R-:W-:Y:S01]  /*15b60*/  LOP3.LUT R8, R7, 0x1f, RZ, 0xc0, !PT ;  /* 0x0000001f07087812 */ /* 0x001fe200078ec0ff */
[----:B------:R-:W-:-:S03]  /*15b70*/  IMAD.MOV.U32 R7, RZ, RZ, 0x10000 ;  /* 0x00010000ff077424 */ /* 0x000fc600078e00ff */
[----:B------:R-:W-:Y:S01]  /*15b80*/  ISETP.NE.AND P0, PT, R8, RZ, PT ;  /* 0x000000ff0800720c */ /* 0x000fe20003f05270 */
[----:B------:R1:W-:-:S12]  /*15b90*/  SYNCS.ARRIVE.TRANS64 RZ, [R4+URZ+0x38850], R7 ;  /* 0x0388500704ff79a7 */ /* 0x0003d8000800003f */
[----:B-1----:R-:W-:Y:S05]  /*15ba0*/  @!P0 BRA `(.L_x_4519) ;  /* 0x0000000000048947 */ /* 0x002fea0003800000 */
[----:B------:R-:W-:Y:S01]  /*15bb0*/  BPT.TRAP 0x1 ;  /* 0x000000040000795c */ /* 0x000fe20000300000 */
.L_x_4519:
[----:B------:R-:W-:Y:S05]  /*15bc0*/  BSYNC B2 ;  /* 0x0000000000027941 */ /* 0x000fea0003800000 */
.L_x_4518:
        /* <DEDUP_REMOVED lines=9> */
.L_x_4520:
        /* <DEDUP_REMOVED lines=10> */
[----:B------:R-:W-:Y:S01]  /*15d00*/  R2UR UR6, R2 ;  /* 0x00000000020672ca */ /* 0x000fe200000e0000 */
[----:B------:R-:W-:Y:S01]  /*15d10*/  VIADD R7, R5, 0x2400 ;  /* 0x0000240005077836 */ /* 0x000fe20000000000 */
[----:B------:R-:W-:Y:S01]  /*15d20*/  R2UR UR7, R3 ;  /* 0x00000000030772ca */ /* 0x000fe200000e0000 */
[----:B------:R-:W-:Y:S01]  /*15d30*/  UMOV UR10, 0x40 ;  /* 0x00000040000a7882 */ /* 0x000fe20000000000 */
[----:B------:R-:W-:-:S13]  /*15d40*/  PLOP3.LUT P0, PT, PT, PT, PT, 0x80, 0x0 ;  /* 0x000000000000781c */ /* 0x000fda0003f0f070 */
.L_x_4521:
        /* <DEDUP_REMOVED lines=15> */
.L_x_4522:
        /* <DEDUP_REMOVED lines=15> */
.L_x_4523:
        /* <DEDUP_REMOVED lines=15> */
.L_x_4524:
        /* <DEDUP_REMOVED lines=15> */
.L_x_4525:
        /* <DEDUP_REMOVED lines=15> */
.L_x_4526:
        /* <DEDUP_REMOVED lines=15> */
.L_x_4527:
        /* <DEDUP_REMOVED lines=10> */
.L_x_4509:
[----:B------:R-:W-:Y:S05]  /*16390*/  BSYNC B1 ;  /* 0x0000000000017941 */ /* 0x000fea0003800000 */
.L_x_4508:
[C---:B------:R-:W-:Y:S01]  /*163a0*/  ISETP.GT.AND P0, PT, R0.reuse, 0x1, PT ;  /* 0x000000010000780c */ /* 0x040fe20003f04270 */
[----:B------:R-:W-:-:S12]  /*163b0*/  VIADD R0, R0, 0xfffffffe ;  /* 0xfffffffe00007836 */ /* 0x000fd80000000000 */
[----:B------:R-:W-:Y:S05]  /*163c0*/  @P0 BRA `(.L_x_4528) ;  /* 0xffffffe400480947 */ /* 0x000fea000383ffff */
.L_x_4487:
[----:B------:R-:W-:Y:S05]  /*163d0*/  BSYNC B0 ;  /* 0x0000000000007941 */ /* 0x000fea0003800000 */
.L_x_4465:
        /* <DEDUP_REMOVED lines=24> */
.L_x_4530:
[----:B------:R-:W-:Y:S05]  /*16560*/  BSYNC B0 ;  /* 0x0000000000007941 */ /* 0x000fea0003800000 */
.L_x_4529:
[----:B------:R-:W-:-:S07]  /*16570*/  SEL R19, R19, RZ, P0 ;  /* 0x000000ff13137207 */ /* 0x000fce0000000000 */
.L_x_4427:
[----:B------:R-:W-:Y:S05]  /*16580*/  BSYNC B7 ;  /* 0x0000000000077941 */ /* 0x000fea0003800000 */
.L_x_4425:
        /* <DEDUP_REMOVED lines=13> */
.L_x_4531:
[----:B------:R-:W-:-:S03]  /*16660*/  UMOV UR4, 0xffffffff ;  /* 0xffffffff00047882 */ /* 0x000fc60000000000 */
[----:B------:R-:W-:Y:S05]  /*16670*/  BRA.DIV UR4, `(.L_x_4533) ;  /* 0x0000001a04607947 */ /* 0x000fea000b800000 */
[----:B-----5:R4:W0:Y:S02]  /*16680*/  SHFL.IDX PT, R14, R3, RZ, 0x1f ;  /* 0x00001fff030e7589 */ /* 0x02082400000e0000 */
.L_x_4584:
        /* <DEDUP_REMOVED lines=8> */
.L_x_4532:
[----:B--23--:R-:W2:Y:S01]  /*16710*/  LDL R0, [R1+0x10] ;  /* 0x0000100001007983 */ /* 0x00cea20000100800 */
[----:B------:R-:W-:Y:S02]  /*16720*/  ULDC UR4, c[0x0][0xd38] ;  /* 0x00034e0000047ab9 */ /* 0x000fe40000000800 */
[----:B--2---:R-:W-:-:S13]  /*16730*/  ISETP.GE.AND P0, PT, R0, UR4, PT ;  /* 0x0000000400007c0c */ /* 0x004fda000bf06270 */
[----:B------:R-:W-:Y:S05]  /*16740*/  @!P0 BRA `(.L_x_4534) ;  /* 0xffffffa0005c8947 */ /* 0x000fea000383ffff */
.L_x_4422:
[----:B0-----:R-:W2:Y:S01]  /*16750*/  LDL.LU R0, [R1+0x28] ;  /* 0x0000280001007983 */ /* 0x001ea20000300800 */
[----:B------:R-:W-:Y:S01]  /*16760*/  BSSY B0, `(.L_x_4535) ;  /* 0x000000b000007945 */ /* 0x000fe20003800000 */
[----:B------:R-:W0:Y:S01]  /*16770*/  S2R R5, SR_CgaCtaId ;  /* 0x0000000000057919 */ /* 0x000e220000008800 */
[----:B--2---:R-:W-:-:S05]  /*16780*/  VIADD R0, R0, 0x1 ;  /* 0x0000000100007836 */ /* 0x004fca0000000000 */
[----:B------:R-:W-:-:S04]  /*16790*/  LEA.HI R2, R0, R0, RZ, 0x1 ;  /* 0x0000000000027211 */ /* 0x000fc800078f08ff */
[----:B----4-:R-:W-:-:S05]  /*167a0*/  LOP3.LUT R3, R2, 0xfffffffe, RZ, 0xc0, !PT ;  /* 0xfffffffe02037812 */ /* 0x010fca00078ec0ff */
[----:B------:R-:W-:Y:S01]  /*167b0*/  IMAD.IADD R3, R0, 0x1, -R3 ;  /* 0x0000000100037824 */ /* 0x000fe200078e0a03 */
[----:B------:R-:W-:-:S04]  /*167c0*/  MOV R0, 0x400 ;  /* 0x0000040000007802 */ /* 0x000fc80000000f00 */
[----:B0-----:R-:W-:Y:S02]  /*167d0*/  LEA R0, R5, R0, 0x18 ;  /* 0x0000000005007211 */ /* 0x001fe400078ec0ff */
[----:B------:R-:W-:-:S04]  /*167e0*/  SHF.L.U32 R3, R3, 0x1f, RZ ;  /* 0x0000001f03037819 */ /* 0x000fc800000006ff */
[----:B------:R-:W0:Y:S02]  /*167f0*/  SYNCS.PHASECHK.TRANS64.TRYWAIT P0, [R0+URZ+0x38820], R3 ;  /* 0x03882003000075a7 */ /* 0x000e24000800017f */
[----:B0-----:R-:W-:Y:S05]  /*16800*/  @!P0 BRA `(.L_x_4536) ;  /* 0x0000001800248947 */ /* 0x001fea0003800000 */
.L_x_4585:
[----:B------:R-:W-:Y:S05]  /*16810*/  BSYNC B0 ;  /* 0x0000000000007941 */ /* 0x000fea0003800000 */
.L_x_4535:
[----:B------:R-:W-:-:S03]  /*16820*/  UMOV UR4, 0xffffffff ;  /* 0xffffffff00047882 */ /* 0x000fc60000000000 */
[----:B------:R-:W-:Y:S05]  /*16830*/  BRA.DIV UR4, `(.L_x_4537) ;  /* 0x0000001a042c7947 */ /* 0x000fea000b800000 */
[----:B------:R-:W2:Y:S02]  /*16840*/  S2R R2, SR_TID.X ;  /* 0x0000000000027919 */ /* 0x000ea40000002100 */
[----:B--2---:R-:W-:-:S04]  /*16850*/  SHF.R.U32.HI R2, RZ, 0x5, R2 ;  /* 0x00000005ff027819 */ /* 0x004fc80000011602 */
[----:B------:R-:W-:-:S05]  /*16860*/  LOP3.LUT R2, R2, 0x3, RZ, 0xc0, !PT ;  /* 0x0000000302027812 */ /* 0x000fca00078ec0ff */
[----:B------:R2:W3:Y:S02]  /*16870*/  SHFL.IDX PT, R14, R2, RZ, 0x1f ;  /* 0x00001fff020e7589 */ /* 0x0004e400000e0000 */
.L_x_4588:
[----:B---3--:R-:W-:Y:S01]  /*16880*/  ISETP.NE.AND P0, PT, R14, RZ, PT ;  /* 0x000000ff0e00720c */ /* 0x008fe20003f05270 */
[----:B------:R-:W-:-:S12]  /*16890*/  BSSY B0, `(.L_x_4538) ;  /* 0x0000025000007945 */ /* 0x000fd80003800000 */
[----:B------:R-:W-:Y:S05]  /*168a0*/  @P0 BRA `(.L_x_4539) ;  /* 0x00000000008c0947 */ /* 0x000fea0003800000 */
[----:B------:R-:W-:-:S03]  /*168b0*/  UMOV UR4, 0xffffffff ;  /* 0xffffffff00047882 */ /* 0x000fc60000000000 */
[----:B------:R-:W-:Y:S05]  /*168c0*/  BRA.DIV UR4, `(.L_x_4540) ;  /* 0x0000001a043c7947 */ /* 0x000fea000b800000 */
[----:B------:R-:W-:-:S13]  /*168d0*/  ELECT P6, URZ, PT ;  /* 0x00000000003f782f */ /* 0x000fda00038c0000 */
.L_x_4591:
[----:B------:R-:W-:Y:S05]  /*168e0*/  @!P6 BRA `(.L_x_4539) ;  /* 0x00000000007ce947 */ /* 0x000fea0003800000 */
[----:B------:R-:W-:-:S06]  /*168f0*/  ULOP3.LUT UR4, UR40, 0x2, URZ, 0xfc, !UPT ;  /* 0x0000000228047892 */ /* 0x000fcc000f8efc3f */
[----:B--2---:R-:W-:-:S05]  /*16900*/  IMAD.U32 R2, RZ, RZ, UR4 ;  /* 0x00000004ff027e24 */ /* 0x004fca000f8e00ff */
[----:B------:R-:W-:-:S13]  /*16910*/  ISETP.NE.AND P2, PT, R2, 0x3, PT ;  /* 0x000000030200780c */ /* 0x000fda0003f45270 */
[----:B------:R-:W-:Y:S05]  /*16920*/  @!P2 BRA `(.L_x_4541) ;  /* 0x000000000004a947 */ /* 0x000fea0003800000 */
[----:B------:R-:W-:Y:S01]  /*16930*/  BPT.TRAP 0x1 ;  /* 0x000000040000795c */ /* 0x000fe20000300000 */
.L_x_4541:
[----:B------:R-:W2:Y:S01]  /*16940*/  LDL.LU R7, [R1+0x8] ;  /* 0x0000080001077983 */ /* 0x000ea20000300800 */
[----:B------:R-:W-:Y:S02]  /*16950*/  VIADD R2, R0, 0x38840 ;  /* 0x0003884000027836 */ /* 0x000fe40000000000 */
[C---:B0-----:R-:W-:Y:S02]  /*16960*/  VIADD R3, R19.reuse, 0x1 ;  /* 0x0000000113037836 */ /* 0x041fe40000000000 */
[----:B-1----:R-:W-:-:S03]  /*16970*/  IMAD R6, R19, 0x8, R2 ;  /* 0x0000000813067824 */ /* 0x002fc600078e0202 */
[----:B------:R-:W-:-:S04]  /*16980*/  ISETP.NE.AND P1, PT, R3, 0x2, PT ;  /* 0x000000020300780c */ /* 0x000fc80003f25270 */
[----:B------:R-:W-:Y:S02]  /*16990*/  SEL R4, RZ, 0x1, P1 ;  /* 0x00000001ff047807 */ /* 0x000fe40000800000 */
[----:B------:R-:W-:Y:S02]  /*169a0*/  SEL R3, R3, RZ, P1 ;  /* 0x000000ff03037207 */ /* 0x000fe40000800000 */
[C---:B--2---:R-:W-:Y:S02]  /*169b0*/  SHF.L.U32 R5, R7.reuse, 0x1f, RZ ;  /* 0x0000001f07057819 */ /* 0x044fe400000006ff */
[----:B------:R-:W-:Y:S01]  /*169c0*/  LOP3.LUT R4, R7, R4, RZ, 0x3c, !PT ;  /* 0x0000000407047212 */ /* 0x000fe200078e3cff */
[----:B------:R-:W-:Y:S01]  /*169d0*/  IMAD R7, R3, 0x8, R2 ;  /* 0x0000000803077824 */ /* 0x000fe200078e0202 */
[----:B------:R-:W0:Y:S02]  /*169e0*/  SYNCS.PHASECHK.TRANS64.TRYWAIT P0, [R6+URZ], R5 ;  /* 0x00000005060075a7 */ /* 0x000e24000800017f */
[----:B------:R-:W-:Y:S01]  /*169f0*/  SHF.L.U32 R2, R4, 0x1f, RZ ;  /* 0x0000001f04027819 */ /* 0x000fe200000006ff */
[----:B0-----:R-:W-:Y:S06]  /*16a00*/  @!P0 BRA `(.L_x_4542) ;  /* 0x00000018000c8947 */ /* 0x001fec0003800000 */
.L_x_4592:
[----:B------:R-:W1:Y:S02]  /*16a10*/  SYNCS.PHASECHK.TRANS64.TRYWAIT P0, [R7+URZ], R2 ;  /* 0x00000002070075a7 */ /* 0x000e64000800017f */
[----:B-1----:R-:W-:Y:S05]  /*16a20*/  @!P0 BRA `(.L_x_4543) ;  /* 0x0000001800188947 */ /* 0x002fea0003800000 */
.L_x_4593:
[----:B------:R-:W-:Y:S05]  /*16a30*/  @!P2 BRA `(.L_x_4544) ;  /* 0x000000000004a947 */ /* 0x000fea0003800000 */
[----:B------:R-:W-:Y:S01]  /*16a40*/  BPT.TRAP 0x1 ;  /* 0x000000040000795c */ /* 0x000fe20000300000 */
.L_x_4544:
[----:B------:R-:W-:-:S04]  /*16a50*/  VIADD R0, R0, 0x38860 ;  /* 0x0003886000007836 */ /* 0x000fc80000000000 */
[----:B------:R-:W-:-:S04]  /*16a60*/  IMAD R4, R19, 0x8, R0 ;  /* 0x0000000813047824 */ /* 0x000fc800078e0200 */
[----:B------:R-:W2:Y:S02]  /*16a70*/  SYNCS.PHASECHK.TRANS64.TRYWAIT P0, [R4+URZ], R5 ;  /* 0x00000005040075a7 */ /* 0x000ea4000800017f */
[----:B--2---:R-:W-:Y:S05]  /*16a80*/  @!P0 BRA `(.L_x_4545) ;  /* 0x0000001800148947 */ /* 0x004fea0003800000 */
.L_x_4594:
[----:B------:R-:W-:-:S07]  /*16a90*/  IMAD R3, R3, 0x8, R0 ;  /* 0x0000000803037824 */ /* 0x000fce00078e0200 */
.L_x_4546:
[----:B---3--:R3:W4:Y:S02]  /*16aa0*/  SYNCS.PHASECHK.TRANS64.TRYWAIT P0, [R3+URZ], R2 ;  /* 0x00000002030075a7 */ /* 0x008724000800017f */
[----:B----4-:R-:W-:Y:S05]  /*16ab0*/  @!P0 NANOSLEEP.SYNCS 0x989680 ;  /* 0x009896800000895d */ /* 0x010fea0003900000 */
[----:B------:R-:W4:Y:S02]  /*16ac0*/  @!P0 SYNCS.PHASECHK.TRANS64 P0, [R3+URZ], R2 ;  /* 0x00000002030085a7 */ /* 0x000f24000800007f */
[----:B----4-:R-:W-:Y:S05]  /*16ad0*/  @!P0 BRA `(.L_x_4546) ;  /* 0xfffffffc00f08947 */ /* 0x010fea000383ffff */
.L_x_4539:
[----:B------:R-:W-:Y:S05]  /*16ae0*/  BSYNC B0 ;  /* 0x0000000000007941 */ /* 0x000fea0003800000 */
.L_x_4538:
[----:B------:R-:W-:Y:S05]  /*16af0*/  EXIT ;  /* 0x000000000000794d */ /* 0x000fea0003800000 */
.L_x_4381:
[----:B0-----:R0:W1:Y:S02]  /*16b00*/  SYNCS.PHASECHK.TRANS64.TRYWAIT P1, [R17+URZ+0x38800], R4 ;  /* 0x03880004110075a7 */ /* 0x001064000802017f */
[----:B-1----:R-:W-:Y:S05]  /*16b10*/  @!P1 NANOSLEEP.SYNCS 0x989680 ;  /* 0x009896800000995d */ /* 0x002fea0003900000 */
[----:B------:R-:W1:Y:S02]  /*16b20*/  @!P1 SYNCS.PHASECHK.TRANS64 P1, [R17+URZ+0x38800], R4 ;  /* 0x03880004110095a7 */ /* 0x000e64000802007f */
[----:B-1----:R-:W-:Y:S05]  /*16b30*/  @!P1 BRA `(.L_x_4381) ;  /* 0xfffffffc00f09947 */ /* 0x002fea000383ffff */
[----:B------:R-:W-:Y:S05]  /*16b40*/  BRA `(.L_x_4547) ;  /* 0xfffffecc00507947 */ /* 0x000fea000383ffff */
.L_x_4385:
[----:B--2---:R2:W3:Y:S02]  /*16b50*/  SYNCS.PHASECHK.TRANS64.TRYWAIT P1, [R5+URZ+0x38830], R8 ;  /* 0x03883008050075a7 */ /* 0x0044e4000802017f */
[----:B---3--:R-:W-:Y:S05]  /*16b60*/  @!P1 NANOSLEEP.SYNCS 0x989680 ;  /* 0x009896800000995d */ /* 0x008fea0003900000 */
[----:B------:R-:W3:Y:S02]  /*16b70*/  @!P1 SYNCS.PHASECHK.TRANS64 P1, [R5+URZ+0x38830], R8 ;  /* 0x03883008050095a7 */ /* 0x000ee4000802007f */
[----:B---3--:R-:W-:Y:S05]  /*16b80*/  @!P1 BRA `(.L_x_4385) ;  /* 0xfffffffc00f09947 */ /* 0x008fea000383ffff */
[----:B------:R-:W-:Y:S05]  /*16b90*/  BRA `(.L_x_4384) ;  /* 0xfffffecc00707947 */ /* 0x000fea000383ffff */
.L_x_4386:
[----:B---3--:R3:W4:Y:S02]  /*16ba0*/  SYNCS.PHASECHK.TRANS64.TRYWAIT P1, [R17+URZ+0x38810], R4 ;  /* 0x03881004110075a7 */ /* 0x008724000802017f */
[----:B----4-:R-:W-:Y:S05]  /*16bb0*/  @!P1 NANOSLEEP.SYNCS 0x989680 ;  /* 0x009896800000995d */ /* 0x010fea0003900000 */
[----:B------:R-:W4:Y:S02]  /*16bc0*/  @!P1 SYNCS.PHASECHK.TRANS64 P1, [R17+URZ+0x38810], R4 ;  /* 0x03881004110095a7 */ /* 0x000f24000802007f */
[----:B----4-:R-:W-:Y:S05]  /*16bd0*/  @!P1 BRA `(.L_x_4386) ;  /* 0xfffffffc00f09947 */ /* 0x010fea000383ffff */
[----:B------:R-:W-:Y:S05]  /*16be0*/  BRA `(.L_x_4548) ;  /* 0xfffffecc00fc7947 */ /* 0x000fea000383ffff */
.L_x_4390:
[----:B0-----:R0:W3:Y:S02]  /*16bf0*/  SYNCS.PHASECHK.TRANS64.TRYWAIT P1, [R5+URZ+0x38850], R8 ;  /* 0x03885008050075a7 */ /* 0x0010e4000802017f */
[----:B---3--:R-:W-:Y:S05]  /*16c00*/  @!P1 NANOSLEEP.SYNCS 0x989680 ;  /* 0x009896800000995d */ /* 0x008fea0003900000 */
[----:B------:R-:W3:Y:S02]  /*16c10*/  @!P1 SYNCS.PHASECHK.TRANS64 P1, [R5+URZ+0x38850], R8 ;  /* 0x03885008050095a7 */ /* 0x000ee4000802007f */
[----:B---3--:R-:W-:Y:S05]  /*16c20*/  @!P1 BRA `(.L_x_4390) ;  /* 0xfffffffc00f09947 */ /* 0x008fea000383ffff */
[----:B------:R-:W-:Y:S05]  /*16c30*/  BRA `(.L_x_4389) ;  /* 0xfffffed0002c7947 */ /* 0x000fea000383ffff */
.L_x_4395:
[----:B-1----:R1:W2:Y:S02]  /*16c40*/  SYNCS.PHASECHK.TRANS64.TRYWAIT P3, [R9+URZ+0x38830], R8 ;  /* 0x03883008090075a7 */ /* 0x0022a4000806017f */
[----:B--2---:R-:W-:Y:S05]  /*16c50*/  @!P3 NANOSLEEP.SYNCS 0x989680 ;  /* 0x009896800000b95d */ /* 0x004fea0003900000 */
[----:B------:R-:W2:Y:S02]  /*16c60*/  @!P3 SYNCS.PHASECHK.TRANS64 P3, [R9+URZ+0x38830], R8 ;  /* 0x038830080900b5a7 */ /* 0x000ea4000806007f */
[----:B--2---:R-:W-:Y:S05]  /*16c70*/  @!P3 BRA `(.L_x_4395) ;  /* 0xfffffffc00f0b947 */ /* 0x004fea000383ffff */
[----:B------:R-:W-:Y:S05]  /*16c80*/  BRA `(.L_x_4394) ;  /* 0xfffffefc005c7947 */ /* 0x000fea000383ffff */
.L_x_4399:
[----:B---3--:R3:W4:Y:S02]  /*16c90*/  SYNCS.PHASECHK.TRANS64.TRYWAIT P3, [R9+URZ+0x38850], R8 ;  /* 0x03885008090075a7 */ /* 0x008724000806017f */
[----:B----4-:R-:W-:Y:S05]  /*16ca0*/  @!P3 NANOSLEEP.SYNCS 0x989680 ;  /* 0x009896800000b95d */ /* 0x010fea0003900000 */
[----:B------:R-:W4:Y:S02]  /*16cb0*/  @!P3 SYNCS.PHASECHK.TRANS64 P3, [R9+URZ+0x38850], R8 ;  /* 0x038850080900b5a7 */ /* 0x000f24000806007f */
[----:B----4-:R-:W-:Y:S05]  /*16cc0*/  @!P3 BRA `(.L_x_4399) ;  /* 0xfffffffc00f0b947 */ /* 0x010fea000383ffff */
[----:B------:R-:W-:Y:S05]  /*16cd0*/  BRA `(.L_x_4398) ;  /* 0xfffffefc00c07947 */ /* 0x000fea000383ffff */
.L_x_4405:
[----:B-1----:R1:W2:Y:S02]  /*16ce0*/  SYNCS.PHASECHK.TRANS64.TRYWAIT P1, [R9+URZ+0x38830], R8 ;  /* 0x03883008090075a7 */ /* 0x0022a4000802017f */
[----:B--2---:R-:W-:Y:S05]  /*16cf0*/  @!P1 NANOSLEEP.SYNCS 0x989680 ;  /* 0x009896800000995d */ /* 0x004fea0003900000 */
[----:B------:R-:W2:Y:S02]  /*16d00*/  @!P1 SYNCS.PHASECHK.TRANS64 P1, [R9+URZ+0x38830], R8 ;  /* 0x03883008090095a7 */ /* 0x000ea4000802007f */
[----:B--2---:R-:W-:Y:S05]  /*16d10*/  @!P1 BRA `(.L_x_4405) ;  /* 0xfffffffc00f09947 */ /* 0x004fea000383ffff */
[----:B------:R-:W-:Y:S05]  /*16d20*/  BRA `(.L_x_4404) ;  /* 0xffffff3000d07947 */ /* 0x000fea000383ffff */
.L_x_4409:
[----:B---3--:R3:W4:Y:S02]  /*16d30*/  SYNCS.PHASECHK.TRANS64.TRYWAIT P1, [R9+URZ+0x38850], R8 ;  /* 0x03885008090075a7 */ /* 0x008724000802017f */
[----:B----4-:R-:W-:Y:S05]  /*16d40*/  @!P1 NANOSLEEP.SYNCS 0x989680 ;  /* 0x009896800000995d */ /* 0x010fea0003900000 */
[----:B------:R-:W4:Y:S02]  /*16d50*/  @!P1 SYNCS.PHASECHK.TRANS64 P1, [R9+URZ+0x38850], R8 ;  /* 0x03885008090095a7 */ /* 0x000f24000802007f */
[----:B----4-:R-:W-:Y:S05]  /*16d60*/  @!P1 BRA `(.L_x_4409) ;  /* 0xfffffffc00f09947 */ /* 0x010fea000383ffff */
[----:B------:R-:W-:Y:S05]  /*16d70*/  BRA `(.L_x_4408) ;  /* 0xffffff34002c7947 */ /* 0x000fea000383ffff */
.L_x_4433:
[----:B------:R-:W-:Y:S02]  /*16d80*/  IMAD.MOV.U32 R13, RZ, RZ, R4 ;  /* 0x000000ffff0d7224 */ /* 0x000fe400078e0004 */
[----:B------:R-:W-:Y:S02]  /*16d90*/  IMAD.MOV.U32 R12, RZ, RZ, RZ ;  /* 0x000000ffff0c7224 */ /* 0x000fe400078e00ff */
[----:B------:R-:W-:Y:S02]  /*16da0*/  IMAD.MOV.U32 R11, RZ, RZ, 0x1f ;  /* 0x0000001fff0b7424 */ /* 0x000fe400078e00ff */
[----:B------:R-:W-:-:S07]  /*16db0*/  IMAD.MOV.U32 R15, RZ, RZ, -0x1 ;  /* 0xffffffffff0f7424 */ /* 0x000fce00078e00ff */
[----:B0-----:R-:W-:Y:S05]  /*16dc0*/  WARPSYNC.COLLECTIVE R15, `(.L_x_4549) ;  /* 0x000000000f087348 */ /* 0x001fea0003c00000 */
[----:B------:R1:W2:Y:S02]  /*16dd0*/  SHFL.IDX P6, R14, R13, R12, R11 ;  /* 0x0000000c0d0e7389 */ /* 0x0002a400000c000b */
[----:B012---:R-:W-:Y:S01]  /*16de0*/  ENDCOLLECTIVE ;  /* 0x000000000000791b */ /* 0x007fe20003800000 */
.L_x_4549:
[----:B------:R-:W-:Y:S05]  /*16df0*/  BRA `(.L_x_4550) ;  /* 0xffffffa400747947 */ /* 0x000fea000383ffff */
.L_x_4435:
[----:B------:R-:W-:Y:S01]  /*16e00*/  BSSY B0, `(.L_x_4551) ;  /* 0x0000006000007945 */ /* 0x000fe20003800000 */
[----:B------:R-:W-:-:S07]  /*16e10*/  IMAD.MOV.U32 R15, RZ, RZ, -0x1 ;  /* 0xffffffffff0f7424 */ /* 0x000fce00078e00ff */
[----:B01----:R-:W-:Y:S05]  /*16e20*/  WARPSYNC.COLLECTIVE R15, `(.L_x_4552) ;  /* 0x000000000f0c7348 */ /* 0x003fea0003c00000 */
[----:B------:R-:W-:Y:S02]  /*16e30*/  ELECT P6, UR62, PT ;  /* 0x00000000003e782f */ /* 0x000fe400038c0000 */
[----:B------:R-:W-:Y:S01]  /*16e40*/  MOV R14, UR62 ;  /* 0x0000003e000e7c02 */ /* 0x000fe20008000f00 */
[----:B01----:R-:W-:Y:S10]  /*16e50*/  ENDCOLLECTIVE ;  /* 0x000000000000791b */ /* 0x003ff40003800000 */
.L_x_4552:
[----:B------:R-:W-:Y:S05]  /*16e60*/  BSYNC B0 ;  /* 0x0000000000007941 */ /* 0x000fea0003800000 */
.L_x_4551:
[----:B------:R-:W-:Y:S05]  /*16e70*/  BRA `(.L_x_4553) ;  /* 0xffffffa400787947 */ /* 0x000fea000383ffff */
.L_x_4437:
[----:B--2---:R2:W3:Y:S02]  /*16e80*/  SYNCS.PHASECHK.TRANS64.TRYWAIT P0, [R0+URZ+0x38840], R2 ;  /* 0x03884002000075a7 */ /* 0x0044e4000800017f */
[----:B---3--:R-:W-:Y:S05]  /*16e90*/  @!P0 NANOSLEEP.SYNCS 0x989680 ;  /* 0x009896800000895d */ /* 0x008fea0003900000 */
[----:B------:R-:W3:Y:S02]  /*16ea0*/  @!P0 SYNCS.PHASECHK.TRANS64 P0, [R0+URZ+0x38840], R2 ;  /* 0x03884002000085a7 */ /* 0x000ee4000800007f */
[----:B---3--:R-:W-:Y:S05]  /*16eb0*/  @!P0 BRA `(.L_x_4437) ;  /* 0xfffffffc00f08947 */ /* 0x008fea000383ffff */
[----:B------:R-:W-:Y:S05]  /*16ec0*/  BRA `(.L_x_4554) ;  /* 0xffffffa400d07947 */ /* 0x000fea000383ffff */
.L_x_4441:
        /* <DEDUP_REMOVED lines=8> */
.L_x_4555:
[----:B------:R-:W-:-:S04]  /*16f50*/  IMAD R10, R6, 0x40, R10 ;  /* 0x00000040060a7824 */ /* 0x000fc800078e020a */
[----:B------:R-:W-:Y:S01]  /*16f60*/  VIADD R6, R10, 0x20 ;  /* 0x000000200a067836 */ /* 0x000fe20000000000 */
[----:B------:R0:W-:Y:S01]  /*16f70*/  STL [R1+0x14], R10 ;  /* 0x0000140a01007387 */ /* 0x0001e20000100800 */
[----:B------:R-:W-:Y:S02]  /*16f80*/  IMAD.MOV.U32 R13, RZ, RZ, R0 ;  /* 0x000000ffff0d7224 */ /* 0x000fe400078e0000 */
[----:B------:R-:W-:-:S07]  /*16f90*/  IMAD.MOV.U32 R4, RZ, RZ, R14 ;  /* 0x000000ffff047224 */ /* 0x000fce00078e000e */
[----:B0-----:R-:W-:Y:S05]  /*16fa0*/  WARPSYNC.COLLECTIVE R15, `(.L_x_4556) ;  /* 0x000000000f087348 */ /* 0x001fea0003c00000 */
[----:B------:R1:W2:Y:S02]  /*16fb0*/  SHFL.IDX P6, R14, R13, R12, R11 ;  /* 0x0000000c0d0e7389 */ /* 0x0002a400000c000b */
[----:B012---:R-:W-:Y:S01]  /*16fc0*/  ENDCOLLECTIVE ;  /* 0x000000000000791b */ /* 0x007fe20003800000 */
.L_x_4556:
[----:B------:R-:W-:Y:S02]  /*16fd0*/  ULDC UR4, c[0x0][0x288] ;  /* 0x0000a20000047ab9 */ /* 0x000fe40000000800 */
[----:B------:R-:W-:Y:S02]  /*16fe0*/  IMAD R2, R7, UR4, RZ ;  /* 0x0000000407027c24 */ /* 0x000fe4000f8e02ff */
[----:B------:R-:W-:-:S03]  /*16ff0*/  VIADD R7, R10, 0x10 ;  /* 0x000000100a077836 */ /* 0x000fc60000000000 */
[----:B------:R-:W-:Y:S02]  /*17000*/  ISETP.GE.AND P1, PT, R10, R2, PT ;  /* 0x000000020a00720c */ /* 0x000fe40003f26270 */
[----:B------:R0:W-:Y:S01]  /*17010*/  STL [R1+0x20], R7 ;  /* 0x0000200701007387 */ /* 0x0001e20000100800 */
[----:B------:R-:W-:-:S03]  /*17020*/  IMAD.MOV.U32 R13, RZ, RZ, R3 ;  /* 0x000000ffff0d7224 */ /* 0x000fc600078e0003 */
[----:B------:R0:W-:Y:S01]  /*17030*/  STL [R1+0x24], R6 ;  /* 0x0000240601007387 */ /* 0x0001e20000100800 */
[----:B------:R-:W-:Y:S02]  /*17040*/  IMAD.MOV.U32 R12, RZ, RZ, 0x1 ;  /* 0x00000001ff0c7424 */ /* 0x000fe400078e00ff */
[----:B------:R-:W-:-:S07]  /*17050*/  IMAD.MOV.U32 R5, RZ, RZ, R14 ;  /* 0x000000ffff057224 */ /* 0x000fce00078e000e */
[----:B0-----:R-:W-:Y:S05]  /*17060*/  WARPSYNC.COLLECTIVE R15, `(.L_x_4557) ;  /* 0x000000000f087348 */ /* 0x001fea0003c00000 */
[----:B------:R1:W2:Y:S02]  /*17070*/  SHFL.IDX P6, R14, R13, R12, R11 ;  /* 0x0000000c0d0e7389 */ /* 0x0002a400000c000b */
[----:B012---:R-:W-:Y:S01]  /*17080*/  ENDCOLLECTIVE ;  /* 0x000000000000791b */ /* 0x007fe20003800000 */
.L_x_4557:
        /* <DEDUP_REMOVED lines=15> */
.L_x_4558:
[----:B------:R-:W-:Y:S02]  /*17180*/  IMAD.MOV.U32 R13, RZ, RZ, R3 ;  /* 0x000000ffff0d7224 */ /* 0x000fe400078e0003 */
[----:B------:R-:W-:Y:S02]  /*17190*/  IMAD.MOV.U32 R12, RZ, RZ, 0x2 ;  /* 0x00000002ff0c7424 */ /* 0x000fe400078e00ff */
[----:B------:R-:W-:-:S07]  /*171a0*/  IMAD.MOV.U32 R5, RZ, RZ, R14 ;  /* 0x000000ffff057224 */ /* 0x000fce00078e000e */
[----:B------:R-:W-:Y:S05]  /*171b0*/  WARPSYNC.COLLECTIVE R15, `(.L_x_4559) ;  /* 0x000000000f087348 */ /* 0x000fea0003c00000 */
[----:B------:R0:W1:Y:S02]  /*171c0*/  SHFL.IDX P6, R14, R13, R12, R11 ;  /* 0x0000000c0d0e7389 */ /* 0x00006400000c000b */
[----:B01----:R-:W-:Y:S01]  /*171d0*/  ENDCOLLECTIVE ;  /* 0x000000000000791b */ /* 0x003fe20003800000 */
.L_x_4559:
        /* <DEDUP_REMOVED lines=15> */
.L_x_4560:
[----:B------:R-:W-:Y:S02]  /*172d0*/  IMAD.MOV.U32 R13, RZ, RZ, R3 ;  /* 0x000000ffff0d7224 */ /* 0x000fe400078e0003 */
[----:B------:R-:W-:Y:S02]  /*172e0*/  IMAD.MOV.U32 R12, RZ, RZ, 0x3 ;  /* 0x00000003ff0c7424 */ /* 0x000fe400078e00ff */
[----:B------:R-:W-:-:S07]  /*172f0*/  IMAD.MOV.U32 R5, RZ, RZ, R14 ;  /* 0x000000ffff057224 */ /* 0x000fce00078e000e */
[----:B------:R-:W-:Y:S05]  /*17300*/  WARPSYNC.COLLECTIVE R15, `(.L_x_4561) ;  /* 0x000000000f087348 */ /* 0x000fea0003c00000 */
[----:B------:R0:W1:Y:S02]  /*17310*/  SHFL.IDX P6, R14, R13, R12, R11 ;  /* 0x0000000c0d0e7389 */ /* 0x00006400000c000b */
[----:B01----:R-:W-:Y:S01]  /*17320*/  ENDCOLLECTIVE ;  /* 0x000000000000791b */ /* 0x003fe20003800000 */
.L_x_4561:
        /* <DEDUP_REMOVED lines=10> */
.L_x_4562:
[----:B------:R-:W-:Y:S01]  /*173d0*/  @!PT LDS RZ, [RZ] ;  /* 0x00000000fffff984 */ /* 0x000fe20000000800 */
[----:B------:R-:W-:Y:S01]  /*173e0*/  @!PT LDS RZ, [RZ] ;  /* 0x00000000fffff984 */ /* 0x000fe20000000800 */
[----:B------:R-:W-:Y:S01]  /*173f0*/  @!PT LDS RZ, [RZ] ;  /* 0x00000000fffff984 */ /* 0x000fe20000000800 */
[----:B------:R0:W-:Y:S01]  /*17400*/  @!P1 LDGSTS.E.BYPASS.LTC128B.128 [R8+0x21400], desc[UR44][R4.64], !P0 ;  /* 0x2140000004089fae */ /* 0x0001e2000c101d6c */
[----:B------:R-:W-:Y:S01]  /*17410*/  IMAD.MOV.U32 R0, RZ, RZ, R14 ;  /* 0x000000ffff007224 */ /* 0x000fe200078e000e */
[----:B------:R-:W-:Y:S06]  /*17420*/  BRA `(.L_x_4563) ;  /* 0xffffffa800d47947 */ /* 0x000fec000383ffff */
.L_x_4445:
        /* <DEDUP_REMOVED lines=8> */
.L_x_4565:
[----:B------:R-:W-:Y:S05]  /*174b0*/  BSYNC B0 ;  /* 0x0000000000007941 */ /* 0x000fea0003800000 */
.L_x_4564:
        /* <DEDUP_REMOVED lines=10> */
.L_x_4566:
        /* <DEDUP_REMOVED lines=46> */
.L_x_4567:
[----:B------:R-:W-:Y:S02]  /*17840*/  IMAD.MOV.U32 R13, RZ, RZ, R0 ;  /* 0x000000ffff0d7224 */ /* 0x000fe400078e0000 */
[----:B------:R-:W-:-:S07]  /*17850*/  IMAD.MOV.U32 R8, RZ, RZ, R14 ;  /* 0x000000ffff087224 */ /* 0x000fce00078e000e */
[----:B------:R-:W-:Y:S05]  /*17860*/  WARPSYNC.COLLECTIVE R15, `(.L_x_4568) ;  /* 0x000000000f087348 */ /* 0x000fea0003c00000 */
[----:B------:R0:W1:Y:S02]  /*17870*/  SHFL.IDX P6, R14, R13, R12, R11 ;  /* 0x0000000c0d0e7389 */ /* 0x00006400000c000b */
[----:B01----:R-:W-:Y:S01]  /*17880*/  ENDCOLLECTIVE ;  /* 0x000000000000791b */ /* 0x003fe20003800000 */
.L_x_4568:
        /* <DEDUP_REMOVED lines=22> */
.L_x_4569:
        /* <DEDUP_REMOVED lines=21> */
.L_x_4570:
        /* <DEDUP_REMOVED lines=29> */
.L_x_4571:
[----:B------:R-:W-:Y:S02]  /*17d10*/  IMAD.MOV.U32 R13, RZ, RZ, R0 ;  /* 0x000000ffff0d7224 */ /* 0x000fe400078e0000 */
[----:B------:R-:W-:-:S07]  /*17d20*/  IMAD.MOV.U32 R6, RZ, RZ, R14 ;  /* 0x000000ffff067224 */ /* 0x000fce00078e000e */
[----:B------:R-:W-:Y:S05]  /*17d30*/  WARPSYNC.COLLECTIVE R15, `(.L_x_4572) ;  /* 0x000000000f087348 */ /* 0x000fea0003c00000 */
[----:B------:R0:W1:Y:S02]  /*17d40*/  SHFL.IDX P6, R14, R13, R12, R11 ;  /* 0x0000000c0d0e7389 */ /* 0x00006400000c000b */
[----:B01----:R-:W-:Y:S01]  /*17d50*/  ENDCOLLECTIVE ;  /* 0x000000000000791b */ /* 0x003fe20003800000 */
.L_x_4572:
[----:B------:R-:W-:Y:S01]  /*17d60*/  IMAD.MOV.U32 R0, RZ, RZ, R14 ;  /* 0x000000ffff007224 */ /* 0x000fe200078e000e */
[----:B------:R-:W-:Y:S06]  /*17d70*/  BRA `(.L_x_4573) ;  /* 0xffffffb0001c7947 */ /* 0x000fec000383ffff */
.L_x_4450:
[----:B0-----:R0:W2:Y:S02]  /*17d80*/  SYNCS.PHASECHK.TRANS64.TRYWAIT P0, [R17+URZ+0x38820], R0 ;  /* 0x03882000110075a7 */ /* 0x0010a4000800017f */
[----:B--2---:R-:W-:Y:S05]  /*17d90*/  @!P0 NANOSLEEP.SYNCS 0x989680 ;  /* 0x009896800000895d */ /* 0x004fea0003900000 */
[----:B------:R-:W2:Y:S02]  /*17da0*/  @!P0 SYNCS.PHASECHK.TRANS64 P0, [R17+URZ+0x38820], R0 ;  /* 0x03882000110085a7 */ /* 0x000ea4000800007f */
[----:B--2---:R-:W-:Y:S05]  /*17db0*/  @!P0 BRA `(.L_x_4450) ;  /* 0xfffffffc00f08947 */ /* 0x004fea000383ffff */
[----:B------:R-:W-:Y:S05]  /*17dc0*/  BRA `(.L_x_4574) ;  /* 0xffffffb000d87947 */ /* 0x000fea000383ffff */
.L_x_4454:
[----:B0-----:R0:W2:Y:S02]  /*17dd0*/  SYNCS.PHASECHK.TRANS64.TRYWAIT P0, [R0+URZ+0x38860], R2 ;  /* 0x03886002000075a7 */ /* 0x0010a4000800017f */
[----:B--2---:R-:W-:Y:S05]  /*17de0*/  @!P0 NANOSLEEP.SYNCS 0x989680 ;  /* 0x009896800000895d */ /* 0x004fea0003900000 */
[----:B------:R-:W2:Y:S02]  /*17df0*/  @!P0 SYNCS.PHASECHK.TRANS64 P0, [R0+URZ+0x38860], R2 ;  /* 0x03886002000085a7 */ /* 0x000ea4000800007f */
[----:B--2---:R-:W-:Y:S05]  /*17e00*/  @!P0 BRA `(.L_x_4454) ;  /* 0xfffffffc00f08947 */ /* 0x004fea000383ffff */
[----:B------:R-:W-:Y:S05]  /*17e10*/  BRA `(.L_x_4575) ;  /* 0xffffffb000f87947 */ /* 0x000fea000383ffff */
.L_x_4471:
[----:B-1----:R1:W2:Y:S02]  /*17e20*/  SYNCS.PHASECHK.TRANS64.TRYWAIT P0, [R3+URZ+0x38840], R2 ;  /* 0x03884002030075a7 */ /* 0x0022a4000800017f */
[----:B--2---:R-:W-:Y:S05]  /*17e30*/  @!P0 NANOSLEEP.SYNCS 0x989680 ;  /* 0x009896800000895d */ /* 0x004fea0003900000 */
[----:B------:R-:W2:Y:S02]  /*17e40*/  @!P0 SYNCS.PHASECHK.TRANS64 P0, [R3+URZ+0x38840], R2 ;  /* 0x03884002030085a7 */ /* 0x000ea4000800007f */
[----:B--2---:R-:W-:Y:S05]  /*17e50*/  @!P0 BRA `(.L_x_4471) ;  /* 0xfffffffc00f08947 */ /* 0x004fea000383ffff */
[----:B------:R-:W-:Y:S05]  /*17e60*/  BRA `(.L_x_4576) ;  /* 0xffffffbc00d87947 */ /* 0x000fea000383ffff */
.L_x_4476:
[----:B--2---:R2:W3:Y:S02]  /*17e70*/  SYNCS.PHASECHK.TRANS64.TRYWAIT P0, [R3+URZ+0x38860], R2 ;  /* 0x03886002030075a7 */ /* 0x0044e4000800017f */
[----:B---3--:R-:W-:Y:S05]  /*17e80*/  @!P0 NANOSLEEP.SYNCS 0x989680 ;  /* 0x009896800000895d */ /* 0x008fea0003900000 */
[----:B------:R-:W3:Y:S02]  /*17e90*/  @!P0 SYNCS.PHASECHK.TRANS64 P0, [R3+URZ+0x38860], R2 ;  /* 0x03886002030085a7 */ /* 0x000ee4000800007f */
[----:B---3--:R-:W-:Y:S05]  /*17ea0*/  @!P0 BRA `(.L_x_4476) ;  /* 0xfffffffc00f08947 */ /* 0x008fea000383ffff */
[----:B------:R-:W-:Y:S05]  /*17eb0*/  BRA `(.L_x_4577) ;  /* 0xffffffc000507947 */ /* 0x000fea000383ffff */
.L_x_4492:
[----:B0-----:R0:W1:Y:S02]  /*17ec0*/  SYNCS.PHASECHK.TRANS64.TRYWAIT P0, [R4+URZ+0x38840], R2 ;  /* 0x03884002040075a7 */ /* 0x001064000800017f */
[----:B-1----:R-:W-:Y:S05]  /*17ed0*/  @!P0 NANOSLEEP.SYNCS 0x989680 ;  /* 0x009896800000895d */ /* 0x002fea0003900000 */
[----:B------:R-:W1:Y:S02]  /*17ee0*/  @!P0 SYNCS.PHASECHK.TRANS64 P0, [R4+URZ+0x38840], R2 ;  /* 0x03884002040085a7 */ /* 0x000e64000800007f */
[----:B-1----:R-:W-:Y:S05]  /*17ef0*/  @!P0 BRA `(.L_x_4492) ;  /* 0xfffffffc00f08947 */ /* 0x002fea000383ffff */
[----:B------:R-:W-:Y:S05]  /*17f00*/  BRA `(.L_x_4578) ;  /* 0xffffffcc001c7947 */ /* 0x000fea000383ffff */
.L_x_4497:
[----:B-1----:R1:W2:Y:S02]  /*17f10*/  SYNCS.PHASECHK.TRANS64.TRYWAIT P0, [R4+URZ+0x38860], R2 ;  /* 0x03886002040075a7 */ /* 0x0022a4000800017f */
[----:B--2---:R-:W-:Y:S05]  /*17f20*/  @!P0 NANOSLEEP.SYNCS 0x989680 ;  /* 0x009896800000895d */ /* 0x004fea0003900000 */
[----:B------:R-:W2:Y:S02]  /*17f30*/  @!P0 SYNCS.PHASECHK.TRANS64 P0, [R4+URZ+0x38860], R2 ;  /* 0x03886002040085a7 */ /* 0x000ea4000800007f */
[----:B--2---:R-:W-:Y:S05]  /*17f40*/  @!P0 BRA `(.L_x_4497) ;  /* 0xfffffffc00f08947 */ /* 0x004fea000383ffff */
[----:B------:R-:W-:Y:S05]  /*17f50*/  BRA `(.L_x_4579) ;  /* 0xffffffcc00947947 */ /* 0x000fea000383ffff */
.L_x_4512:
[----:B-1----:R1:W2:Y:S02]  /*17f60*/  SYNCS.PHASECHK.TRANS64.TRYWAIT P0, [R4+URZ+0x38840], R2 ;  /* 0x03884002040075a7 */ /* 0x0022a4000800017f */
[----:B--2---:R-:W-:Y:S05]  /*17f70*/  @!P0 NANOSLEEP.SYNCS 0x989680 ;  /* 0x009896800000895d */ /* 0x004fea0003900000 */
[----:B------:R-:W2:Y:S02]  /*17f80*/  @!P0 SYNCS.PHASECHK.TRANS64 P0, [R4+URZ+0x38840], R2 ;  /* 0x03884002040085a7 */ /* 0x000ea4000800007f */
[----:B--2---:R-:W-:Y:S05]  /*17f90*/  @!P0 BRA `(.L_x_4512) ;  /* 0xfffffffc00f08947 */ /* 0x004fea000383ffff */
[----:B------:R-:W-:Y:S05]  /*17fa0*/  BRA `(.L_x_4580) ;  /* 0xffffffd800487947 */ /* 0x000fea000383ffff */
.L_x_4517:
[----:B--2---:R2:W3:Y:S02]  /*17fb0*/  SYNCS.PHASECHK.TRANS64.TRYWAIT P0, [R4+URZ+0x38860], R2 ;  /* 0x03886002040075a7 */ /* 0x0044e4000800017f */
[----:B---3--:R-:W-:Y:S05]  /*17fc0*/  @!P0 NANOSLEEP.SYNCS 0x989680 ;  /* 0x009896800000895d */ /* 0x008fea0003900000 */
[----:B------:R-:W3:Y:S02]  /*17fd0*/  @!P0 SYNCS.PHASECHK.TRANS64 P0, [R4+URZ+0x38860], R2 ;  /* 0x03886002040085a7 */ /* 0x000ee4000800007f */
[----:B---3--:R-:W-:Y:S05]  /*17fe0*/  @!P0 BRA `(.L_x_4517) ;  /* 0xfffffffc00f08947 */ /* 0x008fea000383ffff */
[----:B------:R-:W-:Y:S05]  /*17ff0*/  BRA `(.L_x_4581) ;  /* 0xffffffd800c07947 */ /* 0x000fea000383ffff */
.L_x_4533:
        /* <DEDUP_REMOVED lines=8> */
.L_x_4583:
[----:B------:R-:W-:Y:S05]  /*18080*/  BSYNC B0 ;  /* 0x0000000000007941 */ /* 0x000fea0003800000 */
.L_x_4582:
[----:B------:R-:W-:Y:S05]  /*18090*/  BRA `(.L_x_4584) ;  /* 0xffffffe4007c7947 */ /* 0x000fea000383ffff */
.L_x_4536:
[----:B0-----:R0:W2:Y:S02]  /*180a0*/  SYNCS.PHASECHK.TRANS64.TRYWAIT P0, [R0+URZ+0x38820], R3 ;  /* 0x03882003000075a7 */ /* 0x0010a4000800017f */
[----:B--2---:R-:W-:Y:S05]  /*180b0*/  @!P0 NANOSLEEP.SYNCS 0x989680 ;  /* 0x009896800000895d */ /* 0x004fea0003900000 */
[----:B------:R-:W2:Y:S02]  /*180c0*/  @!P0 SYNCS.PHASECHK.TRANS64 P0, [R0+URZ+0x38820], R3 ;  /* 0x03882003000085a7 */ /* 0x000ea4000800007f */
[----:B--2---:R-:W-:Y:S05]  /*180d0*/  @!P0 BRA `(.L_x_4536) ;  /* 0xfffffffc00f08947 */ /* 0x004fea000383ffff */
[----:B------:R-:W-:Y:S05]  /*180e0*/  BRA `(.L_x_4585) ;  /* 0xffffffe400c87947 */ /* 0x000fea000383ffff */
.L_x_4537:
        /* <DEDUP_REMOVED lines=11> */
.L_x_4587:
[----:B------:R-:W-:Y:S05]  /*181a0*/  BSYNC B0 ;  /* 0x0000000000007941 */ /* 0x000fea0003800000 */
.L_x_4586:
[----:B------:R-:W-:Y:S05]  /*181b0*/  BRA `(.L_x_4588) ;  /* 0xffffffe400b07947 */ /* 0x000fea000383ffff */
.L_x_4540:
[----:B------:R-:W-:Y:S01]  /*181c0*/  BSSY B1, `(.L_x_4589) ;  /* 0x0000006000017945 */ /* 0x000fe20003800000 */
[----:B------:R-:W-:-:S07]  /*181d0*/  IMAD.MOV.U32 R15, RZ, RZ, -0x1 ;  /* 0xffffffffff0f7424 */ /* 0x000fce00078e00ff */
[----:B012---:R-:W-:Y:S05]  /*181e0*/  WARPSYNC.COLLECTIVE R15, `(.L_x_4590) ;  /* 0x000000000f0c7348 */ /* 0x007fea0003c00000 */
[----:B------:R-:W-:Y:S02]  /*181f0*/  ELECT P6, UR62, PT ;  /* 0x00000000003e782f */ /* 0x000fe400038c0000 */
[----:B------:R-:W-:Y:S01]  /*18200*/  MOV R14, UR62 ;  /* 0x0000003e000e7c02 */ /* 0x000fe20008000f00 */
[----:B012---:R-:W-:Y:S10]  /*18210*/  ENDCOLLECTIVE ;  /* 0x000000000000791b */ /* 0x007ff40003800000 */
.L_x_4590:
[----:B------:R-:W-:Y:S05]  /*18220*/  BSYNC B1 ;  /* 0x0000000000017941 */ /* 0x000fea0003800000 */
.L_x_4589:
[----:B------:R-:W-:Y:S05]  /*18230*/  BRA `(.L_x_4591) ;  /* 0xffffffe400a87947 */ /* 0x000fea000383ffff */
.L_x_4542:
[----:B0-----:R0:W1:Y:S02]  /*18240*/  SYNCS.PHASECHK.TRANS64.TRYWAIT P0, [R6+URZ], R5 ;  /* 0x00000005060075a7 */ /* 0x001064000800017f */
[----:B-1----:R-:W-:Y:S05]  /*18250*/  @!P0 NANOSLEEP.SYNCS 0x989680 ;  /* 0x009896800000895d */ /* 0x002fea0003900000 */
[----:B------:R-:W1:Y:S02]  /*18260*/  @!P0 SYNCS.PHASECHK.TRANS64 P0, [R6+URZ], R5 ;  /* 0x00000005060085a7 */ /* 0x000e64000800007f */
[----:B-1----:R-:W-:Y:S05]  /*18270*/  @!P0 BRA `(.L_x_4542) ;  /* 0xfffffffc00f08947 */ /* 0x002fea000383ffff */
[----:B------:R-:W-:Y:S05]  /*18280*/  BRA `(.L_x_4592) ;  /* 0xffffffe400e07947 */ /* 0x000fea000383ffff */
.L_x_4543:
[----:B-1----:R1:W2:Y:S02]  /*18290*/  SYNCS.PHASECHK.TRANS64.TRYWAIT P0, [R7+URZ], R2 ;  /* 0x00000002070075a7 */ /* 0x0022a4000800017f */
[----:B--2---:R-:W-:Y:S05]  /*182a0*/  @!P0 NANOSLEEP.SYNCS 0x989680 ;  /* 0x009896800000895d */ /* 0x004fea0003900000 */
[----:B------:R-:W2:Y:S02]  /*182b0*/  @!P0 SYNCS.PHASECHK.TRANS64 P0, [R7+URZ], R2 ;  /* 0x00000002070085a7 */ /* 0x000ea4000800007f */
[----:B--2---:R-:W-:Y:S05]  /*182c0*/  @!P0 BRA `(.L_x_4543) ;  /* 0xfffffffc00f08947 */ /* 0x004fea000383ffff */
[----:B------:R-:W-:Y:S05]  /*182d0*/  BRA `(.L_x_4593) ;  /* 0xffffffe400d47947 */ /* 0x000fea000383ffff */
.L_x_4545:
[----:B--2---:R2:W3:Y:S02]  /*182e0*/  SYNCS.PHASECHK.TRANS64.TRYWAIT P0, [R4+URZ], R5 ;  /* 0x00000005040075a7 */ /* 0x0044e4000800017f */
[----:B---3--:R-:W-:Y:S05]  /*182f0*/  @!P0 NANOSLEEP.SYNCS 0x989680 ;  /* 0x009896800000895d */ /* 0x008fea0003900000 */
[----:B------:R-:W3:Y:S02]  /*18300*/  @!P0 SYNCS.PHASECHK.TRANS64 P0, [R4+URZ], R5 ;  /* 0x00000005040085a7 */ /* 0x000ee4000800007f */
[----:B---3--:R-:W-:Y:S05]  /*18310*/  @!P0 BRA `(.L_x_4545) ;  /* 0xfffffffc00f08947 */ /* 0x008fea000383ffff */
[----:B------:R-:W-:Y:S05]  /*18320*/  BRA `(.L_x_4594) ;  /* 0xffffffe400d87947 */ /* 0x000fea000383ffff */
.L_x_4595:
        /* <DEDUP_REMOVED lines=13> */
.L_x_6035:


//--------------------- .text._ZN7cutlass13device_kernelIN5flash11enable_sm90INS1_16FlashAttnFwdSm90INS1_25CollectiveMainloopFwdSm90ILi2EN4cute5tupleIJNS5_1CILi1EEES8_S8_EEENS6_IJNS7_ILi64EEESA_SA_EEELi512ENS_10bfloat16_tEfNS_4arch4Sm90ELb1ELb0ELb1ELb1ELb0ELb0ELb0ELb0ELb0ELb1ELb0ELb0EEENS1_21CollectiveEpilogueFwdINS6_IJSA_NS7_ILi512EEESA_EEES9_SC_SE_Li256ELb1ELb1ELb0ELb0EEENS1_36VarlenDynamicPersistentTileSchedulerILi64ELi64ELi256ELi128ELb0ELb1ELb1ELb1ELb1ELb1EEEEEEEEEvNT_6ParamsE --------------------------
	.section	.text._ZN7cutlass13device_kernelIN5flash11enable_sm90INS1_16FlashAttnFwdSm90INS1_25CollectiveMainloopFwdSm90ILi2EN4cute5tupleIJNS5_1CILi1EEES8_S8_EEENS6_IJNS7_ILi64EEESA_SA_EEELi512ENS_10bfloat16_tEfNS_4arch4Sm90ELb1ELb0ELb1ELb1ELb0ELb0ELb0ELb0ELb0ELb1ELb0ELb0EEENS1_21CollectiveEpilogueFwdINS6_IJSA_NS7_ILi512EEESA_EEES9_SC_SE_Li256ELb1ELb1ELb0ELb0EEENS1_36VarlenDynamicPersistentTileSchedulerILi64ELi64ELi256ELi128ELb0ELb1ELb1ELb1ELb1ELb1EEEEEEEEEvNT_6ParamsE,"ax",@progbits
	.align	128
.text._ZN7cutlass13device_kernelIN5flash11enable_sm90INS1_16FlashAttnFwdSm90INS1_25CollectiveMainloopFwdSm90ILi2EN4cute5tupleIJNS5_1CILi1EEES8_S8_EEENS6_IJNS7_ILi64EEESA_SA_EEELi512ENS_10bfloat16_tEfNS_4arch4Sm90ELb1ELb0ELb1ELb1ELb0ELb0ELb0ELb0ELb0ELb1ELb0ELb0EEENS1_21CollectiveEpilogueFwdINS6_IJSA_NS7_ILi512EEESA_EEES9_SC_SE_Li256ELb1ELb1ELb0ELb0EEENS1_36VarlenDynamicPersistentTileSchedulerILi64ELi64ELi256ELi128ELb0ELb1ELb1ELb1ELb1ELb1EEEEEEEEEvNT_6ParamsE:
        .type           _ZN7cutlass13device_kernelIN5flash11enable_sm90INS1_16FlashAttnFwdSm90INS1_25CollectiveMainloopFwdSm90ILi2EN4cute5tupleIJNS5_1CILi1EEES8_S8_EEENS6_IJNS7_ILi64EEESA_SA_EEELi512ENS_10bfloat16_tEfNS_4arch4Sm90ELb1ELb0ELb1ELb1ELb0ELb0ELb0ELb0ELb0ELb1ELb0ELb0EEENS1_21CollectiveEpilogueFwdINS6_IJSA_NS7_ILi512EEESA_EEES9_SC_SE_Li256ELb1ELb1ELb0ELb0EEENS1_36VarlenDynamicPersistentTileSchedulerILi64ELi64ELi256ELi128ELb0ELb1ELb1ELb1ELb1ELb1EEEEEEEEEvNT_6ParamsE,@function
        .size           _ZN7cutlass13device_kernelIN5flash11enable_sm90INS1_16FlashAttnFwdSm90INS1_25CollectiveMainloopFwdSm90ILi2EN4cute5tupleIJNS5_1CILi1EEES8_S8_EEENS6_IJNS7_ILi64EEESA_SA_EEELi512ENS_10bfloat16_tEfNS_4arch4Sm90ELb1ELb0ELb1ELb1ELb0ELb0ELb0ELb0ELb0ELb1ELb0ELb0EEENS1_21CollectiveEpilogueFwdINS6_IJSA_NS7_ILi512EEESA_EEES9_SC_SE_Li256ELb1ELb1ELb0ELb0EEENS1_36VarlenDynamicPersistentTileSchedulerILi64ELi64ELi256ELi128ELb0ELb1ELb1ELb1ELb1ELb1EEEEEEEEEvNT_6ParamsE,(.L_x_6036 - _ZN7cutlass13device_kernelIN5flash11enable_sm90INS1_16FlashAttnFwdSm90INS1_25CollectiveMainloopFwdSm90ILi2EN4cute5tupleIJNS5_1CILi1EEES8_S8_EEENS6_IJNS7_ILi64EEESA_SA_EEELi512ENS_10bfloat16_tEfNS_4arch4Sm90ELb1ELb0ELb1ELb1ELb0ELb0ELb0ELb0ELb0ELb1ELb0ELb0EEENS1_21CollectiveEpilogueFwdINS6_IJSA_NS7_ILi512EEESA_EEES9_SC_SE_Li256ELb1ELb1ELb0ELb0EEENS1_36VarlenDynamicPersistentTileSchedulerILi64ELi64ELi256ELi128ELb0ELb1ELb1ELb1ELb1ELb1EEEEEEEEEvNT_6ParamsE)
        .other          _ZN7cutlass13device_kernelIN5flash11enable_sm90INS1_16FlashAttnFwdSm90INS1_25CollectiveMainloopFwdSm90ILi2EN4cute5tupleIJNS5_1CILi1EEES8_S8_EEENS6_IJNS7_ILi64EEESA_SA_EEELi512ENS_10bfloat16_tEfNS_4arch4Sm90ELb1ELb0ELb1ELb1ELb0ELb0ELb0ELb0ELb0ELb1ELb0ELb0EEENS1_21CollectiveEpilogueFwdINS6_IJSA_NS7_ILi512EEESA_EEES9_SC_SE_Li256ELb1ELb1ELb0ELb0EEENS1_36VarlenDynamicPersistentTileSchedulerILi64ELi64ELi256ELi128ELb0ELb1ELb1ELb1ELb1ELb1EEEEEEEEEvNT_6ParamsE,@"STO_CUDA_ENTRY STV_DEFAULT"
_ZN7cutlass13device_kernelIN5flash11enable_sm90INS1_16FlashAttnFwdSm90INS1_25CollectiveMainloopFwdSm90ILi2EN4cute5tupleIJNS5_1CILi1EEES8_S8_EEENS6_IJNS7_ILi64EEESA_SA_EEELi512ENS_10bfloat16_tEfNS_4arch4Sm90ELb1ELb0ELb1ELb1ELb0ELb0ELb0ELb0ELb0ELb1ELb0ELb0EEENS1_21CollectiveEpilogueFwdINS6_IJSA_NS7_ILi512EEESA_EEES9_SC_SE_Li256ELb1ELb1ELb0ELb0EEENS1_36VarlenDynamicPersistentTileSchedulerILi64ELi64ELi256ELi128ELb0ELb1ELb1ELb1ELb1ELb1EEEEEEEEEvNT_6ParamsE:
        /* <DEDUP_REMOVED lines=18> */
.L_x_4597:
[----:B------:R-:W-:Y:S05]  /*0120*/  BSYNC B0 ;  /* 0x0000000000007941 */ /* 0x000fea0003800000 */
.L_x_4596:
        /* <DEDUP_REMOVED lines=37> */
.L_x_4598:
        /* <DEDUP_REMOVED lines=22> */
.L_x_4599:
        /* <DEDUP_REMOVED lines=18> */
.L_x_4600:
        /* <DEDUP_REMOVED lines=22> */
.L_x_4601:
        /* <DEDUP_REMOVED lines=22> */
.L_x_4602:
[----:B------:R-:W-:Y:S01]  /*08c0*/  PLOP3.LUT P0, PT, PT, PT, UP0, 0x80, 0x0 ;  /* 0x000000000000781c */ /* 0x000fe20003f0f008 */
[----:B------:R-:W-:Y:S01]  /*08d0*/  UMOV UR36, 0x1 ;  /* 0x0000000100247882 */ /* 0x000fe20000000000 */
[----:B------:R-:W-:Y:S01]  /*08e0*/  NOP ;  /* 0x0000000000007918 */ /* 0x000fe20000000000 */
[----:B------:R-:W-:Y:S01]  /*08f0*/  USEL UR36, UR36, 0x2, !UP0 ;  /* 0x0000000224247887 */ /* 0x000fe2000c000000 */
[----:B------:R-:W-:Y:S01]  /*0900*/  ULDC.64 UR40, c[0x0][0x208] ;  /* 0x0000820000287ab9 */ /* 0x000fe20000000a00 */
[----:B012-4-:R-:W-:Y:S08]  /*0910*/  BAR.SYNC.DEFER_BLOCKING 0x0 ;  /* 0x0000000000007b1d */ /* 0x017ff00000010000 */
[----:B------:R-:W-:Y:S05]  /*0920*/  @!P0 BRA `(.L_x_4603) ;  /* 0x000000c400588947 */ /* 0x000fea0003800000 */
.L_x_4604:
        /* <DEDUP_REMOVED lines=28> */
[----:B------:R-:W-:Y:S01]  /*0af0*/  LEA.HI R3, R0, R197, RZ, 0x4 ;  /* 0x000000c500037211 */ /* 0x000fe200078f20ff */
[----:B------:R-:W-:-:S03]  /*0b00*/  UMOV UR37, URZ ;  /* 0x0000003f00257c82 */ /* 0x000fc60008000000 */
[----:B------:R-:W-:Y:S02]  /*0b10*/  SHF.R.S32.HI R2, RZ, 0x4, R3 ;  /* 0x00000004ff027819 */ /* 0x000fe40000011403 */
[C---:B------:R-:W-:Y:S02]  /*0b20*/  LOP3.LUT R6, R3.reuse, 0xfffffff0, RZ, 0xc0, !PT ;  /* 0xfffffff003067812 */ /* 0x040fe400078ec0ff */
[----:B------:R-:W-:-:S03]  /*0b30*/  LEA.HI R4, R3, R2, RZ, 0x1 ;  /* 0x0000000203047211 */ /* 0x000fc600078f08ff */
[----:B------:R-:W-:Y:S01]  /*0b40*/  IMAD.IADD R6, R197, 0x1, -R6 ;  /* 0x00000001c5067824 */ /* 0x000fe200078e0a06 */
[----:B------:R-:W-:Y:S02]  /*0b50*/  LOP3.LUT R5, R4, 0x1ffffffe, RZ, 0xc0, !PT ;  /* 0x1ffffffe04057812 */ /* 0x000fe400078ec0ff */
[----:B------:R-:W-:-:S03]  /*0b60*/  LEA.HI R4, R0, R197, RZ, 0x5 ;  /* 0x000000c500047211 */ /* 0x000fc600078f28ff */
[----:B------:R-:W-:Y:S01]  /*0b70*/  IMAD.IADD R10, R2, 0x1, -R5 ;  /* 0x00000001020a7824 */ /* 0x000fe200078e0a05 */
[CC--:B------:R-:W-:Y:S02]  /*0b80*/  LEA.HI R5, R0.reuse, R197.reuse, RZ, 0x2 ;  /* 0x000000c500057211 */ /* 0x0c0fe400078f10ff */
[----:B------:R-:W-:Y:S02]  /*0b90*/  LEA.HI R2, R0, R197, RZ, 0x7 ;  /* 0x000000c500027211 */ /* 0x000fe400078f38ff */
[--C-:B------:R-:W-:Y:S02]  /*0ba0*/  SHF.R.S32.HI R12, RZ, 0x5, R4.reuse ;  /* 0x00000005ff0c7819 */ /* 0x100fe40000011404 */
[----:B------:R-:W-:Y:S02]  /*0bb0*/  SHF.R.S32.HI R3, RZ, 0x1f, R4 ;  /* 0x0000001fff037819 */ /* 0x000fe40000011404 */
[----:B------:R-:W-:Y:S02]  /*0bc0*/  LOP3.LUT R8, R5, 0xfffffffc, RZ, 0xc0, !PT ;  /* 0xfffffffc05087812 */ /* 0x000fe400078ec0ff */
[----:B------:R-:W-:-:S02]  /*0bd0*/  LOP3.LUT R4, R2, 0xffffff80, RZ, 0xc0, !PT ;  /* 0xffffff8002047812 */ /* 0x000fc400078ec0ff */
[----:B------:R-:W-:Y:S01]  /*0be0*/  LEA.HI R5, R3, R12, RZ, 0x2 ;  /* 0x0000000c03057211 */ /* 0x000fe200078f10ff */
[C---:B------:R-:W-:Y:S01]  /*0bf0*/  IMAD.IADD R8, R197.reuse, 0x1, -R8 ;  /* 0x00000001c5087824 */ /* 0x040fe200078e0a08 */
        /* <DEDUP_REMOVED lines=11> */
[-C--:B------:R-:W-:Y:S02]  /*0cb0*/  LEA.HI R5, R3, R4.reuse, RZ, 0x2 ;  /* 0x0000000403057211 */ /* 0x080fe400078f10ff */
[----:B------:R-:W-:Y:S01]  /*0cc0*/  LOP3.LUT R9, R7, 0xfffffff8, RZ, 0xc0, !PT ;  /* 0xfffffff807097812 */ /* 0x000fe200078ec0ff */
[----:B------:R-:W-:Y:S01]  /*0cd0*/  IMAD.IADD R185, R8, 0x1, -R11 ;  /* 0x0000000108b97824 */ /* 0x000fe200078e0a0b */
[----:B------:R-:W-:Y:S01]  /*0ce0*/  LOP3.LUT R11, R5, 0x7ffffffc, RZ, 0xc0, !PT ;  /* 0x7ffffffc050b7812 */ /* 0x000fe200078ec0ff */
[----:B------:R-:W-:Y:S01]  /*0cf0*/  IMAD.SHL.U32 R7, R7, 0x40, RZ ;  /* 0x0000004007077824 */ /* 0x000fe200078e00ff */
[----:B------:R-:W-:Y:S01]  /*0d00*/  SHF.R.S32.HI R8, RZ, 0x1f, R5 ;  /* 0x0000001fff087819 */ /* 0x000fe20000011405 */
[----:B------:R-:W-:Y:S01]  /*0d10*/  IMAD.IADD R9, R6, 0x1, -R9 ;  /* 0x0000000106097824 */ /* 0x000fe200078e0a09 */
[----:B------:R-:W-:Y:S01]  /*0d20*/  LEA.HI R6, R3, R4, RZ, 0x5 ;  /* 0x0000000403067211 */ /* 0x000fe200078f28ff */
[----:B------:R-:W-:Y:S01]  /*0d30*/  IMAD.IADD R11, R4, 0x1, -R11 ;  /* 0x00000001040b7824 */ /* 0x000fe200078e0a0b */
[----:B------:R-:W-:Y:S01]  /*0d40*/  SHF.R.S32.HI R3, RZ, 0x2, R5 ;  /* 0x00000002ff037819 */ /* 0x000fe20000011405 */
[----:B------:R-:W-:Y:S01]  /*0d50*/  IMAD.SHL.U32 R4, R9, 0x40, RZ ;  /* 0x0000004009047824 */ /* 0x000fe200078e00ff */
[----:B------:R-:W-:Y:S01]  /*0d60*/  LOP3.LUT R7, R7, 0x7ffffe00, RZ, 0xc0, !PT ;  /* 0x7ffffe0007077812 */ /* 0x000fe200078ec0ff */
[----:B------:R-:W-:Y:S01]  /*0d70*/  IMAD.SHL.U32 R5, R10, 0x8, RZ ;  /* 0x000000080a057824 */ /* 0x000fe200078e00ff */
[----:B------:R-:W-:-:S02]  /*0d80*/  LEA.HI R8, R8, R3, RZ, 0x3 ;  /* 0x0000000308087211 */ /* 0x000fc400078f18ff */
[----:B------:R-:W-:Y:S01]  /*0d90*/  LOP3.LUT R4, R4, 0x1c0, RZ, 0xc0, !PT ;  /* 0x000001c004047812 */ /* 0x000fe200078ec0ff */
[----:B------:R-:W-:Y:S01]  /*0da0*/  IMAD.U32 R196, R14, 0x40, R5 ;  /* 0x000000400ec47824 */ /* 0x000fe200078e0005 */
[----:B------:R-:W-:Y:S01]  /*0db0*/  LOP3.LUT R8, R8, 0xfffffff8, RZ, 0xc0, !PT ;  /* 0xfffffff808087812 */ /* 0x000fe200078ec0ff */
[----:B------:R-:W-:Y:S01]  /*0dc0*/  IMAD R7, R12, 0x400, R7 ;  /* 0x000004000c077824 */ /* 0x000fe200078e0207 */
[----:B------:R-:W-:Y:S02]  /*0dd0*/  LOP3.LUT R5, R4, 0x8, R5, 0xf8, !PT ;  /* 0x0000000804057812 */ /* 0x000fe400078ef805 */
[----:B------:R-:W-:Y:S01]  /*0de0*/  SHF.R.U32.HI R4, RZ, 0x3, R4 ;  /* 0x00000003ff047819 */ /* 0x000fe20000011604 */
[----:B------:R-:W-:Y:S01]  /*0df0*/  IMAD.IADD R3, R3, 0x1, -R8 ;  /* 0x0000000103037824 */ /* 0x000fe200078e0a08 */
[----:B------:R-:W-:Y:S02]  /*0e00*/  LEA.HI R0, R0, R197, RZ, 0x3 ;  /* 0x000000c500007211 */ /* 0x000fe400078f18ff */
[----:B------:R-:W-:-:S02]  /*0e10*/  LOP3.LUT R4, R5, R4, RZ, 0x3c, !PT ;  /* 0x0000000405047212 */ /* 0x000fc400078e3cff */
[----:B------:R-:W-:Y:S02]  /*0e20*/  LOP3.LUT R8, R0, 0xfffffff8, RZ, 0xc0, !PT ;  /* 0xfffffff800087812 */ /* 0x000fe400078ec0ff */
[----:B------:R-:W-:Y:S01]  /*0e30*/  R2P PR, R9, 0x6 ;  /* 0x0000000609007804 */ /* 0x000fe20000000000 */
[----:B------:R-:W-:Y:S01]  /*0e40*/  IMAD.IADD R4, R7, 0x1, R4 ;  /* 0x0000000107047824 */ /* 0x000fe200078e0204 */
[----:B------:R-:W-:Y:S01]  /*0e50*/  LEA.HI R2, R2, R193, RZ, 0x1 ;  /* 0x000000c102027211 */ /* 0x000fe200078f08ff */
[----:B------:R-:W-:Y:S01]  /*0e60*/  IMAD.IADD R191, R197, 0x1, -R8 ;  /* 0x00000001c5bf7824 */ /* 0x000fe200078e0a08 */
[----:B------:R-:W-:Y:S02]  /*0e70*/  SHF.R.S32.HI R6, RZ, 0x5, R6 ;  /* 0x00000005ff067819 */ /* 0x000fe40000011406 */
[----:B------:R-:W-:Y:S01]  /*0e80*/  LEA R19, R4, UR46, 0x1 ;  /* 0x0000002e04137c11 */ /* 0x000fe2000f8e08ff */
[----:B------:R-:W-:Y:S01]  /*0e90*/  IMAD.SHL.U32 R17, R191, 0x8, RZ ;  /* 0x00000008bf117824 */ /* 0x000fe200078e00ff */
[----:B------:R-:W-:Y:S01]  /*0ea0*/  LOP3.LUT R2, R2, 0xfffffe, RZ, 0xc0, !PT ;  /* 0x00fffffe02027812 */ /* 0x000fe200078ec0ff */
[----:B------:R-:W-:Y:S01]  /*0eb0*/  IMAD R16, R6, 0x10, R3 ;  /* 0x0000001006107824 */ /* 0x000fe200078e0203 */
[----:B------:R-:W-:Y:S01]  /*0ec0*/  SEL R23, R23, 0xffffffc0, !P2 ;  /* 0xffffffc017177807 */ /* 0x000fe20005000000 */
[----:B------:R-:W-:Y:S01]  /*0ed0*/  VIADD R184, R19, 0x26800 ;  /* 0x0002680013b87836 */ /* 0x000fe20000000000 */
[----:B------:R-:W-:Y:S01]  /*0ee0*/  SHF.R.S32.HI R192, RZ, 0x3, R0 ;  /* 0x00000003ffc07819 */ /* 0x000fe20000011400 */
[----:B------:R-:W-:-:S02]  /*0ef0*/  IMAD.IADD R2, R193, 0x1, -R2 ;  /* 0x00000001c1027824 */ /* 0x000fc400078e0a02 */
        /* <DEDUP_REMOVED lines=14> */
[----:B------:R-:W-:Y:S01]  /*0fe0*/  @P1 VIADD R22, R184, 0xffffffe0 ;  /* 0xffffffe0b8161836 */ /* 0x000fe20000000000 */
[----:B------:R-:W-:Y:S01]  /*0ff0*/  SHF.R.S32.HI R198, RZ, 0x1f, R194 ;  /* 0x0000001fffc67819 */ /* 0x000fe200000114c2 */
[----:B------:R-:W-:-:S02]  /*1000*/  IMAD.SHL.U32 R18, R2, 0x100, RZ ;  /* 0x0000010002127824 */ /* 0x000fc400078e00ff */
[----:B------:R-:W-:Y:S02]  /*1010*/  IMAD.IADD R184, R184, 0x1, R23 ;  /* 0x00000001b8b87824 */ /* 0x000fe400078e0217 */
[----:B------:R-:W-:Y:S02]  /*1020*/  IMAD.SHL.U32 R2, R11, 0x2, RZ ;  /* 0x000000020b027824 */ /* 0x000fe400078e00ff */
[----:B------:R-:W-:Y:S02]  /*1030*/  IMAD R185, R185, 0x8, R16 ;  /* 0x00000008b9b97824 */ /* 0x000fe400078e0210 */
[----:B------:R-:W-:-:S07]  /*1040*/  IMAD.IADD R23, R23, 0x1, R22 ;  /* 0x0000000117177824 */ /* 0x000fce00078e0216 */
.L_x_4660:
[----:B------:R-:W-:Y:S01]  /*1050*/  ULDC.64 UR8, c[0x0][0xc88] ;  /* 0x0003220000087ab9 */ /* 0x000fe20000000a00 */
[----:B------:R-:W-:Y:S01]  /*1060*/  ULDC.64 UR10, c[0x0][0xa18] ;  /* 0x00028600000a7ab9 */ /* 0x000fe20000000a00 */
[----:B------:R-:W-:Y:S02]  /*1070*/  UIMAD.WIDE UR8, UR7, 0x4, UR8 ;  /* 0x00000004070878a5 */ /* 0x000fe4000f8e0208 */
[----:B------:R-:W-:Y:S01]  /*1080*/  UISETP.NE.U32.AND UP1, UPT, UR10, URZ, UPT ;  /* 0x0000003f0a00728c */ /* 0x000fe2000bf25070 */
[----:B------:R-:W-:Y:S01]  /*1090*/  ULDC UR4, c[0x0][0x424] ;  /* 0x0001090000047ab9 */ /* 0x000fe20000000800 */
[----:B------:R-:W-:Y:S02]  /*10a0*/  ULDC UR7, c[0x0][0x2f0] ;  /* 0x0000bc0000077ab9 */ /* 0x000fe40000000800 */
[----:B0--34-:R-:W-:Y:S02]  /*10b0*/  IMAD.U32 R4, RZ, RZ, UR8 ;  /* 0x00000008ff047e24 */ /* 0x019fe4000f8e00ff */
[----:B------:R-:W-:Y:S01]  /*10c0*/  IMAD.U32 R5, RZ, RZ, UR9 ;  /* 0x00000009ff057e24 */ /* 0x000fe2000f8e00ff */
[----:B------:R-:W-:-:S04]  /*10d0*/  ULDC.64 UR8, c[0x0][0xa28] ;  /* 0x00028a0000087ab9 */ /* 0x000fc80000000a00 */
[----:B--2---:R-:W2:Y:S01]  /*10e0*/  LDG.E R4, desc[UR40][R4.64] ;  /* 0x0000002804047981 */ /* 0x004ea2000c1e1900 */
[----:B------:R-:W-:Y:S02]  /*10f0*/  UISETP.NE.U32.AND UP0, UPT, UR8, URZ, UPT ;  /* 0x0000003f0800728c */ /* 0x000fe4000bf05070 */
[----:B------:R-:W-:Y:S02]  /*1100*/  UISETP.NE.AND.EX UP1, UPT, UR11, URZ, UPT, UP1 ;  /* 0x0000003f0b00728c */ /* 0x000fe4000bf25310 */
[----:B------:R-:W-:-:S04]  /*1110*/  UISETP.NE.AND.EX UP0, UPT, UR9, URZ, UPT, UP0 ;  /* 0x0000003f0900728c */ /* 0x000fc8000bf05300 */
[----:B------:R-:W-:Y:S02]  /*1120*/  PLOP3.LUT P2, PT, PT, PT, UP1, 0x80, 0x0 ;  /* 0x000000000000781c */ /* 0x000fe40003f4f018 */
[----:B------:R-:W-:Y:S02]  /*1130*/  PLOP3.LUT P0, PT, PT, PT, UP0, 0x80, 0x0 ;  /* 0x000000000000781c */ /* 0x000fe40003f0f008 */
[----:B--2---:R-:W-:-:S13]  /*1140*/  R2UR UR45, R4 ;  /* 0x00000000042d72ca */ /* 0x004fda00000e0000 */
[----:B------:R-:W-:Y:S02]  /*1150*/  USHF.R.S32.HI UR44, URZ, 0x1f, UR45 ;  /* 0x0000001f3f2c7899 */ /* 0x000fe4000801142d */
[----:B------:R-:W-:-:S04]  /*1160*/  @UP0 ULEA UR8, UP2, UR45, UR8, 0x2 ;  /* 0x000000082d080291 */ /* 0x000fc8000f84103f */
[----:B------:R-:W-:Y:S02]  /*1170*/  @UP0 ULEA.HI.X UR9, UR45, UR9, UR44, 0x2, UP2 ;  /* 0x000000092d090291 */ /* 0x000fe400090f142c */
[----:B------:R-:W-:Y:S01]  /*1180*/  @UP1 ULEA UR10, UP0, UR45, UR10, 0x2 ;  /* 0x0000000a2d0a1291 */ /* 0x000fe2000f80103f */
[----:B------:R-:W-:-:S03]  /*1190*/  IMAD.U32 R4, RZ, RZ, UR8 ;  /* 0x00000008ff047e24 */ /* 0x000fc6000f8e00ff */
[----:B------:R-:W-:Y:S01]  /*11a0*/  @UP1 ULEA.HI.X UR11, UR45, UR11, UR44, 0x2, UP0 ;  /* 0x0000000b2d0b1291 */ /* 0x000fe200080f142c */
[----:B------:R-:W-:Y:S01]  /*11b0*/  IMAD.U32 R5, RZ, RZ, UR9 ;  /* 0x00000009ff057e24 */ /* 0x000fe2000f8e00ff */
[----:B------:R-:W-:Y:S01]  /*11c0*/  ULDC.64 UR8, c[0x0][0x418] ;  /* 0x0001060000087ab9 */ /* 0x000fe20000000a00 */
[----:B-1----:R-:W-:-:S03]  /*11d0*/  IMAD.U32 R6, RZ, RZ, UR10 ;  /* 0x0000000aff067e24 */ /* 0x002fc6000f8e00ff */
[----:B------:R-:W-:Y:S01]  /*11e0*/  IMAD.U32 R7, RZ, RZ, UR11 ;  /* 0x0000000bff077e24 */ /* 0x000fe2000f8e00ff */
[----:B------:R-:W2:Y:S04]  /*11f0*/  @P0 LDG.E R4, desc[UR40][R4.64] ;  /* 0x0000002804040981 */ /* 0x000ea8000c1e1900 */
[----:B------:R-:W3:Y:S01]  /*1200*/  @P2 LDG.E R6, desc[UR40][R6.64] ;  /* 0x0000002806062981 */ /* 0x000ee2000c1e1900 */
[----:B------:R-:W-:Y:S01]  /*1210*/  UISETP.NE.U32.AND UP0, UPT, UR8, URZ, UPT ;  /* 0x0000003f0800728c */ /* 0x000fe2000bf05070 */
[----:B------:R-:W-:Y:S01]  /*1220*/  UMOV UR50, URZ ;  /* 0x0000003f00327c82 */ /* 0x000fe20008000000 */
[----:B------:R-:W-:Y:S02]  /*1230*/  ULDC UR51, c[0x0][0x288] ;  /* 0x0000a20000337ab9 */ /* 0x000fe40000000800 */
[----:B------:R-:W-:Y:S01]  /*1240*/  UISETP.NE.AND.EX UP0, UPT, UR9, URZ, UPT, UP0 ;  /* 0x0000003f0900728c */ /* 0x000fe2000bf05300 */
[----:B------:R-:W-:-:S02]  /*1250*/  UMOV UR43, UR6 ;  /* 0x00000006002b7c82 */ /* 0x000fc40008000000 */
[----:B------:R-:W-:Y:S01]  /*1260*/  ULDC.64 UR8, c[0x0][0xa20] ;  /* 0x0002880000087ab9 */ /* 0x000fe20000000a00 */
[----:B------:R-:W-:Y:S01]  /*1270*/  USEL UR4, UR4, 0x1, UP0 ;  /* 0x0000000104047887 */ /* 0x000fe20008000000 */
[----:B------:R-:W-:-:S03]  /*1280*/  ISETP.NE.U32.AND P1, PT, RZ, UR8, PT ;  /* 0x00000008ff007c0c */ /* 0x000fc6000bf25070 */
        /* <DEDUP_REMOVED lines=18> */
.L_x_4605:
[----:B------:R-:W-:Y:S05]  /*13b0*/  @!P1 BRA `(.L_x_4606) ;  /* 0x00000000001c9947 */ /* 0x000fea0003800000 */
[----:B------:R-:W-:-:S04]  /*13c0*/  ULEA UR4, UP0, UR45, UR8, 0x2 ;  /* 0x000000082d047291 */ /* 0x000fc8000f80103f */
[----:B------:R-:W-:Y:S02]  /*13d0*/  ULEA.HI.X UR6, UR45, UR9, UR44, 0x2, UP0 ;  /* 0x000000092d067291 */ /* 0x000fe400080f142c */
[----:B------:R-:W-:-:S04]  /*13e0*/  IMAD.U32 R4, RZ, RZ, UR4 ;  /* 0x00000004ff047e24 */ /* 0x000fc8000f8e00ff */
[----:B------:R-:W-:-:S05]  /*13f0*/  IMAD.U32 R5, RZ, RZ, UR6 ;  /* 0x00000006ff057e24 */ /* 0x000fca000f8e00ff */
[----:B------:R-:W2:Y:S02]  /*1400*/  LDG.E R4, desc[UR40][R4.64] ;  /* 0x0000002804047981 */ /* 0x000ea4000c1e1900 */
[----:B--2---:R-:W-:Y:S01]  /*1410*/  R2UR UR4, R4 ;  /* 0x00000000040472ca */ /* 0x004fe200000e0000 */
[----:B------:R-:W-:-:S14]  /*1420*/  BRA `(.L_x_4607) ;  /* 0x0000000000347947 */ /* 0x000fdc0003800000 */
.L_x_4606:
        /* <DEDUP_REMOVED lines=13> */
.L_x_4607:
        /* <DEDUP_REMOVED lines=9> */
[----:B------:R-:W0:Y:S01]  /*1590*/  LDC R0, c[0x0][0x448] ;  /* 0x00011200ff007b82 */ /* 0x000e220000000800 */
[----:B------:R-:W-:Y:S01]  /*15a0*/  UIADD3 UR4, UR42, 0x3f, URZ ;  /* 0x0000003f2a047890 */ /* 0x000fe2000fffe03f */
[----:B------:R-:W-:Y:S01]  /*15b0*/  CS2R R150, SRZ ;  /* 0x0000000000967805 */ /* 0x000fe2000001ff00 */
[----:B------:R-:W-:Y:S01]  /*15c0*/  UIADD3 UR50, UR50, 0x40, -UR51 ;  /* 0x0000004032327890 */ /* 0x000fe2000fffe833 */
        /* <DEDUP_REMOVED lines=20> */
[----:B0-----:R-:W-:Y:S01]  /*1710*/  ISETP.NE.AND P0, PT, R0, 0x1, PT ;  /* 0x000000010000780c */ /* 0x001fe20003f05270 */
[----:B------:R-:W-:Y:S01]  /*1720*/  IMAD.U32 R0, RZ, RZ, UR4 ;  /* 0x00000004ff007e24 */ /* 0x000fe2000f8e00ff */
        /* <DEDUP_REMOVED lines=11> */
[----:B------:R-:W0:Y:S01]  /*17e0*/  @P0 LDC R3, c[0x0][0x44c] ;  /* 0x00011300ff030b82 */ /* 0x000e220000000800 */
[----:B------:R-:W-:Y:S02]  /*17f0*/  CS2R R44, SRZ ;  /* 0x00000000002c7805 */ /* 0x000fe4000001ff00 */
[----:B------:R-:W-:-:S02]  /*1800*/  CS2R R92, SRZ ;  /* 0x00000000005c7805 */ /* 0x000fc4000001ff00 */
[----:B------:R-:W-:Y:S02]  /*1810*/  CS2R R42, SRZ ;  /* 0x00000000002a7805 */ /* 0x000fe4000001ff00 */
[----:B------:R-:W-:Y:S02]  /*1820*/  CS2R R40, SRZ ;  /* 0x0000000000287805 */ /* 0x000fe4000001ff00 */
[----:B------:R-:W-:Y:S02]  /*1830*/  CS2R R88, SRZ ;  /* 0x0000000000587805 */ /* 0x000fe4000001ff00 */
[----:B------:R-:W-:Y:S02]  /*1840*/  CS2R R86, SRZ ;  /* 0x0000000000567805 */ /* 0x000fe4000001ff00 */
[----:B------:R-:W-:Y:S01]  /*1850*/  CS2R R84, SRZ ;  /* 0x0000000000547805 */ /* 0x000fe2000001ff00 */
[----:B------:R-:W1:Y:S01]  /*1860*/  @P0 LDC R4, c[0x0][0x450] ;  /* 0x00011400ff040b82 */ /* 0x000e620000000800 */
        /* <DEDUP_REMOVED lines=15> */
[----:B0-----:R-:W-:Y:S01]  /*1960*/  @P0 IMAD.HI.U32 R3, R3, UR4, RZ ;  /* 0x0000000403030c27 */ /* 0x001fe2000f8e00ff */
[----:B------:R-:W-:Y:S02]  /*1970*/  CS2R R52, SRZ ;  /* 0x0000000000347805 */ /* 0x000fe4000001ff00 */
[----:B------:R-:W-:Y:S02]  /*1980*/  CS2R R50, SRZ ;  /* 0x0000000000327805 */ /* 0x000fe4000001ff00 */
[----:B------:R-:W-:Y:S02]  /*1990*/  CS2R R48, SRZ ;  /* 0x0000000000307805 */ /* 0x000fe4000001ff00 */
[----:B------:R-:W-:-:S02]  /*19a0*/  CS2R R10, SRZ ;  /* 0x00000000000a7805 */ /* 0x000fc4000001ff00 */
[----:B------:R-:W-:Y:S02]  /*19b0*/  CS2R R8, SRZ ;  /* 0x0000000000087805 */ /* 0x000fe4000001ff00 */
[----:B------:R-:W-:Y:S02]  /*19c0*/  CS2R R38, SRZ ;  /* 0x0000000000267805 */ /* 0x000fe4000001ff00 */
[----:B------:R-:W-:Y:S02]  /*19d0*/  CS2R R34, SRZ ;  /* 0x0000000000227805 */ /* 0x000fe4000001ff00 */
[----:B-1----:R-:W-:Y:S02]  /*19e0*/  @P0 SHF.R.U32.HI R0, RZ, R4, R3 ;  /* 0x00000004ff000219 */ /* 0x002fe40000011603 */
[----:B------:R-:W-:Y:S02]  /*19f0*/  CS2R R30, SRZ ;  /* 0x00000000001e7805 */ /* 0x000fe4000001ff00 */
[----:B------:R-:W-:Y:S01]  /*1a00*/  PLOP3.LUT P0, PT, PT, PT, PT, 0x80, 0x0 ;  /* 0x000000000000781c */ /* 0x000fe20003f0f070 */
[----:B------:R-:W-:Y:S01]  /*1a10*/  IMAD.MOV.U32 R12, RZ, RZ, RZ ;  /* 0x000000ffff0c7224 */ /* 0x000fe200078e00ff */
[----:B------:R-:W-:Y:S01]  /*1a20*/  CS2R R26, SRZ ;  /* 0x00000000001a7805 */ /* 0x000fe2000001ff00 */
[----:B------:R-:W-:-:S02]  /*1a30*/  VIADD R3, R0, UR50 ;  /* 0x0000003200037c36 */ /* 0x000fc40008000000 */
[----:B------:R-:W-:Y:S02]  /*1a40*/  IMAD.MOV.U32 R0, RZ, RZ, RZ ;  /* 0x000000ffff007224 */ /* 0x000fe400078e00ff */
        /* <DEDUP_REMOVED lines=22> */
.L_x_4610:
[----:B------:R-:W-:Y:S01]  /*1bb0*/  ULEA UR21, UR37, UR46, 0x3 ;  /* 0x0000002e25157291 */ /* 0x000fe2000f8e183f */
[----:B------:R-:W-:-:S05]  /*1bc0*/  IMAD.U32 R0, RZ, RZ, UR38 ;  /* 0x00000026ff007e24 */ /* 0x000fca000f8e00ff */
[----:B------:R-:W-:-:S04]  /*1bd0*/  SHF.L.U32 R0, R0, 0x1f, RZ ;  /* 0x0000001f00007819 */ /* 0x000fc800000006ff */
[----:B------:R-:W0:Y:S02]  /*1be0*/  SYNCS.PHASECHK.TRANS64.TRYWAIT P1, [UR21+0x28c50], R0 ;  /* 0x028c5000ff0075a7 */ /* 0x000e240008020155 */
[----:B0-----:R-:W-:Y:S05]  /*1bf0*/  @!P1 BRA `(.L_x_4611) ;  /* 0x00000124000c9947 */ /* 0x001fea0003800000 */
.L_x_4801:
        /* <DEDUP_REMOVED lines=45> */
.L_x_4617:
        /* <DEDUP_REMOVED lines=143> */
.L_x_4613:
[----:B------:R-:W-:Y:S01]  /*27c0*/  ULEA UR21, UR37, UR46, 0x3 ;  /* 0x0000002e25157291 */ /* 0x000fe2000f8e183f */
[----:B------:R-:W-:-:S05]  /*27d0*/  IMAD.U32 R0, RZ, RZ, UR38 ;  /* 0x00000026ff007e24 */ /* 0x000fca000f8e00ff */
[----:B------:R-:W-:-:S04]  /*27e0*/  SHF.L.U32 R0, R0, 0x1f, RZ ;  /* 0x0000001f00007819 */ /* 0x000fc800000006ff */
[----:B------:R0:W1:Y:S01]  /*27f0*/  SYNCS.PHASECHK.TRANS64.TRYWAIT P1, [UR21+0x28c50], R0 ;  /* 0x028c5000ff0075a7 */ /* 0x0000620008020155 */
[----:B------:R-:W-:Y:S05]  /*2800*/  @!P0 BRA `(.L_x_4614) ;  /* 0x0000000000048947 */ /* 0x000fea0003800000 */
[----:B------:R-:W-:Y:S01]  /*2810*/  BPT.TRAP 0x1 ;  /* 0x000000040000795c */ /* 0x000fe20000300000 */
.L_x_4614:
[----:B-1----:R-:W-:Y:S05]  /*2820*/  @P1 BRA `(.L_x_4615) ;  /* 0x0000000000081947 */ /* 0x002fea0003800000 */
[----:B------:R-:W1:Y:S02]  /*2830*/  SYNCS.PHASECHK.TRANS64.TRYWAIT P1, [UR21+0x28c50], R0 ;  /* 0x028c5000ff0075a7 */ /* 0x000e640008020155 */
[----:B-1----:R-:W-:Y:S05]  /*2840*/  @!P1 BRA `(.L_x_4616) ;  /* 0x0000011800109947 */ /* 0x002fea0003800000 */
.L_x_4615:
        /* <DEDUP_REMOVED lines=29> */
.L_x_4612:
        /* <DEDUP_REMOVED lines=144> */
.L_x_4608:
[----:B------:R-:W-:Y:S01]  /*3320*/  ULDC UR4, c[0x0][0x448] ;  /* 0x0001120000047ab9 */ /* 0x000fe20000000800 */
[----:B------:R-:W-:Y:S01]  /*3330*/  UIADD3 UR6, UR42, 0x3f, URZ ;  /* 0x0000003f2a067890 */ /* 0x000fe2000fffe03f */
[----:B------:R-:W-:Y:S01]  /*3340*/  PLOP3.LUT P0, PT, PT, PT, PT, 0x80, 0x0 ;  /* 0x000000000000781c */ /* 0x000fe20003f0f070 */
[----:B------:R-:W-:Y:S01]  /*3350*/  UISETP.NE.AND UP0, UPT, UR4, 0x1, UPT ;  /* 0x000000010400788c */ /* 0x000fe2000bf05270 */
[----:B------:R-:W-:Y:S01]  /*3360*/  IMAD.MOV.U32 R0, RZ, RZ, RZ ;  /* 0x000000ffff007224 */ /* 0x000fe200078e00ff */
[----:B------:R-:W-:Y:S01]  /*3370*/  UIADD3 UR7, UR50, 0x40, -UR51 ;  /* 0x0000004032077890 */ /* 0x000fe2000fffe833 */
        /* <DEDUP_REMOVED lines=8> */
[----:B------:R-:W-:Y:S01]  /*3400*/  @UP0 ULDC UR4, c[0x0][0x44c] ;  /* 0x0001130000040ab9 */ /* 0x000fe20000000800 */
[----:B------:R-:W-:Y:S01]  /*3410*/  @UP0 ULDC UR8, c[0x0][0x450] ;  /* 0x0001140000080ab9 */ /* 0x000fe20000000800 */
[----:B------:R-:W-:Y:S01]  /*3420*/  UIMAD.WIDE.U32 UR4, UR6, UR4, URZ ;  /* 0x00000004060472a5 */ /* 0x000fe2000f8e003f */
[----:B------:R-:W-:-:S02]  /*3430*/  CS2R R136, SRZ ;  /* 0x0000000000887805 */ /* 0x000fc4000001ff00 */
[----:B------:R-:W-:Y:S02]  /*3440*/  CS2R R134, SRZ ;  /* 0x0000000000867805 */ /* 0x000fe4000001ff00 */
[----:B------:R-:W-:Y:S01]  /*3450*/  CS2R R132, SRZ ;  /* 0x0000000000847805 */ /* 0x000fe2000001ff00 */
[----:B------:R-:W-:Y:S01]  /*3460*/  @UP0 USHF.R.U32.HI UR6, URZ, UR8, UR5 ;  /* 0x000000083f060299 */ /* 0x000fe20008011605 */
[----:B------:R-:W-:Y:S02]  /*3470*/  CS2R R130, SRZ ;  /* 0x0000000000827805 */ /* 0x000fe4000001ff00 */
[----:B------:R-:W-:Y:S02]  /*3480*/  CS2R R128, SRZ ;  /* 0x0000000000807805 */ /* 0x000fe4000001ff00 */
[----:B------:R-:W-:Y:S01]  /*3490*/  CS2R R126, SRZ ;  /* 0x00000000007e7805 */ /* 0x000fe2000001ff00 */
[----:B------:R-:W-:Y:S01]  /*34a0*/  UIADD3 UR6, UR7, UR6, URZ ;  /* 0x0000000607067290 */ /* 0x000fe2000fffe03f */
[----:B------:R-:W-:-:S02]  /*34b0*/  CS2R R124, SRZ ;  /* 0x00000000007c7805 */ /* 0x000fc4000001ff00 */
[----:B------:R-:W-:Y:S02]  /*34c0*/  CS2R R122, SRZ ;  /* 0x00000000007a7805 */ /* 0x000fe4000001ff00 */
[----:B------:R-:W-:Y:S01]  /*34d0*/  CS2R R120, SRZ ;  /* 0x0000000000787805 */ /* 0x000fe2000001ff00 */
[----:B------:R-:W-:Y:S01]  /*34e0*/  USHF.R.S32.HI UR4, URZ, 0x1f, UR6 ;  /* 0x0000001f3f047899 */ /* 0x000fe20008011406 */
[----:B------:R-:W-:Y:S02]  /*34f0*/  CS2R R168, SRZ ;  /* 0x0000000000a87805 */ /* 0x000fe4000001ff00 */
[----:B------:R-:W-:Y:S02]  /*3500*/  CS2R R166, SRZ ;  /* 0x0000000000a67805 */ /* 0x000fe4000001ff00 */
[----:B------:R-:W-:Y:S01]  /*3510*/  CS2R R116, SRZ ;  /* 0x0000000000747805 */ /* 0x000fe2000001ff00 */
[----:B------:R-:W-:Y:S01]  /*3520*/  ULEA.HI UR4, UR4, UR6, URZ, 0x6 ;  /* 0x0000000604047291 */ /* 0x000fe2000f8f303f */
[----:B------:R-:W-:-:S02]  /*3530*/  CS2R R164, SRZ ;  /* 0x0000000000a47805 */ /* 0x000fc4000001ff00 */
[----:B------:R-:W-:Y:S02]  /*3540*/  CS2R R162, SRZ ;  /* 0x0000000000a27805 */ /* 0x000fe4000001ff00 */
[----:B------:R-:W-:Y:S01]  /*3550*/  CS2R R112, SRZ ;  /* 0x0000000000707805 */ /* 0x000fe2000001ff00 */
[----:B------:R-:W-:Y:S01]  /*3560*/  USHF.R.S32.HI UR4, URZ, 0x6, UR4 ;  /* 0x000000063f047899 */ /* 0x000fe20008011404 */
[----:B------:R-:W-:Y:S02]  /*3570*/  CS2R R160, SRZ ;  /* 0x0000000000a07805 */ /* 0x000fe4000001ff00 */
[----:B------:R-:W-:Y:S02]  /*3580*/  CS2R R158, SRZ ;  /* 0x00000000009e7805 */ /* 0x000fe4000001ff00 */
[----:B------:R-:W-:Y:S01]  /*3590*/  CS2R R108, SRZ ;  /* 0x00000000006c7805 */ /* 0x000fe2000001ff00 */
[----:B------:R-:W-:Y:S01]  /*35a0*/  UISETP.LT.AND UP0, UPT, UR52, UR4, UPT ;  /* 0x000000043400728c */ /* 0x000fe2000bf01270 */
[----:B------:R-:W-:-:S02]  /*35b0*/  CS2R R156, SRZ ;  /* 0x00000000009c7805 */ /* 0x000fc4000001ff00 */
[----:B------:R-:W-:Y:S02]  /*35c0*/  CS2R R104, SRZ ;  /* 0x0000000000687805 */ /* 0x000fe4000001ff00 */
[----:B------:R-:W-:Y:S01]  /*35d0*/  CS2R R154, SRZ ;  /* 0x00000000009a7805 */ /* 0x000fe2000001ff00 */
[----:B------:R-:W-:Y:S01]  /*35e0*/  USEL UR52, UR52, UR4, UP0 ;  /* 0x0000000434347287 */ /* 0x000fe20008000000 */
[----:B------:R-:W-:Y:S02]  /*35f0*/  CS2R R100, SRZ ;  /* 0x0000000000647805 */ /* 0x000fe4000001ff00 */
[----:B------:R-:W-:Y:S02]  /*3600*/  CS2R R152, SRZ ;  /* 0x0000000000987805 */ /* 0x000fe4000001ff00 */
[----:B------:R-:W-:Y:S01]  /*3610*/  CS2R R96, SRZ ;  /* 0x0000000000607805 */ /* 0x000fe2000001ff00 */
[----:B------:R-:W-:Y:S01]  /*3620*/  UISETP.GE.AND UP0, UPT, UR52, 0x1, UPT ;  /* 0x000000013400788c */ /* 0x000fe2000bf06270 */
[----:B------:R-:W-:-:S02]  /*3630*/  CS2R R46, SRZ ;  /* 0x00000000002e7805 */ /* 0x000fc4000001ff00 */
[----:B------:R-:W-:Y:S02]  /*3640*/  CS2R R44, SRZ ;  /* 0x00000000002c7805 */ /* 0x000fe4000001ff00 */
[----:B------:R-:W-:Y:S02]  /*3650*/  CS2R R92, SRZ ;  /* 0x00000000005c7805 */ /* 0x000fe4000001ff00 */
[----:B------:R-:W-:Y:S02]  /*3660*/  CS2R R42, SRZ ;  /* 0x00000000002a7805 */ /* 0x000fe4000001ff00 */
[----:B------:R-:W-:Y:S02]  /*3670*/  CS2R R40, SRZ ;  /* 0x0000000000287805 */ /* 0x000fe4000001ff00 */
[----:B------:R-:W-:Y:S02]  /*3680*/  PLOP3.LUT P1, PT, PT, PT, UP0, 0x80, 0x0 ;  /* 0x000000000000781c */ /* 0x000fe40003f2f008 */
        /* <DEDUP_REMOVED lines=60> */
.L_x_4618:
        /* <DEDUP_REMOVED lines=9> */
.L_x_4802:
[----:B------:R-:W-:Y:S05]  /*3ae0*/  @!P0 BRA `(.L_x_4620) ;  /* 0x0000000000048947 */ /* 0x000fea0003800000 */
[----:B------:R-:W-:Y:S01]  /*3af0*/  BPT.TRAP 0x1 ;  /* 0x000000040000795c */ /* 0x000fe20000300000 */
.L_x_4620:
[----:B------:R-:W-:Y:S02]  /*3b00*/  IMAD.U32 R7, RZ, RZ, UR37 ;  /* 0x00000025ff077e24 */ /* 0x000fe4000f8e00ff */
[----:B------:R-:W-:-:S03]  /*3b10*/  IMAD.U32 R8, RZ, RZ, UR38 ;  /* 0x00000026ff087e24 */ /* 0x000fc6000f8e00ff */
[----:B------:R-:W-:Y:S02]  /*3b20*/  LEA R7, R7, UR46, 0x3 ;  /* 0x0000002e07077c11 */ /* 0x000fe4000f8e18ff */
[----:B------:R-:W-:-:S04]  /*3b30*/  SHF.L.U32 R8, R8, 0x1f, RZ ;  /* 0x0000001f08087819 */ /* 0x000fc800000006ff */
[----:B------:R1:W2:Y:S01]  /*3b40*/  SYNCS.PHASECHK.TRANS64.TRYWAIT P1, [R7+URZ+0x28c30], R8 ;  /* 0x028c3008070075a7 */ /* 0x0002a2000802017f */
[----:B------:R-:W-:Y:S05]  /*3b50*/  @!P0 BRA `(.L_x_4621) ;  /* 0x0000000000048947 */ /* 0x000fea0003800000 */
[----:B------:R-:W-:Y:S01]  /*3b60*/  BPT.TRAP 0x1 ;  /* 0x000000040000795c */ /* 0x000fe20000300000 */
.L_x_4621:
[----:B--2---:R-:W-:Y:S05]  /*3b70*/  @P1 BRA `(.L_x_4622) ;  /* 0x0000000000081947 */ /* 0x004fea0003800000 */
[----:B------:R-:W2:Y:S02]  /*3b80*/  SYNCS.PHASECHK.TRANS64.TRYWAIT P1, [R7+URZ+0x28c30], R8 ;  /* 0x028c3008070075a7 */ /* 0x000ea4000802017f */
[----:B--2---:R-:W-:Y:S05]  /*3b90*/  @!P1 BRA `(.L_x_4623) ;  /* 0x00000104006c9947 */ /* 0x004fea0003800000 */
.L_x_4622:
        /* <DEDUP_REMOVED lines=44> */
[----:B------:R-:W0:Y:S02]  /*3e60*/  SHFL.IDX PT, R6, R3, 0x1, 0x1c1f ;  /* 0x003c1f0003067f89 */ /* 0x000e2400000e0000 */
[----:B------:R-:W-:Y:S02]  /*3e70*/  UIADD3 UR7, UR50, 0x1, UR6 ;  /* 0x0000000132077890 */ /* 0x000fe4000fffe006 */
[----:B------:R-:W-:Y:S01]  /*3e80*/  IMAD.U32 R5, RZ, RZ, UR6 ;  /* 0x00000006ff057e24 */ /* 0x000fe2000f8e00ff */
[----:B------:R-:W3:Y:S03]  /*3e90*/  SHFL.IDX PT, R3, R3, RZ, 0x1c1f ;  /* 0x001c1fff03037589 */ /* 0x000ee600000e0000 */
[----:B------:R-:W-:Y:S01]  /*3ea0*/  IMAD.U32 R21, RZ, RZ, UR7 ;  /* 0x00000007ff157e24 */ /* 0x000fe2000f8e00ff */
[----:B------:R-:W-:-:S04]  /*3eb0*/  IADD3 R4, -R2, UR50, R5 ;  /* 0x0000003202047c10 */ /* 0x000fc8000fffe105 */
[----:B------:R-:W-:-:S04]  /*3ec0*/  IADD3 R5, R21, -UR51, -R2 ;  /* 0x8000003315057c10 */ /* 0x000fc8000fffe802 */
[----:B0-----:R-:W-:-:S04]  /*3ed0*/  VIADDMNMX R6, R6, R5, R4, PT ;  /* 0x0000000506067246 */ /* 0x001fc80003800104 */
[C---:B------:R-:W-:Y:S02]  /*3ee0*/  ISETP.GT.AND P3, PT, R6.reuse, RZ, PT ;  /* 0x000000ff0600720c */ /* 0x040fe40003f64270 */
[C---:B------:R-:W-:Y:S02]  /*3ef0*/  ISETP.GT.AND P4, PT, R6.reuse, 0x1, PT ;  /* 0x000000010600780c */ /* 0x040fe40003f84270 */
[----:B------:R-:W-:Y:S02]  /*3f00*/  ISETP.GT.AND P5, PT, R6, 0x8, PT ;  /* 0x000000080600780c */ /* 0x000fe40003fa4270 */
[----:B---3--:R-:W-:-:S04]  /*3f10*/  VIADDMNMX R4, R3, R5, R4, PT ;  /* 0x0000000503047246 */ /* 0x008fc80003800104 */
[----:B------:R-:W-:Y:S01]  /*3f20*/  ISETP.GT.AND P6, PT, R4, 0x20, PT ;  /* 0x000000200400780c */ /* 0x000fe20003fc4270 */
        /* <DEDUP_REMOVED lines=297> */
.L_x_4624:
[----:B------:R1:W2:Y:S01]  /*51c0*/  SYNCS.PHASECHK.TRANS64.TRYWAIT P3, [R7+URZ+0x28c50], R8 ;  /* 0x028c5008070075a7 */ /* 0x0002a2000806017f */
[----:B------:R-:W-:Y:S05]  /*51d0*/  @!P0 BRA `(.L_x_4625) ;  /* 0x0000000000048947 */ /* 0x000fea0003800000 */
[----:B------:R-:W-:Y:S01]  /*51e0*/  BPT.TRAP 0x1 ;  /* 0x000000040000795c */ /* 0x000fe20000300000 */
.L_x_4625:
[----:B--2---:R-:W-:Y:S05]  /*51f0*/  @P3 BRA `(.L_x_4626) ;  /* 0x0000000000083947 */ /* 0x004fea0003800000 */
[----:B------:R-:W2:Y:S02]  /*5200*/  SYNCS.PHASECHK.TRANS64.TRYWAIT P3, [R7+URZ+0x28c50], R8 ;  /* 0x028c5008070075a7 */ /* 0x000ea4000806017f */
[----:B--2---:R-:W-:Y:S05]  /*5210*/  @!P3 BRA `(.L_x_4627) ;  /* 0x000000ec00e0b947 */ /* 0x004fea0003800000 */
.L_x_4626:
[----:B------:R-:W-:Y:S01]  /*5220*/  ULEA UR11, UR37, UR49, 0xc ;  /* 0x00000031250b7291 */ /* 0x000fe2000f8e603f */
[----:B------:R-:W-:Y:S01]  /*5230*/  WARPGROUP.ARRIVE ;  /* 0x00000000000079c5 */ /* 0x000fe20000000000 */
[----:B------:R-:W-:Y:S01]  /*5240*/  UMOV UR7, 0x40000040 ;  /* 0x4000004000077882 */ /* 0x000fe20000000000 */
[----:B------:R-:W-:Y:S01]  /*5250*/  @UP0 ULDC UR14, c[0x0][0x450] ;  /* 0x00011400000e0ab9 */ /* 0x000fe20000000800 */
[----:B------:R-:W-:Y:S01]  /*5260*/  UIADD3 UR21, UR52, -0x2, URZ ;  /* 0xfffffffe34157890 */ /* 0x000fe2000fffe03f */
[----:B-12---:R-:W-:Y:S02]  /*5270*/  @!P1 VIADD R7, R7, 0x28c60 ;  /* 0x00028c6007079836 */ /* 0x006fe40000000000 */
        /* <DEDUP_REMOVED lines=48> */
[----:B------:R-:W-:-:S05]  /*5580*/  ULDC UR22, c[0x0][0x988] ;  /* 0x0002620000167ab9 */ /* 0x000fca0000000800 */
.L_x_4637:
[----:B------:R-:W-:-:S04]  /*5590*/  UIADD3 UR37, UR23, 0x1, URZ ;  /* 0x0000000117257890 */ /* 0x000fc8000fffe03f */
[----:B------:R-:W-:-:S04]  /*55a0*/  UISETP.NE.AND UP1, UPT, UR37, 0x2, UPT ;  /* 0x000000022500788c */ /* 0x000fc8000bf25270 */
[----:B------:R-:W-:Y:S02]  /*55b0*/  USEL UR6, URZ, 0x1, UP1 ;  /* 0x000000013f067887 */ /* 0x000fe40008800000 */
[----:B------:R-:W-:Y:S02]  /*55c0*/  USEL UR37, UR37, URZ, UP1 ;  /* 0x0000003f25257287 */ /* 0x000fe40008800000 */
[----:B------:R-:W-:Y:S01]  /*55d0*/  ULOP3.LUT UR38, UR38, UR6, URZ, 0x3c, !UPT ;  /* 0x0000000626267292 */ /* 0x000fe2000f8e3c3f */
[----:B--2---:R-:W-:Y:S11]  /*55e0*/  @!P0 BRA `(.L_x_4629) ;  /* 0x0000000000048947 */ /* 0x004ff60003800000 */
[----:B------:R-:W-:Y:S01]  /*55f0*/  BPT.TRAP 0x1 ;  /* 0x000000040000795c */ /* 0x000fe20000300000 */
.L_x_4629:
[----:B------:R-:W-:Y:S01]  /*5600*/  ULEA UR25, UR37, UR46, 0x3 ;  /* 0x0000002e25197291 */ /* 0x000fe2000f8e183f */
[----:B-1----:R-:W-:-:S05]  /*5610*/  IMAD.U32 R7, RZ, RZ, UR38 ;  /* 0x00000026ff077e24 */ /* 0x002fca000f8e00ff */
[----:B------:R-:W-:-:S04]  /*5620*/  SHF.L.U32 R7, R7, 0x1f, RZ ;  /* 0x0000001f07077819 */ /* 0x000fc800000006ff */
[----:B------:R1:W2:Y:S01]  /*5630*/  SYNCS.PHASECHK.TRANS64.TRYWAIT P3, [UR25+0x28c30], R7 ;  /* 0x028c3007ff0075a7 */ /* 0x0002a20008060159 */
[----:B------:R-:W-:Y:S05]  /*5640*/  @!P0 BRA `(.L_x_4630) ;  /* 0x0000000000048947 */ /* 0x000fea0003800000 */
[----:B------:R-:W-:Y:S01]  /*5650*/  BPT.TRAP 0x1 ;  /* 0x000000040000795c */ /* 0x000fe20000300000 */
.L_x_4630:
[----:B--2---:R-:W-:Y:S05]  /*5660*/  @P3 BRA `(.L_x_4631) ;  /* 0x0000000000083947 */ /* 0x004fea0003800000 */
[----:B------:R-:W2:Y:S02]  /*5670*/  SYNCS.PHASECHK.TRANS64.TRYWAIT P3, [UR25+0x28c30], R7 ;  /* 0x028c3007ff0075a7 */ /* 0x000ea40008060159 */
[----:B--2---:R-:W-:Y:S05]  /*5680*/  @!P3 BRA `(.L_x_4632) ;  /* 0x000000e800d8b947 */ /* 0x004fea0003800000 */
.L_x_4631:
[----:B------:R-:W-:Y:S01]  /*5690*/  R2UR UR18, R0 ;  /* 0x00000000001272ca */ /* 0x000fe200000e0000 */
[----:B0-----:R-:W-:Y:S01]  /*56a0*/  WARPGROUP.ARRIVE ;  /* 0x00000000000079c5 */ /* 0x001fe20000000000 */
[----:B------:R-:W-:Y:S01]  /*56b0*/  UMOV UR19, 0x40000040 ;  /* 0x4000004000137882 */ /* 0x000fe20000000000 */
[----:B------:R-:W-:Y:S01]  /*56c0*/  UMOV UR7, 0x40000040 ;  /* 0x4000004000077882 */ /* 0x000fe20000000000 */
[----:B------:R-:W-:Y:S01]  /*56d0*/  UMOV UR11, 0x40000040 ;  /* 0x40000040000b7882 */ /* 0x000fe20000000000 */
[----:B------:R-:W-:Y:S01]  /*56e0*/  UMOV UR15, 0x40000040 ;  /* 0x40000040000f7882 */ /* 0x000fe20000000000 */
[----:B--2---:R-:W-:-:S07]  /*56f0*/  VIADD R6, R185, UR42 ;  /* 0x0000002ab9067c36 */ /* 0x004fce0008000000 */
        /* <DEDUP_REMOVED lines=14> */
[----:B------:R-:W0:Y:S04]  /*57e0*/  SHFL.IDX PT, R10, R6, RZ, 0x1c1f ;  /* 0x001c1fff060a7589 */ /* 0x000e2800000e0000 */
[----:B------:R-:W2:Y:S01]  /*57f0*/  SHFL.IDX PT, R6, R6, 0x1, 0x1c1f ;  /* 0x003c1f0006067f89 */ /* 0x000ea200000e0000 */
        /* <DEDUP_REMOVED lines=10> */
[----:B------:R-:W-:Y:S02]  /*58a0*/  IMAD.U32 R165, RZ, RZ, UR50 ;  /* 0x00000032ffa57e24 */ /* 0x000fe4000f8e00ff */
[----:B------:R-:W-:Y:S01]  /*58b0*/  FMUL.FTZ R153, R153, UR24 ;  /* 0x0000001899997c20 */ /* 0x000fe20008410000 */
[----:B------:R-:W-:Y:S01]  /*58c0*/  FMUL.FTZ R156, R156, UR24 ;  /* 0x000000189c9c7c20 */ /* 0x000fe20008410000 */
[----:B------:R-:W-:Y:S01]  /*58d0*/  FMUL.FTZ R157, R157, UR24 ;  /* 0x000000189d9d7c20 */ /* 0x000fe20008410000 */
[----:B------:R-:W-:Y:S01]  /*58e0*/  FMUL.FTZ R160, R160, UR24 ;  /* 0x00000018a0a07c20 */ /* 0x000fe20008410000 */
[----:B------:R-:W-:Y:S01]  /*58f0*/  IADD3 R165, R165, UR6, -R2 ;  /* 0x00000006a5a57c10 */ /* 0x000fe2000fffe802 */
[----:B------:R-:W3:Y:S01]  /*5900*/  MUFU.TANH R152, R152 ;  /* 0x0000009800987308 */ /* 0x000ee20000002400 */
[----:B------:R-:W-:Y:S01]  /*5910*/  FMUL.FTZ R164, R164, UR24 ;  /* 0x00000018a4a47c20 */ /* 0x000fe20008410000 */
[----:B------:R-:W-:Y:S01]  /*5920*/  FMUL.FTZ R161, R161, UR24 ;  /* 0x00000018a1a17c20 */ /* 0x000fe20008410000 */
[----:B------:R-:W-:Y:S01]  /*5930*/  FMUL.FTZ R168, R168, UR24 ;  /* 0x00000018a8a87c20 */ /* 0x000fe20008410000 */
[----:B------:R-:W-:-:S02]  /*5940*/  VIADD R165, R165, -UR51 ;  /* 0x80000033a5a57c36 */ /* 0x000fc40008000000 */
[----:B------:R-:W-:Y:S01]  /*5950*/  FMUL.FTZ R169, R169, UR24 ;  /* 0x00000018a9a97c20 */ /* 0x000fe20008410000 */
[----:B------:R-:W-:Y:S01]  /*5960*/  FMUL.FTZ R172, R172, UR24 ;  /* 0x00000018acac7c20 */ /* 0x000fe20008410000 */
[----:B------:R-:W-:Y:S01]  /*5970*/  FMUL.FTZ R173, R173, UR24 ;  /* 0x00000018adad7c20 */ /* 0x000fe20008410000 */
[----:B------:R-:W-:Y:S01]  /*5980*/  MUFU.TANH R153, R153 ;  /* 0x0000009900997308 */ /* 0x000fe20000002400 */
[----:B0-----:R-:W-:Y:S02]  /*5990*/  IMAD.IADD R10, R165, 0x1, R10 ;  /* 0x00000001a50a7824 */ /* 0x001fe400078e020a */
[----:B------:R-:W-:Y:S01]  /*59a0*/  FMUL.FTZ R176, R176, UR24 ;  /* 0x00000018b0b07c20 */ /* 0x000fe20008410000 */
[----:B------:R-:W-:Y:S01]  /*59b0*/  FMUL.FTZ R177, R177, UR24 ;  /* 0x00000018b1b17c20 */ /* 0x000fe20008410000 */
[----:B------:R-:W-:Y:S01]  /*59c0*/  FMUL.FTZ R180, R180, UR24 ;  /* 0x00000018b4b47c20 */ /* 0x000fe20008410000 */
[----:B------:R-:W-:Y:S01]  /*59d0*/  FMUL.FTZ R181, R181, UR24 ;  /* 0x00000018b5b57c20 */ /* 0x000fe20008410000 */
[----:B------:R-:W-:Y:S01]  /*59e0*/  ISETP.GT.AND P3, PT, R10, RZ, PT ;  /* 0x000000ff0a00720c */ /* 0x000fe20003f64270 */
[----:B------:R-:W-:Y:S01]  /*59f0*/  FMUL.FTZ R154, R154, UR24 ;  /* 0x000000189a9a7c20 */ /* 0x000fe20008410000 */
[----:B------:R-:W0:Y:S01]  /*5a00*/  MUFU.TANH R156, R156 ;  /* 0x0000009c009c7308 */ /* 0x000e220000002400 */
[----:B------:R-:W-:Y:S01]  /*5a10*/  ISETP.GT.AND P4, PT, R10, 0x1, PT ;  /* 0x000000010a00780c */ /* 0x000fe20003f84270 */
        /* <DEDUP_REMOVED lines=16> */
[----:B------:R-:W-:-:S06]  /*5b20*/  FMUL.FTZ R183, R183, UR24 ;  /* 0x00000018b7b77c20 */ /* 0x000fcc0008410000 */
[----:B------:R3:W-:Y:S08]  /*5b30*/  MUFU.TANH R13, R164 ;  /* 0x000000a4000d7308 */ /* 0x0007f00000002400 */
[----:B------:R1:W2:Y:S01]  /*5b40*/  MUFU.TANH R11, R161 ;  /* 0x000000a1000b7308 */ /* 0x0002a20000002400 */
[----:B---3--:R-:W-:Y:S02]  /*5b50*/  FSEL R164, R152, -INF , P3 ;  /* 0xff80000098a47808 */ /* 0x008fe40001800000 */
[----:B------:R-:W-:-:S02]  /*5b60*/  ISETP.GT.AND P3, PT, R10, 0x8, PT ;  /* 0x000000080a00780c */ /* 0x000fc40003f64270 */
[----:B------:R-:W-:Y:S02]  /*5b70*/  FMNMX.FTZ R12, R164, R9, !PT ;  /* 0x00000009a40c7209 */ /* 0x000fe40007810000 */
[----:B0-----:R-:W-:Y:S01]  /*5b80*/  FSEL R156, R156, -INF , P3 ;  /* 0xff8000009c9c7808 */ /* 0x001fe20001800000 */
[----:B------:R0:W3:Y:S01]  /*5b90*/  MUFU.TANH R21, R5 ;  /* 0x0000000500157308 */ /* 0x0000e20000002400 */
[----:B-1----:R-:W-:Y:S02]  /*5ba0*/  FSEL R161, R153, -INF , P4 ;  /* 0xff80000099a17808 */ /* 0x002fe40002000000 */
[C---:B------:R-:W-:Y:S02]  /*5bb0*/  ISETP.GT.AND P4, PT, R10.reuse, 0x9, PT ;  /* 0x000000090a00780c */ /* 0x040fe40003f84270 */
[----:B------:R-:W-:Y:S02]  /*5bc0*/  ISETP.GT.AND P3, PT, R10, 0x10, PT ;  /* 0x000000100a00780c */ /* 0x000fe40003f64270 */
[----:B----4-:R-:W-:Y:S01]  /*5bd0*/  FSEL R157, R157, -INF , P4 ;  /* 0xff8000009d9d7808 */ /* 0x010fe20002000000 */
        /* <DEDUP_REMOVED lines=8> */
[----:B--2---:R-:W-:-:S02]  /*5c60*/  FSEL R153, R11, -INF , P4 ;  /* 0xff8000000b997808 */ /* 0x004fc40002000000 */
[----:B------:R-:W-:Y:S01]  /*5c70*/  FMNMX.FTZ R12, R160, R5, !PT ;  /* 0x00000005a00c7209 */ /* 0x000fe20007810000 */
[----:B------:R-:W2:Y:S01]  /*5c80*/  MUFU.TANH R15, R172 ;  /* 0x000000ac000f7308 */ /* 0x000ea20000002400 */
[C---:B------:R-:W-:Y:S02]  /*5c90*/  ISETP.GT.AND P4, PT, R10.reuse, 0x19, PT ;  /* 0x000000190a00780c */ /* 0x040fe40003f84270 */
[----:B------:R-:W-:Y:S02]  /*5ca0*/  FSEL R152, R13, -INF , P3 ;  /* 0xff8000000d987808 */ /* 0x000fe40001800000 */
[----:B------:R-:W-:Y:S02]  /*5cb0*/  FMNMX.FTZ R5, R153, R12, !PT ;  /* 0x0000000c99057209 */ /* 0x000fe40007810000 */
[----:B------:R-:W-:Y:S01]  /*5cc0*/  ISETP.GT.AND P3, PT, R10, 0x20, PT ;  /* 0x000000200a00780c */ /* 0x000fe20003f64270 */
[----:B------:R-:W4:Y:S01]  /*5cd0*/  MUFU.TANH R173, R173 ;  /* 0x000000ad00ad7308 */ /* 0x000f220000002400 */
        /* <DEDUP_REMOVED lines=15> */
[----:B----4-:R-:W-:Y:S01]  /*5dd0*/  FSEL R13, R173, -INF , P4 ;  /* 0xff800000ad0d7808 */ /* 0x010fe20002000000 */
[----:B------:R-:W-:Y:S01]  /*5de0*/  IMAD.IADD R173, R165, 0x1, R6 ;  /* 0x00000001a5ad7824 */ /* 0x000fe200078e0206 */
[----:B------:R-:W-:-:S02]  /*5df0*/  FMNMX.FTZ R12, R15, R12, !PT ;  /* 0x0000000c0f0c7209 */ /* 0x000fc40007810000 */
[----:B------:R-:W-:Y:S02]  /*5e00*/  ISETP.GT.AND P4, PT, R10, 0x31, PT ;  /* 0x000000310a00780c */ /* 0x000fe40003f84270 */
[----:B-1----:R-:W-:Y:S01]  /*5e10*/  FSEL R5, R176, -INF , P3 ;  /* 0xff800000b0057808 */ /* 0x002fe20001800000 */
[----:B------:R-:W1:Y:S01]  /*5e20*/  MUFU.TANH R181, R181 ;  /* 0x000000b500b57308 */ /* 0x000e620000002400 */
[----:B------:R-:W-:Y:S02]  /*5e30*/  FMNMX.FTZ R168, R13, R12, !PT ;  /* 0x0000000c0da87209 */ /* 0x000fe40007810000 */
[C---:B------:R-:W-:Y:S02]  /*5e40*/  ISETP.GT.AND P3, PT, R10.reuse, 0x38, PT ;  /* 0x000000380a00780c */ /* 0x040fe40003f64270 */
[----:B0-----:R-:W-:Y:S02]  /*5e50*/  FSEL R12, R177, -INF , P4 ;  /* 0xff800000b10c7808 */ /* 0x001fe40002000000 */
[----:B------:R-:W-:Y:S01]  /*5e60*/  FMNMX.FTZ R11, R5, R168, !PT ;  /* 0x000000a8050b7209 */ /* 0x000fe20007810000 */
[----:B------:R-:W-:Y:S01]  /*5e70*/  MUFU.TANH R172, R154 ;  /* 0x0000009a00ac7308 */ /* 0x000fe20000002400 */
[----:B------:R-:W-:-:S02]  /*5e80*/  ISETP.GT.AND P4, PT, R10, 0x39, PT ;  /* 0x000000390a00780c */ /* 0x000fc40003f84270 */
[----:B--2---:R-:W-:Y:S02]  /*5e90*/  FSEL R10, R180, -INF , P3 ;  /* 0xff800000b40a7808 */ /* 0x004fe40001800000 */
[----:B------:R-:W-:Y:S02]  /*5ea0*/  FMNMX.FTZ R169, R12, R11, !PT ;  /* 0x0000000b0ca97209 */ /* 0x000fe40007810000 */
[----:B------:R-:W-:Y:S01]  /*5eb0*/  ISETP.GT.AND P3, PT, R173, RZ, PT ;  /* 0x000000ffad00720c */ /* 0x000fe20003f64270 */
[----:B------:R-:W0:Y:S01]  /*5ec0*/  MUFU.TANH R155, R155 ;  /* 0x0000009b009b7308 */ /* 0x000e220000002400 */
[----:B-1----:R-:W-:Y:S02]  /*5ed0*/  FSEL R11, R181, -INF , P4 ;  /* 0xff800000b50b7808 */ /* 0x002fe40002000000 */
[----:B------:R-:W-:Y:S02]  /*5ee0*/  FMNMX.FTZ R168, R10, R169, !PT ;  /* 0x000000a90aa87209 */ /* 0x000fe40007810000 */
[----:B------:R-:W-:-:S02]  /*5ef0*/  ISETP.GT.AND P4, PT, R173, 0x1, PT ;  /* 0x00000001ad00780c */ /* 0x000fc40003f84270 */
[----:B------:R-:W-:Y:S01]  /*5f00*/  FMNMX.FTZ R168, R11, R168, !PT ;  /* 0x000000a80ba87209 */ /* 0x000fe20007810000 */
[----:B------:R-:W1:Y:S01]  /*5f10*/  MUFU.TANH R158, R158 ;  /* 0x0000009e009e7308 */ /* 0x000e620000002400 */
[C---:B------:R-:W-:Y:S02]  /*5f20*/  ISETP.GT.AND P6, PT, R173.reuse, 0x20, PT ;  /* 0x00000020ad00780c */ /* 0x040fe40003fc4270 */
[----:B------:R-:W-:Y:S01]  /*5f30*/  ISETP.GT.AND P5, PT, R173, 0x29, PT ;  /* 0x00000029ad00780c */ /* 0x000fe20003fa4270 */
[----:B------:R-:W2:Y:S04]  /*5f40*/  SHFL.BFLY PT, R169, R168, 0x2, 0x1f ;  /* 0x0c401f00a8a97f89 */ /* 0x000ea800000e0000 */
        /* <DEDUP_REMOVED lines=336> */
.L_x_4633:
[----:B------:R1:W2:Y:S01]  /*7450*/  SYNCS.PHASECHK.TRANS64.TRYWAIT P3, [UR25+0x28c50], R7 ;  /* 0x028c5007ff0075a7 */ /* 0x0002a20008060159 */
[----:B------:R-:W-:Y:S05]  /*7460*/  @!P0 BRA `(.L_x_4634) ;  /* 0x0000000000048947 */ /* 0x000fea0003800000 */
[----:B------:R-:W-:Y:S01]  /*7470*/  BPT.TRAP 0x1 ;  /* 0x000000040000795c */ /* 0x000fe20000300000 */
.L_x_4634:
[----:B--2---:R-:W-:Y:S05]  /*7480*/  @P3 BRA `(.L_x_4635) ;  /* 0x0000000000083947 */ /* 0x004fea0003800000 */
[----:B------:R-:W2:Y:S02]  /*7490*/  SYNCS.PHASECHK.TRANS64.TRYWAIT P3, [UR25+0x28c50], R7 ;  /* 0x028c5007ff0075a7 */ /* 0x000ea40008060159 */
[----:B--2---:R-:W-:Y:S05]  /*74a0*/  @!P3 BRA `(.L_x_4636) ;  /* 0x000000cc0068b947 */ /* 0x004fea0003800000 */
.L_x_4635:
        /* <DEDUP_REMOVED lines=42> */
.L_x_4628:
[----:B------:R-:W-:-:S13]  /*7750*/  ISETP.LE.AND P2, PT, RZ, UR21, PT ;  /* 0x00000015ff007c0c */ /* 0x000fda000bf43270 */
[----:B------:R-:W-:Y:S05]  /*7760*/  @!P2 BRA `(.L_x_4638) ;  /* 0x0000001c0030a947 */ /* 0x000fea0003800000 */
[----:B------:R-:W-:Y:S01]  /*7770*/  IMAD.MOV.U32 R8, RZ, RZ, R5 ;  /* 0x000000ffff087224 */ /* 0x000fe200078e0005 */
[----:B------:R-:W-:Y:S01]  /*7780*/  UMOV UR22, UR37 ;  /* 0x0000002500167c82 */ /* 0x000fe20008000000 */
[----:B------:R-:W-:Y:S01]  /*7790*/  IMAD.MOV.U32 R13, RZ, RZ, R6 ;  /* 0x000000ffff0d7224 */ /* 0x000fe200078e0006 */
[----:B------:R-:W-:Y:S01]  /*77a0*/  ULDC UR23, c[0x0][0x9d8] ;  /* 0x0002760000177ab9 */ /* 0x000fe20000000800 */
[----:B------:R-:W-:-:S05]  /*77b0*/  ULDC UR20, c[0x0][0x988] ;  /* 0x0002620000147ab9 */ /* 0x000fca0000000800 */
.L_x_4647:
[----:B------:R-:W-:-:S04]  /*77c0*/  UIADD3 UR37, UR22, 0x1, URZ ;  /* 0x0000000116257890 */ /* 0x000fc8000fffe03f */
[----:B------:R-:W-:-:S04]  /*77d0*/  UISETP.NE.AND UP0, UPT, UR37, 0x2, UPT ;  /* 0x000000022500788c */ /* 0x000fc8000bf05270 */
[----:B------:R-:W-:Y:S02]  /*77e0*/  USEL UR6, URZ, 0x1, UP0 ;  /* 0x000000013f067887 */ /* 0x000fe40008000000 */
[----:B------:R-:W-:Y:S02]  /*77f0*/  USEL UR37, UR37, URZ, UP0 ;  /* 0x0000003f25257287 */ /* 0x000fe40008000000 */
[----:B------:R-:W-:Y:S01]  /*7800*/  ULOP3.LUT UR38, UR38, UR6, URZ, 0x3c, !UPT ;  /* 0x0000000626267292 */ /* 0x000fe2000f8e3c3f */
[----:B---3--:R-:W-:Y:S11]  /*7810*/  @!P0 BRA `(.L_x_4639) ;  /* 0x0000000000048947 */ /* 0x008ff60003800000 */
[----:B------:R-:W-:Y:S01]  /*7820*/  BPT.TRAP 0x1 ;  /* 0x000000040000795c */ /* 0x000fe20000300000 */
.L_x_4639:
[----:B------:R-:W-:Y:S01]  /*7830*/  ULEA UR24, UR37, UR46, 0x3 ;  /* 0x0000002e25187291 */ /* 0x000fe2000f8e183f */
[----:B-1----:R-:W-:-:S05]  /*7840*/  IMAD.U32 R7, RZ, RZ, UR38 ;  /* 0x00000026ff077e24 */ /* 0x002fca000f8e00ff */
[----:B------:R-:W-:-:S04]  /*7850*/  SHF.L.U32 R7, R7, 0x1f, RZ ;  /* 0x0000001f07077819 */ /* 0x000fc800000006ff */
[----:B------:R1:W3:Y:S01]  /*7860*/  SYNCS.PHASECHK.TRANS64.TRYWAIT P2, [UR24+0x28c30], R7 ;  /* 0x028c3007ff0075a7 */ /* 0x0002e20008040158 */
[----:B------:R-:W-:Y:S05]  /*7870*/  @!P0 BRA `(.L_x_4640) ;  /* 0x0000000000048947 */ /* 0x000fea0003800000 */
[----:B------:R-:W-:Y:S01]  /*7880*/  BPT.TRAP 0x1 ;  /* 0x000000040000795c */ /* 0x000fe20000300000 */
.L_x_4640:
[----:B---3--:R-:W-:Y:S05]  /*7890*/  @P2 BRA `(.L_x_4641) ;  /* 0x0000000000082947 */ /* 0x008fea0003800000 */
[----:B------:R-:W3:Y:S02]  /*78a0*/  SYNCS.PHASECHK.TRANS64.TRYWAIT P2, [UR24+0x28c30], R7 ;  /* 0x028c3007ff0075a7 */ /* 0x000ee40008040158 */
[----:B---3--:R-:W-:Y:S05]  /*78b0*/  @!P2 BRA `(.L_x_4642) ;  /* 0x000000c80078a947 */ /* 0x008fea0003800000 */
.L_x_4641:
        /* <DEDUP_REMOVED lines=392> */
.L_x_4643:
[----:B------:R1:W2:Y:S01]  /*9140*/  SYNCS.PHASECHK.TRANS64.TRYWAIT P2, [UR24+0x28c50], R7 ;  /* 0x028c5007ff0075a7 */ /* 0x0002a20008040158 */
[----:B------:R-:W-:Y:S05]  /*9150*/  @!P0 BRA `(.L_x_4644) ;  /* 0x0000000000048947 */ /* 0x000fea0003800000 */
[----:B------:R-:W-:Y:S01]  /*9160*/  BPT.TRAP 0x1 ;  /* 0x000000040000795c */ /* 0x000fe20000300000 */
.L_x_4644:
[----:B--2---:R-:W-:Y:S05]  /*9170*/  @P2 BRA `(.L_x_4645) ;  /* 0x0000000000082947 */ /* 0x004fea0003800000 */
[----:B------:R-:W2:Y:S02]  /*9180*/  SYNCS.PHASECHK.TRANS64.TRYWAIT P2, [UR24+0x28c50], R7 ;  /* 0x028c5007ff0075a7 */ /* 0x000ea40008040158 */
[----:B--2---:R-:W-:Y:S05]  /*9190*/  @!P2 BRA `(.L_x_4646) ;  /* 0x000000b00058a947 */ /* 0x004fea0003800000 */
.L_x_4645:
        /* <DEDUP_REMOVED lines=41> */
.L_x_4638:
[----:B------:R-:W4:Y:S01]  /*9430*/  SHFL.BFLY PT, R0, R3, 0x2, 0x1f ;  /* 0x0c401f0003007f89 */ /* 0x000f2200000e0000 */
[----:B------:R-:W-:Y:S01]  /*9440*/  IMAD.U32 R11, RZ, RZ, UR10 ;  /* 0x0000000aff0b7e24 */ /* 0x000fe2000f8e00ff */
[----:B------:R-:W-:Y:S01]  /*9450*/  UIADD3 UR39, UR39, 0x1, URZ ;  /* 0x0000000127277890 */ /* 0x000fe2000fffe03f */
[----:B------:R-:W-:Y:S01]  /*9460*/  IMAD.U32 R21, RZ, RZ, UR10 ;  /* 0x0000000aff157e24 */ /* 0x000fe2000f8e00ff */
[----:B------:R-:W5:Y:S01]  /*9470*/  SHFL.BFLY PT, R9, R4, 0x2, 0x1f ;  /* 0x0c401f0004097f89 */ /* 0x000f6200000e0000 */
        /* <DEDUP_REMOVED lines=17> */
[----:B------:R-:W-:Y:S01]  /*9590*/  ISETP.NE.AND P0, PT, R2, R7, PT ;  /* 0x000000070200720c */ /* 0x000fe20003f05270 */
[----:B------:R-:W-:Y:S01]  /*95a0*/  IMAD.MOV.U32 R7, RZ, RZ, RZ ;  /* 0x000000ffff077224 */ /* 0x000fe200078e00ff */
[----:B------:R-:W-:-:S09]  /*95b0*/  FSETP.NE.FTZ.AND P2, PT, R15, RZ, PT ;  /* 0x000000ff0f00720b */ /* 0x000fd20003f55000 */
[----:B------:R-:W1:Y:S02]  /*95c0*/  @P1 MUFU.RCP R7, R13 ;  /* 0x0000000d00071308 */ /* 0x000e640000001000 */
[----:B------:R-:W-:Y:S02]  /*95d0*/  @!P0 IMAD R0, R3, 0x40, R16 ;  /* 0x0000004003008824 */ /* 0x000fe400078e0210 */
[----:B------:R-:W-:Y:S01]  /*95e0*/  @P2 FMUL.FTZ R21, R21, 0.69314718246459960938 ;  /* 0x3f31721815152820 */ /* 0x000fe20000410000 */
[----:B------:R-:W-:Y:S02]  /*95f0*/  IMAD.MOV.U32 R3, RZ, RZ, -0x800000 ;  /* 0xff800000ff037424 */ /* 0x000fe400078e00ff */
[----:B------:R-:W-:Y:S01]  /*9600*/  @!P0 LEA R9, R0, UR46, 0x2 ;  /* 0x0000002e00098c11 */ /* 0x000fe2000f8e10ff */
[----:B------:R-:W4:Y:S01]  /*9610*/  @P2 MUFU.RCP R4, R15 ;  /* 0x0000000f00042308 */ /* 0x000f220000001000 */
[----:B------:R-:W-:-:S07]  /*9620*/  IMAD.MOV.U32 R0, RZ, RZ, -0x800000 ;  /* 0xff800000ff007424 */ /* 0x000fce00078e00ff */
[----:B------:R-:W5:Y:S01]  /*9630*/  @P1 MUFU.LG2 R13, R13 ;  /* 0x0000000d000d1308 */ /* 0x000f620000000c00 */
[----:B-1----:R1:W-:Y:S01]  /*9640*/  @!P0 STS [R9+0x28800], R7 ;  /* 0x0288000709008388 */ /* 0x0023e20000000800 */
[-C--:B---3--:R-:W-:Y:S01]  /*9650*/  FMUL.FTZ R170, R24, R7.reuse ;  /* 0x0000000718aa7220 */ /* 0x088fe20000410000 */
[-C--:B0-----:R-:W-:Y:S01]  /*9660*/  FMUL.FTZ R167, R25, R7.reuse ;  /* 0x0000000719a77220 */ /* 0x081fe20000410000 */
[-C--:B------:R-:W-:Y:S01]  /*9670*/  FMUL.FTZ R169, R28, R7.reuse ;  /* 0x000000071ca97220 */ /* 0x080fe20000410000 */
[-C--:B------:R-:W-:Y:S01]  /*9680*/  FMUL.FTZ R12, R29, R7.reuse ;  /* 0x000000071d0c7220 */ /* 0x080fe20000410000 */
[-C--:B------:R-:W-:Y:S01]  /*9690*/  FMUL.FTZ R165, R32, R7.reuse ;  /* 0x0000000720a57220 */ /* 0x080fe20000410000 */
[-C--:B------:R-:W-:Y:S01]  /*96a0*/  FMUL.FTZ R160, R33, R7.reuse ;  /* 0x0000000721a07220 */ /* 0x080fe20000410000 */
[----:B------:R-:W0:Y:S01]  /*96b0*/  @P2 MUFU.LG2 R15, R15 ;  /* 0x0000000f000f2308 */ /* 0x000e220000000c00 */
[----:B----4-:R3:W-:Y:S01]  /*96c0*/  @!P0 STS [R9+0x28820], R4 ;  /* 0x0288200409008388 */ /* 0x0107e20000000800 */
        /* <DEDUP_REMOVED lines=58> */
[----:B-1----:R-:W-:Y:S01]  /*9a70*/  @P1 FMUL.FTZ R7, R11, 0.69314718246459960938 ;  /* 0x3f3172180b071820 */ /* 0x002fe20000410000 */
[----:B-----5:R-:W-:Y:S01]  /*9a80*/  @P1 FMUL.FTZ R14, R13, 0.69314718246459960938 ;  /* 0x3f3172180d0e1820 */ /* 0x020fe20000410000 */
[----:B0-----:R-:W-:Y:S01]  /*9a90*/  @P2 FMUL.FTZ R20, R15, 0.69314718246459960938 ;  /* 0x3f3172180f142820 */ /* 0x001fe20000410000 */
[-C--:B---3--:R-:W-:Y:S01]  /*9aa0*/  FMUL.FTZ R9, R42, R4.reuse ;  /* 0x000000042a097220 */ /* 0x088fe20000410000 */
        /* <DEDUP_REMOVED lines=67> */
.L_x_4609:
        /* <DEDUP_REMOVED lines=37> */
[----:B------:R-:W-:Y:S01]  /*a130*/  UIADD3 UR4, UP1, UR10, UR8, URZ ;  /* 0x000000080a047290 */ /* 0x000fe2000ff3e03f */
[----:B------:R-:W-:Y:S01]  /*a140*/  F2FP.BF16.F32.PACK_AB R73, R75, R74 ;  /* 0x0000004a4b49723e */ /* 0x000fe200000010ff */
[----:B------:R-:W-:Y:S01]  /*a150*/  UISETP.NE.U32.AND UP0, UPT, UR8, URZ, UPT ;  /* 0x0000003f0800728c */ /* 0x000fe2000bf05070 */
[C---:B------:R-:W-:Y:S01]  /*a160*/  IADD3 R175, P1, R4.reuse, 0x20, RZ ;  /* 0x0000002004af7810 */ /* 0x040fe20007f3e0ff */
[----:B------:R-:W-:Y:S01]  /*a170*/  UIADD3.X UR8, UR11, UR9, URZ, UP1, !UPT ;  /* 0x000000090b087290 */ /* 0x000fe20008ffe43f */
[C---:B------:R-:W-:Y:S01]  /*a180*/  LOP3.LUT R7, R4.reuse, 0x380, RZ, 0xc0, !PT ;  /* 0x0000038004077812 */ /* 0x040fe200078ec0ff */
[----:B------:R-:W-:Y:S01]  /*a190*/  UISETP.NE.AND.EX UP0, UPT, UR9, URZ, UPT, UP0 ;  /* 0x0000003f0900728c */ /* 0x000fe2000bf05300 */
[C---:B------:R-:W-:Y:S01]  /*a1a0*/  IADD3 R20, P0, R4.reuse, 0x40, RZ ;  /* 0x0000004004147810 */ /* 0x040fe20007f1e0ff */
[----:B------:R-:W-:Y:S01]  /*a1b0*/  IMAD.X R15, RZ, RZ, R5, P1 ;  /* 0x000000ffff0f7224 */ /* 0x000fe200008e0605 */
[----:B------:R-:W-:-:S02]  /*a1c0*/  IADD3 R177, P4, R4, 0x60, RZ ;  /* 0x0000006004b17810 */ /* 0x000fc40007f9e0ff */
        /* <DEDUP_REMOVED lines=75> */
[----:B------:R-:W-:Y:S02]  /*a680*/  LOP3.LUT R167, R118, 0x380, RZ, 0xc0, !PT ;  /* 0x0000038076a77812 */ /* 0x000fe400078ec0ff */
[----:B------:R-:W-:Y:S01]  /*a690*/  MOV R26, R20 ;  /* 0x00000014001a7202 */ /* 0x000fe20000000f00 */
[----:B------:R0:W-:Y:S01]  /*a6a0*/  STSM.16.M88.4 [R27], R4 ;  /* 0x000000041b007844 */ /* 0x0001e20000000200 */
[----:B------:R-:W-:Y:S02]  /*a6b0*/  F2FP.BF16.F32.PACK_AB R8, R41, R158 ;  /* 0x0000009e2908723e */ /* 0x000fe400000010ff */
[----:B------:R-:W-:Y:S02]  /*a6c0*/  LOP3.LUT R90, R90, R183, RZ, 0x3c, !PT ;  /* 0x000000b75a5a7212 */ /* 0x000fe400078e3cff */
        /* <DEDUP_REMOVED lines=11> */
[----:B------:R-:W-:Y:S01]  /*a780*/  SHF.R.U64 R167, R167, 0x3, RZ ;  /* 0x00000003a7a77819 */ /* 0x000fe200000012ff */
[----:B------:R-:W-:Y:S01]  /*a790*/  STSM.16.M88.4 [R32], R64 ;  /* 0x0000004020007844 */ /* 0x000fe20000000200 */
[----:B------:R-:W-:Y:S01]  /*a7a0*/  MOV R36, R36 ;  /* 0x0000002400247202 */ /* 0x000fe20000000f00 */
[----:B------:R-:W-:Y:S01]  /*a7b0*/  ULDC.64 UR8, c[0x0][0xc08] ;  /* 0x0003020000087ab9 */ /* 0x000fe20000000a00 */
[----:B------:R-:W-:Y:S01]  /*a7c0*/  F2FP.BF16.F32.PACK_AB R74, R77, R76 ;  /* 0x0000004c4d4a723e */ /* 0x000fe200000010ff */
[----:B------:R-:W-:Y:S01]  /*a7d0*/  IMAD.U32 R4, RZ, RZ, UR4 ;  /* 0x00000004ff047e24 */ /* 0x000fe2000f8e00ff */
[----:B------:R-:W-:-:S02]  /*a7e0*/  F2FP.BF16.F32.PACK_AB R75, R79, R78 ;  /* 0x0000004e4f4b723e */ /* 0x000fc400000010ff */
[----:B------:R-:W-:Y:S02]  /*a7f0*/  F2FP.BF16.F32.PACK_AB R81, R83, R82 ;  /* 0x000000525351723e */ /* 0x000fe400000010ff */
[----:B------:R-:W-:Y:S01]  /*a800*/  MOV R21, R90 ;  /* 0x0000005a00157202 */ /* 0x000fe20000000f00 */
[----:B------:R-:W-:Y:S01]  /*a810*/  STSM.16.M88.4 [R36], R72 ;  /* 0x0000004824007844 */ /* 0x000fe20000000200 */
[----:B------:R-:W-:Y:S02]  /*a820*/  F2FP.BF16.F32.PACK_AB R82, R85, R84 ;  /* 0x000000545552723e */ /* 0x000fe400000010ff */
[----:B------:R-:W-:Y:S02]  /*a830*/  F2FP.BF16.F32.PACK_AB R83, R87, R86 ;  /* 0x000000565753723e */ /* 0x000fe400000010ff */
[----:B------:R-:W-:Y:S02]  /*a840*/  F2FP.BF16.F32.PACK_AB R88, R89, R88 ;  /* 0x000000585958723e */ /* 0x000fe400000010ff */
[----:B------:R-:W-:Y:S01]  /*a850*/  LOP3.LUT R110, R110, R211, RZ, 0x3c, !PT ;  /* 0x000000d36e6e7212 */ /* 0x000fe200078e3cff */
[----:B------:R-:W-:Y:S01]  /*a860*/  STSM.16.M88.4 [R21], R80 ;  /* 0x0000005015007844 */ /* 0x000fe20000000200 */
[----:B------:R-:W-:-:S02]  /*a870*/  MOV R94, R94 ;  /* 0x0000005e005e7202 */ /* 0x000fc40000000f00 */
[----:B------:R-:W-:Y:S02]  /*a880*/  MOV R20, R98 ;  /* 0x0000006200147202 */ /* 0x000fe40000000f00 */
[----:B------:R-:W-:Y:S02]  /*a890*/  F2FP.BF16.F32.PACK_AB R89, R42, R40 ;  /* 0x000000282a59723e */ /* 0x000fe400000010ff */
[----:B------:R-:W-:Y:S02]  /*a8a0*/  F2FP.BF16.F32.PACK_AB R90, R93, R92 ;  /* 0x0000005c5d5a723e */ /* 0x000fe400000010ff */
[----:B------:R-:W-:Y:S02]  /*a8b0*/  F2FP.BF16.F32.PACK_AB R91, R46, R44 ;  /* 0x0000002c2e5b723e */ /* 0x000fe400000010ff */
[----:B------:R-:W-:Y:S02]  /*a8c0*/  F2FP.BF16.F32.PACK_AB R96, R97, R96 ;  /* 0x000000606160723e */ /* 0x000fe400000010ff */
[----:B------:R-:W-:Y:S01]  /*a8d0*/  MOV R15, R106 ;  /* 0x0000006a000f7202 */ /* 0x000fe20000000f00 */
[----:B------:R-:W-:Y:S01]  /*a8e0*/  STSM.16.M88.4 [R94], R88 ;  /* 0x000000585e007844 */ /* 0x000fe20000000200 */
[----:B------:R-:W-:-:S02]  /*a8f0*/  F2FP.BF16.F32.PACK_AB R97, R153, R152 ;  /* 0x000000989961723e */ /* 0x000fc400000010ff */
[----:B------:R-:W-:Y:S02]  /*a900*/  F2FP.BF16.F32.PACK_AB R98, R101, R100 ;  /* 0x000000646562723e */ /* 0x000fe400000010ff */
[----:B------:R-:W-:Y:S02]  /*a910*/  F2FP.BF16.F32.PACK_AB R99, R155, R154 ;  /* 0x0000009a9b63723e */ /* 0x000fe400000010ff */
[----:B------:R-:W-:Y:S02]  /*a920*/  F2FP.BF16.F32.PACK_AB R104, R105, R104 ;  /* 0x000000686968723e */ /* 0x000fe400000010ff */
[----:B------:R-:W-:Y:S01]  /*a930*/  LOP3.LUT R118, R167, R118, RZ, 0x3c, !PT ;  /* 0x00000076a7767212 */ /* 0x000fe200078e3cff */
[----:B------:R-:W-:Y:S01]  /*a940*/  STSM.16.M88.4 [R20], R96 ;  /* 0x0000006014007844 */ /* 0x000fe20000000200 */
[----:B------:R-:W-:Y:S02]  /*a950*/  MOV R102, R102 ;  /* 0x0000006600667202 */ /* 0x000fe40000000f00 */
[----:B------:R-:W-:-:S02]  /*a960*/  MOV R14, R114 ;  /* 0x00000072000e7202 */ /* 0x000fc40000000f00 */
[----:B------:R-:W-:Y:S02]  /*a970*/  F2FP.BF16.F32.PACK_AB R105, R157, R156 ;  /* 0x0000009c9d69723e */ /* 0x000fe400000010ff */
[----:B------:R-:W-:Y:S02]  /*a980*/  F2FP.BF16.F32.PACK_AB R106, R109, R108 ;  /* 0x0000006c6d6a723e */ /* 0x000fe400000010ff */
[----:B------:R-:W-:Y:S02]  /*a990*/  F2FP.BF16.F32.PACK_AB R107, R161, R159 ;  /* 0x0000009fa16b723e */ /* 0x000fe400000010ff */
[----:B------:R-:W-:Y:S02]  /*a9a0*/  F2FP.BF16.F32.PACK_AB R112, R113, R112 ;  /* 0x000000707170723e */ /* 0x000fe400000010ff */
[----:B------:R-:W-:Y:S01]  /*a9b0*/  F2FP.BF16.F32.PACK_AB R120, R121, R120 ;  /* 0x000000787978723e */ /* 0x000fe200000010ff */
[----:B------:R-:W-:Y:S01]  /*a9c0*/  STSM.16.M88.4 [R102], R104 ;  /* 0x0000006866007844 */ /* 0x000fe20000000200 */
[----:B------:R-:W-:-:S02]  /*a9d0*/  LOP3.LUT R12, R12, R171, RZ, 0x3c, !PT ;  /* 0x000000ab0c0c7212 */ /* 0x000fc400078e3cff */
[----:B------:R-:W-:Y:S02]  /*a9e0*/  F2FP.BF16.F32.PACK_AB R113, R164, R163 ;  /* 0x000000a3a471723e */ /* 0x000fe400000010ff */
        /* <DEDUP_REMOVED lines=34> */
[----:B------:R-:W-:Y:S01]  /*ac10*/  IMAD.U32 R76, RZ, RZ, UR4 ;  /* 0x00000004ff4c7e24 */ /* 0x000fe2000f8e00ff */
        /* <DEDUP_REMOVED lines=13> */
[----:B-1----:R-:W-:Y:S02]  /*acf0*/  LOP3.LUT R12, R13, 0x380, RZ, 0xc0, !PT ;  /* 0x000003800d0c7812 */ /* 0x002fe400078ec0ff */
        /* <DEDUP_REMOVED lines=20> */
[----:B------:R-:W3:Y:S04]  /*ae40*/  LDG.E R7, desc[UR40][R4.64] ;  /* 0x0000002804077981 */ /* 0x000ee8000c1e1900 */
[----:B-----5:R-:W3:Y:S02]  /*ae50*/  LDG.E R76, desc[UR40][R4.64+0x4] ;  /* 0x00000428044c7981 */ /* 0x020ee4000c1e1900 */
[----:B---3--:R-:W-:-:S07]  /*ae60*/  IMAD.IADD R76, R76, 0x1, -R7 ;  /* 0x000000014c4c7824 */ /* 0x008fce00078e0a07 */
.L_x_4650:
        /* <DEDUP_REMOVED lines=69> */
[----:B------:R-:W-:Y:S01]  /*b2c0*/  IMAD.MOV R21, RZ, RZ, -R18 ;  /* 0x000000ffff157224 */ /* 0x000fe200078e0a12 */
[----:B------:R-:W-:Y:S01]  /*b2d0*/  UIMAD.WIDE.U32 UR8, UR43, UR12, UR8 ;  /* 0x0000000c2b0872a5 */ /* 0x000fe2000f8e0008 */
[----:B------:R-:W-:Y:S01]  /*b2e0*/  VIADD R20, R16, UR42 ;  /* 0x0000002a10147c36 */ /* 0x000fe20008000000 */
[----:B------:R-:W-:-:S03]  /*b2f0*/  UIMAD UR10, UR43, UR13, UR10 ;  /* 0x0000000d2b0a72a4 */ /* 0x000fc6000f8e020a */
[----:B------:R-:W-:Y:S01]  /*b300*/  ULDC.64 UR12, c[0x0][0xb98] ;  /* 0x0002e600000c7ab9 */ /* 0x000fe20000000a00 */
[----:B------:R-:W-:Y:S02]  /*b310*/  UIADD3 UR9, UR9, UR10, URZ ;  /* 0x0000000a09097290 */ /* 0x000fe4000fffe03f */
[----:B------:R-:W-:Y:S02]  /*b320*/  UIMAD UR11, UR44, UR12, URZ ;  /* 0x0000000c2c0b72a4 */ /* 0x000fe4000f8e023f */
[----:B------:R-:W-:Y:S02]  /*b330*/  UIMAD.WIDE.U32 UR8, UR45, UR12, UR8 ;  /* 0x0000000c2d0872a5 */ /* 0x000fe4000f8e0008 */
[----:B------:R-:W-:Y:S01]  /*b340*/  UIMAD UR11, UR45, UR13, UR11 ;  /* 0x0000000d2d0b72a4 */ /* 0x000fe2000f8e020b */
        /* <DEDUP_REMOVED lines=31> */
.L_x_4651:
        /* <DEDUP_REMOVED lines=18> */
[----:B------:R-:W5:Y:S04]  /*b660*/  LD.E.128 R36, desc[UR40][R36.64] ;  /* 0x0000002824247980 */ /* 0x000f68000c101d00 */
[----:B------:R-:W5:Y:S02]  /*b670*/  LD.E.128 R40, desc[UR40][R40.64] ;  /* 0x0000002828287980 */ /* 0x000f64000c101d00 */
[----:B------:R-:W1:Y:S01]  /*b680*/  @P2 LDC R21, c[0x0][0xbec] ;  /* 0x0002fb00ff152b82 */ /* 0x000e620000000800 */
[----:B------:R-:W-:Y:S01]  /*b690*/  IMAD.SHL.U32 R3, R3, 0x4, RZ ;  /* 0x0000000403037824 */ /* 0x000fe200078e00ff */
[----:B------:R-:W-:Y:S01]  /*b6a0*/  UIMAD UR10, UR14, UR12, URZ ;  /* 0x0000000c0e0a72a4 */ /* 0x000fe2000f8e023f */
[----:B------:R-:W-:Y:S01]  /*b6b0*/  ISETP.GE.AND P0, PT, R188, UR16, PT ;  /* 0x00000010bc007c0c */ /* 0x000fe2000bf06270 */
[----:B------:R-:W5:Y:S04]  /*b6c0*/  LD.E.128 R48, desc[UR40][R48.64] ;  /* 0x0000002830307980 */ /* 0x000f68000c101d00 */
[----:B------:R-:W3:Y:S01]  /*b6d0*/  @P2 LDC R77, c[0x0][0xbf0] ;  /* 0x0002fc00ff4d2b82 */ /* 0x000ee20000000800 */
[----:B------:R-:W-:Y:S01]  /*b6e0*/  LOP3.LUT R3, R3, 0x4, R0, 0xe2, !PT ;  /* 0x0000000403037812 */ /* 0x000fe200078ee200 */
[----:B------:R-:W-:Y:S01]  /*b6f0*/  UIMAD.WIDE.U32 UR8, UR4, UR12, URZ ;  /* 0x0000000c040872a5 */ /* 0x000fe2000f8e003f */
[----:B------:R-:W-:Y:S01]  /*b700*/  SEL R20, RZ, 0xffffffff, P0 ;  /* 0xffffffffff147807 */ /* 0x000fe20000000000 */
[----:B------:R-:W-:Y:S01]  /*b710*/  UIMAD UR10, UR4, UR13, UR10 ;  /* 0x0000000d040a72a4 */ /* 0x000fe2000f8e020a */
[----:B------:R-:W-:Y:S01]  /*b720*/  IMAD R0, R191, 0x20, R192 ;  /* 0x00000020bf007824 */ /* 0x000fe200078e02c0 */
[----:B------:R-:W-:Y:S01]  /*b730*/  ISETP.GE.AND P0, PT, R187, UR16, PT ;  /* 0x00000010bb007c0c */ /* 0x000fe2000bf06270 */
[----:B------:R-:W-:Y:S01]  /*b740*/  ULDC.64 UR12, c[0x0][0xae8] ;  /* 0x0002ba00000c7ab9 */ /* 0x000fe20000000a00 */
[----:B------:R-:W-:Y:S01]  /*b750*/  UIADD3 UR9, UR9, UR10, URZ ;  /* 0x0000000a09097290 */ /* 0x000fe2000fffe03f */
[----:B------:R-:W-:Y:S01]  /*b760*/  VIADD R82, R0, UR42 ;  /* 0x0000002a00527c36 */ /* 0x000fe20008000000 */
[----:B------:R-:W-:Y:S01]  /*b770*/  UIMAD UR4, UR15, UR12, URZ ;  /* 0x0000000c0f0472a4 */ /* 0x000fe2000f8e023f */
[----:B------:R-:W-:Y:S01]  /*b780*/  SEL R0, RZ, 0xffffffff, P0 ;  /* 0xffffffffff007807 */ /* 0x000fe20000000000 */
[----:B------:R-:W-:Y:S01]  /*b790*/  UIMAD.WIDE.U32 UR8, UR43, UR12, UR8 ;  /* 0x0000000c2b0872a5 */ /* 0x000fe2000f8e0008 */
        /* <DEDUP_REMOVED lines=11> */
[----:B---3--:R-:W-:Y:S01]  /*b850*/  @P2 SHF.R.U32.HI R3, RZ, R77, R0 ;  /* 0x0000004dff032219 */ /* 0x008fe20000011600 */
        /* <DEDUP_REMOVED lines=20> */
[----:B------:R-:W-:-:S03]  /*b9a0*/  ISETP.GE.AND P0, PT, R195, UR16, PT ;  /* 0x00000010c3007c0c */ /* 0x000fc6000bf06270 */
[----:B------:R-:W5:Y:S01]  /*b9b0*/  LD.E.128 R68, desc[UR40][R68.64] ;  /* 0x0000002844447980 */ /* 0x000f62000c101d00 */
[C---:B------:R-:W-:Y:S01]  /*b9c0*/  IMAD R79, R3.reuse, UR9, R80 ;  /* 0x00000009034f7c24 */ /* 0x040fe2000f8e0250 */
[----:B------:R-:W-:Y:S01]  /*b9d0*/  UIADD3 UR4, UR46, 0x28c20, URZ ;  /* 0x00028c202e047890 */ /* 0x000fe2000fffe03f */
[----:B------:R-:W-:Y:S01]  /*b9e0*/  IMAD.WIDE.U32 R20, R3, UR8, R20 ;  /* 0x0000000803147c25 */ /* 0x000fe2000f8e0014 */
[----:B------:R-:W-:Y:S01]  /*b9f0*/  @!PT LDS RZ, [RZ] ;  /* 0x00000000fffff984 */ /* 0x000fe20000000800 */
[----:B------:R-:W-:Y:S01]  /*ba00*/  @!PT LDS RZ, [RZ] ;  /* 0x00000000fffff984 */ /* 0x000fe20000000800 */
[----:B------:R-:W-:Y:S01]  /*ba10*/  @!PT LDS RZ, [RZ] ;  /* 0x00000000fffff984 */ /* 0x000fe20000000800 */
[----:B------:R-:W-:Y:S01]  /*ba20*/  @!PT LDS RZ, [RZ] ;  /* 0x00000000fffff984 */ /* 0x000fe20000000800 */
[----:B------:R1:W-:Y:S06]  /*ba30*/  MEMBAR.ALL.CTA ;  /* 0x0000000000007992 */ /* 0x0003ec0000008000 */
[----:B-1----:R-:W1:Y:S01]  /*ba40*/  FENCE.VIEW.ASYNC.S ;  /* 0x00000000000073c6 */ /* 0x002e620000000000 */
[----:B------:R-:W-:Y:S01]  /*ba50*/  ULDC.64 UR8, c[0x0][0xad8] ;  /* 0x0002b60000087ab9 */ /* 0x000fe20000000a00 */
[----:B------:R-:W-:Y:S01]  /*ba60*/  SEL R3, RZ, 0x40, P0 ;  /* 0x00000040ff037807 */ /* 0x000fe20000000000 */
[----:B------:R-:W-:Y:S01]  /*ba70*/  IMAD.IADD R21, R21, 0x1, R79 ;  /* 0x0000000115157824 */ /* 0x000fe200078e024f */
[----:B------:R-:W-:Y:S01]  /*ba80*/  ISETP.GE.AND P0, PT, R194, UR16, PT ;  /* 0x00000010c2007c0c */ /* 0x000fe2000bf06270 */
[----:B------:R-:W-:Y:S01]  /*ba90*/  IMAD R0, R0, UR8, RZ ;  /* 0x0000000800007c24 */ /* 0x000fe2000f8e02ff */
[----:B------:R-:W-:Y:S01]  /*baa0*/  UPRMT UR4, URZ, 0x654, UR4 ;  /* 0x000006543f047896 */ /* 0x000fe20008000004 */
[----:B-----5:R-:W-:Y:S01]  /*bab0*/  IMAD R87, R76, R81, RZ ;  /* 0x000000514c577224 */ /* 0x020fe200078e02ff */
[----:B------:R-:W-:Y:S01]  /*bac0*/  LOP3.LUT R78, R83, 0x20, R78, 0xe2, !PT ;  /* 0x00000020534e7812 */ /* 0x000fe200078ee24e */
[----:B------:R-:W-:Y:S01]  /*bad0*/  VIADD R86, R192, UR42 ;  /* 0x0000002ac0567c36 */ /* 0x000fe20008000000 */
[----:B------:R-:W-:Y:S01]  /*bae0*/  BSSY B1, `(.L_x_4652) ;  /* 0x000002e000017945 */ /* 0x000fe20003800000 */
[C---:B------:R-:W-:Y:S01]  /*baf0*/  IMAD R79, R77.reuse, UR9, R0 ;  /* 0x000000094d4f7c24 */ /* 0x040fe2000f8e0200 */
[----:B------:R-:W-:Y:S01]  /*bb00*/  SEL R0, RZ, 0x80, P0 ;  /* 0x00000080ff007807 */ /* 0x000fe20000000000 */
[----:B------:R-:W-:Y:S01]  /*bb10*/  IMAD.WIDE.U32 R20, R77, UR8, R20 ;  /* 0x000000084d147c25 */ /* 0x000fe2000f8e0014 */
[----:B------:R-:W-:Y:S01]  /*bb20*/  ISETP.GE.AND P0, PT, R86, R87, PT ;  /* 0x000000575600720c */ /* 0x000fe20003f06270 */
[----:B------:R-:W-:Y:S01]  /*bb30*/  ULDC.64 UR8, c[0x0][0xa80] ;  /* 0x0002a00000087ab9 */ /* 0x000fe20000000a00 */
[----:B------:R-:W-:Y:S01]  /*bb40*/  LOP3.LUT R3, R78, R3, RZ, 0xfc, !PT ;  /* 0x000000034e037212 */ /* 0x000fe200078efcff */
[----:B------:R-:W-:Y:S01]  /*bb50*/  IMAD.IADD R21, R21, 0x1, R79 ;  /* 0x0000000115157824 */ /* 0x000fe200078e024f */
[----:B------:R-:W-:-:S02]  /*bb60*/  LEA R84, P1, R20, UR8, 0x1 ;  /* 0x0000000814547c11 */ /* 0x000fc4000f8208ff */
[----:B------:R-:W-:Y:S02]  /*bb70*/  LOP3.LUT R0, R3, R0, RZ, 0xfc, !PT ;  /* 0x0000000003007212 */ /* 0x000fe400078efcff */
[----:B------:R-:W-:Y:S01]  /*bb80*/  LEA.HI.X R85, R20, UR9, R21, 0x1, P1 ;  /* 0x0000000914557c11 */ /* 0x000fe200088f0c15 */
[----:B-1----:R0:W1:Y:S01]  /*bb90*/  SHFL.IDX PT, R76, R84, RZ, 0x181f ;  /* 0x00181fff544c7589 */ /* 0x00206200000e0000 */
[----:B------:R-:W-:Y:S03]  /*bba0*/  SYNCS.ARRIVE.TRANS64.RED.A1T0 RZ, [UR4], RZ ;  /* 0x000000ffffff79a7 */ /* 0x000fe60008100404 */
[----:B------:R0:W3:Y:S01]  /*bbb0*/  SHFL.IDX PT, R77, R85, RZ, 0x181f ;  /* 0x00181fff554d7589 */ /* 0x0000e200000e0000 */
[----:B------:R-:W-:Y:S05]  /*bbc0*/  @P0 BRA `(.L_x_4653) ;  /* 0x00000000007c0947 */ /* 0x000fea0003800000 */
[----:B------:R-:W-:Y:S02]  /*bbd0*/  ISETP.GE.AND P1, PT, R190, UR16, PT ;  /* 0x00000010be007c0c */ /* 0x000fe4000bf26270 */
[----:B------:R-:W-:Y:S02]  /*bbe0*/  ISETP.GE.AND P0, PT, R17, UR16, PT ;  /* 0x0000001011007c0c */ /* 0x000fe4000bf06270 */
[----:B------:R-:W-:Y:S02]  /*bbf0*/  ISETP.GE.AND P5, PT, R189, UR16, PT ;  /* 0x00000010bd007c0c */ /* 0x000fe4000bfa6270 */
[----:B------:R-:W-:-:S07]  /*bc00*/  ISETP.GE.AND P3, PT, R188, UR16, PT ;  /* 0x00000010bc007c0c */ /* 0x000fce000bf66270 */
[CC--:B-1----:R-:W-:Y:S02]  /*bc10*/  @!P1 LEA R78, P2, R190.reuse, R76.reuse, 0x1 ;  /* 0x0000004cbe4e9211 */ /* 0x0c2fe400078408ff */
[----:B---3--:R-:W-:Y:S02]  /*bc20*/  @!P0 IMAD.WIDE R20, R17, 0x2, R76 ;  /* 0x0000000211148825 */ /* 0x008fe400078e024c */
        /* <DEDUP_REMOVED lines=25> */
.L_x_4653:
[----:B------:R-:W-:Y:S05]  /*bdc0*/  BSYNC B1 ;  /* 0x0000000000017941 */ /* 0x000fea0003800000 */
.L_x_4652:
[----:B----4-:R-:W-:Y:S01]  /*bdd0*/  VIADD R4, R86, 0x20 ;  /* 0x0000002056047836 */ /* 0x010fe20000000000 */
[----:B------:R4:W0:Y:S04]  /*bde0*/  SHFL.IDX PT, R7, R85, 0x1, 0x181f ;  /* 0x00381f0055077f89 */ /* 0x00082800000e0000 */
        /* <DEDUP_REMOVED lines=8> */
[----:B0-----:R-:W-:Y:S02]  /*be70*/  @!P0 IMAD.WIDE R4, R17, 0x2, R6 ;  /* 0x0000000211048825 */ /* 0x001fe400078e0206 */
        /* <DEDUP_REMOVED lines=27> */
.L_x_4649:
        /* <DEDUP_REMOVED lines=12> */
[----:B------:R-:W3:Y:S01]  /*c0f0*/  @P1 LDG.E R3, desc[UR40][R4.64] ;  /* 0x0000002804031981 */ /* 0x000ee2000c1e1900 */
        /* <DEDUP_REMOVED lines=11> */
[----:B---3--:R-:W-:-:S13]  /*c1b0*/  @P1 R2UR UR4, R3 ;  /* 0x00000000030412ca */ /* 0x008fda00000e0000 */
[----:B------:R-:W-:Y:S01]  /*c1c0*/  USHF.R.S32.HI UR11, URZ, 0x1f, UR4 ;  /* 0x0000001f3f0b7899 */ /* 0x000fe20008011404 */
[----:B01----:R-:W-:Y:S11]  /*c1d0*/  @P2 BRA `(.L_x_4655) ;  /* 0x0000000000102947 */ /* 0x003ff60003800000 */
[----:B------:R-:W-:Y:S05]  /*c1e0*/  @!P1 BRA `(.L_x_4655) ;  /* 0x00000000000c9947 */ /* 0x000fea0003800000 */
[----:B------:R-:W3:Y:S04]  /*c1f0*/  LDG.E R3, desc[UR40][R4.64] ;  /* 0x0000002804037981 */ /* 0x000ee8000c1e1900 */
[----:B-----5:R-:W3:Y:S02]  /*c200*/  LDG.E R0, desc[UR40][R4.64+0x4] ;  /* 0x0000042804007981 */ /* 0x020ee4000c1e1900 */
[----:B---3--:R-:W-:-:S07]  /*c210*/  IMAD.IADD R0, R0, 0x1, -R3 ;  /* 0x0000000100007824 */ /* 0x008fce00078e0a03 */
.L_x_4655:
[----:B------:R-:W-:Y:S01]  /*c220*/  USEL UR45, UR45, URZ, !UP0 ;  /* 0x0000003f2d2d7287 */ /* 0x000fe2000c000000 */
[----:B------:R-:W-:Y:S01]  /*c230*/  BSSY B1, `(.L_x_4656) ;  /* 0x000002c000017945 */ /* 0x000fe20003800000 */
[----:B------:R-:W-:-:S03]  /*c240*/  USEL UR44, UR44, URZ, !UP0 ;  /* 0x0000003f2c2c7287 */ /* 0x000fc6000c000000 */
[----:B------:R-:W-:Y:S09]  /*c250*/  @P0 BRA `(.L_x_4657) ;  /* 0x0000000000a40947 */ /* 0x000ff20003800000 */
        /* <DEDUP_REMOVED lines=41> */
.L_x_4657:
[----:B------:R-:W-:Y:S05]  /*c4f0*/  BSYNC B1 ;  /* 0x0000000000017941 */ /* 0x000fea0003800000 */
.L_x_4656:
        /* <DEDUP_REMOVED lines=23> */
[----:B------:R-:W-:Y:S01]  /*c670*/  VIADD R8, R3, UR42 ;  /* 0x0000002a03087c36 */ /* 0x000fe20008000000 */
        /* <DEDUP_REMOVED lines=11> */
[----:B------:R-:W-:Y:S01]  /*c730*/  VIADD R26, R192, UR42 ;  /* 0x0000002ac01a7c36 */ /* 0x000fe20008000000 */
[----:B------:R-:W-:Y:S01]  /*c740*/  ISETP.GE.AND P2, PT, R194, UR13, PT ;  /* 0x0000000dc2007c0c */ /* 0x000fe2000bf46270 */
[----:B0-----:R-:W-:Y:S01]  /*c750*/  @P0 IMAD.HI.U32 R6, R8, R5, RZ ;  /* 0x0000000508060227 */ /* 0x001fe200078e00ff */
[----:B------:R-:W-:Y:S01]  /*c760*/  UIADD3 UR4, UR9, UR4, URZ ;  /* 0x0000000409047290 */ /* 0x000fe2000fffe03f */
[----:B------:R-:W-:Y:S01]  /*c770*/  LOP3.LUT R10, R10, 0x8, R9, 0xe2, !PT ;  /* 0x000000080a0a7812 */ /* 0x000fe200078ee209 */
[----:B------:R-:W-:Y:S01]  /*c780*/  BSSY B1, `(.L_x_4658) ;  /* 0x0000046000017945 */ /* 0x000fe20003800000 */
[----:B------:R-:W-:Y:S01]  /*c790*/  IMAD.U32 R4, RZ, RZ, UR8 ;  /* 0x00000008ff047e24 */ /* 0x000fe2000f8e00ff */
[----:B------:R-:W-:Y:S01]  /*c7a0*/  SEL R0, RZ, 0x80, P2 ;  /* 0x00000080ff007807 */ /* 0x000fe20001000000 */
[----:B------:R-:W-:Y:S01]  /*c7b0*/  IMAD.U32 R5, RZ, RZ, UR9 ;  /* 0x00000009ff057e24 */ /* 0x000fe2000f8e00ff */
[----:B------:R-:W-:Y:S01]  /*c7c0*/  ULDC.64 UR8, c[0x0][0xae0] ;  /* 0x0002b80000087ab9 */ /* 0x000fe20000000a00 */
[----:B-1----:R-:W-:Y:S01]  /*c7d0*/  @P0 SHF.R.U32.HI R3, RZ, R7, R6 ;  /* 0x00000007ff030219 */ /* 0x002fe20000011606 */
[----:B------:R-:W-:Y:S01]  /*c7e0*/  IMAD.U32 R5, RZ, RZ, UR4 ;  /* 0x00000004ff057e24 */ /* 0x000fe2000f8e00ff */
[----:B------:R-:W-:-:S02]  /*c7f0*/  ISETP.GE.AND P0, PT, R187, UR13, PT ;  /* 0x0000000dbb007c0c */ /* 0x000fc4000bf06270 */
        /* <DEDUP_REMOVED lines=27> */
[----:B------:R-:W-:-:S03]  /*c9b0*/  LOP3.LUT R21, R10, R7, RZ, 0xfc, !PT ;  /* 0x000000070a157212 */ /* 0x000fc600078efcff */
[----:B------:R0:W3:Y:S01]  /*c9c0*/  SHFL.IDX PT, R7, R3, RZ, 0x181f ;  /* 0x00181fff03077589 */ /* 0x0000e200000e0000 */
[----:B------:R-:W-:Y:S01]  /*c9d0*/  LOP3.LUT R24, R21, R0, RZ, 0xfc, !PT ;  /* 0x0000000015187212 */ /* 0x000fe200078efcff */
[----:B------:R-:W-:Y:S06]  /*c9e0*/  @P0 BRA `(.L_x_4659) ;  /* 0x00000000007c0947 */ /* 0x000fec0003800000 */
[----:B------:R-:W-:Y:S02]  /*c9f0*/  ISETP.GE.AND P2, PT, R190, UR13, PT ;  /* 0x0000000dbe007c0c */ /* 0x000fe4000bf46270 */
[----:B------:R-:W-:Y:S02]  /*ca00*/  ISETP.GE.AND P1, PT, R17, UR13, PT ;  /* 0x0000000d11007c0c */ /* 0x000fe4000bf26270 */
[----:B------:R-:W-:Y:S02]  /*ca10*/  ISETP.GE.AND P5, PT, R189, UR13, PT ;  /* 0x0000000dbd007c0c */ /* 0x000fe4000bfa6270 */
[----:B------:R-:W-:-:S07]  /*ca20*/  ISETP.GE.AND P3, PT, R188, UR13, PT ;  /* 0x0000000dbc007c0c */ /* 0x000fce000bf66270 */
[CC--:B-1----:R-:W-:Y:S02]  /*ca30*/  @!P2 LEA R8, P0, R190.reuse, R6.reuse, 0x1 ;  /* 0x00000006be08a211 */ /* 0x0c2fe400078008ff */
[----:B---3--:R-:W-:Y:S02]  /*ca40*/  @!P1 IMAD.WIDE R4, R17, 0x2, R6 ;  /* 0x0000000211049825 */ /* 0x008fe400078e0206 */
        /* <DEDUP_REMOVED lines=25> */
.L_x_4659:
[----:B------:R-:W-:Y:S05]  /*cbe0*/  BSYNC B1 ;  /* 0x0000000000017941 */ /* 0x000fea0003800000 */
.L_x_4658:
[----:B------:R-:W-:Y:S01]  /*cbf0*/  VIADD R0, R26, 0x20 ;  /* 0x000000201a007836 */ /* 0x000fe20000000000 */
[----:B---34-:R3:W4:Y:S04]  /*cc00*/  SHFL.IDX PT, R7, R3, 0x1, 0x181f ;  /* 0x00381f0003077f89 */ /* 0x01872800000e0000 */
[----:B------:R-:W-:Y:S01]  /*cc10*/  ISETP.GE.AND P0, PT, R0, R25, PT ;  /* 0x000000190000720c */ /* 0x000fe20003f06270 */
[----:B-1----:R3:W1:-:S12]  /*cc20*/  SHFL.IDX PT, R6, R20, 0x1, 0x181f ;  /* 0x00381f0014067f89 */ /* 0x00265800000e0000 */
[----:B---3--:R-:W-:Y:S05]  /*cc30*/  @P0 BRA `(.L_x_4654) ;  /* 0x00000000007c0947 */ /* 0x008fea0003800000 */
[----:B------:R-:W-:Y:S02]  /*cc40*/  ISETP.GE.AND P2, PT, R190, UR13, PT ;  /* 0x0000000dbe007c0c */ /* 0x000fe4000bf46270 */
[----:B------:R-:W-:Y:S02]  /*cc50*/  ISETP.GE.AND P3, PT, R17, UR13, PT ;  /* 0x0000000d11007c0c */ /* 0x000fe4000bf66270 */
[----:B------:R-:W-:Y:S02]  /*cc60*/  ISETP.GE.AND P5, PT, R189, UR13, PT ;  /* 0x0000000dbd007c0c */ /* 0x000fe4000bfa6270 */
[----:B------:R-:W-:Y:S02]  /*cc70*/  ISETP.GE.AND P4, PT, R188, UR13, PT ;  /* 0x0000000dbc007c0c */ /* 0x000fe4000bf86270 */
[----:B------:R-:W-:-:S05]  /*cc80*/  LOP3.LUT P1, RZ, R21, 0x40, RZ, 0xc0, !PT ;  /* 0x0000004015ff7812 */ /* 0x000fca000782c0ff */
[CC--:B-1----:R-:W-:Y:S02]  /*cc90*/  @!P2 LEA R8, P0, R190.reuse, R6.reuse, 0x1 ;  /* 0x00000006be08a211 */ /* 0x0c2fe400078008ff */
[----:B----4-:R-:W-:Y:S02]  /*cca0*/  @!P3 IMAD.WIDE R4, R17, 0x2, R6 ;  /* 0x000000021104b825 */ /* 0x010fe400078e0206 */
        /* <DEDUP_REMOVED lines=24> */
.L_x_4654:
[----:B------:R-:W-:Y:S05]  /*ce30*/  BSYNC B0 ;  /* 0x0000000000007941 */ /* 0x000fea0003800000 */
.L_x_4648:
[----:B------:R-:W-:Y:S02]  /*ce40*/  ULDC UR4, c[0x0][0xc3c] ;  /* 0x00030f0000047ab9 */ /* 0x000fe40000000800 */
[----:B------:R-:W-:-:S06]  /*ce50*/  UISETP.GE.AND UP0, UPT, UR7, UR4, UPT ;  /* 0x000000040700728c */ /* 0x000fcc000bf06270 */
[----:B------:R-:W-:-:S13]  /*ce60*/  PLOP3.LUT P0, PT, PT, PT, UP0, 0x80, 0x0 ;  /* 0x000000000000781c */ /* 0x000fda0003f0f008 */
[----:B------:R-:W-:Y:S05]  /*ce70*/  @!P0 BRA `(.L_x_4660) ;  /* 0xffffff4000748947 */ /* 0x000fea000383ffff */
[----:B------:R-:W-:Y:S05]  /*ce80*/  EXIT ;  /* 0x000000000000794d */ /* 0x000fea0003800000 */
.L_x_4603:
[----:B------:R-:W-:-:S08]  /*ce90*/  NOP ;  /* 0x0000000000007918 */ /* 0x000fd00000000000 */
[----:B------:R-:W0:-:S00]  /*cea0*/  USETMAXREG.DEALLOC.CTAPOOL 0x18 ;  /* 0x00000018000079c8 */ /* 0x000e0000080e0500 */
[----:B0-----:R-:W-:Y:S01]  /*ceb0*/  LOP3.LUT R0, R0, 0x3, RZ, 0xc0, !PT ;  /* 0x0000000300007812 */ /* 0x001fe200078ec0ff */
[----:B------:R-:W-:-:S05]  /*cec0*/  IMAD.MOV.U32 R4, RZ, RZ, RZ ;  /* 0x000000ffff047224 */ /* 0x000fca00078e00ff */
[----:B------:R-:W0:Y:S02]  /*ced0*/  SHFL.IDX PT, R0, R0, RZ, 0x1f ;  /* 0x00001fff00007589 */ /* 0x000e2400000e0000 */
[----:B0-----:R-:W-:-:S04]  /*cee0*/  ISETP.NE.AND P0, PT, R0, RZ, PT ;  /* 0x000000ff0000720c */ /* 0x001fc80003f05270 */
        /* <DEDUP_REMOVED lines=10> */
.L_x_4661:
        /* <DEDUP_REMOVED lines=42> */
.L_x_4667:
        /* <DEDUP_REMOVED lines=12> */
.L_x_4666:
[----:B------:R-:W-:Y:S05]  /*d2f0*/  BSYNC B0 ;  /* 0x0000000000007941 */ /* 0x000fea0003800000 */
.L_x_4665:
        /* <DEDUP_REMOVED lines=21> */
.L_x_4663:
        /* <DEDUP_REMOVED lines=20> */
.L_x_4668:
        /* <DEDUP_REMOVED lines=56> */
.L_x_4664:
[----:B------:R-:W-:Y:S02]  /*d910*/  IMAD.MOV.U32 R17, RZ, RZ, RZ ;  /* 0x000000ffff117224 */ /* 0x000fe400078e00ff */
[----:B------:R-:W-:Y:S02]  /*d920*/  IMAD.U32 R16, RZ, RZ, UR6 ;  /* 0x00000006ff107e24 */ /* 0x000fe4000f8e00ff */
[----:B------:R-:W-:-:S07]  /*d930*/  IMAD.MOV.U32 R18, RZ, RZ, RZ ;  /* 0x000000ffff127224 */ /* 0x000fce00078e00ff */
.L_x_4669:
[----:B------:R-:W-:-:S13]  /*d940*/  ISETP.NE.AND P0, PT, R0, RZ, PT ;  /* 0x000000ff0000720c */ /* 0x000fda0003f05270 */
[----:B------:R-:W1:Y:S01]  /*d950*/  @!P0 S2R R3, SR_CgaCtaId ;  /* 0x0000000000038919 */ /* 0x000e620000008800 */
[----:B------:R-:W-:-:S04]  /*d960*/  @!P0 MOV R0, 0x400 ;  /* 0x0000040000008802 */ /* 0x000fc80000000f00 */
[----:B-1----:R-:W-:-:S05]  /*d970*/  @!P0 LEA R0, R3, R0, 0x18 ;  /* 0x0000000003008211 */ /* 0x002fca00078ec0ff */
[----:B------:R2:W-:Y:S01]  /*d980*/  @!P0 STS.128 [R0+0x28cd0], R16 ;  /* 0x028cd01000008388 */ /* 0x0005e20000000c00 */
[----:B------:R-:W-:Y:S06]  /*d990*/  BAR.ARV 0x5, 0x180 ;  /* 0x0146000000007b1d */ /* 0x000fec0000002000 */
.L_x_4662:
[----:B0-2---:R-:W-:Y:S01]  /*d9a0*/  IMAD.MOV.U32 R0, RZ, RZ, 0x1 ;  /* 0x00000001ff007424 */ /* 0x005fe200078e00ff */
        /* <DEDUP_REMOVED lines=30> */
.L_x_4788:
        /* <DEDUP_REMOVED lines=56> */
.L_x_4671:
[----:B------:R-:W-:Y:S01]  /*df10*/  IMAD.MOV.U32 R2, RZ, RZ, R12 ;  /* 0x000000ffff027224 */ /* 0x000fe200078e000c */
[----:B------:R-:W-:Y:S01]  /*df20*/  ULDC.64 UR4, c[0x0][0xa20] ;  /* 0x0002880000047ab9 */ /* 0x000fe20000000a00 */
[----:B-----5:R-:W-:Y:S01]  /*df30*/  IMAD.IADD R3, R8, 0x1, R0 ;  /* 0x0000000108037824 */ /* 0x020fe200078e0200 */
[----:B------:R-:W-:Y:S02]  /*df40*/  ISETP.NE.U32.AND P1, PT, RZ, UR4, PT ;  /* 0x00000004ff007c0c */ /* 0x000fe4000bf25070 */
[----:B------:R2:W-:Y:S02]  /*df50*/  STL [R1+0xc], R2 ;  /* 0x00000c0201007387 */ /* 0x0005e40000100800 */
[----:B------:R-:W-:Y:S02]  /*df60*/  ISETP.NE.AND.EX P1, PT, RZ, UR5, PT, P1 ;  /* 0x00000005ff007c0c */ /* 0x000fe4000bf25310 */
[----:B------:R2:W-:Y:S11]  /*df70*/  STL [R1+0x1c], R3 ;  /* 0x00001c0301007387 */ /* 0x0005f60000100800 */
[----:B--2---:R-:W-:Y:S05]  /*df80*/  @!P1 BRA `(.L_x_4672) ;  /* 0x0000000000109947 */ /* 0x004fea0003800000 */
[----:B------:R-:W-:-:S04]  /*df90*/  IADD3 R6, P0, R11, UR4, RZ ;  /* 0x000000040b067c10 */ /* 0x000fc8000ff1e0ff */
[----:B------:R-:W-:-:S05]  /*dfa0*/  IADD3.X R7, R10, UR5, RZ, P0, !PT ;  /* 0x000000050a077c10 */ /* 0x000fca00087fe4ff */
[----:B------:R2:W5:Y:S01]  /*dfb0*/  LDG.E R6, desc[UR40][R6.64] ;  /* 0x0000002806067981 */ /* 0x000562000c1e1900 */
[----:B------:R-:W-:Y:S05]  /*dfc0*/  BRA `(.L_x_4673) ;  /* 0x0000000000107947 */ /* 0x000fea0003800000 */
.L_x_4672:
[----:B------:R-:W-:Y:S05]  /*dfd0*/  @!P0 BRA `(.L_x_4673) ;  /* 0x00000000000c8947 */ /* 0x000fea0003800000 */
[----:B------:R-:W2:Y:S04]  /*dfe0*/  LDG.E R6, desc[UR40][R4.64] ;  /* 0x0000002804067981 */ /* 0x000ea8000c1e1900 */
[----:B------:R-:W2:Y:S02]  /*dff0*/  LDG.E R4, desc[UR40][R4.64+0x4] ;  /* 0x0000042804047981 */ /* 0x000ea4000c1e1900 */
[----:B--2---:R-:W-:-:S07]  /*e000*/  IMAD.IADD R6, R4, 0x1, -R6 ;  /* 0x0000000104067824 */ /* 0x004fce00078e0a06 */
.L_x_4673:
[----:B-----5:R-:W-:Y:S01]  /*e010*/  IMAD.IADD R6, R6, 0x1, -R0 ;  /* 0x0000000106067824 */ /* 0x020fe200078e0a00 */
[----:B------:R-:W-:Y:S01]  /*e020*/  BSSY B7, `(.L_x_4674) ;  /* 0x00004fd000077945 */ /* 0x000fe20003800000 */
[----:B------:R-:W3:Y:S02]  /*e030*/  LDC R0, c[0x0][0x448] ;  /* 0x00011200ff007b82 */ /* 0x000ee40000000800 */
[----:B---3--:R-:W-:Y:S01]  /*e040*/  ISETP.NE.AND P0, PT, R0, 0x1, PT ;  /* 0x000000010000780c */ /* 0x008fe20003f05270 */
[----:B------:R-:W-:-:S04]  /*e050*/  IMAD.SHL.U32 R0, R17, 0x40, RZ ;  /* 0x0000004011007824 */ /* 0x000fc800078e00ff */
[----:B------:R-:W-:-:S08]  /*e060*/  VIADD R0, R0, 0x3f ;  /* 0x0000003f00007836 */ /* 0x000fd00000000000 */
[----:B------:R-:W3:Y:S08]  /*e070*/  @P0 LDC R2, c[0x0][0x44c] ;  /* 0x00011300ff020b82 */ /* 0x000ef00000000800 */
[----:B------:R-:W4:Y:S01]  /*e080*/  @P0 LDC R3, c[0x0][0x450] ;  /* 0x00011400ff030b82 */ /* 0x000f220000000800 */
[----:B---3--:R-:W-:-:S05]  /*e090*/  @P0 IMAD.HI.U32 R2, R0, R2, RZ ;  /* 0x0000000200020227 */ /* 0x008fca00078e00ff */
[----:B----4-:R-:W-:Y:S02]  /*e0a0*/  @P0 SHF.R.U32.HI R0, RZ, R3, R2 ;  /* 0x00000003ff000219 */ /* 0x010fe40000011602 */
[C---:B------:R-:W-:Y:S01]  /*e0b0*/  IADD3 R2, R6.reuse, 0x40, -R9 ;  /* 0x0000004006027810 */ /* 0x040fe20007ffe809 */
[----:B------:R-:W-:-:S04]  /*e0c0*/  VIADD R6, R6, 0x3f ;  /* 0x0000003f06067836 */ /* 0x000fc80000000000 */
[----:B------:R-:W-:Y:S01]  /*e0d0*/  IMAD.IADD R0, R2, 0x1, R0 ;  /* 0x0000000102007824 */ /* 0x000fe200078e0200 */
[----:B------:R-:W-:-:S04]  /*e0e0*/  SHF.R.S32.HI R2, RZ, 0x1f, R6 ;  /* 0x0000001fff027819 */ /* 0x000fc80000011406 */
[----:B------:R-:W-:Y:S02]  /*e0f0*/  SHF.R.S32.HI R3, RZ, 0x1f, R0 ;  /* 0x0000001fff037819 */ /* 0x000fe40000011400 */
[----:B------:R-:W-:Y:S02]  /*e100*/  LEA.HI R2, R2, R6, RZ, 0x6 ;  /* 0x0000000602027211 */ /* 0x000fe400078f30ff */
[----:B------:R-:W-:Y:S02]  /*e110*/  LEA.HI R3, R3, R0, RZ, 0x6 ;  /* 0x0000000003037211 */ /* 0x000fe400078f30ff */
[----:B------:R-:W-:Y:S02]  /*e120*/  SHF.R.S32.HI R2, RZ, 0x6, R2 ;  /* 0x00000006ff027819 */ /* 0x000fe40000011402 */
[----:B------:R-:W-:-:S04]  /*e130*/  SHF.R.S32.HI R3, RZ, 0x6, R3 ;  /* 0x00000006ff037819 */ /* 0x000fc80000011403 */
[----:B------:R-:W-:-:S04]  /*e140*/  VIMNMX R4, R2, R3, PT ;  /* 0x0000000302047248 */ /* 0x000fc80003fe0100 */
[----:B------:R-:W-:Y:S01]  /*e150*/  ISETP.GT.AND P0, PT, R4, RZ, PT ;  /* 0x000000ff0400720c */ /* 0x000fe20003f04270 */
        /* <DEDUP_REMOVED lines=19> */
.L_x_4675:
        /* <DEDUP_REMOVED lines=21> */
.L_x_4678:
[----:B------:R-:W-:Y:S05]  /*e3e0*/  BSYNC B6 ;  /* 0x0000000000067941 */ /* 0x000fea0003800000 */
.L_x_4677:
        /* <DEDUP_REMOVED lines=21> */
.L_x_4681:
        /* <DEDUP_REMOVED lines=16> */
.L_x_4680:
[----:B------:R-:W-:Y:S05]  /*e640*/  BSYNC B6 ;  /* 0x0000000000067941 */ /* 0x000fea0003800000 */
.L_x_4679:
[----:B------:R-:W3:Y:S01]  /*e650*/  LDL.LU R2, [R1] ;  /* 0x0000000001027983 */ /* 0x000ee20000300800 */
[----:B------:R-:W-:-:S03]  /*e660*/  ULDC.64 UR4, c[0x0][0x9f8] ;  /* 0x00027e0000047ab9 */ /* 0x000fc60000000a00 */
[----:B------:R-:W4:Y:S04]  /*e670*/  LDL.LU R4, [R1+0x14] ;  /* 0x0000140001047983 */ /* 0x000f280000300800 */
[----:B--2---:R-:W2:Y:S01]  /*e680*/  LDL R7, [R1+0xc] ;  /* 0x00000c0001077983 */ /* 0x004ea20000100800 */
[----:B------:R-:W-:-:S03]  /*e690*/  ISETP.NE.U32.AND P0, PT, RZ, UR4, PT ;  /* 0x00000004ff007c0c */ /* 0x000fc6000bf05070 */
[----:B------:R-:W5:Y:S01]  /*e6a0*/  LDL R0, [R1+0x28] ;  /* 0x0000280001007983 */ /* 0x000f620000100800 */
[----:B------:R-:W-:-:S13]  /*e6b0*/  ISETP.NE.AND.EX P0, PT, RZ, UR5, PT, P0 ;  /* 0x00000005ff007c0c */ /* 0x000fda000bf05300 */
[----:B---3--:R-:W-:-:S04]  /*e6c0*/  @P0 IADD3 R2, P1, R2, UR4, RZ ;  /* 0x0000000402020c10 */ /* 0x008fc8000ff3e0ff */
[----:B----4-:R-:W-:Y:S01]  /*e6d0*/  @P0 IADD3.X R3, R4, UR5, RZ, P1, !PT ;  /* 0x0000000504030c10 */ /* 0x010fe20008ffe4ff */
[----:B------:R-:W-:-:S04]  /*e6e0*/  ULDC.64 UR4, c[0x0][0xa08] ;  /* 0x0002820000047ab9 */ /* 0x000fc80000000a00 */
[----:B--2---:R2:W3:Y:S02]  /*e6f0*/  @P0 LDG.E R7, desc[UR40][R2.64] ;  /* 0x0000002802070981 */ /* 0x0044e4000c1e1900 */
[----:B--2---:R-:W2:Y:S01]  /*e700*/  LDC.64 R2, c[0x0][0x418] ;  /* 0x00010600ff027b82 */ /* 0x004ea20000000a00 */
[----:B-----5:R-:W-:Y:S01]  /*e710*/  VIADD R4, R0, 0xffffffff ;  /* 0xffffffff00047836 */ /* 0x020fe20000000000 */
[----:B---3--:R-:W-:Y:S01]  /*e720*/  SHF.R.S32.HI R8, RZ, 0x1f, R7 ;  /* 0x0000001fff087819 */ /* 0x008fe20000011407 */
[----:B------:R3:W-:Y:S04]  /*e730*/  @P0 STL [R1+0xc], R7 ;  /* 0x00000c0701000387 */ /* 0x0007e80000100800 */
[----:B------:R3:W-:Y:S01]  /*e740*/  STL [R1+0x14], R8 ;  /* 0x0000140801007387 */ /* 0x0007e20000100800 */
[----:B--2---:R-:W-:Y:S01]  /*e750*/  LOP3.LUT P0, RZ, R2, UR4, RZ, 0xfc, !PT ;  /* 0x0000000402ff7c12 */ /* 0x004fe2000f80fcff */
[----:B------:R-:W-:-:S03]  /*e760*/  UMOV UR4, 0xffffffff ;  /* 0xffffffff00047882 */ /* 0x000fc60000000000 */
[----:B------:R-:W-:-:S04]  /*e770*/  LOP3.LUT P0, RZ, R3, UR5, RZ, 0xfc, P0 ;  /* 0x0000000503ff7c12 */ /* 0x000fc8000800fcff */
[----:B------:R-:W-:Y:S01]  /*e780*/  SEL R0, R7, RZ, !P0 ;  /* 0x000000ff07007207 */ /* 0x000fe20004000000 */
[----:B---3--:R-:W-:Y:S08]  /*e790*/  BRA.DIV UR4, `(.L_x_4682) ;  /* 0x0000005a04ec7947 */ /* 0x008ff0000b800000 */
[----:B------:R-:W2:Y:S02]  /*e7a0*/  S2R R5, SR_TID.X ;  /* 0x0000000000057919 */ /* 0x000ea40000002100 */
[----:B--2---:R-:W-:-:S04]  /*e7b0*/  SHF.R.U32.HI R5, RZ, 0x5, R5 ;  /* 0x00000005ff057819 */ /* 0x004fc80000011605 */
[----:B------:R-:W-:-:S05]  /*e7c0*/  LOP3.LUT R5, R5, 0x3, RZ, 0xc0, !PT ;  /* 0x0000000305057812 */ /* 0x000fca00078ec0ff */
[----:B------:R2:W3:Y:S02]  /*e7d0*/  SHFL.IDX PT, R14, R5, RZ, 0x1f ;  /* 0x00001fff050e7589 */ /* 0x0004e400000e0000 */
.L_x_4805:
[----:B------:R-:W-:Y:S01]  /*e7e0*/  PLOP3.LUT P1, PT, PT, PT, PT, 0x8, 0x0 ;  /* 0x000000000000781c */ /* 0x000fe20003f2e170 */
[----:B------:R4:W-:Y:S01]  /*e7f0*/  STL [R1], R0 ;  /* 0x0000000001007387 */ /* 0x0009e20000100800 */
[----:B---3--:R-:W-:-:S03]  /*e800*/  ISETP.NE.AND P0, PT, R14, RZ, PT ;  /* 0x000000ff0e00720c */ /* 0x008fc60003f05270 */
[----:B------:R3:W-:Y:S01]  /*e810*/  STL [R1+0x24], R4 ;  /* 0x0000240401007387 */ /* 0x0007e20000100800 */
[----:B----4-:R-:W-:-:S05]  /*e820*/  P2R R0, PR, RZ, 0x2 ;  /* 0x00000002ff007803 */ /* 0x010fca0000000000 */
[----:B------:R3:W-:Y:S04]  /*e830*/  STL [R1+0x18], R0 ;  /* 0x0000180001007387 */ /* 0x0007e80000100800 */
[----:B------:R-:W-:Y:S05]  /*e840*/  @P0 BRA `(.L_x_4683) ;  /* 0x00000004001c0947 */ /* 0x000fea0003800000 */
[----:B------:R-:W-:-:S03]  /*e850*/  UMOV UR4, 0xffffffff ;  /* 0xffffffff00047882 */ /* 0x000fc60000000000 */
[----:B------:R-:W-:Y:S05]  /*e860*/  BRA.DIV UR4, `(.L_x_4684) ;  /* 0x0000005a04ec7947 */ /* 0x000fea000b800000 */
[----:B------:R-:W-:-:S13]  /*e870*/  ELECT P6, URZ, PT ;  /* 0x00000000003f782f */ /* 0x000fda00038c0000 */
.L_x_4808:
[----:B------:R-:W-:Y:S05]  /*e880*/  @!P6 BRA `(.L_x_4683) ;  /* 0x00000004000ce947 */ /* 0x000fea0003800000 */
[----:B------:R-:W-:-:S04]  /*e890*/  ISETP.NE.U32.AND P0, PT, R2, RZ, PT ;  /* 0x000000ff0200720c */ /* 0x000fc80003f05070 */
[----:B------:R-:W-:-:S13]  /*e8a0*/  ISETP.NE.AND.EX P0, PT, R3, RZ, PT, P0 ;  /* 0x000000ff0300720c */ /* 0x000fda0003f05300 */
[----:B------:R-:W-:Y:S05]  /*e8b0*/  @!P0 BRA `(.L_x_4685) ;  /* 0x0000000000548947 */ /* 0x000fea0003800000 */
[----:B------:R-:W4:Y:S01]  /*e8c0*/  LDC R6, c[0x0][0x43c] ;  /* 0x00010f00ff067b82 */ /* 0x000f220000000800 */
[----:B01----:R-:W-:Y:S01]  /*e8d0*/  IMAD.MOV.U32 R9, RZ, RZ, R4 ;  /* 0x000000ffff097224 */ /* 0x003fe200078e0004 */
[----:B------:R-:W-:-:S03]  /*e8e0*/  ULDC.64 UR4, c[0x0][0x428] ;  /* 0x00010a0000047ab9 */ /* 0x000fc60000000a00 */
[----:B---3--:R-:W-:Y:S01]  /*e8f0*/  IMAD.MOV.U32 R0, RZ, RZ, R9 ;  /* 0x000000ffff007224 */ /* 0x008fe200078e0009 */
[----:B----4-:R-:W-:-:S13]  /*e900*/  ISETP.NE.AND P0, PT, R6, 0x1, PT ;  /* 0x000000010600780c */ /* 0x010fda0003f05270 */
[----:B--2---:R-:W0:Y:S02]  /*e910*/  @P0 LDC.64 R4, c[0x0][0x440] ;  /* 0x00011000ff040b82 */ /* 0x004e240000000a00 */
        /* <DEDUP_REMOVED lines=13> */
[----:B------:R-:W2:Y:S04]  /*e9f0*/  LDG.E R0, desc[UR40][R2.64] ;  /* 0x0000002802007981 */ /* 0x000ea8000c1e1900 */
[----:B--2---:R4:W-:Y:S02]  /*ea00*/  STL [R1], R0 ;  /* 0x0000000001007387 */ /* 0x0049e40000100800 */
.L_x_4685:
[----:B------:R-:W5:Y:S04]  /*ea10*/  LDL R7, [R1+0x4] ;  /* 0x0000040001077983 */ /* 0x000f680000100800 */
[----:B---34-:R-:W5:Y:S04]  /*ea20*/  LDL R0, [R1+0x8] ;  /* 0x0000080001007983 */ /* 0x018f680000100800 */
[----:B------:R-:W3:Y:S01]  /*ea30*/  LDL R2, [R1+0x10] ;  /* 0x0000100001027983 */ /* 0x000ee20000100800 */
[----:B-----5:R-:W-:Y:S01]  /*ea40*/  IMAD R0, R0, 0x8, R7 ;  /* 0x0000000800007824 */ /* 0x020fe200078e0207 */
[----:B---3--:R-:W-:-:S04]  /*ea50*/  SHF.L.U32 R2, R2, 0x1f, RZ ;  /* 0x0000001f02027819 */ /* 0x008fc800000006ff */
[----:B------:R-:W3:Y:S02]  /*ea60*/  SYNCS.PHASECHK.TRANS64.TRYWAIT P0, [R0+URZ+0x28c40], R2 ;  /* 0x028c4002000075a7 */ /* 0x000ee4000800017f */
[----:B---3--:R-:W-:Y:S05]  /*ea70*/  @!P0 BRA `(.L_x_4686) ;  /* 0x0000005800888947 */ /* 0x008fea0003800000 */
.L_x_4809:
[----:B------:R-:W4:Y:S02]  /*ea80*/  S2R R3, SR_TID.X ;  /* 0x0000000000037919 */ /* 0x000f240000002100 */
[----:B----4-:R-:W-:-:S04]  /*ea90*/  LOP3.LUT R3, R3, 0x7f, RZ, 0xc0, !PT ;  /* 0x0000007f03037812 */ /* 0x010fc800078ec0ff */
[----:B------:R-:W-:-:S13]  /*eaa0*/  ISETP.NE.AND P0, PT, R3, RZ, PT ;  /* 0x000000ff0300720c */ /* 0x000fda0003f05270 */
[----:B------:R-:W-:Y:S05]  /*eab0*/  @P0 BRA `(.L_x_4687) ;  /* 0x00000000001c0947 */ /* 0x000fea0003800000 */
[----:B------:R-:W4:Y:S01]  /*eac0*/  S2R R3, SR_TID.X ;  /* 0x0000000000037919 */ /* 0x000f220000002100 */
[----:B---3--:R-:W-:-:S04]  /*ead0*/  IMAD.MOV.U32 R2, RZ, RZ, 0x2000 ;  /* 0x00002000ff027424 */ /* 0x008fc800078e00ff */
[----:B------:R3:W-:Y:S01]  /*eae0*/  SYNCS.ARRIVE.TRANS64 RZ, [R0+URZ+0x28c30], R2 ;  /* 0x028c300200ff79a7 */ /* 0x0007e2000800003f */
[----:B----4-:R-:W-:-:S04]  /*eaf0*/  LOP3.LUT R3, R3, 0x1f, RZ, 0xc0, !PT ;  /* 0x0000001f03037812 */ /* 0x010fc800078ec0ff */
[----:B------:R-:W-:-:S13]  /*eb00*/  ISETP.NE.AND P0, PT, R3, RZ, PT ;  /* 0x000000ff0300720c */ /* 0x000fda0003f05270 */
[----:B---3--:R-:W-:Y:S05]  /*eb10*/  @!P0 BRA `(.L_x_4687) ;  /* 0x0000000000048947 */ /* 0x008fea0003800000 */
[----:B------:R-:W-:Y:S01]  /*eb20*/  BPT.TRAP 0x1 ;  /* 0x000000040000795c */ /* 0x000fe20000300000 */
.L_x_4687:
[----:B--2---:R-:W2:Y:S04]  /*eb30*/  LDL R5, [R1+0x4] ;  /* 0x0000040001057983 */ /* 0x004ea80000100800 */
[----:B------:R-:W2:Y:S04]  /*eb40*/  LDL R4, [R1+0x8] ;  /* 0x0000080001047983 */ /* 0x000ea80000100800 */
[----:B------:R-:W4:Y:S04]  /*eb50*/  LDL R6, [R1+0x24] ;  /* 0x0000240001067983 */ /* 0x000f280000100800 */
[----:B------:R-:W5:Y:S04]  /*eb60*/  LDL R3, [R1+0x1c] ;  /* 0x00001c0001037983 */ /* 0x000f680000100800 */
[----:B---3--:R-:W3:Y:S01]  /*eb70*/  LDL R2, [R1] ;  /* 0x0000000001027983 */ /* 0x008ee20000100800 */
        /* <DEDUP_REMOVED lines=8> */
[----:B--2---:R-:W-:Y:S01]  /*ec00*/  IMAD R0, R4, 0x2000, R5 ;  /* 0x0000200004007824 */ /* 0x004fe200078e0205 */
[----:B----4-:R-:W-:-:S04]  /*ec10*/  R2UR UR11, R6 ;  /* 0x00000000060b72ca */ /* 0x010fc800000e0000 */
[----:B------:R-:W-:Y:S02]  /*ec20*/  R2UR UR8, R0 ;  /* 0x00000000000872ca */ /* 0x000fe400000e0000 */
[----:B-----5:R-:W-:Y:S02]  /*ec30*/  R2UR UR4, R3 ;  /* 0x00000000030472ca */ /* 0x020fe400000e0000 */
[----:B---3--:R-:W-:Y:S02]  /*ec40*/  R2UR UR13, R2 ;  /* 0x00000000020d72ca */ /* 0x008fe400000e0000 */
[----:B------:R-:W-:-:S07]  /*ec50*/  P2R R0, PR, RZ, 0x1 ;  /* 0x00000001ff007803 */ /* 0x000fce0000000000 */
[----:B------:R-:W-:Y:S02]  /*ec60*/  UIADD3 UR8, UR8, 0x22400, URZ ;  /* 0x0002240008087890 */ /* 0x000fe4000fffe03f */
[----:B------:R-:W-:Y:S01]  /*ec70*/  ULEA UR11, UR11, UR4, 0x6 ;  /* 0x000000040b0b7291 */ /* 0x000fe2000f8e303f */
[----:B------:R4:W-:Y:S02]  /*ec80*/  STL [R1+0x18], R0 ;  /* 0x0000180001007387 */ /* 0x0009e40000100800 */
[----:B------:R-:W-:-:S06]  /*ec90*/  UMOV UR4, 0x0 ;  /* 0x0000000000047882 */ /* 0x000fcc0000000000 */
[----:B------:R4:W-:Y:S01]  /*eca0*/  UTMALDG.4D [UR8], [UR6], desc[UR4] ;  /* 0x00000408060075b4 */ /* 0x0009e20008019000 */
[----:B------:R-:W-:Y:S02]  /*ecb0*/  NOP ;  /* 0x0000000000007918 */ /* 0x000fe40000000000 */
.L_x_4683:
[----:B------:R-:W5:Y:S04]  /*ecc0*/  LDL R2, [R1+0x4] ;  /* 0x0000040001027983 */ /* 0x000f680000100800 */
[----:B------:R-:W5:Y:S04]  /*ecd0*/  LDL.LU R3, [R1+0x2c] ;  /* 0x00002c0001037983 */ /* 0x000f680000300800 */
[----:B--2---:R-:W2:Y:S04]  /*ece0*/  LDL.LU R5, [R1+0x20] ;  /* 0x0000200001057983 */ /* 0x004ea80000300800 */
[----:B---3--:R-:W3:Y:S01]  /*ecf0*/  LDL.LU R4, [R1+0x34] ;  /* 0x0000340001047983 */ /* 0x008ee20000300800 */
[----:B------:R-:W-:Y:S05]  /*ed00*/  WARPSYNC.ALL ;  /* 0x0000000000007948 */ /* 0x000fea0003800000 */
[----:B----4-:R-:W-:Y:S01]  /*ed10*/  ULDC.64 UR4, c[0x0][0x298] ;  /* 0x0000a60000047ab9 */ /* 0x010fe20000000a00 */
[----:B------:R-:W-:Y:S01]  /*ed20*/  ULDC.64 UR6, c[0x0][0xa00] ;  /* 0x0002800000067ab9 */ /* 0x000fe20000000a00 */
[----:B------:R-:W-:Y:S01]  /*ed30*/  BSSY B6, `(.L_x_4688) ;  /* 0x0000024000067945 */ /* 0x000fe20003800000 */
[----:B------:R-:W-:Y:S01]  /*ed40*/  BAR.SYNC.DEFER_BLOCKING 0x8, 0x100 ;  /* 0x0204000000007b1d */ /* 0x000fe20000010000 */
[----:B------:R-:W-:-:S04]  /*ed50*/  ISETP.NE.U32.AND P0, PT, RZ, UR6, PT ;  /* 0x00000006ff007c0c */ /* 0x000fc8000bf05070 */
[----:B------:R-:W-:Y:S01]  /*ed60*/  ISETP.NE.AND.EX P0, PT, RZ, UR7, PT, P0 ;  /* 0x00000007ff007c0c */ /* 0x000fe2000bf05300 */
[----:B-----5:R-:W-:Y:S01]  /*ed70*/  VIADD R2, R2, 0x20400 ;  /* 0x0002040002027836 */ /* 0x020fe20000000000 */
[----:B------:R-:W-:-:S04]  /*ed80*/  SHF.R.S32.HI R0, RZ, 0x1f, R3 ;  /* 0x0000001fff007819 */ /* 0x000fc80000011403 */
[----:B------:R-:W-:Y:S02]  /*ed90*/  LOP3.LUT P1, RZ, R2, 0x3ff, RZ, 0xc0, !PT ;  /* 0x000003ff02ff7812 */ /* 0x000fe4000782c0ff */
[----:B--2---:R-:W-:Y:S01]  /*eda0*/  SEL R5, R5, RZ, !P0 ;  /* 0x000000ff05057207 */ /* 0x004fe20004000000 */
[----:B------:R-:W-:Y:S01]  /*edb0*/  IMAD R0, R0, UR4, RZ ;  /* 0x0000000400007c24 */ /* 0x000fe2000f8e02ff */
[----:B---3--:R-:W-:-:S03]  /*edc0*/  SEL R4, R4, RZ, !P0 ;  /* 0x000000ff04047207 */ /* 0x008fc60004000000 */
[C---:B------:R-:W-:Y:S02]  /*edd0*/  IMAD R0, R3.reuse, UR5, R0 ;  /* 0x0000000503007c24 */ /* 0x040fe4000f8e0200 */
[----:B------:R-:W-:-:S05]  /*ede0*/  IMAD.WIDE.U32 R2, R3, UR4, RZ ;  /* 0x0000000403027c25 */ /* 0x000fca000f8e00ff */
[----:B------:R2:W-:Y:S04]  /*edf0*/  STL.64 [R1+0x40], R2 ;  /* 0x0000400201007387 */ /* 0x0005e80000100a00 */
[----:B------:R3:W-:Y:S04]  /*ee00*/  STL [R1+0x20], R5 ;  /* 0x0000200501007387 */ /* 0x0007e80000100800 */
[----:B------:R3:W-:Y:S01]  /*ee10*/  STL [R1+0x4c], R4 ;  /* 0x00004c0401007387 */ /* 0x0007e20000100800 */
[----:B--2---:R-:W-:Y:S01]  /*ee20*/  IMAD.IADD R2, R3, 0x1, R0 ;  /* 0x0000000103027824 */ /* 0x004fe200078e0200 */
[----:B------:R-:W-:-:S05]  /*ee30*/  SHF.R.S32.HI R0, RZ, 0x1f, R18 ;  /* 0x0000001fff007819 */ /* 0x000fca0000011412 */
[----:B------:R3:W-:Y:S04]  /*ee40*/  STL [R1+0x34], R0 ;  /* 0x0000340001007387 */ /* 0x0007e80000100800 */
[----:B------:R3:W-:Y:S01]  /*ee50*/  STL [R1+0x2c], R2 ;  /* 0x00002c0201007387 */ /* 0x0007e20000100800 */
[----:B------:R-:W-:Y:S05]  /*ee60*/  @!P1 BRA `(.L_x_4689) ;  /* 0x0000000000409947 */ /* 0x000fea0003800000 */
[----:B---3--:R-:W-:Y:S01]  /*ee70*/  MOV R2, 0x0 ;  /* 0x0000000000027802 */ /* 0x008fe20000000f00 */
[----:B------:R-:W-:Y:S01]  /*ee80*/  ULDC.64 UR4, c[0x4][0x90] ;  /* 0x0100240000047ab9 */ /* 0x000fe20000000a00 */
[----:B------:R-:W-:Y:S01]  /*ee90*/  ULDC.64 UR6, c[0x4][0x98] ;  /* 0x0100260000067ab9 */ /* 0x000fe20000000a00 */
[----:B------:R-:W-:Y:S01]  /*eea0*/  ULDC.64 UR8, c[0x4][0x20] ;  /* 0x0100080000087ab9 */ /* 0x000fe20000000a00 */
[----:B------:R-:W-:Y:S02]  /*eeb0*/  IMAD.U32 R4, RZ, RZ, UR4 ;  /* 0x00000004ff047e24 */ /* 0x000fe4000f8e00ff */
[----:B------:R-:W2:Y:S01]  /*eec0*/  LDC.64 R2, c[0x4][R2] ;  /* 0x0100000002027b82 */ /* 0x000ea20000000a00 */
        /* <DEDUP_REMOVED lines=9> */
[----:B012---:R-:W-:Y:S05]  /*ef60*/  CALL.ABS.NOINC R2 ;  /* 0x0000000002007343 */ /* 0x007fea0003c00000 */
.L_x_4689:
[----:B------:R-:W-:Y:S05]  /*ef70*/  BSYNC B6 ;  /* 0x0000000000067941 */ /* 0x000fea0003800000 */
.L_x_4688:
[----:B---3--:R-:W2:Y:S01]  /*ef80*/  LDL.LU R5, [R1+0x2c] ;  /* 0x00002c0001057983 */ /* 0x008ea20000300800 */
[----:B------:R-:W-:Y:S01]  /*ef90*/  ULDC.64 UR4, c[0x0][0x2d8] ;  /* 0x0000b60000047ab9 */ /* 0x000fe20000000a00 */
[----:B------:R-:W3:Y:S01]  /*efa0*/  LDC R7, c[0x0][0x448] ;  /* 0x00011200ff077b82 */ /* 0x000ee20000000800 */
[----:B------:R-:W-:Y:S01]  /*efb0*/  ULDC UR6, c[0x0][0x2b8] ;  /* 0x0000ae0000067ab9 */ /* 0x000fe20000000800 */
[----:B------:R-:W2:Y:S04]  /*efc0*/  LDL.LU.64 R2, [R1+0x40] ;  /* 0x0000400001027983 */ /* 0x000ea80000300a00 */
[----:B------:R-:W4:Y:S04]  /*efd0*/  LDL.LU R0, [R1+0x34] ;  /* 0x0000340001007983 */ /* 0x000f280000300800 */
[----:B------:R-:W4:Y:S04]  /*efe0*/  LDL.LU R6, [R1+0x4c] ;  /* 0x00004c0001067983 */ /* 0x000f280000300800 */
[----:B------:R-:W4:Y:S04]  /*eff0*/  LDL.LU R4, [R1+0x20] ;  /* 0x0000200001047983 */ /* 0x000f280000300800 */
[----:B01----:R0:W5:Y:S01]  /*f000*/  LDL R9, [R1+0x48] ;  /* 0x0000480001097983 */ /* 0x0031620000100800 */
[----:B---3--:R-:W-:Y:S01]  /*f010*/  ISETP.NE.AND P0, PT, R7, 0x1, PT ;  /* 0x000000010700780c */ /* 0x008fe20003f05270 */
[----:B--2---:R-:W-:-:S02]  /*f020*/  IMAD.MOV.U32 R3, RZ, RZ, R5 ;  /* 0x000000ffff037224 */ /* 0x004fc400078e0005 */
[----:B------:R-:W1:Y:S01]  /*f030*/  S2R R5, SR_TID.X ;  /* 0x0000000000057919 */ /* 0x000e620000002100 */
[----:B----4-:R-:W-:Y:S02]  /*f040*/  IMAD R0, R0, UR4, RZ ;  /* 0x0000000400007c24 */ /* 0x010fe4000f8e02ff */
[----:B------:R-:W-:-:S04]  /*f050*/  IMAD.WIDE.U32 R2, R18, UR4, R2 ;  /* 0x0000000412027c25 */ /* 0x000fc8000f8e0002 */
[----:B------:R-:W-:Y:S01]  /*f060*/  IMAD R0, R18, UR5, R0 ;  /* 0x0000000512007c24 */ /* 0x000fe2000f8e0200 */
[----:B------:R-:W-:-:S03]  /*f070*/  ULDC.64 UR4, c[0x0][0x2e0] ;  /* 0x0000b80000047ab9 */ /* 0x000fc60000000a00 */
[----:B------:R-:W-:Y:S02]  /*f080*/  IMAD.IADD R3, R3, 0x1, R0 ;  /* 0x0000000103037824 */ /* 0x000fe400078e0200 */
[----:B------:R-:W-:Y:S02]  /*f090*/  IMAD R0, R6, UR4, RZ ;  /* 0x0000000406007c24 */ /* 0x000fe4000f8e02ff */
        /* <DEDUP_REMOVED lines=27> */
[----:B------:R-:W1:Y:S01]  /*f250*/  S2R R8, SR_TID.X ;  /* 0x0000000000087919 */ /* 0x000e620000002100 */
[----:B------:R-:W-:Y:S01]  /*f260*/  ULDC.64 UR4, c[0x0][0x280] ;  /* 0x0000a00000047ab9 */ /* 0x000fe20000000a00 */
[----:B------:R0:W5:Y:S01]  /*f270*/  LDL R6, [R1+0x30] ;  /* 0x0000300001067983 */ /* 0x0001620000100800 */
[----:B------:R-:W-:Y:S01]  /*f280*/  IMAD.IADD R0, R5, 0x1, R0 ;  /* 0x0000000105007824 */ /* 0x000fe200078e0200 */
[----:B------:R-:W-:Y:S01]  /*f290*/  LEA R3, P1, R4, UR4, 0x1 ;  /* 0x0000000404037c11 */ /* 0x000fe2000f8208ff */
[----:B------:R-:W-:-:S03]  /*f2a0*/  UMOV UR4, 0xffffffff ;  /* 0xffffffff00047882 */ /* 0x000fc60000000000 */
[----:B------:R-:W-:Y:S01]  /*f2b0*/  LEA.HI.X R2, R4, UR5, R0, 0x1, P1 ;  /* 0x0000000504027c11 */ /* 0x000fe200088f0c00 */
[C---:B-1----:R-:W-:Y:S01]  /*f2c0*/  IMAD.SHL.U32 R10, R8.reuse, 0x8, RZ ;  /* 0x00000008080a7824 */ /* 0x042fe200078e00ff */
[----:B------:R-:W-:-:S04]  /*f2d0*/  LOP3.LUT R8, R8, 0x7f, RZ, 0xc0, !PT ;  /* 0x0000007f08087812 */ /* 0x000fc800078ec0ff */
[----:B------:R-:W-:-:S04]  /*f2e0*/  LOP3.LUT R10, R10, 0x38, RZ, 0xc0, !PT ;  /* 0x000000380a0a7812 */ /* 0x000fc800078ec0ff */
[----:B------:R-:W-:Y:S02]  /*f2f0*/  ISETP.GE.AND P0, PT, R10, UR6, PT ;  /* 0x000000060a007c0c */ /* 0x000fe4000bf06270 */
[----:B------:R-:W-:Y:S01]  /*f300*/  SHF.R.U32.HI R8, RZ, 0x3, R8 ;  /* 0x00000003ff087819 */ /* 0x000fe20000011608 */
[----:B0-----:R-:W-:Y:S10]  /*f310*/  BRA.DIV UR4, `(.L_x_4690) ;  /* 0x0000005204747947 */ /* 0x001ff4000b800000 */
[----:B------:R-:W0:Y:S01]  /*f320*/  SHFL.IDX PT, R5, R3, RZ, 0x181f ;  /* 0x00181fff03057589 */ /* 0x000e2200000e0000 */
[----:B-----5:R-:W-:Y:S02]  /*f330*/  IMAD R0, R6, R7, RZ ;  /* 0x0000000706007224 */ /* 0x020fe400078e02ff */
[----:B------:R-:W-:Y:S01]  /*f340*/  IMAD R17, R17, 0x40, R8 ;  /* 0x0000004011117824 */ /* 0x000fe200078e0208 */
[----:B------:R-:W1:Y:S04]  /*f350*/  SHFL.IDX PT, R4, R2, RZ, 0x181f ;  /* 0x00181fff02047589 */ /* 0x000e6800000e0000 */
[----:B------:R-:W-:-:S13]  /*f360*/  ISETP.GE.AND P1, PT, R17, R0, PT ;  /* 0x000000001100720c */ /* 0x000fda0003f26270 */
[----:B0-----:R-:W-:-:S05]  /*f370*/  @!P1 LEA R5, P2, R10, R5, 0x1 ;  /* 0x000000050a059211 */ /* 0x001fca00078408ff */
[----:B-1----:R-:W-:-:S05]  /*f380*/  @!P1 IMAD.X R4, RZ, RZ, R4, P2 ;  /* 0x000000ffff049224 */ /* 0x002fca00010e0604 */
[----:B------:R-:W-:-:S04]  /*f390*/  @!P1 LOP3.LUT R5, R5, R4, RZ, 0x3c, !PT ;  /* 0x0000000405059212 */ /* 0x000fc800078e3cff */
[----:B------:R-:W-:-:S04]  /*f3a0*/  @!P1 LOP3.LUT R4, R5, R4, RZ, 0x3c, !PT ;  /* 0x0000000405049212 */ /* 0x000fc800078e3cff */
[----:B------:R-:W-:-:S05]  /*f3b0*/  @!P1 LOP3.LUT R5, R5, R4, RZ, 0x3c, !PT ;  /* 0x0000000405059212 */ /* 0x000fca00078e3cff */
[----:B------:R-:W-:Y:S01]  /*f3c0*/  @!PT LDS RZ, [RZ] ;  /* 0x00000000fffff984 */ /* 0x000fe20000000800 */
[----:B------:R0:W-:Y:S02]  /*f3d0*/  @!P1 LDGSTS.E.BYPASS.LTC128B.128 [R9+0x20400], desc[UR40][R4.64], !P0 ;  /* 0x2040000004099fae */ /* 0x0001e4000c101d68 */
[----:B0-----:R-:W-:Y:S02]  /*f3e0*/  VIADD R4, R17, 0x10 ;  /* 0x0000001011047836 */ /* 0x001fe40000000000 */
[----:B------:R-:W0:Y:S03]  /*f3f0*/  SHFL.IDX PT, R5, R3, 0x1, 0x181f ;  /* 0x00381f0003057f89 */ /* 0x000e2600000e0000 */
[----:B------:R-:W-:Y:S02]  /*f400*/  ISETP.GE.AND P1, PT, R4, R0, PT ;  /* 0x000000000400720c */ /* 0x000fe40003f26270 */
[----:B------:R-:W1:Y:S11]  /*f410*/  SHFL.IDX PT, R4, R2, 0x1, 0x181f ;  /* 0x00381f0002047f89 */ /* 0x000e7600000e0000 */
[----:B0-----:R-:W-:-:S05]  /*f420*/  @!P1 LEA R5, P2, R10, R5, 0x1 ;  /* 0x000000050a059211 */ /* 0x001fca00078408ff */
[----:B-1----:R-:W-:-:S05]  /*f430*/  @!P1 IMAD.X R4, RZ, RZ, R4, P2 ;  /* 0x000000ffff049224 */ /* 0x002fca00010e0604 */
[----:B------:R-:W-:-:S04]  /*f440*/  @!P1 LOP3.LUT R5, R5, R4, RZ, 0x3c, !PT ;  /* 0x0000000405059212 */ /* 0x000fc800078e3cff */
[----:B------:R-:W-:-:S04]  /*f450*/  @!P1 LOP3.LUT R4, R5, R4, RZ, 0x3c, !PT ;  /* 0x0000000405049212 */ /* 0x000fc800078e3cff */
[----:B------:R-:W-:-:S05]  /*f460*/  @!P1 LOP3.LUT R5, R5, R4, RZ, 0x3c, !PT ;  /* 0x0000000405059212 */ /* 0x000fca00078e3cff */
[----:B------:R0:W-:Y:S02]  /*f470*/  @!P1 LDGSTS.E.BYPASS.LTC128B.128 [R9+0x20c00], desc[UR40][R4.64], !P0 ;  /* 0x20c0000004099fae */ /* 0x0001e4000c101d68 */
[----:B0-----:R-:W-:Y:S02]  /*f480*/  VIADD R4, R17, 0x20 ;  /* 0x0000002011047836 */ /* 0x001fe40000000000 */
[----:B------:R-:W0:Y:S03]  /*f490*/  SHFL.IDX PT, R5, R3, 0x2, 0x181f ;  /* 0x00581f0003057f89 */ /* 0x000e2600000e0000 */
[----:B------:R-:W-:Y:S01]  /*f4a0*/  ISETP.GE.AND P1, PT, R4, R0, PT ;  /* 0x000000000400720c */ /* 0x000fe20003f26270 */
[----:B------:R-:W-:Y:S04]  /*f4b0*/  SHFL.IDX PT, R3, R3, 0x3, 0x181f ;  /* 0x00781f0003037f89 */ /* 0x000fe800000e0000 */
[----:B------:R-:W1:Y:S08]  /*f4c0*/  SHFL.IDX PT, R4, R2, 0x2, 0x181f ;  /* 0x00581f0002047f89 */ /* 0x000e7000000e0000 */
[----:B0-----:R-:W-:-:S05]  /*f4d0*/  @!P1 LEA R5, P2, R10, R5, 0x1 ;  /* 0x000000050a059211 */ /* 0x001fca00078408ff */
[----:B-1----:R-:W-:-:S05]  /*f4e0*/  @!P1 IMAD.X R4, RZ, RZ, R4, P2 ;  /* 0x000000ffff049224 */ /* 0x002fca00010e0604 */
[----:B------:R-:W-:-:S04]  /*f4f0*/  @!P1 LOP3.LUT R5, R5, R4, RZ, 0x3c, !PT ;  /* 0x0000000405059212 */ /* 0x000fc800078e3cff */
[----:B------:R-:W-:-:S04]  /*f500*/  @!P1 LOP3.LUT R4, R5, R4, RZ, 0x3c, !PT ;  /* 0x0000000405049212 */ /* 0x000fc800078e3cff */
[----:B------:R-:W-:-:S05]  /*f510*/  @!P1 LOP3.LUT R5, R5, R4, RZ, 0x3c, !PT ;  /* 0x0000000405059212 */ /* 0x000fca00078e3cff */
[----:B------:R0:W-:Y:S04]  /*f520*/  @!P1 LDGSTS.E.BYPASS.LTC128B.128 [R9+0x21400], desc[UR40][R4.64], !P0 ;  /* 0x2140000004099fae */ /* 0x0001e8000c101d68 */
[----:B0-----:R0:W1:Y:S02]  /*f530*/  SHFL.IDX PT, R4, R2, 0x3, 0x181f ;  /* 0x00781f0002047f89 */ /* 0x00106400000e0000 */
.L_x_4818:
[----:B------:R2:W5:Y:S01]  /*f540*/  LDL R8, [R1+0x4] ;  /* 0x0000040001087983 */ /* 0x0005620000100800 */
[----:B------:R-:W-:-:S05]  /*f550*/  VIADD R17, R17, 0x30 ;  /* 0x0000003011117836 */ /* 0x000fca0000000000 */
[----:B------:R-:W-:-:S13]  /*f560*/  ISETP.GE.AND P1, PT, R17, R0, PT ;  /* 0x000000001100720c */ /* 0x000fda0003f26270 */
[----:B0-----:R-:W-:-:S05]  /*f570*/  @!P1 LEA R2, P2, R10, R3, 0x1 ;  /* 0x000000030a029211 */ /* 0x001fca00078408ff */
[----:B-1----:R-:W-:-:S05]  /*f580*/  @!P1 IMAD.X R3, RZ, RZ, R4, P2 ;  /* 0x000000ffff039224 */ /* 0x002fca00010e0604 */
[----:B------:R-:W-:Y:S01]  /*f590*/  @!PT LDS RZ, [RZ] ;  /* 0x00000000fffff984 */ /* 0x000fe20000000800 */
[----:B------:R-:W-:Y:S01]  /*f5a0*/  @!PT LDS RZ, [RZ] ;  /* 0x00000000fffff984 */ /* 0x000fe20000000800 */
[----:B------:R-:W-:Y:S01]  /*f5b0*/  @!PT LDS RZ, [RZ] ;  /* 0x00000000fffff984 */ /* 0x000fe20000000800 */
[----:B------:R2:W-:Y:S01]  /*f5c0*/  @!P1 LDGSTS.E.BYPASS.LTC128B.128 [R9+0x21c00], desc[UR40][R2.64], !P0 ;  /* 0x21c0000002099fae */ /* 0x0005e2000c101d68 */
[----:B------:R-:W-:Y:S01]  /*f5d0*/  PLOP3.LUT P0, PT, PT, PT, PT, 0x80, 0x0 ;  /* 0x000000000000781c */ /* 0x000fe20003f0f070 */
[----:B------:R-:W-:-:S12]  /*f5e0*/  NOP ;  /* 0x0000000000007918 */ /* 0x000fd80000000000 */
.L_x_4691:
[----:B--2---:R-:W2:Y:S01]  /*f5f0*/  LDL R2, [R1+0x4] ;  /* 0x0000040001027983 */ /* 0x004ea20000100800 */
        /* <DEDUP_REMOVED lines=18> */
.L_x_4819:
[----:B------:R-:W-:Y:S05]  /*f720*/  BSYNC B0 ;  /* 0x0000000000007941 */ /* 0x000fea0003800000 */
.L_x_4692:
        /* <DEDUP_REMOVED lines=8> */
[----:B------:R-:W2:Y:S02]  /*f7b0*/  LDL R2, [R1+0x10] ;  /* 0x0000100001027983 */ /* 0x000ea40000100800 */
[----:B---3--:R-:W-:Y:S01]  /*f7c0*/  IMAD R0, R4, 0x8, R5 ;  /* 0x0000000804007824 */ /* 0x008fe200078e0205 */
[----:B0-----:R-:W-:Y:S01]  /*f7d0*/  LOP3.LUT R3, R3, 0x7f, RZ, 0xc0, !PT ;  /* 0x0000007f03037812 */ /* 0x001fe200078ec0ff */
[----:B------:R-:W-:Y:S03]  /*f7e0*/  BSSY B1, `(.L_x_4696) ;  /* 0x0000005000017945 */ /* 0x000fe60003800000 */
[----:B------:R-:W-:-:S02]  /*f7f0*/  ISETP.NE.AND P1, PT, R3, RZ, PT ;  /* 0x000000ff0300720c */ /* 0x000fc40003f25270 */
[----:B--2---:R-:W-:-:S04]  /*f800*/  SHF.L.U32 R2, R2, 0x1f, RZ ;  /* 0x0000001f02027819 */ /* 0x004fc800000006ff */
[----:B------:R-:W0:Y:S02]  /*f810*/  SYNCS.PHASECHK.TRANS64.TRYWAIT P0, [R0+URZ+0x28c60], R2 ;  /* 0x028c6002000075a7 */ /* 0x000e24000800017f */
[----:B0-----:R-:W-:Y:S05]  /*f820*/  @!P0 BRA `(.L_x_4697) ;  /* 0x00000050008c8947 */ /* 0x001fea0003800000 */
.L_x_4820:
[----:B------:R-:W-:Y:S05]  /*f830*/  BSYNC B1 ;  /* 0x0000000000017941 */ /* 0x000fea0003800000 */
.L_x_4696:
        /* <DEDUP_REMOVED lines=9> */
.L_x_4699:
[----:B------:R-:W-:Y:S05]  /*f8d0*/  BSYNC B1 ;  /* 0x0000000000017941 */ /* 0x000fea0003800000 */
.L_x_4698:
[----:B------:R-:W2:Y:S04]  /*f8e0*/  LDL R5, [R1+0x1c] ;  /* 0x00001c0001057983 */ /* 0x000ea80000100800 */
[----:B------:R-:W2:Y:S04]  /*f8f0*/  LDL.LU R3, [R1+0x24] ;  /* 0x0000240001037983 */ /* 0x000ea80000300800 */
[----:B------:R-:W3:Y:S04]  /*f900*/  LDL R4, [R1+0x4] ;  /* 0x0000040001047983 */ /* 0x000ee80000100800 */
        /* <DEDUP_REMOVED lines=11> */
.L_x_4700:
        /* <DEDUP_REMOVED lines=16> */
.L_x_4701:
        /* <DEDUP_REMOVED lines=16> */
.L_x_4702:
        /* <DEDUP_REMOVED lines=16> */
.L_x_4703:
        /* <DEDUP_REMOVED lines=16> */
.L_x_4704:
        /* <DEDUP_REMOVED lines=16> */
.L_x_4705:
        /* <DEDUP_REMOVED lines=16> */
.L_x_4706:
        /* <DEDUP_REMOVED lines=16> */
.L_x_4707:
        /* <DEDUP_REMOVED lines=11> */
.L_x_4695:
[----:B------:R-:W-:Y:S05]  /*10170*/  BSYNC B0 ;  /* 0x0000000000007941 */ /* 0x000fea0003800000 */
.L_x_4694:
[----:B------:R-:W2:Y:S01]  /*10180*/  LDL R4, [R1+0x28] ;  /* 0x0000280001047983 */ /* 0x000ea20000100800 */
[----:B------:R-:W-:Y:S01]  /*10190*/  BSSY B0, `(.L_x_4708) ;  /* 0x00002ca000007945 */ /* 0x000fe20003800000 */
[----:B--2---:R-:W-:-:S13]  /*101a0*/  ISETP.GE.AND P0, PT, R4, 0x2, PT ;  /* 0x000000020400780c */ /* 0x004fda0003f06270 */
[----:B------:R-:W-:Y:S05]  /*101b0*/  @!P0 BRA `(.L_x_4709) ;  /* 0x0000002c001c8947 */ /* 0x000fea0003800000 */
[C---:B------:R-:W-:Y:S01]  /*101c0*/  LOP3.LUT R0, R4.reuse, 0x1, RZ, 0xc0, !PT ;  /* 0x0000000104007812 */ /* 0x040fe200078ec0ff */
[----:B------:R-:W-:Y:S01]  /*101d0*/  VIADD R4, R4, 0xfffffffe ;  /* 0xfffffffe04047836 */ /* 0x000fe20000000000 */
[----:B------:R-:W-:Y:S02]  /*101e0*/  BSSY B2, `(.L_x_4710) ;  /* 0x00000f0000027945 */ /* 0x000fe40003800000 */
[----:B------:R-:W-:Y:S01]  /*101f0*/  ISETP.NE.U32.AND P0, PT, R0, 0x1, PT ;  /* 0x000000010000780c */ /* 0x000fe20003f05070 */
[----:B------:R-:W-:-:S12]  /*10200*/  IMAD.MOV.U32 R0, RZ, RZ, R4 ;  /* 0x000000ffff007224 */ /* 0x000fd800078e0004 */
[----:B------:R-:W-:Y:S05]  /*10210*/  @!P0 BRA `(.L_x_4711) ;  /* 0x0000000c00b08947 */ /* 0x000fea0003800000 */
[----:B------:R-:W2:Y:S04]  /*10220*/  LDL R6, [R1+0x18] ;  /* 0x0000180001067983 */ /* 0x000ea80000100800 */
[----:B------:R-:W3:Y:S04]  /*10230*/  LDL.LU R5, [R1+0x8] ;  /* 0x0000080001057983 */ /* 0x000ee80000300800 */
[----:B-----5:R-:W4:Y:S01]  /*10240*/  LDL.LU R8, [R1+0x10] ;  /* 0x0000100001087983 */ /* 0x020f220000300800 */
[----:B------:R-:W-:Y:S01]  /*10250*/  BSSY B1, `(.L_x_4712) ;  /* 0x00000e6000017945 */ /* 0x000fe20003800000 */
[----:B--2---:R-:W-:Y:S01]  /*10260*/  ISETP.NE.AND P2, PT, R6, RZ, PT ;  /* 0x000000ff0600720c */ /* 0x004fe20003f45270 */
[----:B---3--:R-:W-:-:S05]  /*10270*/  VIADD R0, R5, 0x1 ;  /* 0x0000000105007836 */ /* 0x008fca0000000000 */
[----:B------:R-:W-:-:S04]  /*10280*/  ISETP.NE.AND P0, PT, R0, 0x2, PT ;  /* 0x000000020000780c */ /* 0x000fc80003f05270 */
[----:B------:R-:W-:Y:S02]  /*10290*/  SEL R2, RZ, 0x1, P0 ;  /* 0x00000001ff027807 */ /* 0x000fe40000000000 */
[----:B------:R-:W-:Y:S02]  /*102a0*/  SEL R9, R0, RZ, P0 ;  /* 0x000000ff00097207 */ /* 0x000fe40000000000 */
[----:B----4-:R-:W-:-:S05]  /*102b0*/  LOP3.LUT R8, R8, R2, RZ, 0x3c, !PT ;  /* 0x0000000208087212 */ /* 0x010fca00078e3cff */
        /* <DEDUP_REMOVED lines=28> */
.L_x_4714:
        /* <DEDUP_REMOVED lines=9> */
.L_x_4821:
[----:B------:R-:W-:Y:S05]  /*10510*/  BSYNC B3 ;  /* 0x0000000000037941 */ /* 0x000fea0003800000 */
.L_x_4715:
        /* <DEDUP_REMOVED lines=9> */
.L_x_4718:
[----:B------:R-:W-:Y:S05]  /*105b0*/  BSYNC B3 ;  /* 0x0000000000037941 */ /* 0x000fea0003800000 */
.L_x_4717:
[----:B------:R-:W2:Y:S04]  /*105c0*/  LDL R7, [R1+0x4] ;  /* 0x0000040001077983 */ /* 0x000ea80000100800 */
[----:B------:R-:W2:Y:S04]  /*105d0*/  LDL R5, [R1+0x8] ;  /* 0x0000080001057983 */ /* 0x000ea80000100800 */
[----:B------:R-:W3:Y:S01]  /*105e0*/  LDL R6, [R1+0x1c] ;  /* 0x00001c0001067983 */ /* 0x000ee20000100800 */
[----:B0-----:R-:W-:Y:S01]  /*105f0*/  IMAD.MOV.U32 R8, RZ, RZ, RZ ;  /* 0x000000ffff087224 */ /* 0x001fe200078e00ff */
        /* <DEDUP_REMOVED lines=10> */
.L_x_4719:
        /* <DEDUP_REMOVED lines=14> */
.L_x_4822:
[----:B------:R-:W-:Y:S05]  /*10780*/  BSYNC B3 ;  /* 0x0000000000037941 */ /* 0x000fea0003800000 */
.L_x_4720:
        /* <DEDUP_REMOVED lines=11> */
.L_x_4723:
[----:B------:R-:W-:Y:S05]  /*10840*/  BSYNC B3 ;  /* 0x0000000000037941 */ /* 0x000fea0003800000 */
.L_x_4722:
        /* <DEDUP_REMOVED lines=11> */
.L_x_4724:
        /* <DEDUP_REMOVED lines=16> */
.L_x_4725:
        /* <DEDUP_REMOVED lines=16> */
.L_x_4726:
        /* <DEDUP_REMOVED lines=16> */
.L_x_4727:
        /* <DEDUP_REMOVED lines=16> */
.L_x_4728:
        /* <DEDUP_REMOVED lines=16> */
.L_x_4729:
        /* <DEDUP_REMOVED lines=16> */
.L_x_4730:
        /* <DEDUP_REMOVED lines=16> */
.L_x_4731:
        /* <DEDUP_REMOVED lines=11> */
.L_x_4713:
[----:B------:R-:W-:Y:S05]  /*110b0*/  BSYNC B1 ;  /* 0x0000000000017941 */ /* 0x000fea0003800000 */
.L_x_4712:
[----:B------:R-:W2:Y:S02]  /*110c0*/  LDL.LU R5, [R1+0x28] ;  /* 0x0000280001057983 */ /* 0x000ea40000300800 */
[----:B--2---:R-:W-:-:S07]  /*110d0*/  VIADD R0, R5, 0xfffffffd ;  /* 0xfffffffd05007836 */ /* 0x004fce0000000000 */
.L_x_4711:
[----:B------:R-:W-:Y:S05]  /*110e0*/  BSYNC B2 ;  /* 0x0000000000027941 */ /* 0x000fea0003800000 */
.L_x_4710:
[----:B------:R-:W-:-:S13]  /*110f0*/  ISETP.NE.AND P0, PT, R4, RZ, PT ;  /* 0x000000ff0400720c */ /* 0x000fda0003f05270 */
[----:B------:R-:W-:Y:S05]  /*11100*/  @!P0 BRA `(.L_x_4709) ;  /* 0x0000001c00488947 */ /* 0x000fea0003800000 */
.L_x_4772:
        /* <DEDUP_REMOVED lines=13> */
[----:B0----5:R-:W-:Y:S01]  /*111e0*/  IMAD.MOV.U32 R8, RZ, RZ, R0 ;  /* 0x000000ffff087224 */ /* 0x021fe200078e0000 */
        /* <DEDUP_REMOVED lines=23> */
.L_x_4734:
        /* <DEDUP_REMOVED lines=9> */
.L_x_4823:
[----:B------:R-:W-:Y:S05]  /*113f0*/  BSYNC B2 ;  /* 0x0000000000027941 */ /* 0x000fea0003800000 */
.L_x_4735:
        /* <DEDUP_REMOVED lines=9> */
.L_x_4738:
[----:B------:R-:W-:Y:S05]  /*11490*/  BSYNC B2 ;  /* 0x0000000000027941 */ /* 0x000fea0003800000 */
.L_x_4737:
        /* <DEDUP_REMOVED lines=13> */
.L_x_4739:
        /* <DEDUP_REMOVED lines=14> */
.L_x_4824:
[----:B------:R-:W-:Y:S05]  /*11650*/  BSYNC B2 ;  /* 0x0000000000027941 */ /* 0x000fea0003800000 */
.L_x_4740:
        /* <DEDUP_REMOVED lines=11> */
.L_x_4743:
[----:B------:R-:W-:Y:S05]  /*11710*/  BSYNC B2 ;  /* 0x0000000000027941 */ /* 0x000fea0003800000 */
.L_x_4742:
        /* <DEDUP_REMOVED lines=10> */
.L_x_4744:
        /* <DEDUP_REMOVED lines=16> */
.L_x_4745:
        /* <DEDUP_REMOVED lines=16> */
.L_x_4746:
        /* <DEDUP_REMOVED lines=16> */
.L_x_4747:
        /* <DEDUP_REMOVED lines=16> */
.L_x_4748:
        /* <DEDUP_REMOVED lines=16> */
.L_x_4749:
        /* <DEDUP_REMOVED lines=16> */
.L_x_4750:
        /* <DEDUP_REMOVED lines=16> */
.L_x_4751:
        /* <DEDUP_REMOVED lines=11> */
.L_x_4733:
[----:B------:R-:W-:Y:S05]  /*11f70*/  BSYNC B1 ;  /* 0x0000000000017941 */ /* 0x000fea0003800000 */
.L_x_4732:
[----:B------:R-:W2:Y:S01]  /*11f80*/  LDL R2, [R1+0x18] ;  /* 0x0000180001027983 */ /* 0x000ea20000100800 */
[----:B------:R-:W-:Y:S01]  /*11f90*/  VIADD R6, R6, 0x1 ;  /* 0x0000000106067836 */ /* 0x000fe20000000000 */
[----:B------:R-:W-:Y:S04]  /*11fa0*/  BSSY B1, `(.L_x_4752) ;  /* 0x00000e5000017945 */ /* 0x000fe80003800000 */
[----:B------:R-:W-:-:S04]  /*11fb0*/  ISETP.NE.AND P0, PT, R6, 0x2, PT ;  /* 0x000000020600780c */ /* 0x000fc80003f05270 */
[----:B0----5:R-:W-:Y:S02]  /*11fc0*/  SEL R8, R6, RZ, P0 ;  /* 0x000000ff06087207 */ /* 0x021fe40000000000 */
        /* <DEDUP_REMOVED lines=31> */
.L_x_4754:
        /* <DEDUP_REMOVED lines=9> */
.L_x_4825:
[----:B------:R-:W-:Y:S05]  /*12250*/  BSYNC B2 ;  /* 0x0000000000027941 */ /* 0x000fea0003800000 */
.L_x_4755:
        /* <DEDUP_REMOVED lines=9> */
.L_x_4758:
[----:B------:R-:W-:Y:S05]  /*122f0*/  BSYNC B2 ;  /* 0x0000000000027941 */ /* 0x000fea0003800000 */
.L_x_4757:
        /* <DEDUP_REMOVED lines=14> */
.L_x_4759:
        /* <DEDUP_REMOVED lines=14> */
.L_x_4826:
[----:B------:R-:W-:Y:S05]  /*124c0*/  BSYNC B2 ;  /* 0x0000000000027941 */ /* 0x000fea0003800000 */
.L_x_4760:
        /* <DEDUP_REMOVED lines=11> */
.L_x_4763:
[----:B------:R-:W-:Y:S05]  /*12580*/  BSYNC B2 ;  /* 0x0000000000027941 */ /* 0x000fea0003800000 */
.L_x_4762:
        /* <DEDUP_REMOVED lines=11> */
.L_x_4764:
        /* <DEDUP_REMOVED lines=16> */
.L_x_4765:
        /* <DEDUP_REMOVED lines=16> */
.L_x_4766:
        /* <DEDUP_REMOVED lines=16> */
.L_x_4767:
        /* <DEDUP_REMOVED lines=16> */
.L_x_4768:
        /* <DEDUP_REMOVED lines=16> */
.L_x_4769:
        /* <DEDUP_REMOVED lines=16> */
.L_x_4770:
        /* <DEDUP_REMOVED lines=16> */
.L_x_4771:
        /* <DEDUP_REMOVED lines=11> */
.L_x_4753:
[----:B------:R-:W-:Y:S05]  /*12df0*/  BSYNC B1 ;  /* 0x0000000000017941 */ /* 0x000fea0003800000 */
.L_x_4752:
[C---:B------:R-:W-:Y:S01]  /*12e00*/  ISETP.GT.AND P0, PT, R0.reuse, 0x1, PT ;  /* 0x000000010000780c */ /* 0x040fe20003f04270 */
[----:B------:R-:W-:-:S12]  /*12e10*/  VIADD R0, R0, 0xfffffffe ;  /* 0xfffffffe00007836 */ /* 0x000fd80000000000 */
[----:B------:R-:W-:Y:S05]  /*12e20*/  @P0 BRA `(.L_x_4772) ;  /* 0xffffffe000b80947 */ /* 0x000fea000383ffff */
.L_x_4709:
[----:B------:R-:W-:Y:S05]  /*12e30*/  BSYNC B0 ;  /* 0x0000000000007941 */ /* 0x000fea0003800000 */
.L_x_4708:
        /* <DEDUP_REMOVED lines=24> */
.L_x_4774:
[----:B------:R-:W-:Y:S05]  /*12fc0*/  BSYNC B0 ;  /* 0x0000000000007941 */ /* 0x000fea0003800000 */
.L_x_4773:
[----:B------:R-:W-:-:S05]  /*12fd0*/  SEL R0, R0, RZ, P0 ;  /* 0x000000ff00007207 */ /* 0x000fca0000000000 */
[----:B------:R2:W-:Y:S02]  /*12fe0*/  STL [R1+0x8], R0 ;  /* 0x0000080001007387 */ /* 0x0005e40000100800 */
.L_x_4676:
[----:B------:R-:W-:Y:S05]  /*12ff0*/  BSYNC B7 ;  /* 0x0000000000077941 */ /* 0x000fea0003800000 */
.L_x_4674:
        /* <DEDUP_REMOVED lines=13> */
.L_x_4775:
        /* <DEDUP_REMOVED lines=36> */
.L_x_4836:
[----:B------:R-:W-:Y:S02]  /*13310*/  ULDC UR4, c[0x0][0xc38] ;  /* 0x00030e0000047ab9 */ /* 0x000fe40000000800 */
[----:B------:R-:W-:-:S04]  /*13320*/  IMAD.U32 R4, RZ, RZ, UR4 ;  /* 0x00000004ff047e24 */ /* 0x000fc8000f8e00ff */
[----:B--2---:R-:W-:-:S04]  /*13330*/  IMAD R5, R14, R4, RZ ;  /* 0x000000040e057224 */ /* 0x004fc800078e02ff */
[----:B------:R-:W-:-:S05]  /*13340*/  IMAD.IADD R16, R16, 0x1, R5 ;  /* 0x0000000110107824 */ /* 0x000fca00078e0205 */
[----:B------:R-:W-:-:S13]  /*13350*/  ISETP.GT.AND P6, PT, R16, R0, PT ;  /* 0x000000001000720c */ /* 0x000fda0003fc4270 */
[----:B------:R-:W-:Y:S05]  /*13360*/  @P6 BRA `(.L_x_4778) ;  /* 0x00000000009c6947 */ /* 0x000fea0003800000 */
.L_x_4783:
        /* <DEDUP_REMOVED lines=14> */
.L_x_4781:
[----:B------:R-:W-:Y:S05]  /*13450*/  BSYNC B0 ;  /* 0x0000000000007941 */ /* 0x000fea0003800000 */
.L_x_4780:
        /* <DEDUP_REMOVED lines=14> */
[----:B------:R-:W1:Y:S02]  /*13540*/  SHFL.UP PT, R14, R6, 0x10, RZ ;  /* 0x06000000060e7989 */ /* 0x000e6400000e00ff */
[----:B-12---:R-:W-:-:S05]  /*13550*/  SEL R3, R14, RZ, P5 ;  /* 0x000000ff0e037207 */ /* 0x006fca0002800000 */
[----:B------:R-:W-:-:S05]  /*13560*/  IMAD.IADD R3, R6, 0x1, R3 ;  /* 0x0000000106037824 */ /* 0x000fca00078e0203 */
[----:B------:R1:W2:Y:S02]  /*13570*/  SHFL.IDX PT, R14, R3, 0x1f, 0x1f ;  /* 0x03e01f00030e7f89 */ /* 0x0002a400000e0000 */
.L_x_4844:
[----:B------:R-:W-:Y:S02]  /*13580*/  ULDC UR4, c[0x0][0xc38] ;  /* 0x00030e0000047ab9 */ /* 0x000fe40000000800 */
[----:B------:R-:W-:-:S04]  /*13590*/  IMAD.U32 R4, RZ, RZ, UR4 ;  /* 0x00000004ff047e24 */ /* 0x000fc8000f8e00ff */
[----:B--2---:R-:W-:-:S04]  /*135a0*/  IMAD R5, R14, R4, RZ ;  /* 0x000000040e057224 */ /* 0x004fc800078e02ff */
[----:B------:R-:W-:-:S05]  /*135b0*/  IMAD.IADD R16, R5, 0x1, R16 ;  /* 0x0000000105107824 */ /* 0x000fca00078e0210 */
[----:B------:R-:W-:-:S13]  /*135c0*/  ISETP.GT.AND P6, PT, R16, R0, PT ;  /* 0x000000001000720c */ /* 0x000fda0003fc4270 */
[----:B------:R-:W-:Y:S05]  /*135d0*/  @!P6 BRA `(.L_x_4783) ;  /* 0xfffffffc0064e947 */ /* 0x000fea000383ffff */
.L_x_4778:
        /* <DEDUP_REMOVED lines=8> */
.L_x_4848:
[----:B------:R-:W-:Y:S01]  /*13660*/  ISETP.NE.AND P0, PT, R5, RZ, PT ;  /* 0x000000ff0500720c */ /* 0x000fe20003f05270 */
[----:B------:R-:W-:-:S12]  /*13670*/  IMAD.MOV.U32 R5, RZ, RZ, RZ ;  /* 0x000000ffff057224 */ /* 0x000fd800078e00ff */
[----:B------:R-:W-:Y:S05]  /*13680*/  @!P0 BRA `(.L_x_4785) ;  /* 0x0000000000108947 */ /* 0x000fea0003800000 */
[----:B------:R-:W-:Y:S01]  /*13690*/  UMOV UR4, 0xffffffff ;  /* 0xffffffff00047882 */ /* 0x000fe20000000000 */
[----:B------:R-:W-:Y:S02]  /*136a0*/  VIADD R12, R6, 0xffffffff ;  /* 0xffffffff060c7836 */ /* 0x000fe40000000000 */
[----:B------:R-:W-:Y:S05]  /*136b0*/  BRA.DIV UR4, `(.L_x_4786) ;  /* 0x0000001e049c7947 */ /* 0x000fea000b800000 */
[----:B------:R4:W0:Y:S02]  /*136c0*/  SHFL.IDX PT, R5, R3, R12, 0x1f ;  /* 0x00001f0c03057589 */ /* 0x00082400000e0000 */
.L_x_4785:
[----:B-12-4-:R-:W1:Y:S01]  /*136d0*/  LDC.64 R2, c[0x0][0xc90] ;  /* 0x00032400ff027b82 */ /* 0x016e620000000a00 */
[----:B------:R-:W-:-:S04]  /*136e0*/  IMAD.IADD R19, R6, 0x1, R19 ;  /* 0x0000000106137824 */ /* 0x000fc800078e0213 */
[----:B-1----:R-:W-:-:S05]  /*136f0*/  IMAD.WIDE R2, R19, 0x4, R2 ;  /* 0x0000000413027825 */ /* 0x002fca00078e0202 */
[----:B0-----:R-:W3:Y:S01]  /*13700*/  LDG.E R7, desc[UR40][R2.64] ;  /* 0x0000002802077981 */ /* 0x001ee2000c1e1900 */
[----:B------:R-:W-:-:S04]  /*13710*/  IMAD R16, R5, R4, R16 ;  /* 0x0000000405107224 */ /* 0x000fc800078e0210 */
[----:B------:R-:W-:Y:S02]  /*13720*/  IMAD.IADD R0, R0, 0x1, -R16 ;  /* 0x0000000100007824 */ /* 0x000fe400078e0a10 */
[----:B---3--:R-:W-:-:S05]  /*13730*/  IMAD R6, R17, R7, RZ ;  /* 0x0000000711067224 */ /* 0x008fca00078e02ff */
        /* <DEDUP_REMOVED lines=59> */
.L_x_4779:
[----:B------:R-:W-:Y:S01]  /*13af0*/  UMOV UR4, URZ ;  /* 0x0000003f00047c82 */ /* 0x000fe20008000000 */
[----:B------:R-:W-:Y:S01]  /*13b00*/  UMOV UR5, URZ ;  /* 0x0000003f00057c82 */ /* 0x000fe20008000000 */
[----:B------:R-:W-:Y:S01]  /*13b10*/  ULDC UR6, c[0x0][0xc3c] ;  /* 0x00030f0000067ab9 */ /* 0x000fe20000000800 */
[----:B------:R-:W-:Y:S02]  /*13b20*/  IMAD.MOV.U32 R16, RZ, RZ, R0 ;  /* 0x000000ffff107224 */ /* 0x000fe400078e0000 */
[----:B------:R-:W-:Y:S02]  /*13b30*/  IMAD.U32 R17, RZ, RZ, UR4 ;  /* 0x00000004ff117e24 */ /* 0x000fe4000f8e00ff */
[----:B------:R-:W-:Y:S02]  /*13b40*/  IMAD.U32 R18, RZ, RZ, UR5 ;  /* 0x00000005ff127e24 */ /* 0x000fe4000f8e00ff */
[----:B------:R-:W-:-:S07]  /*13b50*/  IMAD.U32 R19, RZ, RZ, UR6 ;  /* 0x00000006ff137e24 */ /* 0x000fce000f8e00ff */
.L_x_4787:
        /* <DEDUP_REMOVED lines=12> */
.L_x_4776:
[----:B------:R-:W-:Y:S02]  /*13c20*/  ULDC UR4, c[0x0][0xc3c] ;  /* 0x00030f0000047ab9 */ /* 0x000fe40000000800 */
[----:B----4-:R-:W-:-:S13]  /*13c30*/  ISETP.GE.AND P0, PT, R19, UR4, PT ;  /* 0x0000000413007c0c */ /* 0x010fda000bf06270 */
[----:B------:R-:W-:Y:S05]  /*13c40*/  @!P0 BRA `(.L_x_4788) ;  /* 0xffffff9c00d08947 */ /* 0x000fea000383ffff */
[----:B------:R-:W-:Y:S05]  /*13c50*/  BSYNC B8 ;  /* 0x0000000000087941 */ /* 0x000fea0003800000 */
.L_x_4670:
        /* <DEDUP_REMOVED lines=12> */
.L_x_4851:
[----:B------:R-:W-:Y:S05]  /*13d20*/  BSYNC B0 ;  /* 0x0000000000007941 */ /* 0x000fea0003800000 */
.L_x_4789:
[----:B------:R-:W-:-:S03]  /*13d30*/  UMOV UR4, 0xffffffff ;  /* 0xffffffff00047882 */ /* 0x000fc60000000000 */
[----:B------:R-:W-:Y:S05]  /*13d40*/  BRA.DIV UR4, `(.L_x_4791) ;  /* 0x0000001a04347947 */ /* 0x000fea000b800000 */
[----:B------:R-:W2:Y:S02]  /*13d50*/  S2R R2, SR_TID.X ;  /* 0x0000000000027919 */ /* 0x000ea40000002100 */
[----:B--2---:R-:W-:-:S04]  /*13d60*/  SHF.R.U32.HI R2, RZ, 0x5, R2 ;  /* 0x00000005ff027819 */ /* 0x004fc80000011602 */
[----:B------:R-:W-:-:S05]  /*13d70*/  LOP3.LUT R2, R2, 0x3, RZ, 0xc0, !PT ;  /* 0x0000000302027812 */ /* 0x000fca00078ec0ff */
[----:B------:R2:W3:Y:S02]  /*13d80*/  SHFL.IDX PT, R14, R2, RZ, 0x1f ;  /* 0x00001fff020e7589 */ /* 0x0004e400000e0000 */
.L_x_4854:
[----:B---3--:R-:W-:Y:S01]  /*13d90*/  ISETP.NE.AND P0, PT, R14, RZ, PT ;  /* 0x000000ff0e00720c */ /* 0x008fe20003f05270 */
[----:B------:R-:W-:-:S12]  /*13da0*/  BSSY B0, `(.L_x_4792) ;  /* 0x0000027000007945 */ /* 0x000fd80003800000 */
[----:B------:R-:W-:Y:S05]  /*13db0*/  @P0 BRA `(.L_x_4793) ;  /* 0x0000000000940947 */ /* 0x000fea0003800000 */
[----:B------:R-:W-:-:S03]  /*13dc0*/  UMOV UR4, 0xffffffff ;  /* 0xffffffff00047882 */ /* 0x000fc60000000000 */
[----:B------:R-:W-:Y:S05]  /*13dd0*/  BRA.DIV UR4, `(.L_x_4794) ;  /* 0x0000001a04447947 */ /* 0x000fea000b800000 */
[----:B------:R-:W-:-:S13]  /*13de0*/  ELECT P6, URZ, PT ;  /* 0x00000000003f782f */ /* 0x000fda00038c0000 */
.L_x_4857:
[----:B------:R-:W-:Y:S05]  /*13df0*/  @!P6 BRA `(.L_x_4793) ;  /* 0x000000000084e947 */ /* 0x000fea0003800000 */
[----:B------:R-:W-:-:S06]  /*13e00*/  ULOP3.LUT UR4, UR36, 0x2, URZ, 0xfc, !UPT ;  /* 0x0000000224047892 */ /* 0x000fcc000f8efc3f */
[----:B--2---:R-:W-:-:S05]  /*13e10*/  IMAD.U32 R2, RZ, RZ, UR4 ;  /* 0x00000004ff027e24 */ /* 0x004fca000f8e00ff */
[----:B------:R-:W-:-:S13]  /*13e20*/  ISETP.NE.AND P2, PT, R2, 0x3, PT ;  /* 0x000000030200780c */ /* 0x000fda0003f45270 */
[----:B------:R-:W-:Y:S05]  /*13e30*/  @!P2 BRA `(.L_x_4795) ;  /* 0x000000000004a947 */ /* 0x000fea0003800000 */
[----:B------:R-:W-:Y:S01]  /*13e40*/  BPT.TRAP 0x1 ;  /* 0x000000040000795c */ /* 0x000fe20000300000 */
.L_x_4795:
        /* <DEDUP_REMOVED lines=14> */
.L_x_4858:
[----:B------:R-:W1:Y:S02]  /*13f30*/  SYNCS.PHASECHK.TRANS64.TRYWAIT P0, [R7+URZ], R2 ;  /* 0x00000002070075a7 */ /* 0x000e64000800017f */
[----:B-1----:R-:W-:Y:S05]  /*13f40*/  @!P0 BRA `(.L_x_4797) ;  /* 0x00000018001c8947 */ /* 0x002fea0003800000 */
.L_x_4859:
[----:B------:R-:W-:Y:S05]  /*13f50*/  @!P2 BRA `(.L_x_4798) ;  /* 0x000000000004a947 */ /* 0x000fea0003800000 */
[----:B------:R-:W-:Y:S01]  /*13f60*/  BPT.TRAP 0x1 ;  /* 0x000000040000795c */ /* 0x000fe20000300000 */
.L_x_4798:
[----:B------:R-:W2:Y:S01]  /*13f70*/  LDL.LU R4, [R1+0x8] ;  /* 0x0000080001047983 */ /* 0x000ea20000300800 */
[----:B------:R-:W-:-:S04]  /*13f80*/  VIADD R0, R0, 0x28c60 ;  /* 0x00028c6000007836 */ /* 0x000fc80000000000 */
[----:B--2---:R-:W-:-:S04]  /*13f90*/  IMAD R4, R4, 0x8, R0 ;  /* 0x0000000804047824 */ /* 0x004fc800078e0200 */
[----:B------:R-:W2:Y:S02]  /*13fa0*/  SYNCS.PHASECHK.TRANS64.TRYWAIT P0, [R4+URZ], R5 ;  /* 0x00000005040075a7 */ /* 0x000ea4000800017f */
[----:B--2---:R-:W-:Y:S05]  /*13fb0*/  @!P0 BRA `(.L_x_4799) ;  /* 0x0000001800148947 */ /* 0x004fea0003800000 */
.L_x_4860:
[----:B------:R-:W-:-:S07]  /*13fc0*/  IMAD R3, R3, 0x8, R0 ;  /* 0x0000000803037824 */ /* 0x000fce00078e0200 */
.L_x_4800:
[----:B---3--:R3:W4:Y:S02]  /*13fd0*/  SYNCS.PHASECHK.TRANS64.TRYWAIT P0, [R3+URZ], R2 ;  /* 0x00000002030075a7 */ /* 0x008724000800017f */
[----:B----4-:R-:W-:Y:S05]  /*13fe0*/  @!P0 NANOSLEEP.SYNCS 0x989680 ;  /* 0x009896800000895d */ /* 0x010fea0003900000 */
[----:B------:R-:W4:Y:S02]  /*13ff0*/  @!P0 SYNCS.PHASECHK.TRANS64 P0, [R3+URZ], R2 ;  /* 0x00000002030085a7 */ /* 0x000f24000800007f */
[----:B----4-:R-:W-:Y:S05]  /*14000*/  @!P0 BRA `(.L_x_4800) ;  /* 0xfffffffc00f08947 */ /* 0x010fea000383ffff */
.L_x_4793:
[----:B------:R-:W-:Y:S05]  /*14010*/  BSYNC B0 ;  /* 0x0000000000007941 */ /* 0x000fea0003800000 */
.L_x_4792:
[----:B------:R-:W-:Y:S05]  /*14020*/  EXIT ;  /* 0x000000000000794d */ /* 0x000fea0003800000 */
.L_x_4611:
[----:B0-----:R-:W-:-:S04]  /*14030*/  IMAD.U32 R3, RZ, RZ, UR21 ;  /* 0x00000015ff037e24 */ /* 0x001fc8000f8e00ff */
[----:B------:R0:W1:Y:S03]  /*14040*/  SYNCS.PHASECHK.TRANS64.TRYWAIT P1, [R3+URZ+0x28c50], R0 ;  /* 0x028c5000030075a7 */ /* 0x000066000802017f */
[----:B-1----:R-:W-:Y:S05]  /*14050*/  @!P1 NANOSLEEP.SYNCS 0x989680 ;  /* 0x009896800000995d */ /* 0x002fea0003900000 */
[----:B------:R-:W1:Y:S02]  /*14060*/  @!P1 SYNCS.PHASECHK.TRANS64 P1, [R3+URZ+0x28c50], R0 ;  /* 0x028c5000030095a7 */ /* 0x000e64000802007f */
[----:B-1----:R-:W-:Y:S05]  /*14070*/  @!P1 BRA `(.L_x_4611) ;  /* 0xfffffffc00ec9947 */ /* 0x002fea000383ffff */
[----:B------:R-:W-:Y:S05]  /*14080*/  BRA `(.L_x_4801) ;  /* 0xfffffed800dc7947 */ /* 0x000fea000383ffff */
.L_x_4616:
[----:B-1----:R-:W-:-:S04]  /*14090*/  IMAD.U32 R3, RZ, RZ, UR21 ;  /* 0x00000015ff037e24 */ /* 0x002fc8000f8e00ff */
[----:B------:R1:W2:Y:S03]  /*140a0*/  SYNCS.PHASECHK.TRANS64.TRYWAIT P1, [R3+URZ+0x28c50], R0 ;  /* 0x028c5000030075a7 */ /* 0x0002a6000802017f */
[----:B--2---:R-:W-:Y:S05]  /*140b0*/  @!P1 NANOSLEEP.SYNCS 0x989680 ;  /* 0x009896800000995d */ /* 0x004fea0003900000 */
[----:B------:R-:W2:Y:S02]  /*140c0*/  @!P1 SYNCS.PHASECHK.TRANS64 P1, [R3+URZ+0x28c50], R0 ;  /* 0x028c5000030095a7 */ /* 0x000ea4000802007f */
[----:B--2---:R-:W-:Y:S05]  /*140d0*/  @!P1 BRA `(.L_x_4616) ;  /* 0xfffffffc00ec9947 */ /* 0x004fea000383ffff */
[----:B------:R-:W-:Y:S05]  /*140e0*/  BRA `(.L_x_4615) ;  /* 0xfffffee400d87947 */ /* 0x000fea000383ffff */
.L_x_4619:
[----:B0-----:R-:W-:-:S04]  /*140f0*/  IMAD.U32 R3, RZ, RZ, UR46 ;  /* 0x0000002eff037e24 */ /* 0x001fc8000f8e00ff */
[----:B------:R0:W1:Y:S03]  /*14100*/  SYNCS.PHASECHK.TRANS64.TRYWAIT P1, [R3+URZ+0x28c00], R0 ;  /* 0x028c0000030075a7 */ /* 0x000066000802017f */
[----:B-1----:R-:W-:Y:S05]  /*14110*/  @!P1 NANOSLEEP.SYNCS 0x989680 ;  /* 0x009896800000995d */ /* 0x002fea0003900000 */
[----:B------:R-:W1:Y:S02]  /*14120*/  @!P1 SYNCS.PHASECHK.TRANS64 P1, [R3+URZ+0x28c00], R0 ;  /* 0x028c0000030095a7 */ /* 0x000e64000802007f */
[----:B-1----:R-:W-:Y:S05]  /*14130*/  @!P1 BRA `(.L_x_4619) ;  /* 0xfffffffc00ec9947 */ /* 0x002fea000383ffff */
[----:B------:R-:W-:Y:S05]  /*14140*/  BRA `(.L_x_4802) ;  /* 0xfffffef800647947 */ /* 0x000fea000383ffff */
.L_x_4623:
[----:B--2---:R2:W3:Y:S02]  /*14150*/  SYNCS.PHASECHK.TRANS64.TRYWAIT P1, [R7+URZ+0x28c30], R8 ;  /* 0x028c3008070075a7 */ /* 0x0044e4000802017f */
[----:B---3--:R-:W-:Y:S05]  /*14160*/  @!P1 NANOSLEEP.SYNCS 0x989680 ;  /* 0x009896800000995d */ /* 0x008fea0003900000 */
[----:B------:R-:W3:Y:S02]  /*14170*/  @!P1 SYNCS.PHASECHK.TRANS64 P1, [R7+URZ+0x28c30], R8 ;  /* 0x028c3008070095a7 */ /* 0x000ee4000802007f */
[----:B---3--:R-:W-:Y:S05]  /*14180*/  @!P1 BRA `(.L_x_4623) ;  /* 0xfffffffc00f09947 */ /* 0x008fea000383ffff */
[----:B------:R-:W-:Y:S05]  /*14190*/  BRA `(.L_x_4622) ;  /* 0xfffffef800807947 */ /* 0x000fea000383ffff */
.L_x_4627:
[----:B--2---:R2:W3:Y:S02]  /*141a0*/  SYNCS.PHASECHK.TRANS64.TRYWAIT P3, [R7+URZ+0x28c50], R8 ;  /* 0x028c5008070075a7 */ /* 0x0044e4000806017f */
[----:B---3--:R-:W-:Y:S05]  /*141b0*/  @!P3 NANOSLEEP.SYNCS 0x989680 ;  /* 0x009896800000b95d */ /* 0x008fea0003900000 */
[----:B------:R-:W3:Y:S02]  /*141c0*/  @!P3 SYNCS.PHASECHK.TRANS64 P3, [R7+URZ+0x28c50], R8 ;  /* 0x028c50080700b5a7 */ /* 0x000ee4000806007f */
[----:B---3--:R-:W-:Y:S05]  /*141d0*/  @!P3 BRA `(.L_x_4627) ;  /* 0xfffffffc00f0b947 */ /* 0x008fea000383ffff */
[----:B------:R-:W-:Y:S05]  /*141e0*/  BRA `(.L_x_4626) ;  /* 0xffffff10000c7947 */ /* 0x000fea000383ffff */
.L_x_4632:
[----:B--2---:R-:W-:-:S04]  /*141f0*/  IMAD.U32 R6, RZ, RZ, UR25 ;  /* 0x00000019ff067e24 */ /* 0x004fc8000f8e00ff */
[----:B------:R2:W3:Y:S03]  /*14200*/  SYNCS.PHASECHK.TRANS64.TRYWAIT P3, [R6+URZ+0x28c30], R7 ;  /* 0x028c3007060075a7 */ /* 0x0004e6000806017f */
[----:B---3--:R-:W-:Y:S05]  /*14210*/  @!P3 NANOSLEEP.SYNCS 0x989680 ;  /* 0x009896800000b95d */ /* 0x008fea0003900000 */
[----:B------:R-:W3:Y:S02]  /*14220*/  @!P3 SYNCS.PHASECHK.TRANS64 P3, [R6+URZ+0x28c30], R7 ;  /* 0x028c30070600b5a7 */ /* 0x000ee4000806007f */
[----:B---3--:R-:W-:Y:S05]  /*14230*/  @!P3 BRA `(.L_x_4632) ;  /* 0xfffffffc00ecb947 */ /* 0x008fea000383ffff */
[----:B------:R-:W-:Y:S05]  /*14240*/  BRA `(.L_x_4631) ;  /* 0xffffff1400107947 */ /* 0x000fea000383ffff */
.L_x_4636:
[----:B--2---:R2:W3:Y:S02]  /*14250*/  SYNCS.PHASECHK.TRANS64.TRYWAIT P3, [R178+URZ+0x28c50], R7 ;  /* 0x028c5007b20075a7 */ /* 0x0044e4000806017f */
[----:B---3--:R-:W-:Y:S05]  /*14260*/  @!P3 NANOSLEEP.SYNCS 0x989680 ;  /* 0x009896800000b95d */ /* 0x008fea0003900000 */
[----:B------:R-:W3:Y:S02]  /*14270*/  @!P3 SYNCS.PHASECHK.TRANS64 P3, [R178+URZ+0x28c50], R7 ;  /* 0x028c5007b200b5a7 */ /* 0x000ee4000806007f */
[----:B---3--:R-:W-:Y:S05]  /*14280*/  @!P3 BRA `(.L_x_4636) ;  /* 0xfffffffc00f0b947 */ /* 0x008fea000383ffff */
[----:B------:R-:W-:Y:S05]  /*14290*/  BRA `(.L_x_4635) ;  /* 0xffffff3000847947 */ /* 0x000fea000383ffff */
.L_x_4642:
[----:B---3--:R-:W-:-:S04]  /*142a0*/  IMAD.U32 R6, RZ, RZ, UR24 ;  /* 0x00000018ff067e24 */ /* 0x008fc8000f8e00ff */
[----:B------:R3:W4:Y:S03]  /*142b0*/  SYNCS.PHASECHK.TRANS64.TRYWAIT P2, [R6+URZ+0x28c30], R7 ;  /* 0x028c3007060075a7 */ /* 0x000726000804017f */
[----:B----4-:R-:W-:Y:S05]  /*142c0*/  @!P2 NANOSLEEP.SYNCS 0x989680 ;  /* 0x009896800000a95d */ /* 0x010fea0003900000 */
[----:B------:R-:W4:Y:S02]  /*142d0*/  @!P2 SYNCS.PHASECHK.TRANS64 P2, [R6+URZ+0x28c30], R7 ;  /* 0x028c30070600a5a7 */ /* 0x000f24000804007f */
[----:B----4-:R-:W-:Y:S05]  /*142e0*/  @!P2 BRA `(.L_x_4642) ;  /* 0xfffffffc00eca947 */ /* 0x010fea000383ffff */
[----:B------:R-:W-:Y:S05]  /*142f0*/  BRA `(.L_x_4641) ;  /* 0xffffff3400707947 */ /* 0x000fea000383ffff */
.L_x_4646:
[----:B--2---:R2:W3:Y:S02]  /*14300*/  SYNCS.PHASECHK.TRANS64.TRYWAIT P2, [R170+URZ+0x28c50], R7 ;  /* 0x028c5007aa0075a7 */ /* 0x0044e4000804017f */
[----:B---3--:R-:W-:Y:S05]  /*14310*/  @!P2 NANOSLEEP.SYNCS 0x989680 ;  /* 0x009896800000a95d */ /* 0x008fea0003900000 */
[----:B------:R-:W3:Y:S02]  /*14320*/  @!P2 SYNCS.PHASECHK.TRANS64 P2, [R170+URZ+0x28c50], R7 ;  /* 0x028c5007aa00a5a7 */ /* 0x000ee4000804007f */
[----:B---3--:R-:W-:Y:S05]  /*14330*/  @!P2 BRA `(.L_x_4646) ;  /* 0xfffffffc00f0a947 */ /* 0x008fea000383ffff */
[----:B------:R-:W-:Y:S05]  /*14340*/  BRA `(.L_x_4645) ;  /* 0xffffff4c00947947 */ /* 0x000fea000383ffff */
.L_x_4682:
        /* <DEDUP_REMOVED lines=11> */
.L_x_4804:
[----:B------:R-:W-:Y:S05]  /*14400*/  BSYNC B0 ;  /* 0x0000000000007941 */ /* 0x000fea0003800000 */
.L_x_4803:
[----:B------:R-:W-:Y:S05]  /*14410*/  BRA `(.L_x_4805) ;  /* 0xffffffa000f07947 */ /* 0x000fea000383ffff */
.L_x_4684:
[----:B------:R-:W-:Y:S01]  /*14420*/  BSSY B0, `(.L_x_4806) ;  /* 0x0000006000007945 */ /* 0x000fe20003800000 */
[----:B------:R-:W-:-:S07]  /*14430*/  IMAD.MOV.U32 R15, RZ, RZ, -0x1 ;  /* 0xffffffffff0f7424 */ /* 0x000fce00078e00ff */
[----:B0123--:R-:W-:Y:S05]  /*14440*/  WARPSYNC.COLLECTIVE R15, `(.L_x_4807) ;  /* 0x000000000f0c7348 */ /* 0x00ffea0003c00000 */
[----:B------:R-:W-:Y:S02]  /*14450*/  ELECT P6, UR62, PT ;  /* 0x00000000003e782f */ /* 0x000fe400038c0000 */
[----:B------:R-:W-:Y:S01]  /*14460*/  MOV R14, UR62 ;  /* 0x0000003e000e7c02 */ /* 0x000fe20008000f00 */
[----:B0123--:R-:W-:Y:S10]  /*14470*/  ENDCOLLECTIVE ;  /* 0x000000000000791b */ /* 0x00fff40003800000 */
.L_x_4807:
[----:B------:R-:W-:Y:S05]  /*14480*/  BSYNC B0 ;  /* 0x0000000000007941 */ /* 0x000fea0003800000 */
.L_x_4806:
[----:B------:R-:W-:Y:S05]  /*14490*/  BRA `(.L_x_4808) ;  /* 0xffffffa000f87947 */ /* 0x000fea000383ffff */
.L_x_4686:
[----:B---3--:R3:W4:Y:S02]  /*144a0*/  SYNCS.PHASECHK.TRANS64.TRYWAIT P0, [R0+URZ+0x28c40], R2 ;  /* 0x028c4002000075a7 */ /* 0x008724000800017f */
[----:B----4-:R-:W-:Y:S05]  /*144b0*/  @!P0 NANOSLEEP.SYNCS 0x989680 ;  /* 0x009896800000895d */ /* 0x010fea0003900000 */
[----:B------:R-:W4:Y:S02]  /*144c0*/  @!P0 SYNCS.PHASECHK.TRANS64 P0, [R0+URZ+0x28c40], R2 ;  /* 0x028c4002000085a7 */ /* 0x000f24000800007f */
[----:B----4-:R-:W-:Y:S05]  /*144d0*/  @!P0 BRA `(.L_x_4686) ;  /* 0xfffffffc00f08947 */ /* 0x010fea000383ffff */
[----:B------:R-:W-:Y:S05]  /*144e0*/  BRA `(.L_x_4809) ;  /* 0xffffffa400647947 */ /* 0x000fea000383ffff */
.L_x_4690:
[----:B------:R-:W-:Y:S02]  /*144f0*/  IMAD.MOV.U32 R13, RZ, RZ, R2 ;  /* 0x000000ffff0d7224 */ /* 0x000fe400078e0002 */
[----:B------:R-:W-:Y:S02]  /*14500*/  IMAD.MOV.U32 R12, RZ, RZ, RZ ;  /* 0x000000ffff0c7224 */ /* 0x000fe400078e00ff */
[----:B------:R-:W-:Y:S02]  /*14510*/  IMAD.MOV.U32 R11, RZ, RZ, 0x181f ;  /* 0x0000181fff0b7424 */ /* 0x000fe400078e00ff */
[----:B------:R-:W-:Y:S02]  /*14520*/  IMAD.MOV.U32 R15, RZ, RZ, -0x1 ;  /* 0xffffffffff0f7424 */ /* 0x000fe400078e00ff */
[----:B-----5:R-:W-:Y:S02]  /*14530*/  IMAD R0, R6, R7, RZ ;  /* 0x0000000706007224 */ /* 0x020fe400078e02ff */
[----:B------:R-:W-:-:S07]  /*14540*/  IMAD R17, R17, 0x40, R8 ;  /* 0x0000004011117824 */ /* 0x000fce00078e0208 */
[----:B------:R-:W-:Y:S05]  /*14550*/  WARPSYNC.COLLECTIVE R15, `(.L_x_4810) ;  /* 0x000000000f087348 */ /* 0x000fea0003c00000 */
[----:B------:R0:W1:Y:S02]  /*14560*/  SHFL.IDX P6, R14, R13, R12, R11 ;  /* 0x0000000c0d0e7389 */ /* 0x00006400000c000b */
[----:B01----:R-:W-:Y:S01]  /*14570*/  ENDCOLLECTIVE ;  /* 0x000000000000791b */ /* 0x003fe20003800000 */
.L_x_4810:
[C---:B------:R-:W-:Y:S01]  /*14580*/  VIADD R7, R17.reuse, 0x10 ;  /* 0x0000001011077836 */ /* 0x040fe20000000000 */
[----:B------:R-:W-:Y:S01]  /*14590*/  ISETP.GE.AND P1, PT, R17, R0, PT ;  /* 0x000000001100720c */ /* 0x000fe20003f26270 */
[----:B------:R-:W-:Y:S02]  /*145a0*/  IMAD.MOV.U32 R13, RZ, RZ, R3 ;  /* 0x000000ffff0d7224 */ /* 0x000fe400078e0003 */
[----:B------:R-:W-:-:S10]  /*145b0*/  IMAD.MOV.U32 R4, RZ, RZ, R14 ;  /* 0x000000ffff047224 */ /* 0x000fd400078e000e */
[----:B------:R-:W-:Y:S05]  /*145c0*/  WARPSYNC.COLLECTIVE R15, `(.L_x_4811) ;  /* 0x000000000f087348 */ /* 0x000fea0003c00000 */
[----:B------:R0:W1:Y:S02]  /*145d0*/  SHFL.IDX P6, R14, R13, R12, R11 ;  /* 0x0000000c0d0e7389 */ /* 0x00006400000c000b */
[----:B01----:R-:W-:Y:S01]  /*145e0*/  ENDCOLLECTIVE ;  /* 0x000000000000791b */ /* 0x003fe20003800000 */
.L_x_4811:
[----:B------:R-:W-:Y:S02]  /*145f0*/  IMAD.MOV.U32 R13, RZ, RZ, R2 ;  /* 0x000000ffff0d7224 */ /* 0x000fe400078e0002 */
[----:B------:R-:W-:Y:S02]  /*14600*/  IMAD.MOV.U32 R12, RZ, RZ, 0x1 ;  /* 0x00000001ff0c7424 */ /* 0x000fe400078e00ff */
[----:B------:R-:W-:-:S07]  /*14610*/  IMAD.MOV.U32 R5, RZ, RZ, R14 ;  /* 0x000000ffff057224 */ /* 0x000fce00078e000e */
[----:B------:R-:W-:Y:S05]  /*14620*/  WARPSYNC.COLLECTIVE R15, `(.L_x_4812) ;  /* 0x000000000f087348 */ /* 0x000fea0003c00000 */
[----:B------:R0:W1:Y:S02]  /*14630*/  SHFL.IDX P6, R14, R13, R12, R11 ;  /* 0x0000000c0d0e7389 */ /* 0x00006400000c000b */
[----:B01----:R-:W-:Y:S01]  /*14640*/  ENDCOLLECTIVE ;  /* 0x000000000000791b */ /* 0x003fe20003800000 */
.L_x_4812:
        /* <DEDUP_REMOVED lines=15> */
.L_x_4813:
[----:B------:R-:W-:Y:S02]  /*14740*/  IMAD.MOV.U32 R13, RZ, RZ, R2 ;  /* 0x000000ffff0d7224 */ /* 0x000fe400078e0002 */
[----:B------:R-:W-:Y:S02]  /*14750*/  IMAD.MOV.U32 R12, RZ, RZ, 0x2 ;  /* 0x00000002ff0c7424 */ /* 0x000fe400078e00ff */
[----:B------:R-:W-:-:S07]  /*14760*/  IMAD.MOV.U32 R5, RZ, RZ, R14 ;  /* 0x000000ffff057224 */ /* 0x000fce00078e000e */
[----:B------:R-:W-:Y:S05]  /*14770*/  WARPSYNC.COLLECTIVE R15, `(.L_x_4814) ;  /* 0x000000000f087348 */ /* 0x000fea0003c00000 */
[----:B------:R0:W1:Y:S02]  /*14780*/  SHFL.IDX P6, R14, R13, R12, R11 ;  /* 0x0000000c0d0e7389 */ /* 0x00006400000c000b */
[----:B01----:R-:W-:Y:S01]  /*14790*/  ENDCOLLECTIVE ;  /* 0x000000000000791b */ /* 0x003fe20003800000 */
.L_x_4814:
        /* <DEDUP_REMOVED lines=10> */
[----:B0-----:R-:W-:-:S05]  /*14840*/  VIADD R4, R17, 0x20 ;  /* 0x0000002011047836 */ /* 0x001fca0000000000 */
[----:B------:R-:W-:Y:S01]  /*14850*/  ISETP.GE.AND P1, PT, R4, R0, PT ;  /* 0x000000000400720c */ /* 0x000fe20003f26270 */
[----:B------:R-:W-:-:S12]  /*14860*/  IMAD.MOV.U32 R4, RZ, RZ, R14 ;  /* 0x000000ffff047224 */ /* 0x000fd800078e000e */
[----:B------:R-:W-:Y:S05]  /*14870*/  WARPSYNC.COLLECTIVE R15, `(.L_x_4815) ;  /* 0x000000000f087348 */ /* 0x000fea0003c00000 */
[----:B------:R0:W1:Y:S02]  /*14880*/  SHFL.IDX P6, R14, R13, R12, R11 ;  /* 0x0000000c0d0e7389 */ /* 0x00006400000c000b */
[----:B01----:R-:W-:Y:S01]  /*14890*/  ENDCOLLECTIVE ;  /* 0x000000000000791b */ /* 0x003fe20003800000 */
.L_x_4815:
[----:B------:R-:W-:Y:S02]  /*148a0*/  IMAD.MOV.U32 R13, RZ, RZ, R2 ;  /* 0x000000ffff0d7224 */ /* 0x000fe400078e0002 */
[----:B------:R-:W-:Y:S02]  /*148b0*/  IMAD.MOV.U32 R12, RZ, RZ, 0x3 ;  /* 0x00000003ff0c7424 */ /* 0x000fe400078e00ff */
[----:B------:R-:W-:-:S07]  /*148c0*/  IMAD.MOV.U32 R5, RZ, RZ, R14 ;  /* 0x000000ffff057224 */ /* 0x000fce00078e000e */
[----:B------:R-:W-:Y:S05]  /*148d0*/  WARPSYNC.COLLECTIVE R15, `(.L_x_4816) ;  /* 0x000000000f087348 */ /* 0x000fea0003c00000 */
[----:B------:R0:W1:Y:S02]  /*148e0*/  SHFL.IDX P6, R14, R13, R12, R11 ;  /* 0x0000000c0d0e7389 */ /* 0x00006400000c000b */
[----:B01----:R-:W-:Y:S01]  /*148f0*/  ENDCOLLECTIVE ;  /* 0x000000000000791b */ /* 0x003fe20003800000 */
.L_x_4816:
        /* <DEDUP_REMOVED lines=14> */
.L_x_4817:
[----:B------:R-:W-:Y:S01]  /*149e0*/  IMAD.MOV.U32 R3, RZ, RZ, R14 ;  /* 0x000000ffff037224 */ /* 0x000fe200078e000e */
[----:B------:R-:W-:Y:S06]  /*149f0*/  BRA `(.L_x_4818) ;  /* 0xffffffa800d07947 */ /* 0x000fec000383ffff */
.L_x_4693:
[----:B0-----:R-:W2:Y:S02]  /*14a00*/  LDL R2, [R1+0x4] ;  /* 0x0000040001027983 */ /* 0x001ea40000100800 */
[----:B--2---:R0:W1:Y:S02]  /*14a10*/  SYNCS.PHASECHK.TRANS64.TRYWAIT P0, [R2+URZ+0x28c20], R0 ;  /* 0x028c2000020075a7 */ /* 0x004064000800017f */
[----:B-1----:R-:W-:Y:S05]  /*14a20*/  @!P0 NANOSLEEP.SYNCS 0x989680 ;  /* 0x009896800000895d */ /* 0x002fea0003900000 */
[----:B------:R-:W1:Y:S02]  /*14a30*/  @!P0 SYNCS.PHASECHK.TRANS64 P0, [R2+URZ+0x28c20], R0 ;  /* 0x028c2000020085a7 */ /* 0x000e64000800007f */
[----:B-1----:R-:W-:Y:S05]  /*14a40*/  @!P0 BRA `(.L_x_4693) ;  /* 0xfffffffc00ec8947 */ /* 0x002fea000383ffff */
[----:B------:R-:W-:Y:S05]  /*14a50*/  BRA `(.L_x_4819) ;  /* 0xffffffac00307947 */ /* 0x000fea000383ffff */
.L_x_4697:
[----:B0-----:R0:W1:Y:S02]  /*14a60*/  SYNCS.PHASECHK.TRANS64.TRYWAIT P0, [R0+URZ+0x28c60], R2 ;  /* 0x028c6002000075a7 */ /* 0x001064000800017f */
[----:B-1----:R-:W-:Y:S05]  /*14a70*/  @!P0 NANOSLEEP.SYNCS 0x989680 ;  /* 0x009896800000895d */ /* 0x002fea0003900000 */
[----:B------:R-:W1:Y:S02]  /*14a80*/  @!P0 SYNCS.PHASECHK.TRANS64 P0, [R0+URZ+0x28c60], R2 ;  /* 0x028c6002000085a7 */ /* 0x000e64000800007f */
[----:B-1----:R-:W-:Y:S05]  /*14a90*/  @!P0 BRA `(.L_x_4697) ;  /* 0xfffffffc00f08947 */ /* 0x002fea000383ffff */
[----:B------:R-:W-:Y:S05]  /*14aa0*/  BRA `(.L_x_4820) ;  /* 0xffffffac00607947 */ /* 0x000fea000383ffff */
.L_x_4716:
[----:B-1----:R1:W2:Y:S02]  /*14ab0*/  SYNCS.PHASECHK.TRANS64.TRYWAIT P0, [R3+URZ+0x28c40], R2 ;  /* 0x028c4002030075a7 */ /* 0x0022a4000800017f */
[----:B--2---:R-:W-:Y:S05]  /*14ac0*/  @!P0 NANOSLEEP.SYNCS 0x989680 ;  /* 0x009896800000895d */ /* 0x004fea0003900000 */
[----:B------:R-:W2:Y:S02]  /*14ad0*/  @!P0 SYNCS.PHASECHK.TRANS64 P0, [R3+URZ+0x28c40], R2 ;  /* 0x028c4002030085a7 */ /* 0x000ea4000800007f */
[----:B--2---:R-:W-:Y:S05]  /*14ae0*/  @!P0 BRA `(.L_x_4716) ;  /* 0xfffffffc00f08947 */ /* 0x004fea000383ffff */
[----:B------:R-:W-:Y:S05]  /*14af0*/  BRA `(.L_x_4821) ;  /* 0xffffffb800847947 */ /* 0x000fea000383ffff */
.L_x_4721:
[----:B0-----:R0:W2:Y:S02]  /*14b00*/  SYNCS.PHASECHK.TRANS64.TRYWAIT P0, [R3+URZ+0x28c60], R2 ;  /* 0x028c6002030075a7 */ /* 0x0010a4000800017f */
[----:B--2---:R-:W-:Y:S05]  /*14b10*/  @!P0 NANOSLEEP.SYNCS 0x989680 ;  /* 0x009896800000895d */ /* 0x004fea0003900000 */
[----:B------:R-:W2:Y:S02]  /*14b20*/  @!P0 SYNCS.PHASECHK.TRANS64 P0, [R3+URZ+0x28c60], R2 ;  /* 0x028c6002030085a7 */ /* 0x000ea4000800007f */
[----:B--2---:R-:W-:Y:S05]  /*14b30*/  @!P0 BRA `(.L_x_4721) ;  /* 0xfffffffc00f08947 */ /* 0x004fea000383ffff */
[----:B------:R-:W-:Y:S05]  /*14b40*/  BRA `(.L_x_4822) ;  /* 0xffffffbc000c7947 */ /* 0x000fea000383ffff */
.L_x_4736:
[----:B0-----:R0:W1:Y:S02]  /*14b50*/  SYNCS.PHASECHK.TRANS64.TRYWAIT P0, [R4+URZ+0x28c40], R2 ;  /* 0x028c4002040075a7 */ /* 0x001064000800017f */
[----:B-1----:R-:W-:Y:S05]  /*14b60*/  @!P0 NANOSLEEP.SYNCS 0x989680 ;  /* 0x009896800000895d */ /* 0x002fea0003900000 */
[----:B------:R-:W1:Y:S02]  /*14b70*/  @!P0 SYNCS.PHASECHK.TRANS64 P0, [R4+URZ+0x28c40], R2 ;  /* 0x028c4002040085a7 */ /* 0x000e64000800007f */
[----:B-1----:R-:W-:Y:S05]  /*14b80*/  @!P0 BRA `(.L_x_4736) ;  /* 0xfffffffc00f08947 */ /* 0x002fea000383ffff */
[----:B------:R-:W-:Y:S05]  /*14b90*/  BRA `(.L_x_4823) ;  /* 0xffffffc800147947 */ /* 0x000fea000383ffff */
.L_x_4741:
[----:B-1----:R1:W2:Y:S02]  /*14ba0*/  SYNCS.PHASECHK.TRANS64.TRYWAIT P0, [R4+URZ+0x28c60], R2 ;  /* 0x028c6002040075a7 */ /* 0x0022a4000800017f */
[----:B--2---:R-:W-:Y:S05]  /*14bb0*/  @!P0 NANOSLEEP.SYNCS 0x989680 ;  /* 0x009896800000895d */ /* 0x004fea0003900000 */
[----:B------:R-:W2:Y:S02]  /*14bc0*/  @!P0 SYNCS.PHASECHK.TRANS64 P0, [R4+URZ+0x28c60], R2 ;  /* 0x028c6002040085a7 */ /* 0x000ea4000800007f */
[----:B--2---:R-:W-:Y:S05]  /*14bd0*/  @!P0 BRA `(.L_x_4741) ;  /* 0xfffffffc00f08947 */ /* 0x004fea000383ffff */
[----:B------:R-:W-:Y:S05]  /*14be0*/  BRA `(.L_x_4824) ;  /* 0xffffffc800987947 */ /* 0x000fea000383ffff */
.L_x_4756:
[----:B-1----:R1:W2:Y:S02]  /*14bf0*/  SYNCS.PHASECHK.TRANS64.TRYWAIT P0, [R4+URZ+0x28c40], R2 ;  /* 0x028c4002040075a7 */ /* 0x0022a4000800017f */
[----:B--2---:R-:W-:Y:S05]  /*14c00*/  @!P0 NANOSLEEP.SYNCS 0x989680 ;  /* 0x009896800000895d */ /* 0x004fea0003900000 */
[----:B------:R-:W2:Y:S02]  /*14c10*/  @!P0 SYNCS.PHASECHK.TRANS64 P0, [R4+URZ+0x28c40], R2 ;  /* 0x028c4002040085a7 */ /* 0x000ea4000800007f */
[----:B--2---:R-:W-:Y:S05]  /*14c20*/  @!P0 BRA `(.L_x_4756) ;  /* 0xfffffffc00f08947 */ /* 0x004fea000383ffff */
[----:B------:R-:W-:Y:S05]  /*14c30*/  BRA `(.L_x_4825) ;  /* 0xffffffd400847947 */ /* 0x000fea000383ffff */
.L_x_4761:
[----:B0-----:R0:W2:Y:S02]  /*14c40*/  SYNCS.PHASECHK.TRANS64.TRYWAIT P0, [R4+URZ+0x28c60], R2 ;  /* 0x028c6002040075a7 */ /* 0x0010a4000800017f */
[----:B--2---:R-:W-:Y:S05]  /*14c50*/  @!P0 NANOSLEEP.SYNCS 0x989680 ;  /* 0x009896800000895d */ /* 0x004fea0003900000 */
[----:B------:R-:W2:Y:S02]  /*14c60*/  @!P0 SYNCS.PHASECHK.TRANS64 P0, [R4+URZ+0x28c60], R2 ;  /* 0x028c6002040085a7 */ /* 0x000ea4000800007f */
[----:B--2---:R-:W-:Y:S05]  /*14c70*/  @!P0 BRA `(.L_x_4761) ;  /* 0xfffffffc00f08947 */ /* 0x004fea000383ffff */
[----:B------:R-:W-:Y:S05]  /*14c80*/  BRA `(.L_x_4826) ;  /* 0xffffffd8000c7947 */ /* 0x000fea000383ffff */
.L_x_4777:
        /* <DEDUP_REMOVED lines=8> */
.L_x_4828:
[----:B------:R-:W-:Y:S05]  /*14d10*/  BSYNC B0 ;  /* 0x0000000000007941 */ /* 0x000fea0003800000 */
.L_x_4827:
        /* <DEDUP_REMOVED lines=9> */
.L_x_4829:
        /* <DEDUP_REMOVED lines=18> */
.L_x_4830:
[----:B------:R-:W-:Y:S01]  /*14ed0*/  IMAD.MOV.U32 R12, RZ, RZ, 0x2 ;  /* 0x00000002ff0c7424 */ /* 0x000fe200078e00ff */
[----:B------:R-:W-:-:S05]  /*14ee0*/  SEL R5, R14, RZ, P1 ;  /* 0x000000ff0e057207 */ /* 0x000fca0000800000 */
[----:B------:R-:W-:-:S04]  /*14ef0*/  IMAD.IADD R3, R2, 0x1, R5 ;  /* 0x0000000102037824 */ /* 0x000fc800078e0205 */
[----:B------:R-:W-:-:S07]  /*14f00*/  IMAD.MOV.U32 R13, RZ, RZ, R3 ;  /* 0x000000ffff0d7224 */ /* 0x000fce00078e0003 */
[----:B------:R-:W-:Y:S05]  /*14f10*/  WARPSYNC.COLLECTIVE R15, `(.L_x_4831) ;  /* 0x000000000f087348 */ /* 0x000fea0003c00000 */
[----:B------:R0:W1:Y:S02]  /*14f20*/  SHFL.UP P6, R14, R13, R12, R11 ;  /* 0x0400000c0d0e7389 */ /* 0x00006400000c000b */
[----:B01----:R-:W-:Y:S01]  /*14f30*/  ENDCOLLECTIVE ;  /* 0x000000000000791b */ /* 0x003fe20003800000 */
.L_x_4831:
[----:B------:R-:W-:Y:S01]  /*14f40*/  IMAD.MOV.U32 R12, RZ, RZ, 0x4 ;  /* 0x00000004ff0c7424 */ /* 0x000fe200078e00ff */
[----:B------:R-:W-:-:S05]  /*14f50*/  SEL R14, R14, RZ, P2 ;  /* 0x000000ff0e0e7207 */ /* 0x000fca0001000000 */
[----:B------:R-:W-:-:S04]  /*14f60*/  IMAD.IADD R3, R3, 0x1, R14 ;  /* 0x0000000103037824 */ /* 0x000fc800078e020e */
[----:B------:R-:W-:-:S07]  /*14f70*/  IMAD.MOV.U32 R13, RZ, RZ, R3 ;  /* 0x000000ffff0d7224 */ /* 0x000fce00078e0003 */
[----:B------:R-:W-:Y:S05]  /*14f80*/  WARPSYNC.COLLECTIVE R15, `(.L_x_4832) ;  /* 0x000000000f087348 */ /* 0x000fea0003c00000 */
[----:B------:R0:W1:Y:S02]  /*14f90*/  SHFL.UP P6, R14, R13, R12, R11 ;  /* 0x0400000c0d0e7389 */ /* 0x00006400000c000b */
[----:B01----:R-:W-:Y:S01]  /*14fa0*/  ENDCOLLECTIVE ;  /* 0x000000000000791b */ /* 0x003fe20003800000 */
.L_x_4832:
[----:B------:R-:W-:Y:S01]  /*14fb0*/  IMAD.MOV.U32 R12, RZ, RZ, 0x8 ;  /* 0x00000008ff0c7424 */ /* 0x000fe200078e00ff */
[----:B------:R-:W-:-:S05]  /*14fc0*/  SEL R14, R14, RZ, P3 ;  /* 0x000000ff0e0e7207 */ /* 0x000fca0001800000 */
[----:B------:R-:W-:-:S04]  /*14fd0*/  IMAD.IADD R3, R3, 0x1, R14 ;  /* 0x0000000103037824 */ /* 0x000fc800078e020e */
[----:B------:R-:W-:-:S07]  /*14fe0*/  IMAD.MOV.U32 R13, RZ, RZ, R3 ;  /* 0x000000ffff0d7224 */ /* 0x000fce00078e0003 */
[----:B------:R-:W-:Y:S05]  /*14ff0*/  WARPSYNC.COLLECTIVE R15, `(.L_x_4833) ;  /* 0x000000000f087348 */ /* 0x000fea0003c00000 */
[----:B------:R0:W1:Y:S02]  /*15000*/  SHFL.UP P6, R14, R13, R12, R11 ;  /* 0x0400000c0d0e7389 */ /* 0x00006400000c000b */
[----:B01----:R-:W-:Y:S01]  /*15010*/  ENDCOLLECTIVE ;  /* 0x000000000000791b */ /* 0x003fe20003800000 */
.L_x_4833:
[----:B------:R-:W-:Y:S01]  /*15020*/  IMAD.MOV.U32 R12, RZ, RZ, 0x10 ;  /* 0x00000010ff0c7424 */ /* 0x000fe200078e00ff */
[----:B------:R-:W-:-:S05]  /*15030*/  SEL R14, R14, RZ, P4 ;  /* 0x000000ff0e0e7207 */ /* 0x000fca0002000000 */
[----:B------:R-:W-:-:S04]  /*15040*/  IMAD.IADD R3, R3, 0x1, R14 ;  /* 0x0000000103037824 */ /* 0x000fc800078e020e */
[----:B------:R-:W-:-:S07]  /*15050*/  IMAD.MOV.U32 R13, RZ, RZ, R3 ;  /* 0x000000ffff0d7224 */ /* 0x000fce00078e0003 */
[----:B------:R-:W-:Y:S05]  /*15060*/  WARPSYNC.COLLECTIVE R15, `(.L_x_4834) ;  /* 0x000000000f087348 */ /* 0x000fea0003c00000 */
[----:B------:R0:W1:Y:S02]  /*15070*/  SHFL.UP P6, R14, R13, R12, R11 ;  /* 0x0400000c0d0e7389 */ /* 0x00006400000c000b */
[----:B01----:R-:W-:Y:S01]  /*15080*/  ENDCOLLECTIVE ;  /* 0x000000000000791b */ /* 0x003fe20003800000 */
.L_x_4834:
        /* <DEDUP_REMOVED lines=8> */
.L_x_4835:
[----:B------:R-:W-:Y:S05]  /*15110*/  BRA `(.L_x_4836) ;  /* 0xffffffe0007c7947 */ /* 0x000fea000383ffff */
.L_x_4782:
        /* <DEDUP_REMOVED lines=8> */
.L_x_4838:
[----:B------:R-:W-:Y:S05]  /*151a0*/  BSYNC B0 ;  /* 0x0000000000007941 */ /* 0x000fea0003800000 */
.L_x_4837:
        /* <DEDUP_REMOVED lines=8> */
.L_x_4839:
[----:B------:R-:W-:Y:S01]  /*15230*/  IMAD.MOV.U32 R12, RZ, RZ, 0x4 ;  /* 0x00000004ff0c7424 */ /* 0x000fe200078e00ff */
[----:B------:R-:W-:-:S05]  /*15240*/  SEL R4, R14, RZ, P2 ;  /* 0x000000ff0e047207 */ /* 0x000fca0001000000 */
[----:B------:R-:W-:-:S04]  /*15250*/  IMAD.IADD R4, R13, 0x1, R4 ;  /* 0x000000010d047824 */ /* 0x000fc800078e0204 */
[----:B------:R-:W-:-:S07]  /*15260*/  IMAD.MOV.U32 R13, RZ, RZ, R4 ;  /* 0x000000ffff0d7224 */ /* 0x000fce00078e0004 */
[----:B------:R-:W-:Y:S05]  /*15270*/  WARPSYNC.COLLECTIVE R15, `(.L_x_4840) ;  /* 0x000000000f087348 */ /* 0x000fea0003c00000 */
[----:B------:R0:W1:Y:S02]  /*15280*/  SHFL.UP P6, R14, R13, R12, R11 ;  /* 0x0400000c0d0e7389 */ /* 0x00006400000c000b */
[----:B01----:R-:W-:Y:S01]  /*15290*/  ENDCOLLECTIVE ;  /* 0x000000000000791b */ /* 0x003fe20003800000 */
.L_x_4840:
[----:B------:R-:W-:Y:S01]  /*152a0*/  IMAD.MOV.U32 R12, RZ, RZ, 0x8 ;  /* 0x00000008ff0c7424 */ /* 0x000fe200078e00ff */
[----:B------:R-:W-:-:S05]  /*152b0*/  SEL R5, R14, RZ, P3 ;  /* 0x000000ff0e057207 */ /* 0x000fca0001800000 */
[----:B------:R-:W-:-:S04]  /*152c0*/  IMAD.IADD R5, R4, 0x1, R5 ;  /* 0x0000000104057824 */ /* 0x000fc800078e0205 */
[----:B------:R-:W-:-:S07]  /*152d0*/  IMAD.MOV.U32 R13, RZ, RZ, R5 ;  /* 0x000000ffff0d7224 */ /* 0x000fce00078e0005 */
[----:B------:R-:W-:Y:S05]  /*152e0*/  WARPSYNC.COLLECTIVE R15, `(.L_x_4841) ;  /* 0x000000000f087348 */ /* 0x000fea0003c00000 */
[----:B------:R0:W1:Y:S02]  /*152f0*/  SHFL.UP P6, R14, R13, R12, R11 ;  /* 0x0400000c0d0e7389 */ /* 0x00006400000c000b */
[----:B01----:R-:W-:Y:S01]  /*15300*/  ENDCOLLECTIVE ;  /* 0x000000000000791b */ /* 0x003fe20003800000 */
.L_x_4841:
[----:B------:R-:W-:Y:S01]  /*15310*/  IMAD.MOV.U32 R12, RZ, RZ, 0x10 ;  /* 0x00000010ff0c7424 */ /* 0x000fe200078e00ff */
[----:B------:R-:W-:-:S05]  /*15320*/  SEL R6, R14, RZ, P4 ;  /* 0x000000ff0e067207 */ /* 0x000fca0002000000 */
[----:B------:R-:W-:-:S04]  /*15330*/  IMAD.IADD R6, R5, 0x1, R6 ;  /* 0x0000000105067824 */ /* 0x000fc800078e0206 */
[----:B------:R-:W-:-:S07]  /*15340*/  IMAD.MOV.U32 R13, RZ, RZ, R6 ;  /* 0x000000ffff0d7224 */ /* 0x000fce00078e0006 */
[----:B------:R-:W-:Y:S05]  /*15350*/  WARPSYNC.COLLECTIVE R15, `(.L_x_4842) ;  /* 0x000000000f087348 */ /* 0x000fea0003c00000 */
[----:B------:R0:W1:Y:S02]  /*15360*/  SHFL.UP P6, R14, R13, R12, R11 ;  /* 0x0400000c0d0e7389 */ /* 0x00006400000c000b */
[----:B01----:R-:W-:Y:S01]  /*15370*/  ENDCOLLECTIVE ;  /* 0x000000000000791b */ /* 0x003fe20003800000 */
.L_x_4842:
        /* <DEDUP_REMOVED lines=8> */
.L_x_4843:
[----:B------:R-:W-:Y:S05]  /*15400*/  BRA `(.L_x_4844) ;  /* 0xffffffe0005c7947 */ /* 0x000fea000383ffff */
.L_x_4784:
[----:B------:R-:W-:Y:S01]  /*15410*/  BSSY B0, `(.L_x_4845) ;  /* 0x0000006000007945 */ /* 0x000fe20003800000 */
[----:B------:R-:W-:Y:S01]  /*15420*/  PLOP3.LUT P6, PT, P6, PT, PT, 0x8, 0x0 ;  /* 0x000000000000781c */ /* 0x000fe200037ce170 */
[----:B------:R-:W-:-:S12]  /*15430*/  IMAD.MOV.U32 R15, RZ, RZ, -0x1 ;  /* 0xffffffffff0f7424 */ /* 0x000fd800078e00ff */
[----:B01---5:R-:W-:Y:S05]  /*15440*/  WARPSYNC.COLLECTIVE R15, `(.L_x_4846) ;  /* 0x000000000f087348 */ /* 0x023fea0003c00000 */
[----:B------:R-:W-:Y:S01]  /*15450*/  VOTE.ANY R14, PT, P6 ;  /* 0x00000000000e7806 */ /* 0x000fe200030e0100 */
[----:B01---5:R-:W-:Y:S06]  /*15460*/  ENDCOLLECTIVE ;  /* 0x000000000000791b */ /* 0x023fec0003800000 */
.L_x_4846:
[----:B------:R-:W-:Y:S05]  /*15470*/  BSYNC B0 ;  /* 0x0000000000007941 */ /* 0x000fea0003800000 */
.L_x_4845:
        /* <DEDUP_REMOVED lines=9> */
.L_x_4847:
[----:B------:R-:W-:Y:S01]  /*15510*/  IMAD.MOV.U32 R17, RZ, RZ, R14 ;  /* 0x000000ffff117224 */ /* 0x000fe200078e000e */
[----:B------:R-:W-:Y:S06]  /*15520*/  BRA `(.L_x_4848) ;  /* 0xffffffe0004c7947 */ /* 0x000fec000383ffff */
.L_x_4786:
[----:B------:R-:W-:Y:S01]  /*15530*/  BSSY B0, `(.L_x_4849) ;  /* 0x0000007000007945 */ /* 0x000fe20003800000 */
[----:B------:R-:W-:Y:S02]  /*15540*/  IMAD.MOV.U32 R13, RZ, RZ, R3 ;  /* 0x000000ffff0d7224 */ /* 0x000fe400078e0003 */
[----:B------:R-:W-:Y:S02]  /*15550*/  IMAD.MOV.U32 R11, RZ, RZ, 0x1f ;  /* 0x0000001fff0b7424 */ /* 0x000fe400078e00ff */
[----:B------:R-:W-:-:S07]  /*15560*/  IMAD.MOV.U32 R15, RZ, RZ, -0x1 ;  /* 0xffffffffff0f7424 */ /* 0x000fce00078e00ff */
[----:B0123-5:R-:W-:Y:S05]  /*15570*/  WARPSYNC.COLLECTIVE R15, `(.L_x_4850) ;  /* 0x000000000f087348 */ /* 0x02ffea0003c00000 */
[----:B------:R4:W0:Y:S02]  /*15580*/  SHFL.IDX P6, R14, R13, R12, R11 ;  /* 0x0000000c0d0e7389 */ /* 0x00082400000c000b */
[----:B012345:R-:W-:Y:S01]  /*15590*/  ENDCOLLECTIVE ;  /* 0x000000000000791b */ /* 0x03ffe20003800000 */
.L_x_4850:
[----:B------:R-:W-:Y:S05]  /*155a0*/  BSYNC B0 ;  /* 0x0000000000007941 */ /* 0x000fea0003800000 */
.L_x_4849:
[----:B------:R-:W-:Y:S01]  /*155b0*/  IMAD.MOV.U32 R5, RZ, RZ, R14 ;  /* 0x000000ffff057224 */ /* 0x000fe200078e000e */
[----:B------:R-:W-:Y:S06]  /*155c0*/  BRA `(.L_x_4785) ;  /* 0xffffffe000407947 */ /* 0x000fec000383ffff */
.L_x_4790:
[----:B-1----:R1:W2:Y:S02]  /*155d0*/  SYNCS.PHASECHK.TRANS64.TRYWAIT P0, [R0+URZ+0x28c20], R3 ;  /* 0x028c2003000075a7 */ /* 0x0022a4000800017f */
[----:B--2---:R-:W-:Y:S05]  /*155e0*/  @!P0 NANOSLEEP.SYNCS 0x989680 ;  /* 0x009896800000895d */ /* 0x004fea0003900000 */
[----:B------:R-:W2:Y:S02]  /*155f0*/  @!P0 SYNCS.PHASECHK.TRANS64 P0, [R0+URZ+0x28c20], R3 ;  /* 0x028c2003000085a7 */ /* 0x000ea4000800007f */
[----:B--2---:R-:W-:Y:S05]  /*15600*/  @!P0 BRA `(.L_x_4790) ;  /* 0xfffffffc00f08947 */ /* 0x004fea000383ffff */
[----:B------:R-:W-:Y:S05]  /*15610*/  BRA `(.L_x_4851) ;  /* 0xffffffe400c07947 */ /* 0x000fea000383ffff */
.L_x_4791:
        /* <DEDUP_REMOVED lines=8> */
[----:B01---5:R-:W-:Y:S05]  /*156a0*/  WARPSYNC.COLLECTIVE R15, `(.L_x_4853) ;  /* 0x000000000f087348 */ /* 0x023fea0003c00000 */
[----:B------:R2:W3:Y:S02]  /*156b0*/  SHFL.IDX P6, R14, R13, R12, R11 ;  /* 0x0000000c0d0e7389 */ /* 0x0004e400000c000b */
[----:B0123-5:R-:W-:Y:S01]  /*156c0*/  ENDCOLLECTIVE ;  /* 0x000000000000791b */ /* 0x02ffe20003800000 */
.L_x_4853:
[----:B------:R-:W-:Y:S05]  /*156d0*/  BSYNC B0 ;  /* 0x0000000000007941 */ /* 0x000fea0003800000 */
.L_x_4852:
[----:B------:R-:W-:Y:S05]  /*156e0*/  BRA `(.L_x_4854) ;  /* 0xffffffe400a87947 */ /* 0x000fea000383ffff */
.L_x_4794:
[----:B------:R-:W-:Y:S01]  /*156f0*/  BSSY B1, `(.L_x_4855) ;  /* 0x0000006000017945 */ /* 0x000fe20003800000 */
[----:B------:R-:W-:-:S07]  /*15700*/  IMAD.MOV.U32 R15, RZ, RZ, -0x1 ;  /* 0xffffffffff0f7424 */ /* 0x000fce00078e00ff */
[----:B012--5:R-:W-:Y:S05]  /*15710*/  WARPSYNC.COLLECTIVE R15, `(.L_x_4856) ;  /* 0x000000000f0c7348 */ /* 0x027fea0003c00000 */
[----:B------:R-:W-:Y:S02]  /*15720*/  ELECT P6, UR62, PT ;  /* 0x00000000003e782f */ /* 0x000fe400038c0000 */
[----:B------:R-:W-:Y:S01]  /*15730*/  MOV R14, UR62 ;  /* 0x0000003e000e7c02 */ /* 0x000fe20008000f00 */
[----:B012--5:R-:W-:Y:S10]  /*15740*/  ENDCOLLECTIVE ;  /* 0x000000000000791b */ /* 0x027ff40003800000 */
.L_x_4856:
[----:B------:R-:W-:Y:S05]  /*15750*/  BSYNC B1 ;  /* 0x0000000000017941 */ /* 0x000fea0003800000 */
.L_x_4855:
[----:B------:R-:W-:Y:S05]  /*15760*/  BRA `(.L_x_4857) ;  /* 0xffffffe400a07947 */ /* 0x000fea000383ffff */
.L_x_4796:
[----:B0-----:R0:W1:Y:S02]  /*15770*/  SYNCS.PHASECHK.TRANS64.TRYWAIT P0, [R6+URZ], R5 ;  /* 0x00000005060075a7 */ /* 0x001064000800017f */
[----:B-1----:R-:W-:Y:S05]  /*15780*/  @!P0 NANOSLEEP.SYNCS 0x989680 ;  /* 0x009896800000895d */ /* 0x002fea0003900000 */
[----:B------:R-:W1:Y:S02]  /*15790*/  @!P0 SYNCS.PHASECHK.TRANS64 P0, [R6+URZ], R5 ;  /* 0x00000005060085a7 */ /* 0x000e64000800007f */
[----:B-1----:R-:W-:Y:S05]  /*157a0*/  @!P0 BRA `(.L_x_4796) ;  /* 0xfffffffc00f08947 */ /* 0x002fea000383ffff */
[----:B------:R-:W-:Y:S05]  /*157b0*/  BRA `(.L_x_4858) ;  /* 0xffffffe400dc7947 */ /* 0x000fea000383ffff */
.L_x_4797:
[----:B-1----:R1:W2:Y:S02]  /*157c0*/  SYNCS.PHASECHK.TRANS64.TRYWAIT P0, [R7+URZ], R2 ;  /* 0x00000002070075a7 */ /* 0x0022a4000800017f */
[----:B--2---:R-:W-:Y:S05]  /*157d0*/  @!P0 NANOSLEEP.SYNCS 0x989680 ;  /* 0x009896800000895d */ /* 0x004fea0003900000 */
[----:B------:R-:W2:Y:S02]  /*157e0*/  @!P0 SYNCS.PHASECHK.TRANS64 P0, [R7+URZ], R2 ;  /* 0x00000002070085a7 */ /* 0x000ea4000800007f */
[----:B--2---:R-:W-:Y:S05]  /*157f0*/  @!P0 BRA `(.L_x_4797) ;  /* 0xfffffffc00f08947 */ /* 0x004fea000383ffff */
[----:B------:R-:W-:Y:S05]  /*15800*/  BRA `(.L_x_4859) ;  /* 0xffffffe400d07947 */ /* 0x000fea000383ffff */
.L_x_4799:
[----:B--2---:R2:W3:Y:S02]  /*15810*/  SYNCS.PHASECHK.TRANS64.TRYWAIT P0, [R4+URZ], R5 ;  /* 0x00000005040075a7 */ /* 0x0044e4000800017f */
[----:B---3--:R-:W-:Y:S05]  /*15820*/  @!P0 NANOSLEEP.SYNCS 0x989680 ;  /* 0x009896800000895d */ /* 0x008fea0003900000 */
[----:B------:R-:W3:Y:S02]  /*15830*/  @!P0 SYNCS.PHASECHK.TRANS64 P0, [R4+URZ], R5 ;  /* 0x00000005040085a7 */ /* 0x000ee4000800007f */
[----:B---3--:R-:W-:Y:S05]  /*15840*/  @!P0 BRA `(.L_x_4799) ;  /* 0xfffffffc00f08947 */ /* 0x008fea000383ffff */
[----:B------:R-:W-:Y:S05]  /*15850*/  BRA `(.L_x_4860) ;  /* 0xffffffe400d87947 */ /* 0x000fea000383ffff */
.L_x_4861:
        /* <DEDUP_REMOVED lines=10> */
.L_x_6036:


//--------------------- .text._ZN7cutlass13device_kernelIN5flash11enable_sm90INS1_16FlashAttnFwdSm90INS1_25CollectiveMainloopFwdSm90ILi2EN4cute5tupleIJNS5_1CILi1EEES8_S8_EEENS6_IJNS7_ILi64EEESA_SA_EEELi512ENS_10bfloat16_tEfNS_4arch4Sm90ELb1ELb0ELb1ELb1ELb0ELb1ELb0ELb0ELb0ELb1ELb0ELb0EEENS1_21CollectiveEpilogueFwdINS6_IJSA_NS7_ILi512EEESA_EEES9_SC_SE_Li256ELb1ELb1ELb0ELb0EEENS1_36VarlenDynamicPersistentTileSchedulerILi64ELi64ELi256ELi128ELb0ELb1ELb1ELb1ELb1ELb1EEEEEEEEEvNT_6ParamsE --------------------------
	.section	.text._ZN7cutlass13device_kernelIN5flash11enable_sm90INS1_16FlashAttnFwdSm90INS1_25CollectiveMainloopFwdSm90ILi2EN4cute5tupleIJNS5_1CILi1EEES8_S8_EEENS6_IJNS7_ILi64EEESA_SA_EEELi512ENS_10bfloat16_tEfNS_4arch4Sm90ELb1ELb0ELb1ELb1ELb0ELb1ELb0ELb0ELb0ELb1ELb0ELb0EEENS1_21CollectiveEpilogueFwdINS6_IJSA_NS7_ILi512EEESA_EEES9_SC_SE_Li256ELb1ELb1ELb0ELb0EEENS1_36VarlenDynamicPersistentTileSchedulerILi64ELi64ELi256ELi128ELb0ELb1ELb1ELb1ELb1ELb1EEEEEEEEEvNT_6ParamsE,"ax",@progbits
	.align	128
.text._ZN7cutlass13device_kernelIN5flash11enable_sm90INS1_16FlashAttnFwdSm90INS1_25CollectiveMainloopFwdSm90ILi2EN4cute5tupleIJNS5_1CILi1EEES8_S8_EEENS6_IJNS7_ILi64EEESA_SA_EEELi512ENS_10bfloat16_tEfNS_4arch4Sm90ELb1ELb0ELb1ELb1ELb0ELb1ELb0ELb0ELb0ELb1ELb0ELb0EEENS1_21CollectiveEpilogueFwdINS6_IJSA_NS7_ILi512EEESA_EEES9_SC_SE_Li256ELb1ELb1ELb0ELb0EEENS1_36VarlenDynamicPersistentTileSchedulerILi64ELi64ELi256ELi128ELb0ELb1ELb1ELb1ELb1ELb1EEEEEEEEEvNT_6ParamsE:
        .type           _ZN7cutlass13device_kernelIN5flash11enable_sm90INS1_16FlashAttnFwdSm90INS1_25CollectiveMainloopFwdSm90ILi2EN4cute5tupleIJNS5_1CILi1EEES8_S8_EEENS6_IJNS7_ILi64EEESA_SA_EEELi512ENS_10bfloat16_tEfNS_4arch4Sm90ELb1ELb0ELb1ELb1ELb0ELb1ELb0ELb0ELb0ELb1ELb0ELb0EEENS1_21CollectiveEpilogueFwdINS6_IJSA_NS7_ILi512EEESA_EEES9_SC_SE_Li256ELb1ELb1ELb0ELb0EEENS1_36VarlenDynamicPersistentTileSchedulerILi64ELi64ELi256ELi128ELb0ELb1ELb1ELb1ELb1ELb1EEEEEEEEEvNT_6ParamsE,@function
        .size           _ZN7cutlass13device_kernelIN5flash11enable_sm90INS1_16FlashAttnFwdSm90INS1_25CollectiveMainloopFwdSm90ILi2EN4cute5tupleIJNS5_1CILi1EEES8_S8_EEENS6_IJNS7_ILi64EEESA_SA_EEELi512ENS_10bfloat16_tEfNS_4arch4Sm90ELb1ELb0ELb1ELb1ELb0ELb1ELb0ELb0ELb0ELb1ELb0ELb0EEENS1_21CollectiveEpilogueFwdINS6_IJSA_NS7_ILi512EEESA_EEES9_SC_SE_Li256ELb1ELb1ELb0ELb0EEENS1_36VarlenDynamicPersistentTileSchedulerILi64ELi64ELi256ELi128ELb0ELb1ELb1ELb1ELb1ELb1EEEEEEEEEvNT_6ParamsE,(.L_x_6037 - _ZN7cutlass13device_kernelIN5flash11enable_sm90INS1_16FlashAttnFwdSm90INS1_25CollectiveMainloopFwdSm90ILi2EN4cute5tupleIJNS5_1CILi1EEES8_S8_EEENS6_IJNS7_ILi64EEESA_SA_EEELi512ENS_10bfloat16_tEfNS_4arch4Sm90ELb1ELb0ELb1ELb1ELb0ELb1ELb0ELb0ELb0ELb1ELb0ELb0EEENS1_21CollectiveEpilogueFwdINS6_IJSA_NS7_ILi512EEESA_EEES9_SC_SE_Li256ELb1ELb1ELb0ELb0EEENS1_36VarlenDynamicPersistentTileSchedulerILi64ELi64ELi256ELi128ELb0ELb1ELb1ELb1ELb1ELb1EEEEEEEEEvNT_6ParamsE)
        .other          _ZN7cutlass13device_kernelIN5flash11enable_sm90INS1_16FlashAttnFwdSm90INS1_25CollectiveMainloopFwdSm90ILi2EN4cute5tupleIJNS5_1CILi1EEES8_S8_EEENS6_IJNS7_ILi64EEESA_SA_EEELi512ENS_10bfloat16_tEfNS_4arch4Sm90ELb1ELb0ELb1ELb1ELb0ELb1ELb0ELb0ELb0ELb1ELb0ELb0EEENS1_21CollectiveEpilogueFwdINS6_IJSA_NS7_ILi512EEESA_EEES9_SC_SE_Li256ELb1ELb1ELb0ELb0EEENS1_36VarlenDynamicPersistentTileSchedulerILi64ELi64ELi256ELi128ELb0ELb1ELb1ELb1ELb1ELb1EEEEEEEEEvNT_6ParamsE,@"STO_CUDA_ENTRY STV_DEFAULT"
_ZN7cutlass13device_kernelIN5flash11enable_sm90INS1_16FlashAttnFwdSm90INS1_25CollectiveMainloopFwdSm90ILi2EN4cute5tupleIJNS5_1CILi1EEES8_S8_EEENS6_IJNS7_ILi64EEESA_SA_EEELi512ENS_10bfloat16_tEfNS_4arch4Sm90ELb1ELb0ELb1ELb1ELb0ELb1ELb0ELb0ELb0ELb1ELb0ELb0EEENS1_21CollectiveEpilogueFwdINS6_IJSA_NS7_ILi512EEESA_EEES9_SC_SE_Li256ELb1ELb1ELb0ELb0EEENS1_36VarlenDynamicPersistentTileSchedulerILi64ELi64ELi256ELi128ELb0ELb1ELb1ELb1ELb1ELb1EEEEEEEEEvNT_6ParamsE:
        /* <DEDUP_REMOVED lines=23> */
.L_x_4863:
[----:B------:R-:W-:Y:S05]  /*0170*/  BSYNC B0 ;  /* 0x0000000000007941 */ /* 0x000fea0003800000 */
.L_x_4862:
        /* <DEDUP_REMOVED lines=37> */
.L_x_4864:
        /* <DEDUP_REMOVED lines=22> */
.L_x_4865:
        /* <DEDUP_REMOVED lines=18> */
.L_x_4866:
        /* <DEDUP_REMOVED lines=22> */
.L_x_4867:
        /* <DEDUP_REMOVED lines=22> */
.L_x_4868:
        /* <DEDUP_REMOVED lines=9> */
.L_x_4871:
[----:B------:R-:W-:-:S08]  /*09a0*/  NOP ;  /* 0x0000000000007918 */ /* 0x000fd00000000000 */
[----:B------:R-:W0:Y:S02]  /*09b0*/  USETMAXREG.TRY_ALLOC.CTAPOOL UP0, 0xf0 ;  /* 0x000000f0000079c8 */ /* 0x000e240008000600 */
[----:B0-----:R-:W-:-:S13]  /*09c0*/  PLOP3.LUT P0, PT, PT, PT, UP0, 0x80, 0x0 ;  /* 0x000000000000781c */ /* 0x001fda0003f0f008 */
[----:B------:R-:W-:Y:S05]  /*09d0*/  @!P0 BRA `(.L_x_4871) ;  /* 0xfffffffc00f08947 */ /* 0x000fea000383ffff */
[----:B------:R-:W-:Y:S01]  /*09e0*/  SHF.R.U32.HI R0, RZ, 0x7, R4 ;  /* 0x00000007ff007819 */ /* 0x000fe20000011604 */
[----:B------:R-:W0:Y:S01]  /*09f0*/  S2UR UR5, SR_CgaCtaId ;  /* 0x00000000000579c3 */ /* 0x000e220000008800 */
[----:B------:R-:W-:Y:S02]  /*0a00*/  UMOV UR4, 0x400 ;  /* 0x0000040000047882 */ /* 0x000fe40000000000 */
[----:B------:R-:W-:-:S13]  /*0a10*/  ISETP.NE.AND P0, PT, R0, 0x1, PT ;  /* 0x000000010000780c */ /* 0x000fda0003f05270 */
[----:B------:R-:W-:Y:S06]  /*0a20*/  @!P0 BAR.ARV 0x8, 0x100 ;  /* 0x0204000000008b1d */ /* 0x000fec0000002000 */
[----:B------:R-:W-:Y:S01]  /*0a30*/  ISETP.GE.U32.AND P0, PT, R4, 0x100, PT ;  /* 0x000001000400780c */ /* 0x000fe20003f06070 */
[----:B0-----:R-:W-:-:S06]  /*0a40*/  ULEA UR4, UR5, UR4, 0x18 ;  /* 0x0000000405047291 */ /* 0x001fcc000f8ec03f */
[----:B------:R-:W-:Y:S01]  /*0a50*/  IMAD.U32 R2, RZ, RZ, UR4 ;  /* 0x00000004ff027e24 */ /* 0x000fe2000f8e00ff */
[----:B------:R-:W-:-:S05]  /*0a60*/  ULDC UR4, c[0x0][0xc3c] ;  /* 0x00030f0000047ab9 */ /* 0x000fca0000000800 */
[----:B------:R-:W-:Y:S08]  /*0a70*/  @P0 BAR.ARV 0xf, 0x100 ;  /* 0x03c4000000000b1d */ /* 0x000ff00000002000 */
[----:B------:R-:W-:Y:S06]  /*0a80*/  BAR.SYNC.DEFER_BLOCKING 0x5, 0x180 ;  /* 0x0146000000007b1d */ /* 0x000fec0000010000 */
[----:B------:R-:W0:Y:S02]  /*0a90*/  LDS.128 R24, [R2+0x28cd0] ;  /* 0x028cd00002187984 */ /* 0x000e240000000c00 */
[----:B------:R-:W-:Y:S06]  /*0aa0*/  BAR.ARV 0x4, 0x180 ;  /* 0x0106000000007b1d */ /* 0x000fec0000002000 */
[----:B0-----:R-:W-:-:S13]  /*0ab0*/  ISETP.GE.AND P0, PT, R27, UR4, PT ;  /* 0x000000041b007c0c */ /* 0x001fda000bf06270 */
[----:B------:R-:W-:Y:S05]  /*0ac0*/  @P0 BRA `(.L_x_4872) ;  /* 0x000001b400480947 */ /* 0x000fea0003800000 */
[----:B------:R-:W2:Y:S01]  /*0ad0*/  LDL.LU R18, [R1+0x58] ;  /* 0x0000580001127983 */ /* 0x000ea20000300800 */
[----:B------:R-:W-:Y:S02]  /*0ae0*/  VIADD R15, R4, 0xffffff80 ;  /* 0xffffff80040f7836 */ /* 0x000fe40000000000 */
[----:B------:R-:W-:Y:S02]  /*0af0*/  IMAD.MOV.U32 R200, RZ, RZ, 0x40 ;  /* 0x00000040ffc87424 */ /* 0x000fe400078e00ff */
[----:B------:R-:W-:Y:S01]  /*0b00*/  IMAD.MOV.U32 R213, RZ, RZ, RZ ;  /* 0x000000ffffd57224 */ /* 0x000fe200078e00ff */
[----:B------:R-:W-:Y:S01]  /*0b10*/  SHF.R.S32.HI R0, RZ, 0x1f, R15 ;  /* 0x0000001fff007819 */ /* 0x000fe2000001140f */
[----:B------:R-:W-:Y:S02]  /*0b20*/  IMAD.MOV.U32 R23, RZ, RZ, RZ ;  /* 0x000000ffff177224 */ /* 0x000fe400078e00ff */
[----:B------:R-:W-:Y:S01]  /*0b30*/  IMAD.MOV.U32 R187, RZ, RZ, RZ ;  /* 0x000000ffffbb7224 */ /* 0x000fe200078e00ff */
[----:B------:R-:W-:-:S02]  /*0b40*/  LEA.HI R6, R0, R15, RZ, 0x4 ;  /* 0x0000000f00067211 */ /* 0x000fc400078f20ff */
[-C--:B------:R-:W-:Y:S02]  /*0b50*/  LEA.HI R3, R0, R15.reuse, RZ, 0x7 ;  /* 0x0000000f00037211 */ /* 0x080fe400078f38ff */
        /* <DEDUP_REMOVED lines=9> */
[----:B------:R-:W-:Y:S02]  /*0bf0*/  LEA.HI R7, R6, R11, RZ, 0x1 ;  /* 0x0000000b06077211 */ /* 0x000fe400078f08ff */
[----:B------:R-:W-:Y:S02]  /*0c00*/  SHF.R.S32.HI R5, RZ, 0x1f, R4 ;  /* 0x0000001fff057819 */ /* 0x000fe40000011404 */
[----:B------:R-:W-:Y:S02]  /*0c10*/  LEA.HI R10, R8, R9, RZ, 0x3 ;  /* 0x00000009080a7211 */ /* 0x000fe400078f18ff */
[----:B------:R-:W-:-:S02]  /*0c20*/  LOP3.LUT R14, R7, 0x1ffffffe, RZ, 0xc0, !PT ;  /* 0x1ffffffe070e7812 */ /* 0x000fc400078ec0ff */
[----:B------:R-:W-:Y:S02]  /*0c30*/  LEA.HI R6, R5, R4, RZ, 0x2 ;  /* 0x0000000405067211 */ /* 0x000fe400078f10ff */
[----:B------:R-:W-:Y:S01]  /*0c40*/  LEA.HI R13, R13, R202, RZ, 0x2 ;  /* 0x000000ca0d0d7211 */ /* 0x000fe200078f10ff */
[----:B------:R-:W-:Y:S01]  /*0c50*/  IMAD.IADD R14, R11, 0x1, -R14 ;  /* 0x000000010b0e7824 */ /* 0x000fe200078e0a0e */
[C---:B------:R-:W-:Y:S01]  /*0c60*/  LOP3.LUT R12, R10.reuse, 0xfffffff8, RZ, 0xc0, !PT ;  /* 0xfffffff80a0c7812 */ /* 0x040fe200078ec0ff */
[----:B------:R-:W-:Y:S01]  /*0c70*/  IMAD.SHL.U32 R10, R10, 0x40, RZ ;  /* 0x000000400a0a7824 */ /* 0x000fe200078e00ff */
[----:B------:R-:W-:Y:S01]  /*0c80*/  SHF.R.S32.HI R220, RZ, 0x7, R3 ;  /* 0x00000007ffdc7819 */ /* 0x000fe20000011403 */
[----:B------:R-:W-:Y:S01]  /*0c90*/  IMAD.SHL.U32 R14, R14, 0x8, RZ ;  /* 0x000000080e0e7824 */ /* 0x000fe200078e00ff */
[----:B------:R-:W-:Y:S01]  /*0ca0*/  LOP3.LUT R11, R6, 0x7ffffffc, RZ, 0xc0, !PT ;  /* 0x7ffffffc060b7812 */ /* 0x000fe200078ec0ff */
[----:B------:R-:W-:Y:S01]  /*0cb0*/  IMAD.IADD R12, R9, 0x1, -R12 ;  /* 0x00000001090c7824 */ /* 0x000fe200078e0a0c */
[----:B------:R-:W-:Y:S01]  /*0cc0*/  LOP3.LUT R13, R13, 0x3ffffc, RZ, 0xc0, !PT ;  /* 0x003ffffc0d0d7812 */ /* 0x000fe200078ec0ff */
[----:B------:R-:W-:Y:S01]  /*0cd0*/  IMAD R16, R220, 0x100, R9 ;  /* 0x00000100dc107824 */ /* 0x000fe200078e0209 */
[--C-:B------:R-:W-:Y:S01]  /*0ce0*/  SHF.R.S32.HI R7, RZ, 0x2, R6.reuse ;  /* 0x00000002ff077819 */ /* 0x100fe20000011406 */
[----:B------:R-:W-:Y:S01]  /*0cf0*/  IMAD.IADD R11, R4, 0x1, -R11 ;  /* 0x00000001040b7824 */ /* 0x000fe200078e0a0b */
[----:B------:R-:W-:Y:S01]  /*0d00*/  SHF.R.S32.HI R8, RZ, 0x1f, R6 ;  /* 0x0000001fff087819 */ /* 0x000fe20000011406 */
[----:B------:R-:W-:Y:S01]  /*0d10*/  IMAD.IADD R13, R202, 0x1, -R13 ;  /* 0x00000001ca0d7824 */ /* 0x000fe200078e0a0d */
[----:B------:R-:W-:Y:S01]  /*0d20*/  LEA.HI R5, R5, R4, RZ, 0x5 ;  /* 0x0000000405057211 */ /* 0x000fe200078f28ff */
[----:B------:R-:W-:Y:S01]  /*0d30*/  IMAD.SHL.U32 R9, R12, 0x40, RZ ;  /* 0x000000400c097824 */ /* 0x000fe200078e00ff */
[CC--:B------:R-:W-:Y:S01]  /*0d40*/  LEA.HI R4, R0.reuse, R15.reuse, RZ, 0x3 ;  /* 0x0000000f00047211 */ /* 0x0c0fe200078f18ff */
[----:B------:R-:W-:Y:S01]  /*0d50*/  IMAD R13, R13, 0x10, R16 ;  /* 0x000000100d0d7824 */ /* 0x000fe200078e0210 */
[----:B------:R-:W-:Y:S01]  /*0d60*/  LEA.HI R0, R0, R15, RZ, 0x2 ;  /* 0x0000000f00007211 */ /* 0x000fe200078f10ff */
[----:B------:R-:W-:Y:S01]  /*0d70*/  IMAD.SHL.U32 R189, R11, 0x2, RZ ;  /* 0x000000020bbd7824 */ /* 0x000fe200078e00ff */
[----:B------:R-:W-:Y:S01]  /*0d80*/  LEA.HI R8, R8, R7, RZ, 0x3 ;  /* 0x0000000708087211 */ /* 0x000fe200078f18ff */
[----:B------:R-:W-:Y:S01]  /*0d90*/  IMAD.U32 R233, R13, 0x40, R14 ;  /* 0x000000400de97824 */ /* 0x000fe200078e000e */
[----:B------:R-:W-:-:S02]  /*0da0*/  LOP3.LUT R9, R9, 0x1c0, RZ, 0xc0, !PT ;  /* 0x000001c009097812 */ /* 0x000fc400078ec0ff */
[----:B------:R-:W-:Y:S02]  /*0db0*/  SHF.R.S32.HI R22, RZ, 0x2, R0 ;  /* 0x00000002ff167819 */ /* 0x000fe40000011400 */
[----:B------:R-:W-:Y:S02]  /*0dc0*/  LOP3.LUT R8, R8, 0xfffffff8, RZ, 0xc0, !PT ;  /* 0xfffffff808087812 */ /* 0x000fe400078ec0ff */
[----:B------:R-:W-:Y:S01]  /*0dd0*/  LOP3.LUT R14, R9, 0x8, R14, 0xf8, !PT ;  /* 0x00000008090e7812 */ /* 0x000fe200078ef80e */
[----:B------:R-:W-:Y:S01]  /*0de0*/  VIADD R234, R22, 0x20 ;  /* 0x0000002016ea7836 */ /* 0x000fe20000000000 */
[----:B------:R-:W-:Y:S01]  /*0df0*/  SHF.R.U32.HI R9, RZ, 0x3, R9 ;  /* 0x00000003ff097819 */ /* 0x000fe20000011609 */
[----:B------:R-:W-:Y:S01]  /*0e00*/  IMAD.IADD R8, R7, 0x1, -R8 ;  /* 0x0000000107087824 */ /* 0x000fe200078e0a08 */
[----:B------:R-:W-:Y:S01]  /*0e10*/  LOP3.LUT R7, R10, 0x7ffffe00, RZ, 0xc0, !PT ;  /* 0x7ffffe000a077812 */ /* 0x000fe200078ec0ff */
[----:B------:R-:W-:Y:S01]  /*0e20*/  IMAD.SHL.U32 R229, R234, 0x40, RZ ;  /* 0x00000040eae57824 */ /* 0x000fe200078e00ff */
[----:B------:R-:W-:-:S02]  /*0e30*/  LOP3.LUT R14, R14, R9, RZ, 0x3c, !PT ;  /* 0x000000090e0e7212 */ /* 0x000fc400078e3cff */
[----:B------:R-:W-:Y:S01]  /*0e40*/  LOP3.LUT R223, R0, 0xfffffffc, RZ, 0xc0, !PT ;  /* 0xfffffffc00df7812 */ /* 0x000fe200078ec0ff */
[----:B------:R-:W-:Y:S01]  /*0e50*/  IMAD R7, R202, 0x400, R7 ;  /* 0x00000400ca077824 */ /* 0x000fe200078e0207 */
[----:B------:R-:W-:Y:S02]  /*0e60*/  LEA.HI R3, R3, R220, RZ, 0x1 ;  /* 0x000000dc03037211 */ /* 0x000fe400078f08ff */
[----:B------:R-:W-:Y:S01]  /*0e70*/  SHF.R.S32.HI R9, RZ, 0x1f, R234 ;  /* 0x0000001fff097819 */ /* 0x000fe200000114ea */
[----:B------:R-:W-:Y:S01]  /*0e80*/  IMAD.IADD R223, R15, 0x1, -R223 ;  /* 0x000000010fdf7824 */ /* 0x000fe200078e0adf */
[----:B------:R-:W-:Y:S01]  /*0e90*/  SHF.R.S32.HI R5, RZ, 0x5, R5 ;  /* 0x00000005ff057819 */ /* 0x000fe20000011405 */
[----:B------:R-:W-:Y:S01]  /*0ea0*/  IMAD.IADD R7, R7, 0x1, R14 ;  /* 0x0000000107077824 */ /* 0x000fe200078e020e */
[----:B------:R-:W-:Y:S01]  /*0eb0*/  LOP3.LUT R217, R4, 0xfffffff8, RZ, 0xc0, !PT ;  /* 0xfffffff804d97812 */ /* 0x000fe200078ec0ff */
[----:B------:R-:W-:Y:S01]  /*0ec0*/  IMAD.SHL.U32 R16, R223, 0x8, RZ ;  /* 0x00000008df107824 */ /* 0x000fe200078e00ff */
[----:B------:R-:W-:Y:S01]  /*0ed0*/  LOP3.LUT R3, R3, 0xfffffe, RZ, 0xc0, !PT ;  /* 0x00fffffe03037812 */ /* 0x000fe200078ec0ff */
[----:B------:R-:W-:Y:S01]  /*0ee0*/  IMAD R190, R5, 0x10, R8 ;  /* 0x0000001005be7824 */ /* 0x000fe200078e0208 */
[----:B------:R-:W-:Y:S01]  /*0ef0*/  LEA.HI R9, R9, R234, RZ, 0x3 ;  /* 0x000000ea09097211 */ /* 0x000fe200078f18ff */
[----:B------:R-:W-:Y:S01]  /*0f00*/  IMAD.IADD R217, R15, 0x1, -R217 ;  /* 0x000000010fd97824 */ /* 0x000fe200078e0ad9 */
[----:B------:R-:W-:Y:S01]  /*0f10*/  R2P PR, R12, 0x6 ;  /* 0x000000060c007804 */ /* 0x000fe20000000000 */
[----:B------:R-:W-:Y:S01]  /*0f20*/  IMAD.IADD R3, R220, 0x1, -R3 ;  /* 0x00000001dc037824 */ /* 0x000fe200078e0a03 */
[----:B------:R-:W-:Y:S01]  /*0f30*/  SHF.R.S32.HI R5, RZ, 0x1f, R0 ;  /* 0x0000001fff057819 */ /* 0x000fe20000011400 */
[----:B------:R-:W-:Y:S01]  /*0f40*/  IMAD.SHL.U32 R9, R9, 0x40, RZ ;  /* 0x0000004009097824 */ /* 0x000fe200078e00ff */
[----:B------:R-:W-:Y:S01]  /*0f50*/  LEA.HI R0, R223, R223, RZ, 0x1 ;  /* 0x000000dfdf007211 */ /* 0x000fe200078f08ff */
[----:B------:R-:W-:Y:S01]  /*0f60*/  IMAD R198, R7, 0x2, R2 ;  /* 0x0000000207c67824 */ /* 0x000fe200078e0202 */
[----:B------:R-:W-:Y:S01]  /*0f70*/  LOP3.LUT R229, R229, 0x1c0, RZ, 0xc0, !PT ;  /* 0x000001c0e5e57812 */ /* 0x000fe200078ec0ff */
[----:B------:R-:W-:Y:S01]  /*0f80*/  IMAD.SHL.U32 R193, R217, 0x8, RZ ;  /* 0x00000008d9c17824 */ /* 0x000fe200078e00ff */
[----:B------:R-:W-:Y:S01]  /*0f90*/  LEA.HI R5, R5, R22, RZ, 0x3 ;  /* 0x0000001605057211 */ /* 0x000fe200078f18ff */
[----:B------:R-:W-:Y:S01]  /*0fa0*/  IMAD.SHL.U32 R197, R3, 0x100, RZ ;  /* 0x0000010003c57824 */ /* 0x000fe200078e00ff */
[----:B------:R-:W-:Y:S01]  /*0fb0*/  SHF.R.S32.HI R218, RZ, 0x3, R4 ;  /* 0x00000003ffda7819 */ /* 0x000fe20000011404 */
[----:B------:R-:W-:Y:S01]  /*0fc0*/  IMAD.SHL.U32 R184, R223, 0x4, RZ ;  /* 0x00000004dfb87824 */ /* 0x000fe200078e00ff */
[----:B------:R-:W-:Y:S01]  /*0fd0*/  LOP3.LUT R0, R0, 0x1ffffffe, RZ, 0xc0, !PT ;  /* 0x1ffffffe00007812 */ /* 0x000fe200078ec0ff */
[----:B------:R-:W-:Y:S01]  /*0fe0*/  VIADD R201, R198, 0x26800 ;  /* 0x00026800c6c97836 */ /* 0x000fe20000000000 */
[----:B------:R-:W-:Y:S01]  /*0ff0*/  LOP3.LUT R3, R229, 0x38, R16, 0xf8, !PT ;  /* 0x00000038e5037812 */ /* 0x000fe200078ef810 */
[C---:B------:R-:W-:Y:S01]  /*1000*/  VIADD R212, R193.reuse, 0x40 ;  /* 0x00000040c1d47836 */ /* 0x040fe20000000000 */
[----:B------:R-:W-:Y:S01]  /*1010*/  SHF.R.U32.HI R4, RZ, 0x3, R229 ;  /* 0x00000003ff047819 */ /* 0x000fe200000116e5 */
[----:B------:R-:W-:Y:S01]  /*1020*/  VIADD R211, R193, 0x80 ;  /* 0x00000080c1d37836 */ /* 0x000fe20000000000 */
[----:B------:R-:W-:Y:S01]  /*1030*/  LOP3.LUT R232, R9, 0xfffffe00, RZ, 0xc0, !PT ;  /* 0xfffffe0009e87812 */ /* 0x000fe200078ec0ff */
[----:B------:R-:W-:Y:S01]  /*1040*/  VIADD R192, R184, 0x10 ;  /* 0x00000010b8c07836 */ /* 0x000fe20000000000 */
[----:B------:R-:W-:Y:S01]  /*1050*/  LOP3.LUT R5, R5, 0xfffffff8, RZ, 0xc0, !PT ;  /* 0xfffffff805057812 */ /* 0x000fe200078ec0ff */
[C---:B------:R-:W-:Y:S01]  /*1060*/  VIADD R210, R193.reuse, 0xc0 ;  /* 0x000000c0c1d27836 */ /* 0x040fe20000000000 */
[----:B------:R-:W-:Y:S01]  /*1070*/  SEL R200, R200, 0xffffffc0, !P2 ;  /* 0xffffffc0c8c87807 */ /* 0x000fe20005000000 */
[C---:B------:R-:W-:Y:S01]  /*1080*/  VIADD R209, R193.reuse, 0x100 ;  /* 0x00000100c1d17836 */ /* 0x040fe20000000000 */
[----:B------:R-:W-:Y:S01]  /*1090*/  LOP3.LUT R3, R232, R3, R4, 0xf6, !PT ;  /* 0x00000003e8037212 */ /* 0x000fe200078ef604 */
[C---:B------:R-:W-:Y:S01]  /*10a0*/  VIADD R208, R193.reuse, 0x140 ;  /* 0x00000140c1d07836 */ /* 0x040fe20000000000 */
[----:B------:R-:W-:Y:S01]  /*10b0*/  SHF.R.S32.HI R227, RZ, 0x1f, R192 ;  /* 0x0000001fffe37819 */ /* 0x000fe200000114c0 */
[----:B------:R-:W-:-:S02]  /*10c0*/  VIADD R222, R193, 0x180 ;  /* 0x00000180c1de7836 */ /* 0x000fc40000000000 */
[----:B------:R-:W-:Y:S01]  /*10d0*/  VIADD R221, R193, 0x1c0 ;  /* 0x000001c0c1dd7836 */ /* 0x000fe20000000000 */
[----:B------:R-:W-:Y:S01]  /*10e0*/  SHF.R.S32.HI R237, RZ, 0x1f, R208 ;  /* 0x0000001fffed7819 */ /* 0x000fe200000114d0 */
[----:B------:R-:W-:Y:S01]  /*10f0*/  VIADD R199, R198, 0x26820 ;  /* 0x00026820c6c77836 */ /* 0x000fe20000000000 */
[----:B------:R-:W-:Y:S01]  /*1100*/  SHF.R.S32.HI R236, RZ, 0x1f, R222 ;  /* 0x0000001fffec7819 */ /* 0x000fe200000114de */
[----:B------:R-:W-:Y:S01]  /*1110*/  IMAD.IADD R203, R223, 0x1, -R0 ;  /* 0x00000001dfcb7824 */ /* 0x000fe200078e0a00 */
[----:B------:R-:W-:Y:S01]  /*1120*/  SHF.R.S32.HI R0, RZ, 0x1f, R211 ;  /* 0x0000001fff007819 */ /* 0x000fe200000114d3 */
[C---:B------:R-:W-:Y:S01]  /*1130*/  @P1 VIADD R199, R201.reuse, 0xffffffe0 ;  /* 0xffffffe0c9c71836 */ /* 0x040fe20000000000 */
[----:B------:R-:W-:Y:S01]  /*1140*/  SHF.R.S32.HI R0, RZ, 0x1f, R209 ;  /* 0x0000001fff007819 */ /* 0x000fe200000114d1 */
[----:B------:R-:W-:Y:S01]  /*1150*/  IMAD.IADD R188, R22, 0x1, -R5 ;  /* 0x0000000116bc7824 */ /* 0x000fe200078e0a05 */
[----:B------:R-:W-:Y:S01]  /*1160*/  SHF.R.S32.HI R5, RZ, 0x1f, R212 ;  /* 0x0000001fff057819 */ /* 0x000fe200000114d4 */
[----:B------:R-:W-:Y:S01]  /*1170*/  IMAD.IADD R201, R201, 0x1, R200 ;  /* 0x00000001c9c97824 */ /* 0x000fe200078e02c8 */
[----:B------:R-:W-:Y:S01]  /*1180*/  SHF.R.S32.HI R5, RZ, 0x1f, R210 ;  /* 0x0000001fff057819 */ /* 0x000fe200000114d2 */
[----:B------:R-:W-:Y:S01]  /*1190*/  IMAD R228, R3, 0x2, R2 ;  /* 0x0000000203e47824 */ /* 0x000fe200078e0202 */
[----:B------:R-:W-:Y:S01]  /*11a0*/  SHF.R.S32.HI R235, RZ, 0x1f, R221 ;  /* 0x0000001fffeb7819 */ /* 0x000fe200000114dd */
[----:B------:R-:W-:-:S02]  /*11b0*/  IMAD R203, R203, 0x8, R190 ;  /* 0x00000008cbcb7824 */ /* 0x000fc400078e02be */
[----:B------:R-:W-:Y:S01]  /*11c0*/  IMAD.IADD R200, R200, 0x1, R199 ;  /* 0x00000001c8c87824 */ /* 0x000fe200078e02c7 */
[----:B--2---:R-:W-:Y:S02]  /*11d0*/  LOP3.LUT R186, R18, 0x1, RZ, 0xfc, !PT ;  /* 0x0000000112ba7812 */ /* 0x004fe400078efcff */
[----:B------:R-:W-:-:S07]  /*11e0*/  CS2R R18, SRZ ;  /* 0x0000000000127805 */ /* 0x000fce000001ff00 */
.L_x_5010:
        /* <DEDUP_REMOVED lines=51> */
.L_x_4873:
[----:B------:R-:W-:Y:S02]  /*1520*/  IMAD.U32 R44, RZ, RZ, UR5 ;  /* 0x00000005ff2c7e24 */ /* 0x000fe4000f8e00ff */
[----:B------:R-:W-:Y:S01]  /*1530*/  IMAD.U32 R24, RZ, RZ, UR4 ;  /* 0x00000004ff187e24 */ /* 0x000fe2000f8e00ff */
[----:B------:R-:W-:Y:S06]  /*1540*/  @!P2 BRA `(.L_x_4874) ;  /* 0x000000000010a947 */ /* 0x000fec0003800000 */
[----:B------:R-:W-:-:S04]  /*1550*/  IADD3 R4, P0, R205, UR8, RZ ;  /* 0x00000008cd047c10 */ /* 0x000fc8000ff1e0ff */
[----:B------:R-:W-:-:S05]  /*1560*/  IADD3.X R5, R206, UR9, RZ, P0, !PT ;  /* 0x00000009ce057c10 */ /* 0x000fca00087fe4ff */
[----:B------:R0:W5:Y:S01]  /*1570*/  LDG.E R24, desc[UR40][R4.64] ;  /* 0x0000002804187981 */ /* 0x000162000c1e1900 */
[----:B------:R-:W-:Y:S05]  /*1580*/  BRA `(.L_x_4875) ;  /* 0x0000000000107947 */ /* 0x000fea0003800000 */
.L_x_4874:
[----:B------:R-:W-:Y:S05]  /*1590*/  @!P0 BRA `(.L_x_4875) ;  /* 0x00000000000c8947 */ /* 0x000fea0003800000 */
[----:B------:R-:W2:Y:S04]  /*15a0*/  LDG.E R5, desc[UR40][R8.64] ;  /* 0x0000002808057981 */ /* 0x000ea8000c1e1900 */
[----:B------:R-:W2:Y:S02]  /*15b0*/  LDG.E R24, desc[UR40][R8.64+0x4] ;  /* 0x0000042808187981 */ /* 0x000ea4000c1e1900 */
[----:B--2---:R-:W-:-:S07]  /*15c0*/  IMAD.IADD R24, R24, 0x1, -R5 ;  /* 0x0000000118187824 */ /* 0x004fce00078e0a05 */
.L_x_4875:
[----:B------:R-:W-:Y:S01]  /*15d0*/  ULDC.64 UR4, c[0x0][0xa10] ;  /* 0x0002840000047ab9 */ /* 0x000fe20000000a00 */
[----:B------:R-:W1:Y:S01]  /*15e0*/  LDC R8, c[0x0][0x448] ;  /* 0x00011200ff087b82 */ /* 0x000e620000000800 */
[----:B------:R-:W-:-:S04]  /*15f0*/  ISETP.NE.U32.AND P0, PT, RZ, UR4, PT ;  /* 0x00000004ff007c0c */ /* 0x000fc8000bf05070 */
[----:B------:R-:W-:Y:S01]  /*1600*/  ISETP.NE.AND.EX P0, PT, RZ, UR5, PT, P0 ;  /* 0x00000005ff007c0c */ /* 0x000fe2000bf05300 */
[----:B------:R-:W-:-:S12]  /*1610*/  ULDC.64 UR4, c[0x0][0xa30] ;  /* 0x00028c0000047ab9 */ /* 0x000fd80000000a00 */
[----:B0-----:R-:W0:Y:S02]  /*1620*/  @P0 LDC.64 R4, c[0x0][0xa10] ;  /* 0x00028400ff040b82 */ /* 0x001e240000000a00 */
[----:B0-----:R-:W-:-:S05]  /*1630*/  @P0 IMAD.WIDE R4, R27, 0x4, R4 ;  /* 0x000000041b040825 */ /* 0x001fca00078e0204 */
[----:B------:R-:W2:Y:S04]  /*1640*/  @P0 LDG.E R0, desc[UR40][R4.64] ;  /* 0x0000002804000981 */ /* 0x000ea8000c1e1900 */
[----:B------:R0:W2:Y:S01]  /*1650*/  @P0 LDG.E R9, desc[UR40][R4.64+0x4] ;  /* 0x0000042804090981 */ /* 0x0000a2000c1e1900 */
[----:B------:R-:W-:Y:S01]  /*1660*/  ISETP.NE.U32.AND P1, PT, RZ, UR4, PT ;  /* 0x00000004ff007c0c */ /* 0x000fe2000bf25070 */
[----:B-----5:R-:W-:-:S03]  /*1670*/  IMAD.MOV.U32 R30, RZ, RZ, R24 ;  /* 0x000000ffff1e7224 */ /* 0x020fc600078e0018 */
[----:B------:R-:W-:-:S13]  /*1680*/  ISETP.NE.AND.EX P1, PT, RZ, UR5, PT, P1 ;  /* 0x00000005ff007c0c */ /* 0x000fda000bf25310 */
[----:B------:R-:W-:-:S04]  /*1690*/  @P1 IADD3 R6, P2, R205, UR4, RZ ;  /* 0x00000004cd061c10 */ /* 0x000fc8000ff5e0ff */
[----:B------:R-:W-:-:S05]  /*16a0*/  @P1 IADD3.X R7, R206, UR5, RZ, P2, !PT ;  /* 0x00000005ce071c10 */ /* 0x000fca00097fe4ff */
[----:B------:R3:W5:Y:S01]  /*16b0*/  @P1 LDG.E R30, desc[UR40][R6.64] ;  /* 0x00000028061e1981 */ /* 0x000762000c1e1900 */
[----:B-1----:R-:W-:Y:S01]  /*16c0*/  ISETP.NE.AND P1, PT, R8, 0x1, PT ;  /* 0x000000010800780c */ /* 0x002fe20003f25270 */
[----:B------:R-:W-:Y:S01]  /*16d0*/  IMAD.SHL.U32 R196, R25, 0x40, RZ ;  /* 0x0000004019c47824 */ /* 0x000fe200078e00ff */
[----:B------:R-:W-:Y:S01]  /*16e0*/  PLOP3.LUT P3, PT, PT, PT, PT, 0x80, 0x0 ;  /* 0x000000000000781c */ /* 0x000fe20003f6f070 */
[----:B------:R-:W-:Y:S02]  /*16f0*/  IMAD.IADD R8, R24, 0x1, -R3 ;  /* 0x0000000118087824 */ /* 0x000fe400078e0a03 */
[----:B0-----:R-:W-:Y:S02]  /*1700*/  VIADD R4, R196, 0x3f ;  /* 0x0000003fc4047836 */ /* 0x001fe40000000000 */
[----:B------:R-:W-:-:S05]  /*1710*/  IMAD.MOV R42, RZ, RZ, -R8 ;  /* 0x000000ffff2a7224 */ /* 0x000fca00078e0a08 */
[----:B------:R-:W-:Y:S01]  /*1720*/  VIMNMX R42, RZ, R42, !PT ;  /* 0x0000002aff2a7248 */ /* 0x000fe20007fe0100 */
[----:B------:R-:W0:Y:S08]  /*1730*/  @P1 LDC R11, c[0x0][0x44c] ;  /* 0x00011300ff0b1b82 */ /* 0x000e300000000800 */
[----:B------:R-:W1:Y:S01]  /*1740*/  @P1 LDC R5, c[0x0][0x450] ;  /* 0x00011400ff051b82 */ /* 0x000e620000000800 */
[----:B--2---:R-:W-:-:S02]  /*1750*/  @P0 IMAD.IADD R44, R9, 0x1, -R0 ;  /* 0x00000001092c0824 */ /* 0x004fc400078e0a00 */
[----:B0-----:R-:W-:-:S04]  /*1760*/  @P1 IMAD.HI.U32 R0, R4, R11, RZ ;  /* 0x0000000b04001227 */ /* 0x001fc800078e00ff */
[----:B------:R-:W-:Y:S01]  /*1770*/  IMAD.IADD R195, R8, 0x1, R44 ;  /* 0x0000000108c37824 */ /* 0x000fe200078e022c */
[----:B-1----:R-:W-:-:S03]  /*1780*/  @P1 SHF.R.U32.HI R4, RZ, R5, R0 ;  /* 0x00000005ff041219 */ /* 0x002fc60000011600 */
[C---:B------:R-:W-:Y:S01]  /*1790*/  VIADD R0, R195.reuse, 0x3f ;  /* 0x0000003fc3007836 */ /* 0x040fe20000000000 */
[----:B------:R-:W-:-:S04]  /*17a0*/  IADD3 R43, R195, 0x40, -R194 ;  /* 0x00000040c32b7810 */ /* 0x000fc80007ffe8c2 */
[----:B------:R-:W-:Y:S01]  /*17b0*/  SHF.R.S32.HI R3, RZ, 0x1f, R0 ;  /* 0x0000001fff037819 */ /* 0x000fe20000011400 */
[----:B------:R-:W-:-:S03]  /*17c0*/  IMAD.IADD R4, R43, 0x1, R4 ;  /* 0x000000012b047824 */ /* 0x000fc600078e0204 */
[----:B------:R-:W-:Y:S02]  /*17d0*/  LEA.HI R3, R3, R0, RZ, 0x6 ;  /* 0x0000000003037211 */ /* 0x000fe400078f30ff */
[----:B------:R-:W-:Y:S02]  /*17e0*/  SHF.R.S32.HI R5, RZ, 0x1f, R4 ;  /* 0x0000001fff057819 */ /* 0x000fe40000011404 */
[----:B------:R-:W-:Y:S02]  /*17f0*/  SHF.R.S32.HI R180, RZ, 0x6, R3 ;  /* 0x00000006ffb47819 */ /* 0x000fe40000011403 */
[----:B------:R-:W-:-:S04]  /*1800*/  LEA.HI R5, R5, R4, RZ, 0x6 ;  /* 0x0000000405057211 */ /* 0x000fc800078f30ff */
[----:B------:R-:W-:-:S04]  /*1810*/  SHF.R.S32.HI R5, RZ, 0x6, R5 ;  /* 0x00000006ff057819 */ /* 0x000fc80000011405 */
[----:B------:R-:W-:-:S05]  /*1820*/  VIMNMX R5, R180, R5, PT ;  /* 0x00000005b4057248 */ /* 0x000fca0003fe0100 */
[----:B------:R-:W-:-:S05]  /*1830*/  IMAD R5, R5, 0x40, -R8 ;  /* 0x0000004005057824 */ /* 0x000fca00078e0a08 */
[----:B------:R-:W-:-:S04]  /*1840*/  VIMNMX R5, R5, R44, PT ;  /* 0x0000002c05057248 */ /* 0x000fc80003fe0100 */
        /* <DEDUP_REMOVED lines=8> */
[----:B---3--:R-:W-:Y:S05]  /*18d0*/  @!P0 BRA `(.L_x_4876) ;  /* 0x0000002800908947 */ /* 0x008fea0003800000 */
        /* <DEDUP_REMOVED lines=20> */
.L_x_4878:
[----:B------:R-:W-:Y:S05]  /*1a20*/  BSYNC B6 ;  /* 0x0000000000067941 */ /* 0x000fea0003800000 */
.L_x_4877:
        /* <DEDUP_REMOVED lines=20> */
.L_x_4880:
[----:B------:R-:W-:Y:S05]  /*1b70*/  BSYNC B6 ;  /* 0x0000000000067941 */ /* 0x000fea0003800000 */
.L_x_4879:
[----:B------:R-:W-:Y:S01]  /*1b80*/  ULDC.64 UR4, c[0x0][0x9f8] ;  /* 0x00027e0000047ab9 */ /* 0x000fe20000000a00 */
[----:B------:R-:W0:Y:S01]  /*1b90*/  LDC.64 R4, c[0x0][0x300] ;  /* 0x0000c000ff047b82 */ /* 0x000e220000000a00 */
[----:B------:R-:W-:Y:S01]  /*1ba0*/  ISETP.NE.U32.AND P0, PT, RZ, UR4, PT ;  /* 0x00000004ff007c0c */ /* 0x000fe2000bf05070 */
[----:B------:R-:W-:Y:S01]  /*1bb0*/  IMAD.IADD R41, R29, 0x1, R24 ;  /* 0x000000011d297824 */ /* 0x000fe200078e0218 */
[----:B------:R-:W-:Y:S02]  /*1bc0*/  ULDC.64 UR6, c[0x0][0x330] ;  /* 0x0000cc0000067ab9 */ /* 0x000fe40000000a00 */
[----:B------:R-:W-:Y:S02]  /*1bd0*/  ISETP.NE.AND.EX P0, PT, RZ, UR5, PT, P0 ;  /* 0x00000005ff007c0c */ /* 0x000fe4000bf05300 */
[----:B------:R-:W-:Y:S01]  /*1be0*/  SHF.R.S32.HI R17, RZ, 0x1f, R16 ;  /* 0x0000001fff117819 */ /* 0x000fe20000011410 */
[----:B------:R-:W1:Y:S08]  /*1bf0*/  LDC R59, c[0x0][0x3f4] ;  /* 0x0000fd00ff3b7b82 */ /* 0x000e700000000800 */
[----:B------:R-:W2:Y:S02]  /*1c00*/  LDC.64 R54, c[0x0][0x3f8] ;  /* 0x0000fe00ff367b82 */ /* 0x000ea40000000a00 */
[----:B------:R-:W-:-:S04]  /*1c10*/  @P0 IADD3 R6, P1, R205, UR4, RZ ;  /* 0x00000004cd060c10 */ /* 0x000fc8000ff3e0ff */
[----:B------:R-:W-:Y:S02]  /*1c20*/  @P0 IADD3.X R7, R206, UR5, RZ, P1, !PT ;  /* 0x00000005ce070c10 */ /* 0x000fe40008ffe4ff */
[----:B------:R-:W-:Y:S01]  /*1c30*/  SHF.R.S32.HI R24, RZ, 0x1f, R41 ;  /* 0x0000001fff187819 */ /* 0x000fe20000011429 */
[-C--:B0-----:R-:W-:Y:S01]  /*1c40*/  IMAD.WIDE.U32 R8, R41, R4.reuse, RZ ;  /* 0x0000000429087225 */ /* 0x081fe200078e00ff */
[----:B------:R-:W-:Y:S01]  /*1c50*/  ULDC.64 UR4, c[0x0][0x308] ;  /* 0x0000c20000047ab9 */ /* 0x000fe20000000a00 */
[----:B------:R0:W3:Y:S01]  /*1c60*/  @P0 LDG.E R27, desc[UR40][R6.64] ;  /* 0x00000028061b0981 */ /* 0x0000e2000c1e1900 */
[----:B------:R-:W4:Y:S01]  /*1c70*/  LDC.64 R56, c[0x0][0x408] ;  /* 0x00010200ff387b82 */ /* 0x000f220000000a00 */
[----:B------:R-:W-:Y:S01]  /*1c80*/  IMAD R0, R24, R4, RZ ;  /* 0x0000000418007224 */ /* 0x000fe200078e02ff */
[----:B------:R-:W-:Y:S01]  /*1c90*/  SHF.R.S32.HI R185, RZ, 0x1f, R184 ;  /* 0x0000001fffb97819 */ /* 0x000fe200000114b8 */
[----:B------:R-:W-:Y:S01]  /*1ca0*/  IMAD.WIDE.U32 R10, R26, UR6, R16 ;  /* 0x000000061a0a7c25 */ /* 0x000fe2000f8e0010 */
[----:B------:R-:W4:Y:S01]  /*1cb0*/  S2R R40, SR_TID.X ;  /* 0x0000000000287919 */ /* 0x000f220000002100 */
[----:B-1----:R-:W-:-:S02]  /*1cc0*/  ISETP.GE.AND P2, PT, R16, R59, PT ;  /* 0x0000003b1000720c */ /* 0x002fc40003f46270 */
[----:B------:R-:W-:Y:S01]  /*1cd0*/  IMAD R3, R41, R5, R0 ;  /* 0x0000000529037224 */ /* 0x000fe200078e0200 */
[----:B------:R-:W-:Y:S01]  /*1ce0*/  SHF.R.S32.HI R0, RZ, 0x1f, R26 ;  /* 0x0000001fff007819 */ /* 0x000fe2000001141a */
[----:B------:R-:W-:Y:S01]  /*1cf0*/  IMAD.WIDE.U32 R46, R22, R4, R16 ;  /* 0x00000004162e7225 */ /* 0x000fe200078e0010 */
[----:B------:R-:W-:Y:S02]  /*1d00*/  SEL R15, R59, RZ, P2 ;  /* 0x000000ff3b0f7207 */ /* 0x000fe40001000000 */
[----:B--2---:R-:W-:Y:S01]  /*1d10*/  SHF.L.U64.HI R52, R54, 0x6, R55 ;  /* 0x0000000636347819 */ /* 0x004fe20000010237 */
[----:B------:R-:W-:Y:S01]  /*1d20*/  IMAD.IADD R9, R9, 0x1, R3 ;  /* 0x0000000109097824 */ /* 0x000fe200078e0203 */
[----:B------:R-:W-:Y:S01]  /*1d30*/  SHF.L.U64.HI R48, R4, 0x6, R5 ;  /* 0x0000000604307819 */ /* 0x000fe20000010205 */
[----:B------:R-:W-:Y:S01]  /*1d40*/  IMAD R3, R0, UR6, RZ ;  /* 0x0000000600037c24 */ /* 0x000fe2000f8e02ff */
[----:B------:R-:W-:Y:S01]  /*1d50*/  P2R R78, PR, RZ, 0x4 ;  /* 0x00000004ff4e7803 */ /* 0x000fe20000000000 */
[----:B------:R-:W-:-:S02]  /*1d60*/  IMAD.IADD R15, R16, 0x1, R15 ;  /* 0x00000001100f7824 */ /* 0x000fc400078e020f */
[----:B0-----:R-:W-:Y:S01]  /*1d70*/  IMAD R7, R26, UR7, R3 ;  /* 0x000000071a077c24 */ /* 0x001fe2000f8e0203 */
[----:B------:R-:W-:Y:S01]  /*1d80*/  ULDC.64 UR6, c[0x0][0xa08] ;  /* 0x0002820000067ab9 */ /* 0x000fe20000000a00 */
[----:B------:R-:W-:Y:S01]  /*1d90*/  IMAD R3, R0, UR4, RZ ;  /* 0x0000000400037c24 */ /* 0x000fe2000f8e02ff */
[----:B------:R-:W-:Y:S01]  /*1da0*/  ISETP.NE.U32.AND P0, PT, RZ, UR6, PT ;  /* 0x00000006ff007c0c */ /* 0x000fe2000bf05070 */
[----:B------:R-:W-:Y:S01]  /*1db0*/  IMAD.IADD R11, R11, 0x1, R7 ;  /* 0x000000010b0b7824 */ /* 0x000fe200078e0207 */
[----:B------:R-:W-:Y:S01]  /*1dc0*/  SHF.R.S32.HI R14, RZ, 0x1f, R15 ;  /* 0x0000001fff0e7819 */ /* 0x000fe2000001140f */
[C---:B------:R-:W-:Y:S01]  /*1dd0*/  IMAD R3, R26.reuse, UR5, R3 ;  /* 0x000000051a037c24 */ /* 0x040fe2000f8e0203 */
[----:B------:R-:W-:Y:S01]  /*1de0*/  ISETP.NE.AND.EX P0, PT, RZ, UR7, PT, P0 ;  /* 0x00000007ff007c0c */ /* 0x000fe2000bf05300 */
[----:B------:R-:W-:Y:S01]  /*1df0*/  IMAD.WIDE.U32 R6, R26, UR4, R8 ;  /* 0x000000041a067c25 */ /* 0x000fe2000f8e0008 */
[----:B------:R-:W-:Y:S01]  /*1e00*/  ULDC.64 UR4, c[0x0][0x310] ;  /* 0x0000c40000047ab9 */ /* 0x000fe20000000a00 */
[----:B------:R-:W-:-:S02]  /*1e10*/  ULDC.64 UR6, c[0x0][0x338] ;  /* 0x0000ce0000067ab9 */ /* 0x000fc40000000a00 */
[----:B------:R-:W-:Y:S01]  /*1e20*/  IMAD.IADD R7, R7, 0x1, R3 ;  /* 0x0000000107077824 */ /* 0x000fe200078e0203 */
[----:B------:R-:W-:Y:S01]  /*1e30*/  SHF.R.S32.HI R3, RZ, 0x1f, R22 ;  /* 0x0000001fff037819 */ /* 0x000fe20000011416 */
[----:B------:R-:W-:Y:S02]  /*1e40*/  IMAD.SHL.U32 R53, R188, 0x40, RZ ;  /* 0x00000040bc357824 */ /* 0x000fe400078e00ff */
[----:B------:R-:W-:Y:S01]  /*1e50*/  IMAD.SHL.U32 R49, R4, 0x40, RZ ;  /* 0x0000004004317824 */ /* 0x000fe200078e00ff */
[----:B----4-:R-:W-:Y:S01]  /*1e60*/  SHF.R.U32.HI R40, RZ, 0x7, R40 ;  /* 0x00000007ff287819 */ /* 0x010fe20000011628 */
[----:B------:R-:W-:Y:S01]  /*1e70*/  IMAD R12, R3, R56, RZ ;  /* 0x00000038030c7224 */ /* 0x000fe200078e02ff */
[----:B------:R-:W-:Y:S01]  /*1e80*/  LOP3.LUT R53, R53, 0x1c0, RZ, 0xc0, !PT ;  /* 0x000001c035357812 */ /* 0x000fe200078ec0ff */
[----:B------:R-:W-:Y:S02]  /*1e90*/  VIADD R80, R16, 0x20 ;  /* 0x0000002010507836 */ /* 0x000fe40000000000 */
[----:B------:R-:W-:Y:S01]  /*1ea0*/  VIADD R58, R40, 0x8 ;  /* 0x00000008283a7836 */ /* 0x000fe20000000000 */
[----:B------:R-:W-:Y:S01]  /*1eb0*/  IADD3 R40, P2, R22, R41, RZ ;  /* 0x0000002916287210 */ /* 0x000fe20007f5e0ff */
[----:B------:R-:W-:-:S04]  /*1ec0*/  IMAD.SHL.U32 R59, R59, 0x2, RZ ;  /* 0x000000023b3b7824 */ /* 0x000fc800078e00ff */
[----:B------:R-:W-:Y:S01]  /*1ed0*/  IMAD.X R41, R24, 0x1, R3, P2 ;  /* 0x0000000118297824 */ /* 0x000fe200010e0603 */
[----:B---3--:R-:W-:Y:S02]  /*1ee0*/  SHF.R.S32.HI R0, RZ, 0x1f, R27 ;  /* 0x0000001fff007819 */ /* 0x008fe4000001141b */
[----:B------:R-:W-:Y:S01]  /*1ef0*/  SEL R9, R27, RZ, !P0 ;  /* 0x000000ff1b097207 */ /* 0x000fe20004000000 */
[----:B------:R-:W-:Y:S01]  /*1f00*/  IMAD R27, R22, R57, R12 ;  /* 0x00000039161b7224 */ /* 0x000fe200078e020c */
[----:B------:R-:W-:Y:S01]  /*1f10*/  SEL R0, R0, RZ, !P0 ;  /* 0x000000ff00007207 */ /* 0x000fe20004000000 */
[----:B------:R-:W-:-:S04]  /*1f20*/  IMAD.WIDE.U32 R12, R22, R56, R16 ;  /* 0x00000038160c7225 */ /* 0x000fc800078e0010 */
[----:B------:R-:W-:-:S04]  /*1f30*/  IMAD.WIDE.U32 R20, R9, UR4, R6 ;  /* 0x0000000409147c25 */ /* 0x000fc8000f8e0006 */
[C---:B------:R-:W-:Y:S02]  /*1f40*/  IMAD R6, R0.reuse, UR6, RZ ;  /* 0x0000000600067c24 */ /* 0x040fe4000f8e02ff */
[----:B------:R-:W-:Y:S01]  /*1f50*/  IMAD R8, R0, UR4, RZ ;  /* 0x0000000400087c24 */ /* 0x000fe2000f8e02ff */
[----:B------:R-:W-:Y:S01]  /*1f60*/  ULDC UR4, c[0x0][0x2f4] ;  /* 0x0000bd0000047ab9 */ /* 0x000fe20000000800 */
[----:B------:R-:W-:Y:S01]  /*1f70*/  IMAD R69, R9, UR7, R6 ;  /* 0x0000000709457c24 */ /* 0x000fe2000f8e0206 */
[----:B------:R-:W-:Y:S01]  /*1f80*/  ISETP.GE.AND P1, PT, R80, UR4, PT ;  /* 0x0000000450007c0c */ /* 0x000fe2000bf26270 */
[----:B------:R-:W-:Y:S02]  /*1f90*/  IMAD R6, R3, R54, RZ ;  /* 0x0000003603067224 */ /* 0x000fe400078e02ff */
[----:B------:R-:W-:Y:S02]  /*1fa0*/  IMAD R45, R9, UR5, R8 ;  /* 0x00000005092d7c24 */ /* 0x000fe4000f8e0208 */
[----:B------:R-:W-:Y:S01]  /*1fb0*/  IMAD R0, R3, R4, RZ ;  /* 0x0000000403007224 */ /* 0x000fe200078e02ff */
[----:B------:R-:W-:Y:S01]  /*1fc0*/  LOP3.LUT R4, R53, 0x18, R16, 0xf8, !PT ;  /* 0x0000001835047812 */ /* 0x000fe200078ef810 */
[----:B------:R-:W-:-:S04]  /*1fd0*/  IMAD.WIDE.U32 R28, R9, UR6, R10 ;  /* 0x00000006091c7c25 */ /* 0x000fc8000f8e000a */
[C---:B------:R-:W-:Y:S02]  /*1fe0*/  IMAD R25, R22.reuse, R55, R6 ;  /* 0x0000003716197224 */ /* 0x040fe400078e0206 */
[----:B------:R-:W-:-:S04]  /*1ff0*/  IMAD.WIDE.U32 R6, R22, R54, R184 ;  /* 0x0000003616067225 */ /* 0x000fc800078e00b8 */
[----:B------:R-:W-:-:S04]  /*2000*/  IMAD.WIDE.U32 R10, R22, R54, R16 ;  /* 0x00000036160a7225 */ /* 0x000fc800078e0010 */
[----:B------:R-:W-:Y:S01]  /*2010*/  IMAD R8, R22, R5, R0 ;  /* 0x0000000516087224 */ /* 0x000fe200078e0200 */
[----:B------:R-:W-:Y:S01]  /*2020*/  IADD3 R0, P0, R20, R46, RZ ;  /* 0x0000002e14007210 */ /* 0x000fe20007f1e0ff */
[----:B------:R-:W-:Y:S02]  /*2030*/  IMAD.IADD R45, R21, 0x1, R45 ;  /* 0x00000001152d7824 */ /* 0x000fe400078e022d */
[----:B------:R-:W-:Y:S02]  /*2040*/  IMAD.IADD R7, R7, 0x1, R25 ;  /* 0x0000000107077824 */ /* 0x000fe400078e0219 */
[----:B------:R-:W-:Y:S01]  /*2050*/  IMAD.IADD R11, R25, 0x1, R11 ;  /* 0x00000001190b7824 */ /* 0x000fe200078e020b */
[----:B-----5:R-:W-:Y:S01]  /*2060*/  SHF.R.S32.HI R25, RZ, 0x1f, R30 ;  /* 0x0000001fff197819 */ /* 0x020fe2000001141e */
[----:B------:R-:W-:Y:S01]  /*2070*/  IMAD.IADD R13, R27, 0x1, R13 ;  /* 0x000000011b0d7824 */ /* 0x000fe200078e020d */
[----:B------:R-:W-:Y:S01]  /*2080*/  IADD3.X R46, R45, R47, R8, P0, !PT ;  /* 0x0000002f2d2e7210 */ /* 0x000fe200007fe408 */
[----:B------:R-:W-:Y:S01]  /*2090*/  IMAD.WIDE.U32 R8, R22, R56, R184 ;  /* 0x0000003816087225 */ /* 0x000fe200078e00b8 */
[----:B------:R-:W-:-:S02]  /*20a0*/  LEA.HI R47, R14, R15, RZ, 0x3 ;  /* 0x0000000f0e2f7211 */ /* 0x000fc400078f18ff */
[----:B------:R-:W-:Y:S01]  /*20b0*/  ISETP.GE.AND P0, PT, R16, UR4, PT ;  /* 0x0000000410007c0c */ /* 0x000fe2000bf06270 */
[----:B------:R-:W-:Y:S01]  /*20c0*/  IMAD R14, R25, R54, RZ ;  /* 0x00000036190e7224 */ /* 0x000fe200078e02ff */
[----:B------:R-:W-:Y:S01]  /*20d0*/  LOP3.LUT R63, R47, 0xfffffff8, RZ, 0xc0, !PT ;  /* 0xfffffff82f3f7812 */ /* 0x000fe200078ec0ff */
[----:B------:R-:W-:Y:S02]  /*20e0*/  IMAD R25, R25, R56, RZ ;  /* 0x0000003819197224 */ /* 0x000fe400078e02ff */
[----:B------:R-:W-:Y:S01]  /*20f0*/  IMAD R15, R30, R55, R14 ;  /* 0x000000371e0f7224 */ /* 0x000fe200078e020e */
[----:B------:R-:W-:Y:S01]  /*2100*/  SHF.L.U64.HI R55, R56, 0x6, R57 ;  /* 0x0000000638377819 */ /* 0x000fe20000010239 */
[C---:B------:R-:W-:Y:S01]  /*2110*/  IMAD R25, R30.reuse, R57, R25 ;  /* 0x000000391e197224 */ /* 0x040fe200078e0219 */
[----:B------:R-:W-:Y:S01]  /*2120*/  SHF.R.U32.HI R57, RZ, 0x3, R53 ;  /* 0x00000003ff397819 */ /* 0x000fe20000011635 */
[----:B------:R-:W-:Y:S01]  /*2130*/  IMAD.IADD R9, R9, 0x1, R27 ;  /* 0x0000000109097824 */ /* 0x000fe200078e021b */
[----:B------:R-:W-:Y:S01]  /*2140*/  SHF.R.S32.HI R64, RZ, 0x1f, R63 ;  /* 0x0000001fff407819 */ /* 0x000fe2000001143f */
[----:B------:R-:W-:Y:S01]  /*2150*/  IMAD.WIDE.U32 R32, R30, R54, R6 ;  /* 0x000000361e207225 */ /* 0x000fe200078e0006 */
[----:B------:R-:W-:-:S02]  /*2160*/  LOP3.LUT R5, R4, R57, RZ, 0x3c, !PT ;  /* 0x0000003904057212 */ /* 0x000fc400078e3cff */
[----:B------:R-:W-:Y:S01]  /*2170*/  LOP3.LUT R4, R53, 0x38, R47, 0xf8, !PT ;  /* 0x0000003835047812 */ /* 0x000fe200078ef82f */
[----:B------:R-:W-:-:S04]  /*2180*/  IMAD.WIDE.U32 R34, R30, R54, R10 ;  /* 0x000000361e227225 */ /* 0x000fc800078e000a */
[----:B------:R-:W-:Y:S01]  /*2190*/  IMAD R60, R202, 0x200, R5 ;  /* 0x00000200ca3c7824 */ /* 0x000fe200078e0205 */
[----:B------:R-:W-:Y:S01]  /*21a0*/  LOP3.LUT R5, R4, R57, RZ, 0x3c, !PT ;  /* 0x0000003904057212 */ /* 0x000fe200078e3cff */
[----:B------:R-:W-:-:S04]  /*21b0*/  IMAD.WIDE.U32 R36, R30, R56, R8 ;  /* 0x000000381e247225 */ /* 0x000fc800078e0008 */
[----:B------:R-:W-:-:S04]  /*21c0*/  IMAD.WIDE.U32 R38, R30, R56, R12 ;  /* 0x000000381e267225 */ /* 0x000fc800078e000c */
[----:B------:R-:W-:Y:S02]  /*21d0*/  IMAD.SHL.U32 R54, R54, 0x40, RZ ;  /* 0x0000004036367824 */ /* 0x000fe400078e00ff */
[----:B------:R-:W-:Y:S02]  /*21e0*/  IMAD.SHL.U32 R56, R56, 0x40, RZ ;  /* 0x0000004038387824 */ /* 0x000fe400078e00ff */
[----:B------:R-:W-:Y:S02]  /*21f0*/  IMAD.IADD R61, R33, 0x1, R15 ;  /* 0x00000001213d7824 */ /* 0x000fe400078e020f */
[----:B------:R-:W-:Y:S02]  /*2200*/  IMAD.IADD R62, R15, 0x1, R35 ;  /* 0x000000010f3e7824 */ /* 0x000fe400078e0223 */
[----:B------:R-:W-:Y:S02]  /*2210*/  IMAD.IADD R65, R37, 0x1, R25 ;  /* 0x0000000125417824 */ /* 0x000fe400078e0219 */
[----:B------:R-:W-:-:S02]  /*2220*/  IMAD.IADD R67, R25, 0x1, R39 ;  /* 0x0000000119437824 */ /* 0x000fc400078e0227 */
[----:B------:R-:W-:Y:S02]  /*2230*/  IMAD R66, R202, 0x200, R5 ;  /* 0x00000200ca427824 */ /* 0x000fe400078e0205 */
[----:B------:R-:W-:-:S07]  /*2240*/  IMAD.IADD R69, R29, 0x1, R69 ;  /* 0x000000011d457824 */ /* 0x000fce00078e0245 */
.L_x_4910:
        /* <DEDUP_REMOVED lines=40> */
[----:B------:R-:W-:Y:S01]  /*24d0*/  IMAD.MOV.U32 R7, RZ, RZ, R65 ;  /* 0x000000ffff077224 */ /* 0x000fe200078e0041 */
[----:B------:R-:W-:Y:S01]  /*24e0*/  ULDC.64 UR4, c[0x0][0x3e8] ;  /* 0x0000fa0000047ab9 */ /* 0x000fe20000000a00 */
[-C--:B------:R-:W-:Y:S01]  /*24f0*/  IMAD R5, R73, R56.reuse, R5 ;  /* 0x0000003849057224 */ /* 0x080fe200078e0205 */
[----:B------:R-:W-:Y:S01]  /*2500*/  CS2R R10, SRZ ;  /* 0x00000000000a7805 */ /* 0x000fe2000001ff00 */
[----:B------:R-:W-:-:S04]  /*2510*/  IMAD.WIDE.U32 R6, R31, R56, R6 ;  /* 0x000000381f067225 */ /* 0x000fc800078e0006 */
        /* <DEDUP_REMOVED lines=13> */
.L_x_4885:
[----:B------:R-:W-:Y:S05]  /*25f0*/  BSYNC B1 ;  /* 0x0000000000017941 */ /* 0x000fea0003800000 */
.L_x_4884:
[----:B------:R-:W-:Y:S01]  /*2600*/  ISETP.NE.AND P3, PT, R186, 0x3, PT ;  /* 0x00000003ba00780c */ /* 0x000fe20003f65270 */
[----:B0----5:R-:W-:Y:S02]  /*2610*/  IMAD.MOV.U32 R4, RZ, RZ, R8 ;  /* 0x000000ffff047224 */ /* 0x021fe400078e0008 */
[----:B------:R-:W-:Y:S02]  /*2620*/  IMAD.MOV.U32 R5, RZ, RZ, R9 ;  /* 0x000000ffff057224 */ /* 0x000fe400078e0009 */
[----:B------:R-:W-:Y:S01]  /*2630*/  IMAD.MOV.U32 R6, RZ, RZ, R24 ;  /* 0x000000ffff067224 */ /* 0x000fe200078e0018 */
[----:B------:R-:W-:Y:S01]  /*2640*/  PRMT R82, R82, 0x5410, R4 ;  /* 0x0000541052527816 */ /* 0x000fe20000000004 */
[----:B------:R-:W-:Y:S01]  /*2650*/  IMAD.MOV.U32 R7, RZ, RZ, R25 ;  /* 0x000000ffff077224 */ /* 0x000fe200078e0019 */
[----:B------:R-:W-:Y:S01]  /*2660*/  PRMT R83, R83, 0x5410, R5 ;  /* 0x0000541053537816 */ /* 0x000fe20000000005 */
[----:B------:R-:W-:Y:S02]  /*2670*/  IMAD.MOV.U32 R4, RZ, RZ, R10 ;  /* 0x000000ffff047224 */ /* 0x000fe400078e000a */
        /* <DEDUP_REMOVED lines=9> */
.L_x_4886:
[----:B------:R-:W-:Y:S01]  /*2710*/  IMAD R68, R23, 0x8, R2 ;  /* 0x0000000817447824 */ /* 0x000fe200078e0202 */
[----:B------:R-:W-:Y:S01]  /*2720*/  SHF.L.U32 R73, R187, 0x1f, RZ ;  /* 0x0000001fbb497819 */ /* 0x000fe200000006ff */
[----:B------:R-:W-:Y:S03]  /*2730*/  BSSY B1, `(.L_x_4887) ;  /* 0x0000003000017945 */ /* 0x000fe60003800000 */
[----:B------:R-:W0:Y:S02]  /*2740*/  SYNCS.PHASECHK.TRANS64.TRYWAIT P5, [R68+URZ+0x28c90], R73 ;  /* 0x028c9049440075a7 */ /* 0x000e2400080a017f */
[----:B0-----:R-:W-:Y:S05]  /*2750*/  @!P5 BRA `(.L_x_4888) ;  /* 0x00000198002cd947 */ /* 0x001fea0003800000 */
.L_x_5195:
[----:B------:R-:W-:Y:S05]  /*2760*/  BSYNC B1 ;  /* 0x0000000000017941 */ /* 0x000fea0003800000 */
.L_x_4887:
        /* <DEDUP_REMOVED lines=53> */
.L_x_4893:
[----:B------:R-:W-:Y:S05]  /*2ac0*/  BSYNC B2 ;  /* 0x0000000000027941 */ /* 0x000fea0003800000 */
.L_x_4892:
[----:B--2---:R1:W-:Y:S02]  /*2ad0*/  STG.E.128 desc[UR40][R12.64], R4 ;  /* 0x000000040c007986 */ /* 0x0043e4000c101d28 */
.L_x_4891:
[----:B------:R-:W-:Y:S05]  /*2ae0*/  BSYNC B1 ;  /* 0x0000000000017941 */ /* 0x000fea0003800000 */
.L_x_4890:
        /* <DEDUP_REMOVED lines=56> */
.L_x_4895:
[----:B------:R-:W-:Y:S05]  /*2e70*/  BSYNC B1 ;  /* 0x0000000000017941 */ /* 0x000fea0003800000 */
.L_x_4894:
[----:B-1----:R1:W-:Y:S01]  /*2e80*/  STG.E.128 desc[UR40][R12.64+0x40], R4 ;  /* 0x000040040c007986 */ /* 0x0023e2000c101d28 */
[----:B------:R-:W-:Y:S05]  /*2e90*/  BRA `(.L_x_4889) ;  /* 0x0000000c00307947 */ /* 0x000fea0003800000 */
.L_x_4883:
        /* <DEDUP_REMOVED lines=34> */
[----:B------:R-:W-:-:S02]  /*30c0*/  IMAD.MOV.U32 R24, RZ, RZ, R8 ;  /* 0x000000ffff187224 */ /* 0x000fc400078e0008 */
[----:B------:R-:W-:Y:S01]  /*30d0*/  IMAD.MOV.U32 R25, RZ, RZ, R9 ;  /* 0x000000ffff197224 */ /* 0x000fe200078e0009 */
[----:B------:R-:W-:-:S04]  /*30e0*/  PRMT R91, R12, 0x5410, R13 ;  /* 0x000054100c5b7816 */ /* 0x000fc8000000000d */
[----:B------:R-:W-:Y:S01]  /*30f0*/  PRMT R84, R25, 0x5410, R24 ;  /* 0x0000541019547816 */ /* 0x000fe20000000018 */
[----:B------:R-:W-:Y:S06]  /*3100*/  @!P3 BRA `(.L_x_4896) ;  /* 0x000000000004b947 */ /* 0x000fec0003800000 */
[----:B------:R-:W-:Y:S01]  /*3110*/  BPT.TRAP 0x1 ;  /* 0x000000040000795c */ /* 0x000fe20000300000 */
.L_x_4896:
[----:B------:R-:W-:Y:S01]  /*3120*/  IMAD R68, R23, 0x8, R2 ;  /* 0x0000000817447824 */ /* 0x000fe200078e0202 */
[----:B------:R-:W-:Y:S01]  /*3130*/  SHF.L.U32 R73, R187, 0x1f, RZ ;  /* 0x0000001fbb497819 */ /* 0x000fe200000006ff */
[----:B------:R-:W-:Y:S03]  /*3140*/  BSSY B1, `(.L_x_4897) ;  /* 0x0000003000017945 */ /* 0x000fe60003800000 */
[----:B------:R-:W0:Y:S02]  /*3150*/  SYNCS.PHASECHK.TRANS64.TRYWAIT P5, [R68+URZ+0x28c90], R73 ;  /* 0x028c9049440075a7 */ /* 0x000e2400080a017f */
[----:B0-----:R-:W-:Y:S05]  /*3160*/  @!P5 BRA `(.L_x_4898) ;  /* 0x0000018c00bcd947 */ /* 0x001fea0003800000 */
.L_x_5196:
[----:B------:R-:W-:Y:S05]  /*3170*/  BSYNC B1 ;  /* 0x0000000000017941 */ /* 0x000fea0003800000 */
.L_x_4897:
[C---:B------:R-:W-:Y:S01]  /*3180*/  ISETP.GE.OR P5, PT, R22.reuse, R71, P0 ;  /* 0x000000471600720c */ /* 0x040fe200007a6670 */
        /* <DEDUP_REMOVED lines=122> */
.L_x_4900:
[----:B------:R-:W-:Y:S05]  /*3930*/  BSYNC B1 ;  /* 0x0000000000017941 */ /* 0x000fea0003800000 */
.L_x_4899:
        /* <DEDUP_REMOVED lines=10> */
.L_x_4882:
[----:B------:R-:W-:-:S13]  /*39e0*/  ISETP.NE.AND P3, PT, R186, 0x3, PT ;  /* 0x00000003ba00780c */ /* 0x000fda0003f65270 */
[----:B------:R-:W-:Y:S05]  /*39f0*/  @!P3 BRA `(.L_x_4901) ;  /* 0x000000000004b947 */ /* 0x000fea0003800000 */
[----:B------:R-:W-:Y:S01]  /*3a00*/  BPT.TRAP 0x1 ;  /* 0x000000040000795c */ /* 0x000fe20000300000 */
.L_x_4901:
        /* <DEDUP_REMOVED lines=8> */
.L_x_5197:
[----:B------:R-:W-:Y:S05]  /*3a90*/  BSYNC B1 ;  /* 0x0000000000017941 */ /* 0x000fea0003800000 */
.L_x_4902:
[----:B------:R-:W-:Y:S05]  /*3aa0*/  @P4 BRA `(.L_x_4889) ;  /* 0x00000000002c4947 */ /* 0x000fea0003800000 */
[----:B------:R-:W-:Y:S01]  /*3ab0*/  @!P1 LOP3.LUT P4, RZ, R188, 0x4, RZ, 0xc0, !PT ;  /* 0x00000004bcff9812 */ /* 0x000fe2000788c0ff */
[----:B------:R-:W-:Y:S01]  /*3ac0*/  @!P1 VIADD R4, R60, 0x20 ;  /* 0x000000203c049836 */ /* 0x000fe20000000000 */
[----:B------:R-:W-:Y:S02]  /*3ad0*/  PLOP3.LUT P5, PT, PT, PT, PT, 0x8, 0x0 ;  /* 0x000000000000781c */ /* 0x000fe40003fae170 */
[----:B------:R-:W-:-:S13]  /*3ae0*/  @!P1 PLOP3.LUT P5, PT, P4, PT, PT, 0x80, 0x0 ;  /* 0x000000000000981c */ /* 0x000fda00027af070 */
[----:B------:R-:W-:-:S04]  /*3af0*/  @P5 VIADD R4, R60, 0xffffffe0 ;  /* 0xffffffe03c045836 */ /* 0x000fc80000000000 */
[----:B------:R-:W-:Y:S02]  /*3b00*/  @!P1 IMAD.IADD R27, R27, 0x1, R4 ;  /* 0x000000011b1b9824 */ /* 0x000fe400078e0204 */
[----:B------:R-:W1:Y:S02]  /*3b10*/  @!P0 LDS.128 R4, [R26+0x22400] ;  /* 0x022400001a048984 */ /* 0x000e640000000c00 */
[----:B------:R-:W-:-:S06]  /*3b20*/  @!P1 IMAD R8, R27, 0x2, R2 ;  /* 0x000000021b089824 */ /* 0x000fcc00078e0202 */
[----:B------:R-:W2:Y:S04]  /*3b30*/  @!P1 LDS.128 R8, [R8+0x22400] ;  /* 0x0224000008089984 */ /* 0x000ea80000000c00 */
[----:B-1----:R1:W-:Y:S04]  /*3b40*/  @!P0 STG.E.128 desc[UR40][R12.64], R4 ;  /* 0x000000040c008986 */ /* 0x0023e8000c101d28 */
[----:B--2---:R1:W-:Y:S02]  /*3b50*/  @!P1 STG.E.128 desc[UR40][R12.64+0x40], R8 ;  /* 0x000040080c009986 */ /* 0x0043e4000c101d28 */
.L_x_4889:
[----:B------:R-:W-:Y:S05]  /*3b60*/  BSYNC B0 ;  /* 0x0000000000007941 */ /* 0x000fea0003800000 */
.L_x_4881:
        /* <DEDUP_REMOVED lines=17> */
.L_x_4905:
[----:B------:R-:W-:Y:S05]  /*3c80*/  BSYNC B0 ;  /* 0x0000000000007941 */ /* 0x000fea0003800000 */
.L_x_4904:
[----:B------:R-:W5:Y:S01]  /*3c90*/  SYNCS.PHASECHK.TRANS64.TRYWAIT P5, [R68+URZ+0x28cb0], R73 ;  /* 0x028cb049440075a7 */ /* 0x000f6200080a017f */
[----:B------:R-:W-:Y:S01]  /*3ca0*/  BSSY B0, `(.L_x_4906) ;  /* 0x0000003000007945 */ /* 0x000fe20003800000 */
[----:B------:R-:W-:-:S03]  /*3cb0*/  ISETP.GE.AND P3, PT, R22, R71, PT ;  /* 0x000000471600720c */ /* 0x000fc60003f66270 */
[----:B-----5:R-:W-:Y:S10]  /*3cc0*/  @!P5 BRA `(.L_x_4907) ;  /* 0x00000184000cd947 */ /* 0x020ff40003800000 */
.L_x_5198:
[----:B------:R-:W-:Y:S05]  /*3cd0*/  BSYNC B0 ;  /* 0x0000000000007941 */ /* 0x000fea0003800000 */
.L_x_4906:
[----:B------:R-:W-:Y:S04]  /*3ce0*/  BSSY B0, `(.L_x_4908) ;  /* 0x0000052000007945 */ /* 0x000fe80003800000 */
[----:B------:R-:W-:Y:S05]  /*3cf0*/  @P3 BRA `(.L_x_4909) ;  /* 0x0000000400403947 */ /* 0x000fea0003800000 */
[----:B-1----:R-:W-:Y:S01]  /*3d00*/  IMAD.WIDE R4, R31, 0x40, R40 ;  /* 0x000000401f047825 */ /* 0x002fe200078e0228 */
[----:B------:R-:W-:Y:S01]  /*3d10*/  ULDC.64 UR4, c[0x0][0x328] ;  /* 0x0000ca0000047ab9 */ /* 0x000fe20000000a00 */
[----:B------:R-:W-:Y:S02]  /*3d20*/  LOP3.LUT P3, RZ, R188, 0x4, RZ, 0xc0, !PT ;  /* 0x00000004bcff7812 */ /* 0x000fe4000786c0ff */
[----:B------:R-:W-:Y:S02]  /*3d30*/  IMAD R5, R5, UR4, RZ ;  /* 0x0000000405057c24 */ /* 0x000fe4000f8e02ff */
[----:B------:R-:W-:Y:S02]  /*3d40*/  IMAD.MOV.U32 R6, RZ, RZ, R28 ;  /* 0x000000ffff067224 */ /* 0x000fe400078e001c */
[----:B------:R-:W-:Y:S02]  /*3d50*/  IMAD.MOV.U32 R7, RZ, RZ, R69 ;  /* 0x000000ffff077224 */ /* 0x000fe400078e0045 */
[----:B------:R-:W-:-:S02]  /*3d60*/  IMAD R5, R4, UR5, R5 ;  /* 0x0000000504057c24 */ /* 0x000fc4000f8e0205 */
        /* <DEDUP_REMOVED lines=73> */
.L_x_4909:
[----:B------:R-:W-:Y:S05]  /*4200*/  BSYNC B0 ;  /* 0x0000000000007941 */ /* 0x000fea0003800000 */
.L_x_4908:
        /* <DEDUP_REMOVED lines=17> */
.L_x_4876:
[----:B------:R-:W2:Y:S01]  /*4320*/  LDL R4, [R1] ;  /* 0x0000000001047983 */ /* 0x000ea20000100800 */
[----:B------:R-:W-:Y:S01]  /*4330*/  BSSY B0, `(.L_x_4911) ;  /* 0x0000005000007945 */ /* 0x000fe20003800000 */
[----:B--2---:R-:W-:-:S03]  /*4340*/  ISETP.NE.AND P0, PT, R4, 0x1, PT ;  /* 0x000000010400780c */ /* 0x004fc60003f05270 */
[----:B------:R-:W-:Y:S10]  /*4350*/  @P3 BRA `(.L_x_4912) ;  /* 0x0000000000083947 */ /* 0x000ff40003800000 */
[----:B------:R-:W0:Y:S02]  /*4360*/  FENCE.VIEW.ASYNC.G ;  /* 0x00000000000073c6 */ /* 0x000e240000000100 */
[----:B0-----:R-:W-:Y:S06]  /*4370*/  BAR.ARV 0xc, 0x180 ;  /* 0x0306000000007b1d */ /* 0x001fec0000002000 */
.L_x_4912:
[----:B------:R-:W-:Y:S05]  /*4380*/  BSYNC B0 ;  /* 0x0000000000007941 */ /* 0x000fea0003800000 */
.L_x_4911:
[----:B------:R-:W-:Y:S04]  /*4390*/  BSSY B7, `(.L_x_4913) ;  /* 0x0000be6000077945 */ /* 0x000fe80003800000 */
[----:B------:R-:W-:Y:S05]  /*43a0*/  @!P0 BRA `(.L_x_4914) ;  /* 0x0000001c00d88947 */ /* 0x000fea0003800000 */
[----:B------:R-:W0:Y:S01]  /*43b0*/  LDC R0, c[0x0][0x448] ;  /* 0x00011200ff007b82 */ /* 0x000e220000000800 */
        /* <DEDUP_REMOVED lines=23> */
[----:B0-----:R-:W-:Y:S01]  /*4530*/  ISETP.NE.AND P0, PT, R0, 0x1, PT ;  /* 0x000000010000780c */ /* 0x001fe20003f05270 */
[----:B------:R-:W-:Y:S01]  /*4540*/  VIADD R0, R196, 0x3f ;  /* 0x0000003fc4007836 */ /* 0x000fe20000000000 */
        /* <DEDUP_REMOVED lines=11> */
[----:B------:R-:W0:Y:S01]  /*4600*/  @P0 LDC R3, c[0x0][0x44c] ;  /* 0x00011300ff030b82 */ /* 0x000e220000000800 */
[----:B------:R-:W-:Y:S02]  /*4610*/  CS2R R36, SRZ ;  /* 0x0000000000247805 */ /* 0x000fe4000001ff00 */
[----:B------:R-:W-:Y:S02]  /*4620*/  CS2R R154, SRZ ;  /* 0x00000000009a7805 */ /* 0x000fe4000001ff00 */
[----:B------:R-:W-:-:S02]  /*4630*/  CS2R R86, SRZ ;  /* 0x0000000000567805 */ /* 0x000fc4000001ff00 */
[----:B------:R-:W-:Y:S02]  /*4640*/  CS2R R156, SRZ ;  /* 0x00000000009c7805 */ /* 0x000fe4000001ff00 */
[----:B------:R-:W-:Y:S02]  /*4650*/  CS2R R82, SRZ ;  /* 0x0000000000527805 */ /* 0x000fe4000001ff00 */
[----:B------:R-:W-:Y:S02]  /*4660*/  CS2R R158, SRZ ;  /* 0x00000000009e7805 */ /* 0x000fe4000001ff00 */
[----:B------:R-:W-:Y:S01]  /*4670*/  CS2R R78, SRZ ;  /* 0x00000000004e7805 */ /* 0x000fe2000001ff00 */
[----:B------:R-:W1:Y:S01]  /*4680*/  @P0 LDC R4, c[0x0][0x450] ;  /* 0x00011400ff040b82 */ /* 0x000e620000000800 */
[----:B------:R-:W-:Y:S02]  /*4690*/  CS2R R160, SRZ ;  /* 0x0000000000a07805 */ /* 0x000fe4000001ff00 */
[----:B------:R-:W-:-:S02]  /*46a0*/  CS2R R74, SRZ ;  /* 0x00000000004a7805 */ /* 0x000fc4000001ff00 */
[----:B------:R-:W-:Y:S02]  /*46b0*/  CS2R R162, SRZ ;  /* 0x0000000000a27805 */ /* 0x000fe4000001ff00 */
[----:B------:R-:W-:Y:S02]  /*46c0*/  CS2R R70, SRZ ;  /* 0x0000000000467805 */ /* 0x000fe4000001ff00 */
[----:B---3--:R-:W-:Y:S02]  /*46d0*/  CS2R R12, SRZ ;  /* 0x00000000000c7805 */ /* 0x008fe4000001ff00 */
[----:B------:R-:W-:Y:S02]  /*46e0*/  CS2R R164, SRZ ;  /* 0x0000000000a47805 */ /* 0x000fe4000001ff00 */
[----:B------:R-:W-:Y:S02]  /*46f0*/  CS2R R10, SRZ ;  /* 0x00000000000a7805 */ /* 0x000fe4000001ff00 */
[----:B------:R-:W-:-:S02]  /*4700*/  CS2R R8, SRZ ;  /* 0x0000000000087805 */ /* 0x000fc4000001ff00 */
[----:B------:R-:W-:Y:S02]  /*4710*/  CS2R R166, SRZ ;  /* 0x0000000000a67805 */ /* 0x000fe4000001ff00 */
[----:B------:R-:W-:Y:S02]  /*4720*/  CS2R R54, SRZ ;  /* 0x0000000000367805 */ /* 0x000fe4000001ff00 */
[----:B------:R-:W-:Y:S02]  /*4730*/  CS2R R168, SRZ ;  /* 0x0000000000a87805 */ /* 0x000fe4000001ff00 */
[----:B----4-:R-:W-:Y:S02]  /*4740*/  CS2R R50, SRZ ;  /* 0x0000000000327805 */ /* 0x010fe4000001ff00 */
[----:B------:R-:W-:Y:S02]  /*4750*/  CS2R R170, SRZ ;  /* 0x0000000000aa7805 */ /* 0x000fe4000001ff00 */
[----:B------:R-:W-:-:S02]  /*4760*/  CS2R R46, SRZ ;  /* 0x00000000002e7805 */ /* 0x000fc4000001ff00 */
[----:B------:R-:W-:Y:S01]  /*4770*/  CS2R R172, SRZ ;  /* 0x0000000000ac7805 */ /* 0x000fe2000001ff00 */
[----:B0-----:R-:W-:Y:S01]  /*4780*/  @P0 IMAD.HI.U32 R3, R0, R3, RZ ;  /* 0x0000000300030227 */ /* 0x001fe200078e00ff */
[----:B------:R-:W-:Y:S02]  /*4790*/  CS2R R32, SRZ ;  /* 0x0000000000207805 */ /* 0x000fe4000001ff00 */
[----:B------:R-:W-:Y:S02]  /*47a0*/  CS2R R174, SRZ ;  /* 0x0000000000ae7805 */ /* 0x000fe4000001ff00 */
[----:B------:R-:W-:Y:S01]  /*47b0*/  CS2R R38, SRZ ;  /* 0x0000000000267805 */ /* 0x000fe2000001ff00 */
[----:B------:R-:W-:Y:S01]  /*47c0*/  IMAD.MOV.U32 R35, RZ, RZ, RZ ;  /* 0x000000ffff237224 */ /* 0x000fe200078e00ff */
[----:B------:R-:W-:Y:S02]  /*47d0*/  CS2R R28, SRZ ;  /* 0x00000000001c7805 */ /* 0x000fe4000001ff00 */
[----:B------:R-:W-:Y:S01]  /*47e0*/  CS2R R176, SRZ ;  /* 0x0000000000b07805 */ /* 0x000fe2000001ff00 */
[----:B------:R-:W-:Y:S01]  /*47f0*/  IMAD.MOV.U32 R31, RZ, RZ, RZ ;  /* 0x000000ffff1f7224 */ /* 0x000fe200078e00ff */
[----:B-1----:R-:W-:-:S02]  /*4800*/  @P0 SHF.R.U32.HI R0, RZ, R4, R3 ;  /* 0x00000004ff000219 */ /* 0x002fc40000011603 */
[----:B------:R-:W-:Y:S02]  /*4810*/  CS2R R6, SRZ ;  /* 0x0000000000067805 */ /* 0x000fe4000001ff00 */
[----:B------:R-:W-:Y:S02]  /*4820*/  PLOP3.LUT P0, PT, PT, PT, PT, 0x80, 0x0 ;  /* 0x000000000000781c */ /* 0x000fe40003f0f070 */
[----:B------:R-:W-:Y:S01]  /*4830*/  CS2R R178, SRZ ;  /* 0x0000000000b27805 */ /* 0x000fe2000001ff00 */
[----:B------:R-:W-:Y:S02]  /*4840*/  IMAD.IADD R0, R43, 0x1, R0 ;  /* 0x000000012b007824 */ /* 0x000fe400078e0200 */
[----:B------:R-:W-:-:S03]  /*4850*/  IMAD.MOV.U32 R43, RZ, RZ, RZ ;  /* 0x000000ffff2b7224 */ /* 0x000fc600078e00ff */
[----:B------:R-:W-:-:S04]  /*4860*/  SHF.R.S32.HI R3, RZ, 0x1f, R0 ;  /* 0x0000001fff037819 */ /* 0x000fc80000011400 */
[----:B------:R-:W-:Y:S01]  /*4870*/  LEA.HI R3, R3, R0, RZ, 0x6 ;  /* 0x0000000003037211 */ /* 0x000fe200078f30ff */
[----:B------:R-:W-:-:S03]  /*4880*/  IMAD.MOV.U32 R0, RZ, RZ, RZ ;  /* 0x000000ffff007224 */ /* 0x000fc600078e00ff */
[----:B------:R-:W-:Y:S01]  /*4890*/  SHF.R.S32.HI R5, RZ, 0x6, R3 ;  /* 0x00000006ff057819 */ /* 0x000fe20000011403 */
[----:B------:R-:W-:-:S03]  /*48a0*/  IMAD.MOV.U32 R3, RZ, RZ, RZ ;  /* 0x000000ffff037224 */ /* 0x000fc600078e00ff */
[----:B------:R-:W-:Y:S01]  /*48b0*/  VIMNMX R4, R180, R5, PT ;  /* 0x00000005b4047248 */ /* 0x000fe20003fe0100 */
[----:B------:R-:W-:-:S03]  /*48c0*/  IMAD.MOV.U32 R5, RZ, RZ, RZ ;  /* 0x000000ffff057224 */ /* 0x000fc600078e00ff */
[----:B------:R-:W-:-:S13]  /*48d0*/  ISETP.GE.AND P1, PT, R4, 0x1, PT ;  /* 0x000000010400780c */ /* 0x000fda0003f26270 */
        /* <DEDUP_REMOVED lines=13> */
.L_x_4916:
        /* <DEDUP_REMOVED lines=11> */
.L_x_5199:
[----:B------:R-:W-:Y:S05]  /*4a60*/  BSYNC B0 ;  /* 0x0000000000007941 */ /* 0x000fea0003800000 */
.L_x_4917:
        /* <DEDUP_REMOVED lines=12> */
[----:B------:R-:W-:Y:S01]  /*4b30*/  ISETP.GE.AND P2, PT, R4, 0x2, PT ;  /* 0x000000020400780c */ /* 0x000fe20003f46270 */
[----:B------:R-:W-:Y:S01]  /*4b40*/  IMAD.MOV.U32 R15, RZ, RZ, 0x40000040 ;  /* 0x40000040ff0f7424 */ /* 0x000fe200078e00ff */
[----:B------:R-:W-:Y:S01]  /*4b50*/  BSSY B0, `(.L_x_4919) ;  /* 0x00000ec000007945 */ /* 0x000fe20003800000 */
        /* <DEDUP_REMOVED lines=39> */
[----:B-1----:R-:W-:-:S07]  /*4dd0*/  VIADD R0, R4, 0xfffffffe ;  /* 0xfffffffe04007836 */ /* 0x002fce0000000000 */
.L_x_4926:
[----:B------:R-:W-:Y:S01]  /*4de0*/  BAR.SYNC.DEFER_BLOCKING 0xe, 0x100 ;  /* 0x0384000000007b1d */ /* 0x000fe20000010000 */
[----:B0-2---:R-:W-:Y:S01]  /*4df0*/  IMAD R3, R18, 0x40, R190 ;  /* 0x0000004012037824 */ /* 0x005fe200078e02be */
[----:B------:R-:W-:Y:S01]  /*4e00*/  ISETP.GT.AND P3, PT, R0, RZ, PT ;  /* 0x000000ff0000720c */ /* 0x000fe20003f64270 */
[----:B------:R-:W-:Y:S02]  /*4e10*/  VIADD R18, R18, 0x1 ;  /* 0x0000000112127836 */ /* 0x000fe40000000000 */
[----:B------:R-:W-:Y:S02]  /*4e20*/  IMAD R3, R3, 0x4, R2 ;  /* 0x0000000403037824 */ /* 0x000fe400078e0202 */
[----:B------:R-:W-:Y:S01]  /*4e30*/  VIADD R0, R0, 0xffffffff ;  /* 0xffffffff00007836 */ /* 0x000fe20000000000 */
        /* <DEDUP_REMOVED lines=136> */
.L_x_4921:
[----:B------:R-:W-:Y:S01]  /*56c0*/  IMAD R3, R18, 0x8, R2 ;  /* 0x0000000812037824 */ /* 0x000fe200078e0202 */
[----:B------:R-:W-:-:S04]  /*56d0*/  SHF.L.U32 R4, R19, 0x1f, RZ ;  /* 0x0000001f13047819 */ /* 0x000fc800000006ff */
[----:B------:R0:W1:Y:S01]  /*56e0*/  SYNCS.PHASECHK.TRANS64.TRYWAIT P2, [R3+URZ+0x28c50], R4 ;  /* 0x028c5004030075a7 */ /* 0x000062000804017f */
[----:B------:R-:W-:Y:S05]  /*56f0*/  @!P0 BRA `(.L_x_4922) ;  /* 0x0000000000048947 */ /* 0x000fea0003800000 */
[----:B------:R-:W-:Y:S01]  /*5700*/  BPT.TRAP 0x1 ;  /* 0x000000040000795c */ /* 0x000fe20000300000 */
.L_x_4922:
[----:B------:R-:W-:Y:S04]  /*5710*/  BSSY B1, `(.L_x_4923) ;  /* 0x0000004000017945 */ /* 0x000fe80003800000 */
[----:B-1----:R-:W-:Y:S05]  /*5720*/  @P2 BRA `(.L_x_4924) ;  /* 0x0000000000082947 */ /* 0x002fea0003800000 */
[----:B------:R-:W1:Y:S02]  /*5730*/  SYNCS.PHASECHK.TRANS64.TRYWAIT P2, [R3+URZ+0x28c50], R4 ;  /* 0x028c5004030075a7 */ /* 0x000e64000804017f */
[----:B-1----:R-:W-:Y:S05]  /*5740*/  @!P2 BRA `(.L_x_4925) ;  /* 0x000001680094a947 */ /* 0x002fea0003800000 */
.L_x_4924:
[----:B------:R-:W-:Y:S05]  /*5750*/  BSYNC B1 ;  /* 0x0000000000017941 */ /* 0x000fea0003800000 */
.L_x_4923:
[----:B01----:R-:W-:Y:S01]  /*5760*/  IMAD R4, R18, 0x1000, R21 ;  /* 0x0000100012047824 */ /* 0x003fe200078e0215 */
        /* <DEDUP_REMOVED lines=9> */
[----:B------:R-:W-:-:S05]  /*5800*/  @!P1 VIADD R3, R3, 0x28c60 ;  /* 0x00028c6003039836 */ /* 0x000fca0000000000 */
        /* <DEDUP_REMOVED lines=32> */
.L_x_4920:
[----:B------:R-:W-:Y:S05]  /*5a10*/  BSYNC B0 ;  /* 0x0000000000007941 */ /* 0x000fea0003800000 */
.L_x_4919:
[----:B------:R-:W-:Y:S01]  /*5a20*/  BAR.SYNC.DEFER_BLOCKING 0xe, 0x100 ;  /* 0x0384000000007b1d */ /* 0x000fe20000010000 */
[C---:B0-2---:R-:W-:Y:S01]  /*5a30*/  IMAD R3, R18.reuse, 0x40, R190 ;  /* 0x0000004012037824 */ /* 0x045fe200078e02be */
[----:B------:R-:W-:Y:S01]  /*5a40*/  PLOP3.LUT P0, PT, PT, PT, PT, 0x8, 0x0 ;  /* 0x000000000000781c */ /* 0x000fe20003f0e170 */
[----:B------:R-:W-:Y:S02]  /*5a50*/  VIADD R18, R18, 0x1 ;  /* 0x0000000112127836 */ /* 0x000fe40000000000 */
[----:B------:R-:W-:Y:S02]  /*5a60*/  IMAD R3, R3, 0x4, R2 ;  /* 0x0000000403037824 */ /* 0x000fe400078e0202 */
[----:B------:R-:W-:Y:S01]  /*5a70*/  IMAD.MOV.U32 R20, RZ, RZ, RZ ;  /* 0x000000ffff147224 */ /* 0x000fe200078e00ff */
[----:B------:R-:W-:-:S04]  /*5a80*/  ISETP.NE.AND P1, PT, R18, 0x2, PT ;  /* 0x000000021200780c */ /* 0x000fc80003f25270 */
[----:B------:R-:W-:Y:S02]  /*5a90*/  SEL R4, RZ, 0x1, P1 ;  /* 0x00000001ff047807 */ /* 0x000fe40000800000 */
[----:B------:R-:W-:Y:S02]  /*5aa0*/  SEL R18, R18, RZ, P1 ;  /* 0x000000ff12127207 */ /* 0x000fe40000800000 */
[----:B------:R-:W-:Y:S01]  /*5ab0*/  LOP3.LUT R19, R19, R4, RZ, 0x3c, !PT ;  /* 0x0000000413137212 */ /* 0x000fe200078e3cff */
[----:B-1----:R-:W0:Y:S04]  /*5ac0*/  LDS R0, [R3+0x28800] ;  /* 0x0288000003007984 */ /* 0x002e280000000800 */
[----:B------:R1:W2:Y:S02]  /*5ad0*/  LDS R2, [R3+0x28820] ;  /* 0x0288200003027984 */ /* 0x0002a40000000800 */
[----:B-1----:R-:W-:-:S02]  /*5ae0*/  IMAD.MOV.U32 R3, RZ, RZ, RZ ;  /* 0x000000ffff037224 */ /* 0x002fc400078e00ff */
[-C--:B0-----:R-:W-:Y:S01]  /*5af0*/  FMUL.FTZ R178, R28, R0.reuse ;  /* 0x000000001cb27220 */ /* 0x081fe20000410000 */
[-C--:B------:R-:W-:Y:S01]  /*5b00*/  FMUL.FTZ R176, R32, R0.reuse ;  /* 0x0000000020b07220 */ /* 0x080fe20000410000 */
[-C--:B------:R-:W-:Y:S01]  /*5b10*/  FMUL.FTZ R175, R36, R0.reuse ;  /* 0x0000000024af7220 */ /* 0x080fe20000410000 */
[----:B------:R-:W-:Y:S01]  /*5b20*/  FMUL.FTZ R174, R40, R0 ;  /* 0x0000000028ae7220 */ /* 0x000fe20000410000 */
[----:B--2---:R-:W-:Y:S01]  /*5b30*/  FMUL.FTZ R13, R66, R2 ;  /* 0x00000002420d7220 */ /* 0x004fe20000410000 */
        /* <DEDUP_REMOVED lines=125> */
.L_x_4914:
        /* <DEDUP_REMOVED lines=113> */
.L_x_4928:
[----:B------:R-:W-:Y:S05]  /*6a20*/  BSYNC B6 ;  /* 0x0000000000067941 */ /* 0x000fea0003800000 */
.L_x_4927:
        /* <DEDUP_REMOVED lines=12> */
.L_x_4932:
[----:B-1----:R1:W2:Y:S02]  /*6af0*/  SYNCS.PHASECHK.TRANS64.TRYWAIT P0, [R2+URZ+0x28c00], R3 ;  /* 0x028c0003020075a7 */ /* 0x0022a4000800017f */
[----:B--2---:R-:W-:Y:S05]  /*6b00*/  @!P0 NANOSLEEP.SYNCS 0x989680 ;  /* 0x009896800000895d */ /* 0x004fea0003900000 */
[----:B------:R-:W2:Y:S02]  /*6b10*/  @!P0 SYNCS.PHASECHK.TRANS64 P0, [R2+URZ+0x28c00], R3 ;  /* 0x028c0003020085a7 */ /* 0x000ea4000800007f */
[----:B--2---:R-:W-:Y:S05]  /*6b20*/  @!P0 BRA `(.L_x_4932) ;  /* 0xfffffffc00f08947 */ /* 0x004fea000383ffff */
.L_x_4931:
[----:B------:R-:W-:Y:S05]  /*6b30*/  BSYNC B0 ;  /* 0x0000000000007941 */ /* 0x000fea0003800000 */
.L_x_4930:
[----:B------:R-:W-:Y:S05]  /*6b40*/  BRA `(.L_x_4933) ;  /* 0x0000002c00647947 */ /* 0x000fea0003800000 */
.L_x_4929:
[----:B------:R-:W-:Y:S01]  /*6b50*/  VIADD R4, R2, 0x20400 ;  /* 0x0002040002047836 */ /* 0x000fe20000000000 */
[----:B-----5:R-:W-:Y:S01]  /*6b60*/  SHF.R.S32.HI R0, RZ, 0x1f, R30 ;  /* 0x0000001fff007819 */ /* 0x020fe2000001141e */
[----:B------:R-:W-:Y:S01]  /*6b70*/  ULDC.64 UR4, c[0x0][0x3f8] ;  /* 0x0000fe0000047ab9 */ /* 0x000fe20000000a00 */
[----:B------:R-:W-:Y:S01]  /*6b80*/  ULDC.64 UR6, c[0x0][0x408] ;  /* 0x0001020000067ab9 */ /* 0x000fe20000000a00 */
[----:B------:R-:W-:Y:S01]  /*6b90*/  IMAD.WIDE.U32 R24, R30, UR4, RZ ;  /* 0x000000041e187c25 */ /* 0x000fe2000f8e00ff */
        /* <DEDUP_REMOVED lines=26> */
.L_x_4935:
[----:B------:R-:W-:Y:S05]  /*6d40*/  BSYNC B6 ;  /* 0x0000000000067941 */ /* 0x000fea0003800000 */
.L_x_4934:
        /* <DEDUP_REMOVED lines=39> */
.L_x_5205:
        /* <DEDUP_REMOVED lines=30> */
.L_x_4940:
[----:B------:R-:W-:Y:S05]  /*71a0*/  BSYNC B1 ;  /* 0x0000000000017941 */ /* 0x000fea0003800000 */
.L_x_4939:
        /* <DEDUP_REMOVED lines=10> */
[----:B------:R-:W-:-:S02]  /*7250*/  IMAD.MOV.U32 R5, RZ, RZ, R24 ;  /* 0x000000ffff057224 */ /* 0x000fc400078e0018 */
[----:B------:R-:W-:Y:S01]  /*7260*/  IMAD.MOV.U32 R9, RZ, RZ, R25 ;  /* 0x000000ffff097224 */ /* 0x000fe200078e0019 */
[----:B------:R-:W-:-:S04]  /*7270*/  PRMT R39, R3, 0x5410, R0 ;  /* 0x0000541003277816 */ /* 0x000fc80000000000 */
[----:B------:R-:W-:Y:S01]  /*7280*/  PRMT R42, R9, 0x5410, R5 ;  /* 0x00005410092a7816 */ /* 0x000fe20000000005 */
[----:B------:R-:W-:Y:S06]  /*7290*/  BRA.DIV UR4, `(.L_x_4941) ;  /* 0x0000015204447947 */ /* 0x000fec000b800000 */
[----:B------:R1:W2:Y:S04]  /*72a0*/  SHFL.IDX PT, R3, R6, 0x1, 0x1c1f ;  /* 0x003c1f0006037f89 */ /* 0x0002a800000e0000 */
[----:B------:R1:W3:Y:S04]  /*72b0*/  SHFL.IDX PT, R0, R4, 0x1, 0x1c1f ;  /* 0x003c1f0004007f89 */ /* 0x0002e800000e0000 */
[----:B------:R1:W0:Y:S04]  /*72c0*/  SHFL.IDX PT, R5, R8, 0x1, 0x1c1f ;  /* 0x003c1f0008057f89 */ /* 0x00022800000e0000 */
[----:B----4-:R1:W4:Y:S02]  /*72d0*/  SHFL.IDX PT, R14, R7, 0x1, 0x1c1f ;  /* 0x003c1f00070e7f89 */ /* 0x01032400000e0000 */
.L_x_5211:
        /* <DEDUP_REMOVED lines=34> */
.L_x_4943:
[----:B------:R-:W-:Y:S05]  /*7500*/  BSYNC B1 ;  /* 0x0000000000017941 */ /* 0x000fea0003800000 */
.L_x_4942:
        /* <DEDUP_REMOVED lines=9> */
[----:B----4-:R-:W-:Y:S01]  /*75a0*/  PRMT R14, R14, 0x5410, R4 ;  /* 0x000054100e0e7816 */ /* 0x010fe20000000004 */
[----:B------:R-:W-:Y:S01]  /*75b0*/  IMAD.MOV.U32 R4, RZ, RZ, R8 ;  /* 0x000000ffff047224 */ /* 0x000fe200078e0008 */
[----:B------:R-:W-:Y:S01]  /*75c0*/  LOP3.LUT R3, R0, R3, RZ, 0x3c, !PT ;  /* 0x0000000300037212 */ /* 0x000fe200078e3cff */
[----:B------:R-:W-:Y:S01]  /*75d0*/  IMAD.MOV.U32 R0, RZ, RZ, R27 ;  /* 0x000000ffff007224 */ /* 0x000fe200078e001b */
[----:B------:R-:W-:-:S02]  /*75e0*/  PRMT R44, R44, 0x5410, R6 ;  /* 0x000054102c2c7816 */ /* 0x000fc40000000006 */
[----:B------:R-:W-:Y:S01]  /*75f0*/  PRMT R14, R4, 0x7610, R14 ;  /* 0x00007610040e7816 */ /* 0x000fe2000000000e */
[----:B------:R-:W-:Y:S01]  /*7600*/  IMAD R3, R202, 0x200, R3 ;  /* 0x00000200ca037824 */ /* 0x000fe200078e0203 */
[----:B------:R-:W-:Y:S01]  /*7610*/  PRMT R15, R5, 0x5410, R0 ;  /* 0x00005410050f7816 */ /* 0x000fe20000000000 */
[----:B------:R-:W-:Y:S01]  /*7620*/  IMAD.MOV.U32 R0, RZ, RZ, R13 ;  /* 0x000000ffff007224 */ /* 0x000fe200078e000d */
[----:B------:R-:W-:Y:S01]  /*7630*/  LOP3.LUT P2, RZ, R188, 0x4, RZ, 0xc0, !PT ;  /* 0x00000004bcff7812 */ /* 0x000fe2000784c0ff */
[----:B------:R-:W-:Y:S01]  /*7640*/  IMAD.MOV.U32 R4, RZ, RZ, R10 ;  /* 0x000000ffff047224 */ /* 0x000fe200078e000a */
[----:B------:R-:W-:Y:S01]  /*7650*/  ISETP.GE.AND P1, PT, R22, R43, PT ;  /* 0x0000002b1600720c */ /* 0x000fe20003f26270 */
[----:B------:R-:W-:Y:S01]  /*7660*/  IMAD R3, R3, 0x2, R2 ;  /* 0x0000000203037824 */ /* 0x000fe200078e0202 */
[----:B------:R-:W-:Y:S01]  /*7670*/  PRMT R44, R0, 0x7610, R44 ;  /* 0x00007610002c7816 */ /* 0x000fe2000000002c */
[----:B------:R-:W-:Y:S01]  /*7680*/  IMAD.MOV.U32 R5, RZ, RZ, R11 ;  /* 0x000000ffff057224 */ /* 0x000fe200078e000b */
[----:B------:R-:W-:Y:S01]  /*7690*/  PRMT R45, R45, 0x5410, R4 ;  /* 0x000054102d2d7816 */ /* 0x000fe20000000004 */
[----:B------:R-:W-:-:S02]  /*76a0*/  VIADD R4, R3, 0x20400 ;  /* 0x0002040003047836 */ /* 0x000fc40000000000 */
[----:B------:R-:W-:Y:S01]  /*76b0*/  VIADD R0, R3, 0x20440 ;  /* 0x0002044003007836 */ /* 0x000fe20000000000 */
[----:B-1----:R-:W-:Y:S06]  /*76c0*/  @!P0 BRA `(.L_x_4945) ;  /* 0x0000014c00a88947 */ /* 0x002fec0003800000 */
.L_x_5212:
[----:B------:R-:W-:Y:S05]  /*76d0*/  BSYNC B1 ;  /* 0x0000000000017941 */ /* 0x000fea0003800000 */
.L_x_4944:
        /* <DEDUP_REMOVED lines=10> */
[----:B------:R-:W-:Y:S02]  /*7780*/  SHF.R.U32.HI R36, RZ, 0x10, R31 ;  /* 0x00000010ff247819 */ /* 0x000fe4000001161f */
[----:B------:R-:W-:Y:S02]  /*7790*/  SHF.R.U32.HI R33, RZ, 0x10, R29 ;  /* 0x00000010ff217819 */ /* 0x000fe4000001161d */
[----:B------:R-:W-:Y:S02]  /*77a0*/  PRMT R36, R38, 0x5432, R36 ;  /* 0x0000543226247816 */ /* 0x000fe40000000024 */
[----:B------:R-:W-:Y:S02]  /*77b0*/  PRMT R33, R39, 0x5410, R33 ;  /* 0x0000541027217816 */ /* 0x000fe40000000021 */
[----:B------:R-:W-:Y:S01]  /*77c0*/  SHF.R.U64 R32, R28, 0x10, R29 ;  /* 0x000000101c207819 */ /* 0x000fe2000000121d */
[----:B------:R-:W-:Y:S01]  /*77d0*/  IMAD.U32 R37, R36, 0x10000, RZ ;  /* 0x0001000024257824 */ /* 0x000fe200078e00ff */
[----:B0-----:R-:W-:Y:S01]  /*77e0*/  SHF.R.U64 R35, R30, 0x10, R31 ;  /* 0x000000101e237819 */ /* 0x001fe2000000121f */
[----:B------:R-:W-:Y:S01]  /*77f0*/  IMAD.U32 R34, R33, 0x10000, RZ ;  /* 0x0001000021227824 */ /* 0x000fe200078e00ff */
[----:B------:R-:W-:-:S02]  /*7800*/  LOP3.LUT R36, R36, 0xffff0000, RZ, 0xc0, !PT ;  /* 0xffff000024247812 */ /* 0x000fc400078ec0ff */
[----:B------:R-:W-:Y:S02]  /*7810*/  PRMT R32, R39, 0x5432, R32 ;  /* 0x0000543227207816 */ /* 0x000fe40000000020 */
[----:B------:R-:W-:Y:S02]  /*7820*/  PRMT R35, R38, 0x5410, R35 ;  /* 0x0000541026237816 */ /* 0x000fe40000000023 */
[----:B------:R-:W-:Y:S02]  /*7830*/  LOP3.LUT R33, R33, 0xffff0000, RZ, 0xc0, !PT ;  /* 0xffff000021217812 */ /* 0x000fe400078ec0ff */
[C---:B-1----:R-:W-:Y:S01]  /*7840*/  LOP3.LUT R29, R6.reuse, 0xffff0000, RZ, 0xc0, !PT ;  /* 0xffff0000061d7812 */ /* 0x042fe200078ec0ff */
        /* <DEDUP_REMOVED lines=32> */
.L_x_4949:
[----:B------:R-:W-:Y:S05]  /*7a50*/  BSYNC B2 ;  /* 0x0000000000027941 */ /* 0x000fea0003800000 */
.L_x_4948:
[----:B------:R-:W-:Y:S05]  /*7a60*/  @P1 BRA `(.L_x_4947) ;  /* 0x0000000000b81947 */ /* 0x000fea0003800000 */
[----:B-1----:R-:W1:Y:S01]  /*7a70*/  LDS.128 R4, [R0] ;  /* 0x0000000000047984 */ /* 0x002e620000000c00 */
        /* <DEDUP_REMOVED lines=12> */
[C---:B-1----:R-:W-:Y:S01]  /*7b40*/  LOP3.LUT R21, R6.reuse, 0xffff0000, RZ, 0xc0, !PT ;  /* 0xffff000006157812 */ /* 0x042fe200078ec0ff */
[----:B------:R-:W-:Y:S01]  /*7b50*/  IMAD.U32 R20, R6, 0x10000, RZ ;  /* 0x0001000006147824 */ /* 0x000fe200078e00ff */
[C---:B------:R-:W-:Y:S01]  /*7b60*/  LOP3.LUT R25, R7.reuse, 0xffff0000, RZ, 0xc0, !PT ;  /* 0xffff000007197812 */ /* 0x040fe200078ec0ff */
[----:B------:R-:W-:Y:S02]  /*7b70*/  IMAD.U32 R24, R7, 0x10000, RZ ;  /* 0x0001000007187824 */ /* 0x000fe400078e00ff */
[C---:B0-----:R-:W-:Y:S01]  /*7b80*/  FMUL.FTZ R35, R21.reuse, R33 ;  /* 0x0000002115237220 */ /* 0x041fe20000410000 */
        /* <DEDUP_REMOVED lines=28> */
.L_x_4947:
[----:B------:R-:W-:Y:S05]  /*7d50*/  BSYNC B1 ;  /* 0x0000000000017941 */ /* 0x000fea0003800000 */
.L_x_4946:
        /* <DEDUP_REMOVED lines=17> */
[----:B------:R-:W-:Y:S02]  /*7e70*/  PRMT R27, R14, 0x5432, R12 ;  /* 0x000054320e1b7816 */ /* 0x000fe4000000000c */
[----:B------:R-:W-:Y:S02]  /*7e80*/  LOP3.LUT R25, R25, 0xffff0000, RZ, 0xc0, !PT ;  /* 0xffff000019197812 */ /* 0x000fe400078ec0ff */
[----:B------:R-:W-:Y:S02]  /*7e90*/  PRMT R24, R44, 0x5432, R24 ;  /* 0x000054322c187816 */ /* 0x000fe40000000018 */
        /* <DEDUP_REMOVED lines=33> */
.L_x_4952:
[----:B------:R-:W-:Y:S05]  /*80b0*/  BSYNC B1 ;  /* 0x0000000000017941 */ /* 0x000fea0003800000 */
.L_x_4951:
[----:B------:R-:W-:Y:S05]  /*80c0*/  @P1 BRA `(.L_x_4950) ;  /* 0x0000001400e01947 */ /* 0x000fea0003800000 */
[----:B-1----:R-:W1:Y:S01]  /*80d0*/  LDS.128 R4, [R0+0x1000] ;  /* 0x0010000000047984 */ /* 0x002e620000000c00 */
[--C-:B------:R-:W-:Y:S02]  /*80e0*/  SHF.R.U64 R3, R8, 0x10, R9.reuse ;  /* 0x0000001008037819 */ /* 0x100fe40000001209 */
[----:B------:R-:W-:Y:S02]  /*80f0*/  SHF.R.U32.HI R8, RZ, 0x10, R9 ;  /* 0x00000010ff087819 */ /* 0x000fe40000011609 */
[--C-:B------:R-:W-:Y:S02]  /*8100*/  SHF.R.U32.HI R12, RZ, 0x10, R11.reuse ;  /* 0x00000010ff0c7819 */ /* 0x100fe4000001160b */
[----:B------:R-:W-:Y:S02]  /*8110*/  PRMT R15, R15, 0x5410, R8 ;  /* 0x000054100f0f7816 */ /* 0x000fe40000000008 */
[----:B------:R-:W-:Y:S02]  /*8120*/  PRMT R12, R46, 0x5432, R12 ;  /* 0x000054322e0c7816 */ /* 0x000fe4000000000c */
[----:B------:R-:W-:Y:S01]  /*8130*/  SHF.R.U64 R10, R10, 0x10, R11 ;  /* 0x000000100a0a7819 */ /* 0x000fe2000000120b */
[C---:B------:R-:W-:Y:S01]  /*8140*/  IMAD.U32 R20, R15.reuse, 0x10000, RZ ;  /* 0x000100000f147824 */ /* 0x040fe200078e00ff */
[----:B------:R-:W-:Y:S01]  /*8150*/  LOP3.LUT R15, R15, 0xffff0000, RZ, 0xc0, !PT ;  /* 0xffff00000f0f7812 */ /* 0x000fe200078ec0ff */
[----:B------:R-:W-:Y:S01]  /*8160*/  IMAD.U32 R13, R12, 0x10000, RZ ;  /* 0x000100000c0d7824 */ /* 0x000fe200078e00ff */
[----:B------:R-:W-:-:S02]  /*8170*/  PRMT R11, R45, 0x5432, R10 ;  /* 0x000054322d0b7816 */ /* 0x000fc4000000000a */
[----:B------:R-:W-:Y:S02]  /*8180*/  LOP3.LUT R12, R12, 0xffff0000, RZ, 0xc0, !PT ;  /* 0xffff00000c0c7812 */ /* 0x000fe400078ec0ff */
        /* <DEDUP_REMOVED lines=35> */
.L_x_4937:
        /* <DEDUP_REMOVED lines=36> */
.L_x_5218:
        /* <DEDUP_REMOVED lines=16> */
.L_x_4955:
[----:B------:R-:W-:Y:S05]  /*8700*/  BSYNC B1 ;  /* 0x0000000000017941 */ /* 0x000fea0003800000 */
.L_x_4954:
        /* <DEDUP_REMOVED lines=22> */
.L_x_5224:
        /* <DEDUP_REMOVED lines=23> */
.L_x_4958:
[----:B------:R-:W-:Y:S05]  /*89e0*/  BSYNC B1 ;  /* 0x0000000000017941 */ /* 0x000fea0003800000 */
.L_x_4957:
[----:B------:R-:W2:Y:S01]  /*89f0*/  SYNCS.PHASECHK.TRANS64.TRYWAIT P1, [R2+URZ+0x28c00], R3 ;  /* 0x028c0003020075a7 */ /* 0x000ea2000802017f */
[----:B-1----:R-:W-:Y:S01]  /*8a00*/  VIADDMNMX R13, R21, -R196, 0x40, PT ;  /* 0x00000040150d7446 */ /* 0x002fe200038009c4 */
[----:B-----5:R-:W-:Y:S01]  /*8a10*/  IMAD.MOV.U32 R0, RZ, RZ, R4 ;  /* 0x000000ffff007224 */ /* 0x020fe200078e0004 */
        /* <DEDUP_REMOVED lines=18> */
.L_x_5225:
[----:B------:R-:W-:Y:S05]  /*8b40*/  BSYNC B1 ;  /* 0x0000000000017941 */ /* 0x000fea0003800000 */
.L_x_4959:
[----:B------:R-:W-:Y:S04]  /*8b50*/  BSSY B1, `(.L_x_4961) ;  /* 0x000006a000017945 */ /* 0x000fe80003800000 */
[----:B------:R-:W-:Y:S05]  /*8b60*/  @P2 BRA `(.L_x_4962) ;  /* 0x0000000400a02947 */ /* 0x000fea0003800000 */
[----:B------:R-:W-:Y:S01]  /*8b70*/  IMAD.SHL.U32 R0, R188, 0x40, RZ ;  /* 0x00000040bc007824 */ /* 0x000fe200078e00ff */
[----:B------:R-:W-:Y:S01]  /*8b80*/  SHF.R.U64 R39, R28, 0x10, R29 ;  /* 0x000000101c277819 */ /* 0x000fe2000000121d */
[----:B------:R-:W-:Y:S01]  /*8b90*/  IMAD.IADD R12, R16, 0x1, R49 ;  /* 0x00000001100c7824 */ /* 0x000fe200078e0231 */
[----:B------:R-:W-:Y:S02]  /*8ba0*/  SHF.R.U64 R42, R30, 0x10, R31 ;  /* 0x000000101e2a7819 */ /* 0x000fe4000000121f */
[----:B------:R-:W-:Y:S02]  /*8bb0*/  LOP3.LUT R13, R0, 0x1c0, RZ, 0xc0, !PT ;  /* 0x000001c0000d7812 */ /* 0x000fe400078ec0ff */
[----:B------:R-:W-:Y:S02]  /*8bc0*/  PRMT R39, R20, 0x5410, R39 ;  /* 0x0000541014277816 */ /* 0x000fe40000000027 */
[----:B------:R-:W-:Y:S02]  /*8bd0*/  LOP3.LUT R0, R13, 0x38, R16, 0xf8, !PT ;  /* 0x000000380d007812 */ /* 0x000fe400078ef810 */
[----:B------:R-:W-:-:S02]  /*8be0*/  SHF.R.U32.HI R15, RZ, 0x3, R13 ;  /* 0x00000003ff0f7819 */ /* 0x000fc4000001160d */
[----:B------:R-:W-:Y:S02]  /*8bf0*/  LOP3.LUT R12, R13, 0x38, R12, 0xf8, !PT ;  /* 0x000000380d0c7812 */ /* 0x000fe400078ef80c */
[-C--:B0-----:R-:W-:Y:S02]  /*8c00*/  LOP3.LUT R3, R0, R15.reuse, RZ, 0x3c, !PT ;  /* 0x0000000f00037212 */ /* 0x081fe400078e3cff */
[----:B------:R-:W-:Y:S02]  /*8c10*/  LOP3.LUT R13, R12, R15, RZ, 0x3c, !PT ;  /* 0x0000000f0c0d7212 */ /* 0x000fe400078e3cff */
[----:B------:R-:W-:Y:S01]  /*8c20*/  SHF.R.U64 R0, R24, 0x10, R25 ;  /* 0x0000001018007819 */ /* 0x000fe20000001219 */
[----:B------:R-:W-:Y:S01]  /*8c30*/  IMAD R3, R202, 0x200, R3 ;  /* 0x00000200ca037824 */ /* 0x000fe200078e0203 */
[----:B------:R-:W-:Y:S02]  /*8c40*/  SHF.R.U32.HI R36, RZ, 0x10, R25 ;  /* 0x00000010ff247819 */ /* 0x000fe40000011619 */
[----:B------:R-:W-:Y:S01]  /*8c50*/  PRMT R30, R44, 0x5432, R0 ;  /* 0x000054322c1e7816 */ /* 0x000fe20000000000 */
[----:B------:R-:W-:Y:S01]  /*8c60*/  IMAD R46, R3, 0x2, R2 ;  /* 0x00000002032e7824 */ /* 0x000fe200078e0202 */
[----:B------:R-:W-:Y:S01]  /*8c70*/  SHF.R.U64 R37, R26, 0x10, R27 ;  /* 0x000000101a257819 */ /* 0x000fe2000000121b */
        /* <DEDUP_REMOVED lines=87> */
.L_x_4962:
[----:B------:R-:W-:Y:S05]  /*91f0*/  BSYNC B1 ;  /* 0x0000000000017941 */ /* 0x000fea0003800000 */
.L_x_4961:
        /* <DEDUP_REMOVED lines=101> */
.L_x_4950:
[----:B------:R-:W-:Y:S05]  /*9850*/  BSYNC B0 ;  /* 0x0000000000007941 */ /* 0x000fea0003800000 */
.L_x_4936:
        /* <DEDUP_REMOVED lines=8> */
.L_x_4933:
[----:B------:R-:W-:-:S13]  /*98e0*/  ISETP.NE.AND P0, PT, R186, 0x3, PT ;  /* 0x00000003ba00780c */ /* 0x000fda0003f05270 */
[----:B------:R-:W-:Y:S05]  /*98f0*/  @!P0 BRA `(.L_x_4963) ;  /* 0x0000000000048947 */ /* 0x000fea0003800000 */
[----:B------:R-:W-:Y:S01]  /*9900*/  BPT.TRAP 0x1 ;  /* 0x000000040000795c */ /* 0x000fe20000300000 */
.L_x_4963:
[----:B------:R-:W-:Y:S01]  /*9910*/  IMAD R168, R18, 0x8, R2 ;  /* 0x0000000812a87824 */ /* 0x000fe200078e0202 */
[----:B------:R-:W-:-:S04]  /*9920*/  SHF.L.U32 R57, R19, 0x1f, RZ ;  /* 0x0000001f13397819 */ /* 0x000fc800000006ff */
[----:B------:R0:W0:Y:S01]  /*9930*/  SYNCS.PHASECHK.TRANS64.TRYWAIT P2, [R168+URZ+0x28c30], R57 ;  /* 0x028c3039a80075a7 */ /* 0x000022000804017f */
[----:B------:R-:W-:Y:S05]  /*9940*/  @!P0 BRA `(.L_x_4964) ;  /* 0x0000000000048947 */ /* 0x000fea0003800000 */
[----:B------:R-:W-:Y:S01]  /*9950*/  BPT.TRAP 0x1 ;  /* 0x000000040000795c */ /* 0x000fe20000300000 */
.L_x_4964:
[----:B01--4-:R-:W0:Y:S01]  /*9960*/  S2R R3, SR_TID.X ;  /* 0x0000000000037919 */ /* 0x013e220000002100 */
[----:B--23--:R-:W-:-:S05]  /*9970*/  VIADD R0, R2, 0x22400 ;  /* 0x0002240002007836 */ /* 0x00cfca0000000000 */
[----:B------:R-:W-:-:S04]  /*9980*/  SHF.R.U32.HI R0, RZ, 0x4, R0 ;  /* 0x00000004ff007819 */ /* 0x000fc80000011600 */
[----:B------:R-:W-:Y:S02]  /*9990*/  LOP3.LUT R0, R0, 0x3fff, RZ, 0xc0, !PT ;  /* 0x00003fff00007812 */ /* 0x000fe400078ec0ff */
[----:B0-----:R-:W-:-:S04]  /*99a0*/  LOP3.LUT R3, R3, 0x7f, RZ, 0xc0, !PT ;  /* 0x0000007f03037812 */ /* 0x001fc800078ec0ff */
[----:B------:R-:W-:Y:S01]  /*99b0*/  ISETP.NE.AND P1, PT, R3, RZ, PT ;  /* 0x000000ff0300720c */ /* 0x000fe20003f25270 */
[----:B------:R-:W-:-:S12]  /*99c0*/  @P2 BRA `(.L_x_4965) ;  /* 0x0000000000082947 */ /* 0x000fd80003800000 */
[----:B------:R-:W0:Y:S02]  /*99d0*/  SYNCS.PHASECHK.TRANS64.TRYWAIT P2, [R168+URZ+0x28c30], R57 ;  /* 0x028c3039a80075a7 */ /* 0x000e24000804017f */
[----:B0-----:R-:W-:Y:S05]  /*99e0*/  @!P2 BRA `(.L_x_4966) ;  /* 0x0000012c00f8a947 */ /* 0x001fea0003800000 */
.L_x_4965:
[----:B------:R-:W-:Y:S05]  /*99f0*/  WARPSYNC.ALL ;  /* 0x0000000000007948 */ /* 0x000fea0003800000 */
[----:B------:R-:W-:Y:S01]  /*9a00*/  LOP3.LUT R12, R0, 0x10000, RZ, 0xfc, !PT ;  /* 0x00010000000c7812 */ /* 0x000fe200078efcff */
[----:B------:R-:W-:Y:S01]  /*9a10*/  VIADD R0, R2, 0x20400 ;  /* 0x0002040002007836 */ /* 0x000fe20000000000 */
[----:B------:R-:W2:Y:S03]  /*9a20*/  LDL.LU R3, [R1+0x8] ;  /* 0x0000080001037983 */ /* 0x000ea60000300800 */
[----:B------:R-:W-:Y:S01]  /*9a30*/  IMAD R6, R18, 0x200, R12 ;  /* 0x0000020012067824 */ /* 0x000fe200078e020c */
[----:B-----5:R-:W-:Y:S01]  /*9a40*/  WARPGROUP.ARRIVE ;  /* 0x00000000000079c5 */ /* 0x020fe20000000000 */
        /* <DEDUP_REMOVED lines=15> */
[----:B------:R-:W1:Y:S01]  /*9b40*/  LDC R230, c[0x0][0x448] ;  /* 0x00011200ffe67b82 */ /* 0x000e620000000800 */
[----:B------:R-:W-:-:S02]  /*9b50*/  IMAD.MOV.U32 R7, RZ, RZ, 0x40000040 ;  /* 0x40000040ff077424 */ /* 0x000fc400078e00ff */
[----:B------:R-:W-:-:S08]  /*9b60*/  IMAD.IADD R0, R203, 0x1, R196 ;  /* 0x00000001cb007824 */ /* 0x000fd000078e02c4 */
[----:B------:R-:W-:Y:S01]  /*9b70*/  HGMMA.64x64x16.F32.BF16 R24, gdesc[UR4], RZ, !UPT, gsb0 ;  /* 0x00e00000041879f0 */ /* 0x000fe2000c0018ff */
[----:B------:R-:W-:Y:S01]  /*9b80*/  R2UR UR6, R8 ;  /* 0x00000000080672ca */ /* 0x000fe200000e0000 */
[----:B------:R-:W-:Y:S01]  /*9b90*/  VIADD R8, R4, 0x4 ;  /* 0x0000000404087836 */ /* 0x000fe20000000000 */
[----:B------:R-:W-:Y:S01]  /*9ba0*/  R2UR UR7, R9 ;  /* 0x00000000090772ca */ /* 0x000fe200000e0000 */
[----:B------:R-:W-:Y:S01]  /*9bb0*/  IMAD.MOV.U32 R9, RZ, RZ, 0x40000040 ;  /* 0x40000040ff097424 */ /* 0x000fe200078e00ff */
[----:B------:R-:W-:Y:S02]  /*9bc0*/  R2UR UR4, R10 ;  /* 0x000000000a0472ca */ /* 0x000fe400000e0000 */
[----:B------:R-:W-:Y:S02]  /*9bd0*/  R2UR UR5, R11 ;  /* 0x000000000b0572ca */ /* 0x000fe400000e0000 */
[----:B-1----:R-:W-:Y:S01]  /*9be0*/  ISETP.NE.AND P2, PT, R230, 0x1, PT ;  /* 0x00000001e600780c */ /* 0x002fe20003f45270 */
[----:B------:R-:W-:-:S02]  /*9bf0*/  WARPGROUP.DEPBAR.LE gsb0, 0x0 ;  /* 0x00008000000079c5 */ /* 0x000fc40000010000 */
[----:B------:R-:W-:-:S08]  /*9c00*/  WARPGROUP.ARRIVE ;  /* 0x00000000000079c5 */ /* 0x000fd00000000000 */
        /* <DEDUP_REMOVED lines=11> */
[----:B------:R-:W-:Y:S02]  /*9cc0*/  R2UR UR6, R14 ;  /* 0x000000000e0672ca */ /* 0x000fe400000e0000 */
[----:B------:R-:W-:Y:S01]  /*9cd0*/  R2UR UR7, R15 ;  /* 0x000000000f0772ca */ /* 0x000fe200000e0000 */
[----:B------:R-:W1:Y:S01]  /*9ce0*/  @P2 LDC R14, c[0x0][0x450] ;  /* 0x00011400ff0e2b82 */ /* 0x000e620000000800 */
[----:B------:R-:W-:Y:S02]  /*9cf0*/  R2UR UR4, R6 ;  /* 0x00000000060472ca */ /* 0x000fe400000e0000 */
[----:B------:R-:W-:Y:S01]  /*9d00*/  R2UR UR5, R7 ;  /* 0x00000000070572ca */ /* 0x000fe200000e0000 */
[----:B------:R-:W-:Y:S02]  /*9d10*/  WARPGROUP.DEPBAR.LE gsb0, 0x0 ;  /* 0x00008000000079c5 */ /* 0x000fe40000010000 */
[----:B------:R-:W-:-:S10]  /*9d20*/  WARPGROUP.ARRIVE ;  /* 0x00000000000079c5 */ /* 0x000fd40000000000 */
[----:B------:R-:W-:Y:S01]  /*9d30*/  HGMMA.64x64x16.F32.BF16 R24, gdesc[UR4], R24, gsb0 ;  /* 0x00e00000041879f0 */ /* 0x000fe20008001818 */
[----:B------:R-:W-:Y:S01]  /*9d40*/  ULDC UR4, c[0x0][0x9d8] ;  /* 0x0002760000047ab9 */ /* 0x000fe20000000800 */
[----:B--2---:R-:W-:-:S04]  /*9d50*/  LOP3.LUT R3, R3, 0xf7ffffff, RZ, 0xc0, !PT ;  /* 0xf7ffffff03037812 */ /* 0x004fc800078ec0ff */
[----:B------:R-:W-:-:S05]  /*9d60*/  @P2 LOP3.LUT R3, R3, 0x8000000, RZ, 0xfc, !PT ;  /* 0x0800000003032812 */ /* 0x000fca00078efcff */
[----:B------:R2:W-:Y:S02]  /*9d70*/  STL [R1+0x8], R3 ;  /* 0x0000080301007387 */ /* 0x0005e40000100800 */
[----:B--2---:R-:W2:Y:S02]  /*9d80*/  @P2 LDC R3, c[0x0][0x44c] ;  /* 0x00011300ff032b82 */ /* 0x004ea40000000800 */
[----:B--2---:R-:W-:-:S05]  /*9d90*/  @P2 IMAD.HI.U32 R3, R0, R3, RZ ;  /* 0x0000000300032227 */ /* 0x004fca00078e00ff */
[----:B-1----:R-:W-:Y:S01]  /*9da0*/  @P2 SHF.R.U32.HI R0, RZ, R14, R3 ;  /* 0x0000000eff002219 */ /* 0x002fe20000011603 */
[----:B------:R-:W-:-:S04]  /*9db0*/  IMAD.MOV.U32 R3, RZ, RZ, -0x40 ;  /* 0xffffffc0ff037424 */ /* 0x000fc800078e00ff */
[----:B------:R-:W1:Y:S01]  /*9dc0*/  SHFL.IDX PT, R13, R0, 0x1, 0x1c1f ;  /* 0x003c1f00000d7f89 */ /* 0x000e6200000e0000 */
[----:B------:R-:W-:Y:S01]  /*9dd0*/  IMAD R14, R180, R3, 0x40 ;  /* 0x00000040b40e7424 */ /* 0x000fe200078e0203 */
[----:B------:R-:W-:Y:S02]  /*9de0*/  WARPGROUP.DEPBAR.LE gsb0, 0x0 ;  /* 0x00008000000079c5 */ /* 0x000fe40000010000 */
[----:B------:R-:W-:Y:S01]  /*9df0*/  FMUL.FTZ R26, R26, UR4 ;  /* 0x000000041a1a7c20 */ /* 0x000fe20008410000 */
[----:B------:R-:W-:Y:S01]  /*9e00*/  FMUL.FTZ R27, R27, UR4 ;  /* 0x000000041b1b7c20 */ /* 0x000fe20008410000 */
[----:B------:R-:W-:Y:S01]  /*9e10*/  FMUL.FTZ R30, R30, UR4 ;  /* 0x000000041e1e7c20 */ /* 0x000fe20008410000 */
[----:B------:R-:W-:Y:S01]  /*9e20*/  IADD3 R3, R195, 0x1, R14 ;  /* 0x00000001c3037810 */ /* 0x000fe20007ffe00e */
[----:B------:R-:W-:Y:S01]  /*9e30*/  FMUL.FTZ R31, R31, UR4 ;  /* 0x000000041f1f7c20 */ /* 0x000fe20008410000 */
[----:B------:R-:W2:Y:S01]  /*9e40*/  MUFU.TANH R21, R27 ;  /* 0x0000001b00157308 */ /* 0x000ea20000002400 */
[----:B------:R-:W-:Y:S01]  /*9e50*/  IADD3 R14, -R189, R14, R195 ;  /* 0x0000000ebd0e7210 */ /* 0x000fe20007ffe1c3 */
[----:B------:R-:W-:Y:S01]  /*9e60*/  FMUL.FTZ R34, R34, UR4 ;  /* 0x0000000422227c20 */ /* 0x000fe20008410000 */
[----:B------:R-:W-:Y:S01]  /*9e70*/  IADD3 R3, -R194, R3, -R189 ;  /* 0x00000003c2037210 */ /* 0x000fe20007ffe9bd */
        /* <DEDUP_REMOVED lines=9> */
[--C-:B-1----:R-:W-:Y:S01]  /*9f10*/  VIADDMNMX R13, R13, R3, R14.reuse, PT ;  /* 0x000000030d0d7246 */ /* 0x102fe2000380010e */
[----:B------:R-:W-:Y:S01]  /*9f20*/  FMUL.FTZ R51, R51, UR4 ;  /* 0x0000000433337c20 */ /* 0x000fe20008410000 */
[----:B------:R-:W-:Y:S01]  /*9f30*/  FMUL.FTZ R54, R54, UR4 ;  /* 0x0000000436367c20 */ /* 0x000fe20008410000 */
[----:B------:R-:W1:Y:S01]  /*9f40*/  MUFU.TANH R30, R30 ;  /* 0x0000001e001e7308 */ /* 0x000e620000002400 */
[----:B------:R-:W-:Y:S01]  /*9f50*/  ISETP.GT.AND P2, PT, R13, RZ, PT ;  /* 0x000000ff0d00720c */ /* 0x000fe20003f44270 */
[----:B------:R-:W-:Y:S01]  /*9f60*/  FMUL.FTZ R55, R55, UR4 ;  /* 0x0000000437377c20 */ /* 0x000fe20008410000 */
[C---:B------:R-:W-:Y:S01]  /*9f70*/  ISETP.GT.AND P3, PT, R13.reuse, 0x1, PT ;  /* 0x000000010d00780c */ /* 0x040fe20003f64270 */
[----:B------:R-:W4:Y:S01]  /*9f80*/  SHFL.IDX PT, R0, R0, RZ, 0x1c1f ;  /* 0x001c1fff00007589 */ /* 0x000f2200000e0000 */
[----:B------:R-:W-:Y:S01]  /*9f90*/  ISETP.GT.AND P4, PT, R13, 0x8, PT ;  /* 0x000000080d00780c */ /* 0x000fe20003f84270 */
[----:B------:R-:W-:Y:S01]  /*9fa0*/  FMUL.FTZ R24, R24, UR4 ;  /* 0x0000000418187c20 */ /* 0x000fe20008410000 */
[----:B--2---:R-:W-:Y:S01]  /*9fb0*/  FSEL R21, R21, -INF , P3 ;  /* 0xff80000015157808 */ /* 0x004fe20001800000 */
[----:B------:R-:W2:Y:S01]  /*9fc0*/  MUFU.TANH R31, R31 ;  /* 0x0000001f001f7308 */ /* 0x000ea20000002400 */
[----:B---3--:R-:W-:Y:S01]  /*9fd0*/  FSEL R56, R26, -INF , P2 ;  /* 0xff8000001a387808 */ /* 0x008fe20001000000 */
[----:B------:R-:W-:Y:S01]  /*9fe0*/  FMUL.FTZ R25, R25, UR4 ;  /* 0x0000000419197c20 */ /* 0x000fe20008410000 */
[----:B------:R-:W-:Y:S01]  /*9ff0*/  ISETP.GT.AND P2, PT, R13, 0x9, PT ;  /* 0x000000090d00780c */ /* 0x000fe20003f44270 */
[----:B------:R-:W-:Y:S01]  /*a000*/  FMUL.FTZ R28, R28, UR4 ;  /* 0x000000041c1c7c20 */ /* 0x000fe20008410000 */
[----:B------:R-:W-:Y:S01]  /*a010*/  FMNMX.FTZ R15, R56, R21, !PT ;  /* 0x00000015380f7209 */ /* 0x000fe20007810000 */
[----:B------:R-:W-:Y:S01]  /*a020*/  FMUL.FTZ R29, R29, UR4 ;  /* 0x000000041d1d7c20 */ /* 0x000fe20008410000 */
[----:B------:R-:W-:Y:S01]  /*a030*/  ISETP.GT.AND P3, PT, R13, 0x10, PT ;  /* 0x000000100d00780c */ /* 0x000fe20003f64270 */
[----:B------:R-:W3:Y:S01]  /*a040*/  MUFU.TANH R34, R34 ;  /* 0x0000002200227308 */ /* 0x000ee20000002400 */
        /* <DEDUP_REMOVED lines=14> */
[----:B----4-:R-:W-:Y:S01]  /*a130*/  VIADDMNMX R0, R0, R3, R14, PT ;  /* 0x0000000300007246 */ /* 0x010fe2000380010e */
        /* <DEDUP_REMOVED lines=11> */
[----:B------:R-:W-:Y:S01]  /*a1f0*/  ISETP.GT.AND P2, PT, R13, 0x19, PT ;  /* 0x000000190d00780c */ /* 0x000fe20003f44270 */
[----:B------:R-:W-:Y:S01]  /*a200*/  ULDC UR4, c[0x0][0x988] ;  /* 0x0002620000047ab9 */ /* 0x000fe20000000800 */
[----:B------:R-:W-:-:S02]  /*a210*/  FMNMX.FTZ R15, R64, R15, !PT ;  /* 0x0000000f400f7209 */ /* 0x000fc40007810000 */
[----:B------:R-:W-:Y:S01]  /*a220*/  ISETP.GT.AND P5, PT, R0, 0x20, PT ;  /* 0x000000200000780c */ /* 0x000fe20003fa4270 */
[----:B------:R-:W1:Y:S01]  /*a230*/  MUFU.TANH R42, R42 ;  /* 0x0000002a002a7308 */ /* 0x000e620000002400 */
[----:B--2---:R-:W-:Y:S02]  /*a240*/  FSEL R66, R38, -INF , P3 ;  /* 0xff80000026427808 */ /* 0x004fe40001800000 */
[----:B------:R-:W-:Y:S02]  /*a250*/  ISETP.GT.AND P3, PT, R13, 0x20, PT ;  /* 0x000000200d00780c */ /* 0x000fe40003f64270 */
[----:B------:R-:W-:-:S03]  /*a260*/  FMNMX.FTZ R15, R66, R15, !PT ;  /* 0x0000000f420f7209 */ /* 0x000fc60007810000 */
[----:B------:R-:W2:Y:S01]  /*a270*/  MUFU.TANH R43, R43 ;  /* 0x0000002b002b7308 */ /* 0x000ea20000002400 */
[----:B---3--:R-:W-:Y:S02]  /*a280*/  FSEL R68, R39, -INF , P2 ;  /* 0xff80000027447808 */ /* 0x008fe40001000000 */
[----:B------:R-:W-:Y:S02]  /*a290*/  ISETP.GT.AND P2, PT, R13, 0x21, PT ;  /* 0x000000210d00780c */ /* 0x000fe40003f44270 */
[----:B------:R-:W-:-:S03]  /*a2a0*/  FMNMX.FTZ R15, R68, R15, !PT ;  /* 0x0000000f440f7209 */ /* 0x000fc60007810000 */
[----:B------:R-:W3:Y:S01]  /*a2b0*/  MUFU.TANH R46, R46 ;  /* 0x0000002e002e7308 */ /* 0x000ee20000002400 */
        /* <DEDUP_REMOVED lines=15> */
[----:B------:R2:W1:Y:S08]  /*a3b0*/  MUFU.TANH R80, R54 ;  /* 0x0000003600507308 */ /* 0x0004700000002400 */
[----:B------:R-:W4:Y:S01]  /*a3c0*/  MUFU.TANH R55, R55 ;  /* 0x0000003700377308 */ /* 0x000f220000002400 */
[----:B--2---:R-:W-:Y:S02]  /*a3d0*/  FSEL R54, R50, -INF , P3 ;  /* 0xff80000032367808 */ /* 0x004fe40001800000 */
[----:B------:R-:W-:-:S02]  /*a3e0*/  ISETP.GT.AND P3, PT, R13, 0x38, PT ;  /* 0x000000380d00780c */ /* 0x000fc40003f64270 */
[----:B---3--:R-:W-:Y:S02]  /*a3f0*/  FSEL R78, R51, -INF , P2 ;  /* 0xff800000334e7808 */ /* 0x008fe40001000000 */
[----:B------:R-:W-:Y:S01]  /*a400*/  FMNMX.FTZ R15, R54, R15, !PT ;  /* 0x0000000f360f7209 */ /* 0x000fe20007810000 */
[----:B------:R-:W-:Y:S01]  /*a410*/  MUFU.TANH R24, R24 ;  /* 0x0000001800187308 */ /* 0x000fe20000002400 */
[----:B------:R-:W-:Y:S02]  /*a420*/  ISETP.GT.AND P2, PT, R13, 0x39, PT ;  /* 0x000000390d00780c */ /* 0x000fe40003f44270 */
[----:B-1----:R-:W-:Y:S02]  /*a430*/  FSEL R80, R80, -INF , P3 ;  /* 0xff80000050507808 */ /* 0x002fe40001800000 */
[----:B------:R-:W-:Y:S02]  /*a440*/  FMNMX.FTZ R15, R78, R15, !PT ;  /* 0x0000000f4e0f7209 */ /* 0x000fe40007810000 */
[----:B------:R-:W-:Y:S01]  /*a450*/  ISETP.GT.AND P3, PT, R0, 0x1, PT ;  /* 0x000000010000780c */ /* 0x000fe20003f64270 */
[----:B------:R-:W1:Y:S01]  /*a460*/  MUFU.TANH R25, R25 ;  /* 0x0000001900197308 */ /* 0x000e620000002400 */
[----:B----4-:R-:W-:-:S02]  /*a470*/  FSEL R82, R55, -INF , P2 ;  /* 0xff80000037527808 */ /* 0x010fc40001000000 */
[----:B------:R-:W-:Y:S02]  /*a480*/  FMNMX.FTZ R15, R80, R15, !PT ;  /* 0x0000000f500f7209 */ /* 0x000fe40007810000 */
[----:B------:R-:W-:Y:S02]  /*a490*/  ISETP.GT.AND P2, PT, R0, RZ, PT ;  /* 0x000000ff0000720c */ /* 0x000fe40003f44270 */
[----:B------:R-:W-:Y:S01]  /*a4a0*/  FMNMX.FTZ R15, R82, R15, !PT ;  /* 0x0000000f520f7209 */ /* 0x000fe20007810000 */
[----:B------:R-:W2:Y:S04]  /*a4b0*/  MUFU.TANH R28, R28 ;  /* 0x0000001c001c7308 */ /* 0x000ea80000002400 */
[----:B------:R-:W3:Y:S04]  /*a4c0*/  SHFL.BFLY PT, R20, R15, 0x2, 0x1f ;  /* 0x0c401f000f147f89 */ /* 0x000ee800000e0000 */
[----:B------:R-:W4:Y:S01]  /*a4d0*/  MUFU.TANH R26, R29 ;  /* 0x0000001d001a7308 */ /* 0x000f220000002400 */
[----:B-1----:R-:W-:-:S02]  /*a4e0*/  FSEL R3, R25, -INF , P3 ;  /* 0xff80000019037808 */ /* 0x002fc40001800000 */
[----:B------:R-:W-:-:S05]  /*a4f0*/  ISETP.GT.AND P3, PT, R0, 0x10, PT ;  /* 0x000000100000780c */ /* 0x000fca0003f64270 */
[----:B------:R-:W1:Y:S08]  /*a500*/  MUFU.TANH R32, R32 ;  /* 0x0000002000207308 */ /* 0x000e700000002400 */
[----:B------:R-:W0:Y:S01]  /*a510*/  MUFU.TANH R30, R33 ;  /* 0x00000021001e7308 */ /* 0x000e220000002400 */
[----:B---3--:R-:W-:-:S07]  /*a520*/  FMNMX.FTZ R15, R15, R20, !PT ;  /* 0x000000140f0f7209 */ /* 0x008fce0007810000 */
[----:B------:R-:W3:Y:S01]  /*a530*/  MUFU.TANH R36, R36 ;  /* 0x0000002400247308 */ /* 0x000ee20000002400 */
[----:B------:R-:W2:Y:S07]  /*a540*/  SHFL.BFLY PT, R20, R15, 0x1, 0x1f ;  /* 0x0c201f000f147f89 */ /* 0x000eae00000e0000 */
[----:B------:R-:W3:Y:S08]  /*a550*/  MUFU.TANH R34, R37 ;  /* 0x0000002500227308 */ /* 0x000ef00000002400 */
[----:B------:R-:W3:Y:S08]  /*a560*/  MUFU.TANH R40, R40 ;  /* 0x0000002800287308 */ /* 0x000ef00000002400 */
[----:B------:R-:W3:Y:S01]  /*a570*/  MUFU.TANH R38, R41 ;  /* 0x0000002900267308 */ /* 0x000ee20000002400 */
[----:B--2---:R-:W-:-:S02]  /*a580*/  FMNMX.FTZ R15, R15, R20, !PT ;  /* 0x000000140f0f7209 */ /* 0x004fc40007810000 */
[----:B------:R-:W-:Y:S02]  /*a590*/  FSEL R20, R24, -INF , P2 ;  /* 0xff80000018147808 */ /* 0x000fe40001000000 */
[----:B------:R-:W-:Y:S02]  /*a5a0*/  ISETP.GT.AND P2, PT, R0, 0x9, PT ;  /* 0x000000090000780c */ /* 0x000fe40003f44270 */
[----:B------:R-:W-:Y:S01]  /*a5b0*/  FSEL R24, R28, -INF , P4 ;  /* 0xff8000001c187808 */ /* 0x000fe20002000000 */
[----:B------:R-:W2:Y:S01]  /*a5c0*/  MUFU.TANH R44, R44 ;  /* 0x0000002c002c7308 */ /* 0x000ea20000002400 */
[----:B------:R-:W-:Y:S02]  /*a5d0*/  FMNMX.FTZ R13, R20, R3, !PT ;  /* 0x00000003140d7209 */ /* 0x000fe40007810000 */
[----:B----4-:R-:W-:Y:S02]  /*a5e0*/  FSEL R26, R26, -INF , P2 ;  /* 0xff8000001a1a7808 */ /* 0x010fe40001000000 */
[----:B------:R-:W-:Y:S01]  /*a5f0*/  FMNMX.FTZ R25, R24, R13, !PT ;  /* 0x0000000d18197209 */ /* 0x000fe20007810000 */
[----:B------:R-:W-:Y:S01]  /*a600*/  IMAD.U32 R13, RZ, RZ, UR4 ;  /* 0x00000004ff0d7e24 */ /* 0x000fe2000f8e00ff */
[----:B------:R-:W-:Y:S01]  /*a610*/  ISETP.GT.AND P2, PT, R0, 0x11, PT ;  /* 0x000000110000780c */ /* 0x000fe20003f44270 */
[----:B------:R-:W4:Y:S01]  /*a620*/  MUFU.TANH R42, R45 ;  /* 0x0000002d002a7308 */ /* 0x000f220000002400 */
[----:B-1----:R-:W-:Y:S01]  /*a630*/  FSEL R28, R32, -INF , P3 ;  /* 0xff800000201c7808 */ /* 0x002fe20001800000 */
[----:B------:R-:W-:Y:S01]  /*a640*/  FMUL.FTZ R14, R15, R13 ;  /* 0x0000000d0f0e7220 */ /* 0x000fe20000410000 */
[----:B------:R-:W-:-:S02]  /*a650*/  FMNMX.FTZ R25, R26, R25, !PT ;  /* 0x000000191a197209 */ /* 0x000fc40007810000 */
[----:B------:R-:W-:Y:S02]  /*a660*/  ISETP.GT.AND P3, PT, R0, 0x18, PT ;  /* 0x000000180000780c */ /* 0x000fe40003f64270 */
[----:B0-----:R-:W-:Y:S01]  /*a670*/  FSEL R30, R30, -INF , P2 ;  /* 0xff8000001e1e7808 */ /* 0x001fe20001000000 */
[----:B------:R-:W0:Y:S01]  /*a680*/  MUFU.TANH R48, R48 ;  /* 0x0000003000307308 */ /* 0x000e220000002400 */
[----:B------:R-:W-:Y:S02]  /*a690*/  FMNMX.FTZ R25, R28, R25, !PT ;  /* 0x000000191c197209 */ /* 0x000fe40007810000 */
[----:B------:R-:W-:Y:S02]  /*a6a0*/  ISETP.GT.AND P2, PT, R0, 0x19, PT ;  /* 0x000000190000780c */ /* 0x000fe40003f44270 */
[----:B---3--:R-:W-:Y:S02]  /*a6b0*/  FSEL R32, R36, -INF , P3 ;  /* 0xff80000024207808 */ /* 0x008fe40001800000 */
[----:B------:R-:W-:Y:S01]  /*a6c0*/  FMNMX.FTZ R25, R30, R25, !PT ;  /* 0x000000191e197209 */ /* 0x000fe20007810000 */
[----:B------:R-:W1:Y:S01]  /*a6d0*/  MUFU.TANH R46, R49 ;  /* 0x00000031002e7308 */ /* 0x000e620000002400 */
[----:B------:R-:W-:-:S02]  /*a6e0*/  FSEL R34, R34, -INF , P2 ;  /* 0xff80000022227808 */ /* 0x000fc40001000000 */
[----:B------:R-:W-:Y:S02]  /*a6f0*/  FMNMX.FTZ R25, R32, R25, !PT ;  /* 0x0000001920197209 */ /* 0x000fe40007810000 */
[----:B------:R-:W-:Y:S02]  /*a700*/  ISETP.GT.AND P4, PT, R0, 0x21, PT ;  /* 0x000000210000780c */ /* 0x000fe40003f84270 */
[----:B------:R-:W-:Y:S01]  /*a710*/  FSEL R36, R40, -INF , P5 ;  /* 0xff80000028247808 */ /* 0x000fe20002800000 */
[----:B------:R-:W3:Y:S01]  /*a720*/  MUFU.TANH R52, R52 ;  /* 0x0000003400347308 */ /* 0x000ee20000002400 */
[----:B------:R-:W-:Y:S02]  /*a730*/  FMNMX.FTZ R25, R34, R25, !PT ;  /* 0x0000001922197209 */ /* 0x000fe40007810000 */
[----:B------:R-:W-:Y:S02]  /*a740*/  ISETP.GT.AND P3, PT, R0, 0x28, PT ;  /* 0x000000280000780c */ /* 0x000fe40003f64270 */
[----:B------:R-:W-:-:S02]  /*a750*/  FSEL R38, R38, -INF , P4 ;  /* 0xff80000026267808 */ /* 0x000fc40002000000 */
[----:B------:R-:W-:Y:S01]  /*a760*/  FMNMX.FTZ R25, R36, R25, !PT ;  /* 0x0000001924197209 */ /* 0x000fe20007810000 */
[----:B------:R-:W3:Y:S01]  /*a770*/  MUFU.TANH R50, R53 ;  /* 0x0000003500327308 */ /* 0x000ee20000002400 */
[----:B------:R-:W-:Y:S02]  /*a780*/  ISETP.GT.AND P2, PT, R0, 0x29, PT ;  /* 0x000000290000780c */ /* 0x000fe40003f44270 */
[----:B--2---:R-:W-:Y:S02]  /*a790*/  FSEL R40, R44, -INF , P3 ;  /* 0xff8000002c287808 */ /* 0x004fe40001800000 */
[----:B------:R-:W-:Y:S02]  /*a7a0*/  FMNMX.FTZ R25, R38, R25, !PT ;  /* 0x0000001926197209 */ /* 0x000fe40007810000 */
[----:B------:R-:W-:Y:S02]  /*a7b0*/  ISETP.GT.AND P5, PT, R0, 0x30, PT ;  /* 0x000000300000780c */ /* 0x000fe40003fa4270 */
[----:B----4-:R-:W-:-:S02]  /*a7c0*/  FSEL R42, R42, -INF , P2 ;  /* 0xff8000002a2a7808 */ /* 0x010fc40001000000 */
[----:B------:R-:W-:Y:S02]  /*a7d0*/  FMNMX.FTZ R25, R40, R25, !PT ;  /* 0x0000001928197209 */ /* 0x000fe40007810000 */
[----:B------:R-:W-:Y:S02]  /*a7e0*/  ISETP.GT.AND P2, PT, R0, 0x31, PT ;  /* 0x000000310000780c */ /* 0x000fe40003f44270 */
[----:B0-----:R-:W-:Y:S02]  /*a7f0*/  FSEL R44, R48, -INF , P5 ;  /* 0xff800000302c7808 */ /* 0x001fe40002800000 */
[----:B------:R-:W-:Y:S02]  /*a800*/  FMNMX.FTZ R25, R42, R25, !PT ;  /* 0x000000192a197209 */ /* 0x000fe40007810000 */
[----:B------:R-:W-:Y:S02]  /*a810*/  ISETP.GT.AND P3, PT, R0, 0x38, PT ;  /* 0x000000380000780c */ /* 0x000fe40003f64270 */
[----:B-1----:R-:W-:-:S02]  /*a820*/  FSEL R46, R46, -INF , P2 ;  /* 0xff8000002e2e7808 */ /* 0x002fc40001000000 */
[----:B------:R-:W-:Y:S02]  /*a830*/  FMNMX.FTZ R25, R44, R25, !PT ;  /* 0x000000192c197209 */ /* 0x000fe40007810000 */
[----:B------:R-:W-:Y:S02]  /*a840*/  ISETP.GT.AND P2, PT, R0, 0x39, PT ;  /* 0x000000390000780c */ /* 0x000fe40003f44270 */
[----:B---3--:R-:W-:Y:S02]  /*a850*/  FSEL R48, R52, -INF , P3 ;  /* 0xff80000034307808 */ /* 0x008fe40001800000 */
[----:B------:R-:W-:Y:S02]  /*a860*/  FMNMX.FTZ R25, R46, R25, !PT ;  /* 0x000000192e197209 */ /* 0x000fe40007810000 */
[----:B------:R-:W-:Y:S02]  /*a870*/  FSEL R50, R50, -INF , P2 ;  /* 0xff80000032327808 */ /* 0x000fe40001000000 */
[----:B------:R-:W-:-:S02]  /*a880*/  FMNMX.FTZ R25, R48, R25, !PT ;  /* 0x0000001930197209 */ /* 0x000fc40007810000 */
[----:B------:R-:W-:Y:S02]  /*a890*/  FSETP.NEU.FTZ.AND P4, PT, R15, -INF , PT ;  /* 0xff8000000f00780b */ /* 0x000fe40003f9d000 */
[----:B------:R-:W-:Y:S02]  /*a8a0*/  FMNMX.FTZ R25, R50, R25, !PT ;  /* 0x0000001932197209 */ /* 0x000fe40007810000 */
[----:B------:R-:W-:-:S03]  /*a8b0*/  FSEL R27, R14, RZ, P4 ;  /* 0x000000ff0e1b7208 */ /* 0x000fc60002000000 */
[----:B------:R-:W0:Y:S02]  /*a8c0*/  SHFL.BFLY PT, R0, R25, 0x2, 0x1f ;  /* 0x0c401f0019007f89 */ /* 0x000e2400000e0000 */
        /* <DEDUP_REMOVED lines=17> */
[----:B------:R-:W-:-:S03]  /*a9e0*/  FFMA.FTZ R27, R82, R13, -R27 ;  /* 0x0000000d521b7223 */ /* 0x000fc6000001081b */
[----:B------:R-:W-:Y:S01]  /*a9f0*/  MUFU.EX2 R58, R58 ;  /* 0x0000003a003a7308 */ /* 0x000fe20000000800 */
[----:B0-----:R-:W-:-:S05]  /*aa00*/  FMNMX.FTZ R0, R25, R0, !PT ;  /* 0x0000000019007209 */ /* 0x001fca0007810000 */
[----:B-1----:R-:W0:Y:S02]  /*aa10*/  SHFL.BFLY PT, R21, R0, 0x1, 0x1f ;  /* 0x0c201f0000157f89 */ /* 0x002e2400000e0000 */
[----:B------:R-:W-:Y:S01]  /*aa20*/  MUFU.EX2 R155, R60 ;  /* 0x0000003c009b7308 */ /* 0x000fe20000000800 */
[----:B--2---:R-:W-:Y:S01]  /*aa30*/  FADD.FTZ R35, R56, R153 ;  /* 0x0000009938237221 */ /* 0x004fe20000010000 */
[----:B------:R-:W-:-:S06]  /*aa40*/  F2FP.BF16.F32.PACK_AB R153, R153, R56 ;  /* 0x000000389999723e */ /* 0x000fcc00000010ff */
[----:B------:R-:W-:Y:S08]  /*aa50*/  MUFU.EX2 R62, R62 ;  /* 0x0000003e003e7308 */ /* 0x000ff00000000800 */
[----:B------:R-:W-:Y:S01]  /*aa60*/  MUFU.EX2 R41, R27 ;  /* 0x0000001b00297308 */ /* 0x000fe20000000800 */
[----:B0-----:R-:W-:-:S07]  /*aa70*/  FMNMX.FTZ R14, R0, R21, !PT ;  /* 0x00000015000e7209 */ /* 0x001fce0007810000 */
[----:B------:R-:W-:Y:S01]  /*aa80*/  MUFU.EX2 R157, R64 ;  /* 0x00000040009d7308 */ /* 0x000fe20000000800 */
[C---:B------:R-:W-:Y:S01]  /*aa90*/  FSETP.NEU.FTZ.AND P2, PT, R14.reuse, -INF , PT ;  /* 0xff8000000e00780b */ /* 0x040fe20003f5d000 */
[----:B------:R-:W-:-:S06]  /*aaa0*/  FMUL.FTZ R0, R14, R13 ;  /* 0x0000000d0e007220 */ /* 0x000fcc0000410000 */
[----:B------:R-:W-:Y:S01]  /*aab0*/  MUFU.EX2 R66, R66 ;  /* 0x0000004200427308 */ /* 0x000fe20000000800 */
[----:B------:R-:W-:Y:S01]  /*aac0*/  FSEL R21, R0, RZ, P2 ;  /* 0x000000ff00157208 */ /* 0x000fe20001000000 */
[----:B------:R-:W-:-:S04]  /*aad0*/  @!P1 VIADD R0, R168, 0x28c40 ;  /* 0x00028c40a8009836 */ /* 0x000fc80000000000 */
        /* <DEDUP_REMOVED lines=10> */
[----:B------:R-:W-:Y:S01]  /*ab80*/  @!P1 PRMT R0, RZ, 0x654, R0 ;  /* 0x00000654ff009816 */ /* 0x000fe20000000000 */
[-CC-:B------:R-:W-:Y:S01]  /*ab90*/  FFMA.FTZ R38, R38, R13.reuse, -R21.reuse ;  /* 0x0000000d26267223 */ /* 0x180fe20000010815 */
[-CC-:B------:R-:W-:Y:S01]  /*aba0*/  FFMA.FTZ R40, R40, R13.reuse, -R21.reuse ;  /* 0x0000000d28287223 */ /* 0x180fe20000010815 */
[-CC-:B------:R-:W-:Y:S01]  /*abb0*/  FFMA.FTZ R42, R42, R13.reuse, -R21.reuse ;  /* 0x0000000d2a2a7223 */ /* 0x180fe20000010815 */
[----:B------:R-:W0:Y:S01]  /*abc0*/  MUFU.EX2 R3, R3 ;  /* 0x0000000300037308 */ /* 0x000e220000000800 */
[----:B------:R1:W-:Y:S01]  /*abd0*/  @!P1 SYNCS.ARRIVE.TRANS64.RED.A1T0 RZ, [R0+URZ], RZ ;  /* 0x000000ff00ff99a7 */ /* 0x0003e2000810043f */
[-CC-:B------:R-:W-:Y:S01]  /*abe0*/  FFMA.FTZ R44, R44, R13.reuse, -R21.reuse ;  /* 0x0000000d2c2c7223 */ /* 0x180fe20000010815 */
[-CC-:B------:R-:W-:Y:S01]  /*abf0*/  FFMA.FTZ R46, R46, R13.reuse, -R21.reuse ;  /* 0x0000000d2e2e7223 */ /* 0x180fe20000010815 */
[-CC-:B------:R-:W-:Y:S01]  /*ac00*/  FFMA.FTZ R48, R48, R13.reuse, -R21.reuse ;  /* 0x0000000d30307223 */ /* 0x180fe20000010815 */
[----:B------:R-:W-:-:S03]  /*ac10*/  FFMA.FTZ R21, R50, R13, -R21 ;  /* 0x0000000d32157223 */ /* 0x000fc60000010815 */
[----:B------:R-:W2:Y:S08]  /*ac20*/  MUFU.EX2 R24, R24 ;  /* 0x0000001800187308 */ /* 0x000eb00000000800 */
[----:B------:R3:W4:Y:S01]  /*ac30*/  MUFU.EX2 R25, R26 ;  /* 0x0000001a00197308 */ /* 0x0007220000000800 */
[----:B0-----:R-:W-:-:S07]  /*ac40*/  F2FP.BF16.F32.PACK_AB R152, R3, R20 ;  /* 0x000000140398723e */ /* 0x001fce00000010ff */
[----:B------:R-:W1:Y:S01]  /*ac50*/  MUFU.EX2 R28, R28 ;  /* 0x0000001c001c7308 */ /* 0x000e620000000800 */
[----:B---3--:R-:W-:Y:S01]  /*ac60*/  FADD.FTZ R26, R58, R35 ;  /* 0x000000233a1a7221 */ /* 0x008fe20000010000 */
[----:B------:R-:W-:-:S03]  /*ac70*/  FADD.FTZ R35, R20, R3 ;  /* 0x0000000314237221 */ /* 0x000fc60000010000 */
[C---:B------:R-:W-:Y:S01]  /*ac80*/  FADD.FTZ R43, R155.reuse, R26 ;  /* 0x0000001a9b2b7221 */ /* 0x040fe20000010000 */
[----:B--2---:R-:W-:Y:S01]  /*ac90*/  FADD.FTZ R26, R24, R35 ;  /* 0x00000023181a7221 */ /* 0x004fe20000010000 */
[----:B------:R-:W-:Y:S01]  /*aca0*/  F2FP.BF16.F32.PACK_AB R155, R155, R58 ;  /* 0x0000003a9b9b723e */ /* 0x000fe200000010ff */
[----:B------:R0:W2:Y:S01]  /*acb0*/  MUFU.EX2 R27, R30 ;  /* 0x0000001e001b7308 */ /* 0x0000a20000000800 */
[C---:B----4-:R-:W-:Y:S01]  /*acc0*/  F2FP.BF16.F32.PACK_AB R154, R25.reuse, R24 ;  /* 0x00000018199a723e */ /* 0x050fe200000010ff */
[----:B------:R-:W-:Y:S06]  /*acd0*/  BAR.SYNC.DEFER_BLOCKING 0xf, 0x100 ;  /* 0x03c4000000007b1d */ /* 0x000fec0000010000 */
[----:B------:R-:W3:Y:S01]  /*ace0*/  MUFU.EX2 R32, R32 ;  /* 0x0000002000207308 */ /* 0x000ee20000000800 */
[----:B0-----:R-:W-:Y:S01]  /*acf0*/  FADD.FTZ R30, R62, R43 ;  /* 0x0000002b3e1e7221 */ /* 0x001fe20000010000 */
[----:B------:R-:W-:-:S03]  /*ad00*/  FADD.FTZ R43, R25, R26 ;  /* 0x0000001a192b7221 */ /* 0x000fc60000010000 */
[C---:B------:R-:W-:Y:S01]  /*ad10*/  FADD.FTZ R45, R157.reuse, R30 ;  /* 0x0000001e9d2d7221 */ /* 0x040fe20000010000 */
[----:B-1----:R-:W-:Y:S01]  /*ad20*/  FADD.FTZ R0, R28, R43 ;  /* 0x0000002b1c007221 */ /* 0x002fe20000010000 */
[----:B------:R-:W-:Y:S01]  /*ad30*/  F2FP.BF16.F32.PACK_AB R157, R157, R62 ;  /* 0x0000003e9d9d723e */ /* 0x000fe200000010ff */
[----:B------:R-:W0:Y:S01]  /*ad40*/  MUFU.EX2 R159, R68 ;  /* 0x00000044009f7308 */ /* 0x000e220000000800 */
[----:B------:R-:W-:Y:S01]  /*ad50*/  FADD.FTZ R26, R66, R45 ;  /* 0x0000002d421a7221 */ /* 0x000fe20000010000 */
[C---:B--2---:R-:W-:Y:S01]  /*ad60*/  FADD.FTZ R43, R27.reuse, R0 ;  /* 0x000000001b2b7221 */ /* 0x044fe20000010000 */
[----:B------:R-:W-:-:S05]  /*ad70*/  F2FP.BF16.F32.PACK_AB R156, R27, R28 ;  /* 0x0000001c1b9c723e */ /* 0x000fca00000010ff */
[----:B------:R-:W1:Y:S01]  /*ad80*/  MUFU.EX2 R29, R34 ;  /* 0x00000022001d7308 */ /* 0x000e620000000800 */
[----:B---3--:R-:W-:Y:S01]  /*ad90*/  FADD.FTZ R0, R32, R43 ;  /* 0x0000002b20007221 */ /* 0x008fe20000010000 */
[----:B------:R2:W-:Y:S06]  /*ada0*/  STSM.16.M88.4 [R198+0x26800], R152 ;  /* 0x02680098c6007844 */ /* 0x0005ec0000000200 */
[----:B------:R-:W3:Y:S01]  /*adb0*/  MUFU.EX2 R70, R70 ;  /* 0x0000004600467308 */ /* 0x000ee20000000800 */
[C---:B0-----:R-:W-:Y:S01]  /*adc0*/  FADD.FTZ R45, R159.reuse, R26 ;  /* 0x0000001a9f2d7221 */ /* 0x041fe20000010000 */
[----:B------:R-:W-:-:S06]  /*add0*/  F2FP.BF16.F32.PACK_AB R159, R159, R66 ;  /* 0x000000429f9f723e */ /* 0x000fcc00000010ff */
[----:B------:R-:W0:Y:S01]  /*ade0*/  MUFU.EX2 R36, R36 ;  /* 0x0000002400247308 */ /* 0x000e220000000800 */
[C---:B-1----:R-:W-:Y:S01]  /*adf0*/  FADD.FTZ R43, R29.reuse, R0 ;  /* 0x000000001d2b7221 */ /* 0x042fe20000010000 */
[----:B------:R-:W-:-:S05]  /*ae00*/  F2FP.BF16.F32.PACK_AB R158, R29, R32 ;  /* 0x000000201d9e723e */ /* 0x000fca00000010ff */
[----:B------:R2:W-:Y:S01]  /*ae10*/  STSM.16.M88.4 [R199], R156 ;  /* 0x0000009cc7007844 */ /* 0x0005e20000000200 */
[----:B------:R-:W1:Y:S01]  /*ae20*/  MUFU.EX2 R161, R72 ;  /* 0x0000004800a17308 */ /* 0x000e620000000800 */
[----:B---3--:R-:W-:-:S07]  /*ae30*/  FADD.FTZ R26, R70, R45 ;  /* 0x0000002d461a7221 */ /* 0x008fce0000010000 */
[----:B------:R-:W3:Y:S01]  /*ae40*/  MUFU.EX2 R31, R38 ;  /* 0x00000026001f7308 */ /* 0x000ee20000000800 */
[----:B0-----:R-:W-:-:S07]  /*ae50*/  FADD.FTZ R0, R36, R43 ;  /* 0x0000002b24007221 */ /* 0x001fce0000010000 */
[----:B------:R-:W0:Y:S01]  /*ae60*/  MUFU.EX2 R74, R74 ;  /* 0x0000004a004a7308 */ /* 0x000e220000000800 */
[C---:B-1----:R-:W-:Y:S01]  /*ae70*/  FADD.FTZ R45, R161.reuse, R26 ;  /* 0x0000001aa12d7221 */ /* 0x042fe20000010000 */
[----:B------:R-:W-:-:S06]  /*ae80*/  F2FP.BF16.F32.PACK_AB R161, R161, R70 ;  /* 0x00000046a1a1723e */ /* 0x000fcc00000010ff */
[----:B------:R-:W1:Y:S01]  /*ae90*/  MUFU.EX2 R40, R40 ;  /* 0x0000002800287308 */ /* 0x000e620000000800 */
[C---:B---3--:R-:W-:Y:S01]  /*aea0*/  FADD.FTZ R3, R31.reuse, R0 ;  /* 0x000000001f037221 */ /* 0x048fe20000010000 */
[----:B------:R-:W-:-:S06]  /*aeb0*/  F2FP.BF16.F32.PACK_AB R160, R31, R36 ;  /* 0x000000241fa0723e */ /* 0x000fcc00000010ff */
[----:B------:R-:W3:Y:S01]  /*aec0*/  MUFU.EX2 R37, R76 ;  /* 0x0000004c00257308 */ /* 0x000ee20000000800 */
[----:B0-----:R-:W-:-:S07]  /*aed0*/  FADD.FTZ R20, R74, R45 ;  /* 0x0000002d4a147221 */ /* 0x001fce0000010000 */
[----:B------:R-:W0:Y:S01]  /*aee0*/  MUFU.EX2 R33, R42 ;  /* 0x0000002a00217308 */ /* 0x000e220000000800 */
[----:B-1----:R-:W-:-:S07]  /*aef0*/  FADD.FTZ R0, R40, R3 ;  /* 0x0000000328007221 */ /* 0x002fce0000010000 */
[----:B------:R-:W-:Y:S01]  /*af00*/  MUFU.EX2 R54, R54 ;  /* 0x0000003600367308 */ /* 0x000fe20000000800 */
[C---:B---3--:R-:W-:Y:S01]  /*af10*/  F2FP.BF16.F32.PACK_AB R163, R37.reuse, R74 ;  /* 0x0000004a25a3723e */ /* 0x048fe200000010ff */
[----:B------:R-:W-:-:S06]  /*af20*/  FADD.FTZ R37, R37, R20 ;  /* 0x0000001425257221 */ /* 0x000fcc0000010000 */
[----:B------:R-:W1:Y:S01]  /*af30*/  MUFU.EX2 R39, R78 ;  /* 0x0000004e00277308 */ /* 0x000e620000000800 */
[C---:B0-----:R-:W-:Y:S01]  /*af40*/  F2FP.BF16.F32.PACK_AB R162, R33.reuse, R40 ;  /* 0x0000002821a2723e */ /* 0x041fe200000010ff */
[----:B------:R-:W-:-:S04]  /*af50*/  FADD.FTZ R33, R33, R0 ;  /* 0x0000000021217221 */ /* 0x000fc80000010000 */
[----:B------:R2:W-:Y:S02]  /*af60*/  STSM.16.M88.4 [R201], R160 ;  /* 0x000000a0c9007844 */ /* 0x0005e40000000200 */
[----:B------:R-:W-:Y:S08]  /*af70*/  MUFU.EX2 R44, R44 ;  /* 0x0000002c002c7308 */ /* 0x000ff00000000800 */
[----:B------:R-:W0:Y:S01]  /*af80*/  MUFU.EX2 R35, R46 ;  /* 0x0000002e00237308 */ /* 0x000e220000000800 */
[----:B-1----:R-:W-:Y:S01]  /*af90*/  F2FP.BF16.F32.PACK_AB R165, R39, R54 ;  /* 0x0000003627a5723e */ /* 0x002fe200000010ff */
[----:B------:R-:W-:-:S04]  /*afa0*/  FADD.FTZ R54, R54, R37 ;  /* 0x0000002536367221 */ /* 0x000fc80000010000 */
[----:B------:R-:W-:Y:S02]  /*afb0*/  FADD.FTZ R39, R39, R54 ;  /* 0x0000003627277221 */ /* 0x000fe40000010000 */
[----:B------:R-:W1:Y:S08]  /*afc0*/  MUFU.EX2 R80, R80 ;  /* 0x0000005000507308 */ /* 0x000e700000000800 */
[----:B------:R-:W3:Y:S01]  /*afd0*/  MUFU.EX2 R48, R48 ;  /* 0x0000003000307308 */ /* 0x000ee20000000800 */
[----:B0-----:R-:W-:Y:S01]  /*afe0*/  F2FP.BF16.F32.PACK_AB R164, R35, R44 ;  /* 0x0000002c23a4723e */ /* 0x001fe200000010ff */
[----:B------:R-:W-:-:S04]  /*aff0*/  FADD.FTZ R44, R44, R33 ;  /* 0x000000212c2c7221 */ /* 0x000fc80000010000 */
[----:B------:R-:W-:Y:S02]  /*b000*/  FADD.FTZ R35, R35, R44 ;  /* 0x0000002c23237221 */ /* 0x000fe40000010000 */
[----:B------:R-:W0:Y:S01]  /*b010*/  MUFU.EX2 R21, R21 ;  /* 0x0000001500157308 */ /* 0x000e220000000800 */
[----:B-1----:R-:W-:Y:S01]  /*b020*/  F2FP.BF16.F32.PACK_AB R167, R41, R80 ;  /* 0x0000005029a7723e */ /* 0x002fe200000010ff */
[----:B------:R-:W-:-:S04]  /*b030*/  FADD.FTZ R80, R80, R39 ;  /* 0x0000002750507221 */ /* 0x000fc80000010000 */
[----:B------:R-:W-:Y:S01]  /*b040*/  FADD.FTZ R3, R41, R80 ;  /* 0x0000005029037221 */ /* 0x000fe20000010000 */
[----:B---3--:R-:W-:Y:S01]  /*b050*/  FADD.FTZ R0, R48, R35 ;  /* 0x0000002330007221 */ /* 0x008fe20000010000 */
[----:B0-----:R-:W-:-:S03]  /*b060*/  F2FP.BF16.F32.PACK_AB R166, R21, R48 ;  /* 0x0000003015a6723e */ /* 0x001fc600000010ff */
[----:B------:R-:W-:Y:S02]  /*b070*/  FADD.FTZ R0, R21, R0 ;  /* 0x0000000015007221 */ /* 0x000fe40000010000 */
[----:B------:R2:W-:Y:S01]  /*b080*/  STSM.16.M88.4 [R200], R164 ;  /* 0x000000a4c8007844 */ /* 0x0005e20000000200 */
[----:B------:R-:W-:Y:S05]  /*b090*/  @!P0 BRA `(.L_x_4967) ;  /* 0x0000000000048947 */ /* 0x000fea0003800000 */
[----:B------:R-:W-:Y:S01]  /*b0a0*/  BPT.TRAP 0x1 ;  /* 0x000000040000795c */ /* 0x000fe20000300000 */
.L_x_4967:
[----:B------:R0:W1:Y:S01]  /*b0b0*/  SYNCS.PHASECHK.TRANS64.TRYWAIT P2, [R168+URZ+0x28c50], R57 ;  /* 0x028c5039a80075a7 */ /* 0x000062000804017f */
[----:B------:R-:W-:Y:S05]  /*b0c0*/  @!P0 BRA `(.L_x_4968) ;  /* 0x0000000000048947 */ /* 0x000fea0003800000 */
[----:B------:R-:W-:Y:S01]  /*b0d0*/  BPT.TRAP 0x1 ;  /* 0x000000040000795c */ /* 0x000fe20000300000 */
.L_x_4968:
[----:B------:R-:W-:Y:S01]  /*b0e0*/  ULDC UR38, c[0x0][0x9d8] ;  /* 0x0002760000267ab9 */ /* 0x000fe20000000800 */
[----:B------:R-:W-:Y:S01]  /*b0f0*/  ULDC UR39, c[0x0][0x9d8] ;  /* 0x0002760000277ab9 */ /* 0x000fe20000000800 */
[----:B------:R-:W-:Y:S01]  /*b100*/  ULDC UR36, c[0x0][0x988] ;  /* 0x0002620000247ab9 */ /* 0x000fe20000000800 */
[----:B------:R-:W-:Y:S01]  /*b110*/  ULDC UR37, c[0x0][0x988] ;  /* 0x0002620000257ab9 */ /* 0x000fe20000000800 */
[----:B------:R-:W-:Y:S01]  /*b120*/  BSSY B0, `(.L_x_4969) ;  /* 0x0000006000007945 */ /* 0x000fe20003800000 */
[----:B------:R-:W-:Y:S02]  /*b130*/  IMAD R20, R18, 0x1000, R191 ;  /* 0x0000100012147824 */ /* 0x000fe400078e02bf */
[----:B------:R-:W-:Y:S01]  /*b140*/  IMAD.MOV.U32 R21, RZ, RZ, 0x40000040 ;  /* 0x40000040ff157424 */ /* 0x000fe200078e00ff */
[----:B-1----:R-:W-:Y:S06]  /*b150*/  @P2 BRA `(.L_x_4970) ;  /* 0x0000000000082947 */ /* 0x002fec0003800000 */
[----:B------:R-:W1:Y:S02]  /*b160*/  SYNCS.PHASECHK.TRANS64.TRYWAIT P2, [R168+URZ+0x28c50], R57 ;  /* 0x028c5039a80075a7 */ /* 0x000e64000804017f */
[----:B-1----:R-:W-:Y:S05]  /*b170*/  @!P2 BRA `(.L_x_4971) ;  /* 0x000001180028a947 */ /* 0x002fea0003800000 */
.L_x_4970:
[----:B------:R-:W-:Y:S05]  /*b180*/  BSYNC B0 ;  /* 0x0000000000007941 */ /* 0x000fea0003800000 */
.L_x_4969:
[----:B------:R-:W-:Y:S01]  /*b190*/  R2UR UR6, R20 ;  /* 0x00000000140672ca */ /* 0x000fe200000e0000 */
[----:B01----:R-:W-:Y:S01]  /*b1a0*/  WARPGROUP.ARRIVE ;  /* 0x00000000000079c5 */ /* 0x003fe20000000000 */
[----:B------:R-:W-:Y:S01]  /*b1b0*/  R2UR UR7, R21 ;  /* 0x00000000150772ca */ /* 0x000fe200000e0000 */
[----:B------:R-:W-:Y:S01]  /*b1c0*/  IMAD.MOV.U32 R21, RZ, RZ, 0x40000040 ;  /* 0x40000040ff157424 */ /* 0x000fe200078e00ff */
[----:B------:R-:W-:Y:S01]  /*b1d0*/  ISETP.NE.AND P2, PT, R230, 0x1, PT ;  /* 0x00000001e600780c */ /* 0x000fe20003f45270 */
[----:B------:R-:W-:Y:S01]  /*b1e0*/  VIADD R215, R180, 0xfffffffe ;  /* 0xfffffffeb4d77836 */ /* 0x000fe20000000000 */
[----:B------:R-:W-:Y:S01]  /*b1f0*/  BSSY B0, `(.L_x_4972) ;  /* 0x0000273000007945 */ /* 0x000fe20003800000 */
[----:B------:R-:W-:-:S05]  /*b200*/  @!P1 VIADD R168, R168, 0x28c60 ;  /* 0x00028c60a8a89836 */ /* 0x000fca0000000000 */
[----:B------:R-:W-:-:S03]  /*b210*/  @!P1 PRMT R168, RZ, 0x654, R168 ;  /* 0x00000654ffa89816 */ /* 0x000fc600000000a8 */
[----:B------:R-:W-:Y:S03]  /*b220*/  HGMMA.64x256x16.F32.BF16 R24, R152, gdesc[UR4].tnspB, RZ, !UPT, gsb0 ;  /* 0x43e0000498187df0 */ /* 0x000fe6000c0018ff */
[----:B------:R-:W-:Y:S02]  /*b230*/  WARPGROUP.DEPBAR.LE gsb0, 0x0 ;  /* 0x00008000000079c5 */ /* 0x000fe40000010000 */
[----:B--2---:R-:W-:Y:S01]  /*b240*/  VIADD R152, R20, 0x80 ;  /* 0x0000008014987836 */ /* 0x004fe20000000000 */
        /* <DEDUP_REMOVED lines=10> */
[----:B------:R-:W0:Y:S01]  /*b2f0*/  @P2 LDC R152, c[0x0][0x450] ;  /* 0x00011400ff982b82 */ /* 0x000e220000000800 */
[----:B------:R-:W-:Y:S02]  /*b300*/  WARPGROUP.DEPBAR.LE gsb0, 0x0 ;  /* 0x00008000000079c5 */ /* 0x000fe40000010000 */
[----:B------:R-:W-:-:S15]  /*b310*/  WARPGROUP.ARRIVE ;  /* 0x00000000000079c5 */ /* 0x000fde0000000000 */
[----:B------:R-:W-:-:S06]  /*b320*/  NOP ;  /* 0x0000000000007918 */ /* 0x000fcc0000000000 */
[----:B------:R-:W-:Y:S01]  /*b330*/  HGMMA.64x256x16.F32.BF16 R24, R160, gdesc[UR4].tnspB, R24, gsb0 ;  /* 0x43e00004a0187df0 */ /* 0x000fe20008001818 */
[----:B------:R-:W-:Y:S01]  /*b340*/  R2UR UR6, R20 ;  /* 0x00000000140672ca */ /* 0x000fe200000e0000 */
[----:B------:R-:W-:Y:S01]  /*b350*/  IMAD.MOV.U32 R20, RZ, RZ, R196 ;  /* 0x000000ffff147224 */ /* 0x000fe200078e00c4 */
[----:B------:R-:W-:Y:S02]  /*b360*/  R2UR UR7, R21 ;  /* 0x00000000150772ca */ /* 0x000fe400000e0000 */
[----:B------:R-:W1:Y:S02]  /*b370*/  @P2 LDC R21, c[0x0][0x44c] ;  /* 0x00011300ff152b82 */ /* 0x000e640000000800 */
[----:B-1----:R-:W-:-:S05]  /*b380*/  @P2 IMAD.HI.U32 R21, R196, R21, RZ ;  /* 0x00000015c4152227 */ /* 0x002fca00078e00ff */
[----:B0-----:R-:W-:-:S04]  /*b390*/  @P2 SHF.R.U32.HI R20, RZ, R152, R21 ;  /* 0x00000098ff142219 */ /* 0x001fc80000011615 */
[----:B------:R-:W-:-:S04]  /*b3a0*/  IADD3 R20, R20, R195, -R194 ;  /* 0x000000c314147210 */ /* 0x000fc80007ffe8c2 */
[----:B------:R-:W-:-:S04]  /*b3b0*/  SHF.R.S32.HI R21, RZ, 0x1f, R20 ;  /* 0x0000001fff157819 */ /* 0x000fc80000011414 */
[----:B------:R-:W-:-:S04]  /*b3c0*/  LEA.HI R21, R21, R20, RZ, 0x6 ;  /* 0x0000001415157211 */ /* 0x000fc800078f30ff */
[----:B------:R-:W-:-:S04]  /*b3d0*/  SHF.R.S32.HI R21, RZ, 0x6, R21 ;  /* 0x00000006ff157819 */ /* 0x000fc80000011415 */
[----:B------:R-:W-:-:S04]  /*b3e0*/  VIMNMX R214, RZ, R21, !PT ;  /* 0x00000015ffd67248 */ /* 0x000fc80007fe0100 */
[----:B------:R-:W-:Y:S01]  /*b3f0*/  ISETP.GE.AND P2, PT, R215, R214, PT ;  /* 0x000000d6d700720c */ /* 0x000fe20003f46270 */
[----:B------:R-:W-:Y:S02]  /*b400*/  WARPGROUP.DEPBAR.LE gsb0, 0x0 ;  /* 0x00008000000079c5 */ /* 0x000fe40000010000 */
[----:B------:R-:W-:-:S06]  /*b410*/  WARPGROUP.ARRIVE ;  /* 0x00000000000079c5 */ /* 0x000fcc0000000000 */
        /* <DEDUP_REMOVED lines=12> */
[----:B------:R-:W-:Y:S01]  /*b4e0*/  BSSY B1, `(.L_x_4973) ;  /* 0x0000243000017945 */ /* 0x000fe20003800000 */
[----:B------:R-:W-:Y:S02]  /*b4f0*/  IMAD.MOV.U32 R225, RZ, RZ, R15 ;  /* 0x000000ffffe17224 */ /* 0x000fe400078e000f */
[----:B------:R-:W-:Y:S02]  /*b500*/  IMAD.MOV.U32 R21, RZ, RZ, R14 ;  /* 0x000000ffff157224 */ /* 0x000fe400078e000e */
[----:B------:R-:W-:-:S07]  /*b510*/  IMAD.MOV.U32 R224, RZ, RZ, R18 ;  /* 0x000000ffffe07224 */ /* 0x000fce00078e0012 */
.L_x_4984:
[----:B------:R-:W-:-:S05]  /*b520*/  VIADD R18, R224, 0x1 ;  /* 0x00000001e0127836 */ /* 0x000fca0000000000 */
[----:B------:R-:W-:-:S04]  /*b530*/  ISETP.NE.AND P2, PT, R18, 0x2, PT ;  /* 0x000000021200780c */ /* 0x000fc80003f45270 */
[----:B------:R-:W-:Y:S02]  /*b540*/  SEL R14, RZ, 0x1, P2 ;  /* 0x00000001ff0e7807 */ /* 0x000fe40001000000 */
[----:B------:R-:W-:Y:S02]  /*b550*/  SEL R18, R18, RZ, P2 ;  /* 0x000000ff12127207 */ /* 0x000fe40001000000 */
[----:B------:R-:W-:Y:S01]  /*b560*/  LOP3.LUT R19, R19, R14, RZ, 0x3c, !PT ;  /* 0x0000000e13137212 */ /* 0x000fe200078e3cff */
[----:B-1----:R-:W-:Y:S06]  /*b570*/  @!P0 BRA `(.L_x_4974) ;  /* 0x0000000000048947 */ /* 0x002fec0003800000 */
[----:B------:R-:W-:Y:S01]  /*b580*/  BPT.TRAP 0x1 ;  /* 0x000000040000795c */ /* 0x000fe20000300000 */
.L_x_4974:
[----:B------:R-:W-:Y:S01]  /*b590*/  IMAD R216, R18, 0x8, R2 ;  /* 0x0000000812d87824 */ /* 0x000fe200078e0202 */
[----:B------:R-:W-:-:S04]  /*b5a0*/  SHF.L.U32 R20, R19, 0x1f, RZ ;  /* 0x0000001f13147819 */ /* 0x000fc800000006ff */
[----:B------:R1:W2:Y:S01]  /*b5b0*/  SYNCS.PHASECHK.TRANS64.TRYWAIT P2, [R216+URZ+0x28c30], R20 ;  /* 0x028c3014d80075a7 */ /* 0x0002a2000804017f */
[----:B------:R-:W-:Y:S05]  /*b5c0*/  @!P0 BRA `(.L_x_4975) ;  /* 0x0000000000048947 */ /* 0x000fea0003800000 */
[----:B------:R-:W-:Y:S01]  /*b5d0*/  BPT.TRAP 0x1 ;  /* 0x000000040000795c */ /* 0x000fe20000300000 */
.L_x_4975:
[----:B------:R-:W-:Y:S01]  /*b5e0*/  ISETP.NE.AND P3, PT, R230, 0x1, PT ;  /* 0x00000001e600780c */ /* 0x000fe20003f65270 */
[----:B------:R-:W-:Y:S01]  /*b5f0*/  IMAD.IADD R13, R203, 0x1, R196 ;  /* 0x00000001cb0d7824 */ /* 0x000fe200078e02c4 */
[----:B------:R-:W-:Y:S11]  /*b600*/  BSSY B2, `(.L_x_4976) ;  /* 0x0000008000027945 */ /* 0x000ff60003800000 */
[----:B------:R-:W3:Y:S08]  /*b610*/  @P3 LDC R14, c[0x0][0x44c] ;  /* 0x00011300ff0e3b82 */ /* 0x000ef00000000800 */
[----:B------:R-:W4:Y:S01]  /*b620*/  @P3 LDC R15, c[0x0][0x450] ;  /* 0x00011400ff0f3b82 */ /* 0x000f220000000800 */
[----:B---3--:R-:W-:-:S05]  /*b630*/  @P3 IMAD.HI.U32 R14, R13, R14, RZ ;  /* 0x0000000e0d0e3227 */ /* 0x008fca00078e00ff */
[----:B----4-:R-:W-:Y:S01]  /*b640*/  @P3 SHF.R.U32.HI R13, RZ, R15, R14 ;  /* 0x0000000fff0d3219 */ /* 0x010fe2000001160e */
[----:B--2---:R-:W-:Y:S06]  /*b650*/  @P2 BRA `(.L_x_4977) ;  /* 0x0000000000082947 */ /* 0x004fec0003800000 */
[----:B------:R-:W2:Y:S02]  /*b660*/  SYNCS.PHASECHK.TRANS64.TRYWAIT P2, [R216+URZ+0x28c30], R20 ;  /* 0x028c3014d80075a7 */ /* 0x000ea4000804017f */
[----:B--2---:R-:W-:Y:S05]  /*b670*/  @!P2 BRA `(.L_x_4978) ;  /* 0x0000011000fca947 */ /* 0x004fea0003800000 */
.L_x_4977:
[----:B------:R-:W-:Y:S05]  /*b680*/  BSYNC B2 ;  /* 0x0000000000027941 */ /* 0x000fea0003800000 */
.L_x_4976:
[----:B------:R-:W3:Y:S01]  /*b690*/  SHFL.IDX PT, R156, R13, 0x1, 0x1c1f ;  /* 0x003c1f000d9c7f89 */ /* 0x000ee200000e0000 */
[----:B------:R-:W-:-:S03]  /*b6a0*/  IMAD.MOV.U32 R14, RZ, RZ, -0x40 ;  /* 0xffffffc0ff0e7424 */ /* 0x000fc600078e00ff */
[----:B------:R-:W4:Y:S01]  /*b6b0*/  LDL.LU R230, [R1+0x8] ;  /* 0x0000080001e67983 */ /* 0x000f220000300800 */
[----:B------:R-:W-:Y:S01]  /*b6c0*/  IMAD R14, R215, R14, 0x1 ;  /* 0x00000001d70e7424 */ /* 0x000fe200078e020e */
[----:B------:R-:W-:Y:S01]  /*b6d0*/  R2UR UR4, R4 ;  /* 0x00000000040472ca */ /* 0x000fe200000e0000 */
[----:B------:R-:W-:Y:S01]  /*b6e0*/  IMAD R154, R18, 0x200, R12 ;  /* 0x00000200129a7824 */ /* 0x000fe200078e020c */
[----:B------:R-:W-:Y:S01]  /*b6f0*/  R2UR UR5, R5 ;  /* 0x00000000050572ca */ /* 0x000fe200000e0000 */
[----:B------:R-:W-:Y:S01]  /*b700*/  IMAD.MOV.U32 R155, RZ, RZ, 0x40000040 ;  /* 0x40000040ff9b7424 */ /* 0x000fe200078e00ff */
[----:B------:R-:W-:Y:S01]  /*b710*/  IADD3 R15, R195, R14, -R189 ;  /* 0x0000000ec30f7210 */ /* 0x000fe20007ffe8bd */
[C---:B------:R-:W-:Y:S01]  /*b720*/  VIADD R152, R154.reuse, 0x2 ;  /* 0x000000029a987836 */ /* 0x040fe20000000000 */
[C---:B------:R-:W-:Y:S01]  /*b730*/  R2UR UR6, R154.reuse ;  /* 0x000000009a0672ca */ /* 0x040fe200000e0000 */
[C---:B------:R-:W-:Y:S01]  /*b740*/  VIADD R14, R154.reuse, 0x4 ;  /* 0x000000049a0e7836 */ /* 0x040fe20000000000 */
[----:B------:R-:W-:Y:S01]  /*b750*/  R2UR UR7, R155 ;  /* 0x000000009b0772ca */ /* 0x000fe200000e0000 */
[----:B------:R-:W-:Y:S01]  /*b760*/  VIADD R154, R154, 0x6 ;  /* 0x000000069a9a7836 */ /* 0x000fe20000000000 */
[----:B------:R3:W5:Y:S01]  /*b770*/  SHFL.IDX PT, R226, R13, RZ, 0x1c1f ;  /* 0x001c1fff0de27589 */ /* 0x00076200000e0000 */
[----:B------:R-:W-:Y:S01]  /*b780*/  IMAD.MOV.U32 R153, RZ, RZ, 0x40000040 ;  /* 0x40000040ff997424 */ /* 0x000fe200078e00ff */
[----:B------:R-:W-:Y:S01]  /*b790*/  R2UR UR10, R152 ;  /* 0x00000000980a72ca */ /* 0x000fe200000e0000 */
[----:B------:R-:W-:Y:S01]  /*b7a0*/  IMAD.IADD R15, R15, 0x1, -R194 ;  /* 0x000000010f0f7824 */ /* 0x000fe200078e0ac2 */
[----:B------:R-:W-:-:S02]  /*b7b0*/  R2UR UR18, R154 ;  /* 0x000000009a1272ca */ /* 0x000fc400000e0000 */
[----:B------:R-:W-:Y:S01]  /*b7c0*/  R2UR UR11, R153 ;  /* 0x00000000990b72ca */ /* 0x000fe200000e0000 */
[----:B---3--:R-:W-:Y:S01]  /*b7d0*/  IMAD.IADD R13, R15, 0x1, R156 ;  /* 0x000000010f0d7824 */ /* 0x008fe200078e029c */
[----:B------:R-:W-:Y:S02]  /*b7e0*/  R2UR UR19, R155 ;  /* 0x000000009b1372ca */ /* 0x000fe400000e0000 */
[----:B0-----:R-:W-:Y:S01]  /*b7f0*/  WARPGROUP.ARRIVE ;  /* 0x00000000000079c5 */ /* 0x001fe20000000000 */
[----:B------:R-:W-:Y:S02]  /*b800*/  R2UR UR8, R10 ;  /* 0x000000000a0872ca */ /* 0x000fe400000e0000 */
[----:B------:R-:W-:Y:S02]  /*b810*/  R2UR UR9, R11 ;  /* 0x000000000b0972ca */ /* 0x000fe400000e0000 */
[----:B------:R-:W-:Y:S01]  /*b820*/  R2UR UR14, R14 ;  /* 0x000000000e0e72ca */ /* 0x000fe200000e0000 */
[----:B------:R-:W-:Y:S01]  /*b830*/  HGMMA.64x64x16.F32.BF16 R152, gdesc[UR4], RZ, !UPT, gsb0 ;  /* 0x00e00000049879f0 */ /* 0x000fe2000c0018ff */
[----:B------:R-:W-:-:S02]  /*b840*/  R2UR UR12, R8 ;  /* 0x00000000080c72ca */ /* 0x000fc400000e0000 */
[----:B------:R-:W-:Y:S02]  /*b850*/  R2UR UR13, R9 ;  /* 0x00000000090d72ca */ /* 0x000fe400000e0000 */
[----:B------:R-:W-:Y:S01]  /*b860*/  R2UR UR16, R6 ;  /* 0x00000000061072ca */ /* 0x000fe200000e0000 */
[----:B-----5:R-:W-:Y:S01]  /*b870*/  IMAD.IADD R226, R15, 0x1, R226 ;  /* 0x000000010fe27824 */ /* 0x020fe200078e02e2 */
[----:B------:R-:W-:Y:S01]  /*b880*/  R2UR UR17, R7 ;  /* 0x00000000071172ca */ /* 0x000fe200000e0000 */
[----:B------:R-:W-:Y:S01]  /*b890*/  IMAD.MOV.U32 R15, RZ, RZ, 0x40000040 ;  /* 0x40000040ff0f7424 */ /* 0x000fe200078e00ff */
[C---:B------:R-:W-:Y:S02]  /*b8a0*/  ISETP.GT.AND P2, PT, R13.reuse, 0x29, PT ;  /* 0x000000290d00780c */ /* 0x040fe40003f44270 */
[----:B------:R-:W-:Y:S02]  /*b8b0*/  ISETP.GT.AND P3, PT, R13, 0x30, PT ;  /* 0x000000300d00780c */ /* 0x000fe40003f64270 */
[----:B------:R-:W-:-:S02]  /*b8c0*/  R2UR UR15, R15 ;  /* 0x000000000f0f72ca */ /* 0x000fc400000e0000 */
        /* <DEDUP_REMOVED lines=11> */
[----:B------:R-:W-:Y:S01]  /*b980*/  HGMMA.64x64x16.F32.BF16 R152, gdesc[UR16], R152, gsb0 ;  /* 0x00e00000109879f0 */ /* 0x000fe20008001898 */
[----:B----4-:R-:W-:-:S04]  /*b990*/  LOP3.LUT R230, R230, 0xdfffffff, RZ, 0xc0, !PT ;  /* 0xdfffffffe6e67812 */ /* 0x010fc800078ec0ff */
[----:B------:R-:W-:Y:S02]  /*b9a0*/  @P1 LOP3.LUT R230, R230, 0x20000000, RZ, 0xfc, !PT ;  /* 0x20000000e6e61812 */ /* 0x000fe400078efcff */
[----:B------:R-:W-:Y:S02]  /*b9b0*/  ISETP.GT.AND P1, PT, R13, 0x21, PT ;  /* 0x000000210d00780c */ /* 0x000fe40003f24270 */
[----:B------:R-:W-:-:S04]  /*b9c0*/  LOP3.LUT R230, R230, 0xefffffff, RZ, 0xc0, !PT ;  /* 0xefffffffe6e67812 */ /* 0x000fc800078ec0ff */
[----:B------:R-:W-:Y:S02]  /*b9d0*/  @P0 LOP3.LUT R230, R230, 0x10000000, RZ, 0xfc, !PT ;  /* 0x10000000e6e60812 */ /* 0x000fe400078efcff */
[----:B------:R-:W-:Y:S02]  /*b9e0*/  ISETP.GT.AND P0, PT, R13, 0x28, PT ;  /* 0x000000280d00780c */ /* 0x000fe40003f04270 */
[----:B------:R-:W-:-:S04]  /*b9f0*/  LOP3.LUT R230, R230, 0xbfffffff, RZ, 0xc0, !PT ;  /* 0xbfffffffe6e67812 */ /* 0x000fc800078ec0ff */
[----:B------:R-:W-:Y:S02]  /*ba00*/  @P1 LOP3.LUT R230, R230, 0x40000000, RZ, 0xfc, !PT ;  /* 0x40000000e6e61812 */ /* 0x000fe400078efcff */
[----:B------:R-:W-:Y:S02]  /*ba10*/  ISETP.GT.AND P1, PT, R226, 0x1, PT ;  /* 0x00000001e200780c */ /* 0x000fe40003f24270 */
[----:B------:R-:W-:-:S04]  /*ba20*/  LOP3.LUT R230, R230, 0x7fffffff, RZ, 0xc0, !PT ;  /* 0x7fffffffe6e67812 */ /* 0x000fc800078ec0ff */
[----:B------:R-:W-:Y:S02]  /*ba30*/  @P0 LOP3.LUT R230, R230, 0x80000000, RZ, 0xfc, !PT ;  /* 0x80000000e6e60812 */ /* 0x000fe400078efcff */
[----:B------:R-:W-:-:S03]  /*ba40*/  ISETP.GT.AND P0, PT, R226, RZ, PT ;  /* 0x000000ffe200720c */ /* 0x000fc60003f04270 */
[----:B------:R0:W-:Y:S01]  /*ba50*/  STL [R1+0x8], R230 ;  /* 0x000008e601007387 */ /* 0x0001e20000100800 */
        /* <DEDUP_REMOVED lines=24> */
[----:B---3--:R-:W-:Y:S01]  /*bbe0*/  FSEL R152, R152, -INF , P0 ;  /* 0xff80000098987808 */ /* 0x008fe20000000000 */
[----:B------:R-:W-:Y:S01]  /*bbf0*/  FMUL.FTZ R171, R171, UR39 ;  /* 0x00000027abab7c20 */ /* 0x000fe20008410000 */
[----:B------:R-:W-:Y:S01]  /*bc00*/  ISETP.GT.AND P0, PT, R226, 0x8, PT ;  /* 0x00000008e200780c */ /* 0x000fe20003f04270 */
[----:B------:R-:W-:Y:S01]  /*bc10*/  FMUL.FTZ R174, R174, UR39 ;  /* 0x00000027aeae7c20 */ /* 0x000fe20008410000 */
[----:B------:R-:W-:Y:S01]  /*bc20*/  FMUL.FTZ R175, R175, UR39 ;  /* 0x00000027afaf7c20 */ /* 0x000fe20008410000 */
[----:B------:R-:W-:Y:S01]  /*bc30*/  FMUL.FTZ R178, R178, UR39 ;  /* 0x00000027b2b27c20 */ /* 0x000fe20008410000 */
[----:B------:R-:W-:Y:S01]  /*bc40*/  FMUL.FTZ R179, R179, UR39 ;  /* 0x00000027b3b37c20 */ /* 0x000fe20008410000 */
[----:B------:R-:W3:Y:S01]  /*bc50*/  MUFU.TANH R157, R157 ;  /* 0x0000009d009d7308 */ /* 0x000ee20000002400 */
[----:B----4-:R-:W-:Y:S01]  /*bc60*/  FSEL R231, R153, -INF , P1 ;  /* 0xff80000099e77808 */ /* 0x010fe20000800000 */
[----:B------:R-:W-:Y:S01]  /*bc70*/  FMUL.FTZ R182, R182, UR39 ;  /* 0x00000027b6b67c20 */ /* 0x000fe20008410000 */
[----:B------:R-:W-:Y:S01]  /*bc80*/  ISETP.GT.AND P1, PT, R226, 0x9, PT ;  /* 0x00000009e200780c */ /* 0x000fe20003f24270 */
[----:B------:R-:W-:Y:S01]  /*bc90*/  FMUL.FTZ R183, R183, UR39 ;  /* 0x00000027b7b77c20 */ /* 0x000fe20008410000 */
[----:B------:R-:W-:-:S03]  /*bca0*/  FMUL.FTZ R173, R173, UR39 ;  /* 0x00000027adad7c20 */ /* 0x000fc60008410000 */
[----:B------:R-:W4:Y:S01]  /*bcb0*/  MUFU.TANH R160, R160 ;  /* 0x000000a000a07308 */ /* 0x000f220000002400 */
[----:B-----5:R-:W-:Y:S02]  /*bcc0*/  FSEL R156, R156, -INF , P0 ;  /* 0xff8000009c9c7808 */ /* 0x020fe40000000000 */
[----:B------:R-:W-:-:S05]  /*bcd0*/  ISETP.GT.AND P0, PT, R226, 0x10, PT ;  /* 0x00000010e200780c */ /* 0x000fca0003f04270 */
[----:B------:R-:W5:Y:S01]  /*bce0*/  MUFU.TANH R161, R161 ;  /* 0x000000a100a17308 */ /* 0x000f620000002400 */
[----:B---3--:R-:W-:Y:S02]  /*bcf0*/  FSEL R157, R157, -INF , P1 ;  /* 0xff8000009d9d7808 */ /* 0x008fe40000800000 */
[----:B------:R-:W-:-:S05]  /*bd00*/  ISETP.GT.AND P1, PT, R226, 0x11, PT ;  /* 0x00000011e200780c */ /* 0x000fca0003f24270 */
[----:B------:R-:W3:Y:S01]  /*bd10*/  MUFU.TANH R164, R164 ;  /* 0x000000a400a47308 */ /* 0x000ee20000002400 */
[----:B----4-:R-:W-:Y:S02]  /*bd20*/  FSEL R160, R160, -INF , P0 ;  /* 0xff800000a0a07808 */ /* 0x010fe40000000000 */
[----:B------:R-:W-:-:S05]  /*bd30*/  ISETP.GT.AND P0, PT, R226, 0x18, PT ;  /* 0x00000018e200780c */ /* 0x000fca0003f04270 */
        /* <DEDUP_REMOVED lines=14> */
[----:B------:R-:W-:-:S05]  /*be20*/  ISETP.GT.AND P1, PT, R13, RZ, PT ;  /* 0x000000ff0d00720c */ /* 0x000fca0003f24270 */
        /* <DEDUP_REMOVED lines=23> */
[----:B------:R-:W-:Y:S02]  /*bfa0*/  ISETP.GT.AND P1, PT, R13, 0x20, PT ;  /* 0x000000200d00780c */ /* 0x000fe40003f24270 */
[----:B------:R-:W-:-:S03]  /*bfb0*/  FMNMX.FTZ R13, R14, R225, !PT ;  /* 0x000000e10e0d7209 */ /* 0x000fc60007810000 */
[----:B------:R-:W5:Y:S01]  /*bfc0*/  MUFU.TANH R167, R171 ;  /* 0x000000ab00a77308 */ /* 0x000f620000002400 */
[----:B------:R-:W-:Y:S02]  /*bfd0*/  FMNMX.FTZ R13, R153, R13, !PT ;  /* 0x0000000d990d7209 */ /* 0x000fe40007810000 */
[----:B---3--:R-:W-:Y:S02]  /*bfe0*/  FSEL R163, R163, -INF , P0 ;  /* 0xff800000a3a37808 */ /* 0x008fe40000000000 */
[----:B------:R-:W-:Y:S02]  /*bff0*/  FMNMX.FTZ R13, R154, R13, !PT ;  /* 0x0000000d9a0d7209 */ /* 0x000fe40007810000 */
[----:B------:R-:W-:Y:S01]  /*c000*/  LOP3.LUT P0, RZ, R230, 0x80000000, RZ, 0xc0, !PT ;  /* 0x80000000e6ff7812 */ /* 0x000fe2000780c0ff */
[----:B------:R-:W3:Y:S01]  /*c010*/  MUFU.TANH R170, R174 ;  /* 0x000000ae00aa7308 */ /* 0x000ee20000002400 */
[----:B------:R-:W-:Y:S02]  /*c020*/  FMNMX.FTZ R13, R155, R13, !PT ;  /* 0x0000000d9b0d7209 */ /* 0x000fe40007810000 */
[----:B----4-:R-:W-:-:S02]  /*c030*/  FSEL R166, R166, -INF , P1 ;  /* 0xff800000a6a67808 */ /* 0x010fc40000800000 */
[----:B------:R-:W-:Y:S02]  /*c040*/  FMNMX.FTZ R13, R158, R13, !PT ;  /* 0x0000000d9e0d7209 */ /* 0x000fe40007810000 */
[----:B------:R-:W-:Y:S01]  /*c050*/  LOP3.LUT P1, RZ, R230, 0x40000000, RZ, 0xc0, !PT ;  /* 0x40000000e6ff7812 */ /* 0x000fe2000782c0ff */
[----:B------:R-:W4:Y:S01]  /*c060*/  MUFU.TANH R171, R175 ;  /* 0x000000af00ab7308 */ /* 0x000f220000002400 */
[----:B------:R-:W-:Y:S02]  /*c070*/  FMNMX.FTZ R13, R159, R13, !PT ;  /* 0x0000000d9f0d7209 */ /* 0x000fe40007810000 */
[----:B-----5:R-:W-:Y:S02]  /*c080*/  FSEL R167, R167, -INF , P1 ;  /* 0xff800000a7a77808 */ /* 0x020fe40000800000 */
[----:B------:R-:W-:Y:S02]  /*c090*/  FMNMX.FTZ R13, R162, R13, !PT ;  /* 0x0000000da20d7209 */ /* 0x000fe40007810000 */
[----:B------:R-:W-:Y:S01]  /*c0a0*/  LOP3.LUT P1, RZ, R230, 0x20000000, RZ, 0xc0, !PT ;  /* 0x20000000e6ff7812 */ /* 0x000fe2000782c0ff */
[----:B------:R-:W5:Y:S01]  /*c0b0*/  MUFU.TANH R174, R178 ;  /* 0x000000b200ae7308 */ /* 0x000f620000002400 */
[----:B------:R-:W-:-:S02]  /*c0c0*/  FMNMX.FTZ R13, R163, R13, !PT ;  /* 0x0000000da30d7209 */ /* 0x000fc40007810000 */
[----:B---3--:R-:W-:Y:S02]  /*c0d0*/  FSEL R170, R170, -INF , P0 ;  /* 0xff800000aaaa7808 */ /* 0x008fe40000000000 */
[----:B------:R-:W-:Y:S02]  /*c0e0*/  FMNMX.FTZ R13, R166, R13, !PT ;  /* 0x0000000da60d7209 */ /* 0x000fe40007810000 */
[----:B------:R-:W-:Y:S01]  /*c0f0*/  LOP3.LUT P0, RZ, R230, 0x10000000, RZ, 0xc0, !PT ;  /* 0x10000000e6ff7812 */ /* 0x000fe2000780c0ff */
[----:B------:R-:W3:Y:S01]  /*c100*/  MUFU.TANH R175, R179 ;  /* 0x000000b300af7308 */ /* 0x000ee20000002400 */
[----:B------:R-:W-:Y:S01]  /*c110*/  FMNMX.FTZ R13, R167, R13, !PT ;  /* 0x0000000da70d7209 */ /* 0x000fe20007810000 */
[----:B0-----:R-:W0:Y:S01]  /*c120*/  LDC R230, c[0x0][0x448] ;  /* 0x00011200ffe67b82 */ /* 0x001e220000000800 */
[----:B----4-:R-:W-:Y:S02]  /*c130*/  FSEL R171, R171, -INF , P2 ;  /* 0xff800000abab7808 */ /* 0x010fe40001000000 */
[----:B------:R-:W-:-:S03]  /*c140*/  FMNMX.FTZ R13, R170, R13, !PT ;  /* 0x0000000daa0d7209 */ /* 0x000fc60007810000 */
[----:B------:R-:W4:Y:S01]  /*c150*/  MUFU.TANH R178, R182 ;  /* 0x000000b600b27308 */ /* 0x000f220000002400 */
[----:B-----5:R-:W-:Y:S02]  /*c160*/  FSEL R174, R174, -INF , P3 ;  /* 0xff800000aeae7808 */ /* 0x020fe40001800000 */
[----:B------:R-:W-:Y:S02]  /*c170*/  FMNMX.FTZ R13, R171, R13, !PT ;  /* 0x0000000dab0d7209 */ /* 0x000fe40007810000 */
[----:B------:R-:W-:Y:S02]  /*c180*/  ISETP.GT.AND P3, PT, R226, 0x29, PT ;  /* 0x00000029e200780c */ /* 0x000fe40003f64270 */
[----:B------:R-:W-:Y:S01]  /*c190*/  FMNMX.FTZ R13, R174, R13, !PT ;  /* 0x0000000dae0d7209 */ /* 0x000fe20007810000 */
[----:B------:R-:W5:Y:S01]  /*c1a0*/  MUFU.TANH R179, R183 ;  /* 0x000000b700b37308 */ /* 0x000f620000002400 */
[----:B---3--:R-:W-:Y:S02]  /*c1b0*/  FSEL R175, R175, -INF , P4 ;  /* 0xff800000afaf7808 */ /* 0x008fe40002000000 */
[----:B------:R-:W-:-:S02]  /*c1c0*/  ISETP.GT.AND P4, PT, R226, 0x30, PT ;  /* 0x00000030e200780c */ /* 0x000fc40003f84270 */
[----:B------:R-:W-:-:S03]  /*c1d0*/  FMNMX.FTZ R13, R175, R13, !PT ;  /* 0x0000000daf0d7209 */ /* 0x000fc60007810000 */
[----:B------:R-:W3:Y:S01]  /*c1e0*/  MUFU.TANH R173, R173 ;  /* 0x000000ad00ad7308 */ /* 0x000ee20000002400 */
[----:B----4-:R-:W-:-:S04]  /*c1f0*/  FSEL R178, R178, -INF , P5 ;  /* 0xff800000b2b27808 */ /* 0x010fc80002800000 */
[----:B------:R-:W-:Y:S02]  /*c200*/  FMNMX.FTZ R13, R178, R13, !PT ;  /* 0x0000000db20d7209 */ /* 0x000fe40007810000 */
[----:B-----5:R-:W-:-:S04]  /*c210*/  FSEL R179, R179, -INF , P6 ;  /* 0xff800000b3b37808 */ /* 0x020fc80003000000 */
[----:B------:R-:W-:Y:S02]  /*c220*/  FMNMX.FTZ R13, R179, R13, !PT ;  /* 0x0000000db30d7209 */ /* 0x000fe40007810000 */
[----:B---3--:R-:W-:-:S03]  /*c230*/  FSEL R173, R173, -INF , P3 ;  /* 0xff800000adad7808 */ /* 0x008fc60001800000 */
[----:B------:R-:W3:Y:S01]  /*c240*/  SHFL.BFLY PT, R15, R13, 0x2, 0x1f ;  /* 0x0c401f000d0f7f89 */ /* 0x000ee200000e0000 */
[----:B------:R-:W-:Y:S02]  /*c250*/  ISETP.GT.AND P3, PT, R226, 0x31, PT ;  /* 0x00000031e200780c */ /* 0x000fe40003f64270 */
[----:B---3--:R-:W-:-:S05]  /*c260*/  FMNMX.FTZ R15, R13, R15, !PT ;  /* 0x0000000f0d0f7209 */ /* 0x008fca0007810000 */
[----:B------:R-:W3:Y:S02]  /*c270*/  SHFL.BFLY PT, R13, R15, 0x1, 0x1f ;  /* 0x0c201f000f0d7f89 */ /* 0x000ee400000e0000 */
[----:B---3--:R-:W-:Y:S01]  /*c280*/  FMNMX.FTZ R15, R15, R13, !PT ;  /* 0x0000000d0f0f7209 */ /* 0x008fe20007810000 */
[----:B------:R-:W-:-:S03]  /*c290*/  IMAD.U32 R13, RZ, RZ, UR37 ;  /* 0x00000025ff0d7e24 */ /* 0x000fc6000f8e00ff */
        /* <DEDUP_REMOVED lines=23> */
[----:B------:R-:W-:-:S05]  /*c410*/  FFMA.FTZ R179, R179, R13, -R182 ;  /* 0x0000000db3b37223 */ /* 0x000fca00000108b6 */
[----:B------:R-:W4:Y:S08]  /*c420*/  MUFU.EX2 R153, R153 ;  /* 0x0000009900997308 */ /* 0x000f300000000800 */
[----:B------:R-:W5:Y:S01]  /*c430*/  MUFU.EX2 R154, R154 ;  /* 0x0000009a009a7308 */ /* 0x000f620000000800 */
[----:B---3--:R-:W-:Y:S01]  /*c440*/  FFMA.FTZ R3, R170, R3, R14 ;  /* 0x00000003aa037223 */ /* 0x008fe2000001000e */
[-C--:B------:R-:W-:Y:S01]  /*c450*/  FMUL.FTZ R26, R26, R170.reuse ;  /* 0x000000aa1a1a7220 */ /* 0x080fe20000410000 */
[-C--:B------:R-:W-:Y:S01]  /*c460*/  FMUL.FTZ R27, R27, R170.reuse ;  /* 0x000000aa1b1b7220 */ /* 0x080fe20000410000 */
[-C--:B------:R-:W-:Y:S01]  /*c470*/  FMUL.FTZ R30, R30, R170.reuse ;  /* 0x000000aa1e1e7220 */ /* 0x080fe20000410000 */
[-C--:B------:R-:W-:Y:S01]  /*c480*/  FMUL.FTZ R31, R31, R170.reuse ;  /* 0x000000aa1f1f7220 */ /* 0x080fe20000410000 */
[-C--:B------:R-:W-:Y:S01]  /*c490*/  FMUL.FTZ R34, R34, R170.reuse ;  /* 0x000000aa22227220 */ /* 0x080fe20000410000 */
[----:B------:R-:W-:Y:S01]  /*c4a0*/  FMUL.FTZ R35, R35, R170 ;  /* 0x000000aa23237220 */ /* 0x000fe20000410000 */
[----:B------:R-:W3:Y:S01]  /*c4b0*/  MUFU.EX2 R155, R155 ;  /* 0x0000009b009b7308 */ /* 0x000ee20000000800 */
        /* <DEDUP_REMOVED lines=8> */
[----:B-----5:R-:W-:Y:S01]  /*c540*/  FADD.FTZ R3, R154, R3 ;  /* 0x000000039a037221 */ /* 0x020fe20000010000 */
[----:B------:R-:W4:Y:S01]  /*c550*/  MUFU.EX2 R158, R158 ;  /* 0x0000009e009e7308 */ /* 0x000f220000000800 */
[-C--:B------:R-:W-:Y:S01]  /*c560*/  FMUL.FTZ R46, R46, R170.reuse ;  /* 0x000000aa2e2e7220 */ /* 0x080fe20000410000 */
[----:B------:R5:W-:Y:S01]  /*c570*/  @!P1 SYNCS.ARRIVE.TRANS64.RED.A1T0 RZ, [R14+URZ], RZ ;  /* 0x000000ff0eff99a7 */ /* 0x000be2000810043f */
[-C--:B------:R-:W-:Y:S01]  /*c580*/  FMUL.FTZ R47, R47, R170.reuse ;  /* 0x000000aa2f2f7220 */ /* 0x080fe20000410000 */
[-C--:B------:R-:W-:Y:S01]  /*c590*/  FMUL.FTZ R50, R50, R170.reuse ;  /* 0x000000aa32327220 */ /* 0x080fe20000410000 */
[-C--:B------:R-:W-:Y:S01]  /*c5a0*/  FMUL.FTZ R51, R51, R170.reuse ;  /* 0x000000aa33337220 */ /* 0x080fe20000410000 */
[----:B------:R-:W-:Y:S01]  /*c5b0*/  FMUL.FTZ R54, R54, R170 ;  /* 0x000000aa36367220 */ /* 0x000fe20000410000 */
[C---:B---3--:R-:W-:Y:S01]  /*c5c0*/  FADD.FTZ R3, R155.reuse, R3 ;  /* 0x000000039b037221 */ /* 0x048fe20000010000 */
[----:B------:R-:W-:Y:S01]  /*c5d0*/  F2FP.BF16.F32.PACK_AB R155, R155, R154 ;  /* 0x0000009a9b9b723e */ /* 0x000fe200000010ff */
[----:B------:R-:W-:Y:S01]  /*c5e0*/  FMUL.FTZ R154, R176, UR39 ;  /* 0x00000027b09a7c20 */ /* 0x000fe20008410000 */
[----:B-----5:R-:W-:Y:S01]  /*c5f0*/  FMNMX.FTZ R14, R152, R21, !PT ;  /* 0x00000015980e7209 */ /* 0x020fe20007810000 */
[----:B------:R-:W-:Y:S01]  /*c600*/  FMUL.FTZ R176, R177, UR39 ;  /* 0x00000027b1b07c20 */ /* 0x000fe20008410000 */
[----:B------:R-:W-:Y:S01]  /*c610*/  FMUL.FTZ R177, R180, UR39 ;  /* 0x00000027b4b17c20 */ /* 0x000fe20008410000 */
[----:B------:R-:W-:Y:S01]  /*c620*/  FMUL.FTZ R180, R181, UR39 ;  /* 0x00000027b5b47c20 */ /* 0x000fe20008410000 */
[----:B------:R-:W-:Y:S01]  /*c630*/  FMNMX.FTZ R14, R231, R14, !PT ;  /* 0x0000000ee70e7209 */ /* 0x000fe20007810000 */
[----:B------:R-:W3:Y:S01]  /*c640*/  MUFU.TANH R154, R154 ;  /* 0x0000009a009a7308 */ /* 0x000ee20000002400 */
[----:B------:R-:W-:Y:S01]  /*c650*/  FMUL.FTZ R55, R55, R170 ;  /* 0x000000aa37377220 */ /* 0x000fe20000410000 */
[----:B----4-:R-:W-:Y:S01]  /*c660*/  FADD.FTZ R3, R158, R3 ;  /* 0x000000039e037221 */ /* 0x010fe20000010000 */
[----:B------:R-:W-:Y:S01]  /*c670*/  FMNMX.FTZ R14, R156, R14, !PT ;  /* 0x0000000e9c0e7209 */ /* 0x000fe20007810000 */
[-C--:B------:R-:W-:Y:S01]  /*c680*/  FMUL.FTZ R58, R58, R170.reuse ;  /* 0x000000aa3a3a7220 */ /* 0x080fe20000410000 */
[-C--:B------:R-:W-:Y:S01]  /*c690*/  FMUL.FTZ R59, R59, R170.reuse ;  /* 0x000000aa3b3b7220 */ /* 0x080fe20000410000 */
[----:B------:R-:W-:Y:S01]  /*c6a0*/  FMUL.FTZ R62, R62, R170 ;  /* 0x000000aa3e3e7220 */ /* 0x000fe20000410000 */
[----:B------:R-:W-:Y:S01]  /*c6b0*/  FMNMX.FTZ R14, R157, R14, !PT ;  /* 0x0000000e9d0e7209 */ /* 0x000fe20007810000 */
[----:B------:R-:W4:Y:S01]  /*c6c0*/  MUFU.TANH R176, R176 ;  /* 0x000000b000b07308 */ /* 0x000f220000002400 */
[-C--:B------:R-:W-:Y:S01]  /*c6d0*/  FMUL.FTZ R63, R63, R170.reuse ;  /* 0x000000aa3f3f7220 */ /* 0x080fe20000410000 */
[----:B------:R-:W-:Y:S01]  /*c6e0*/  FMUL.FTZ R66, R66, R170 ;  /* 0x000000aa42427220 */ /* 0x000fe20000410000 */
[----:B------:R-:W-:Y:S01]  /*c6f0*/  FMNMX.FTZ R14, R160, R14, !PT ;  /* 0x0000000ea00e7209 */ /* 0x000fe20007810000 */
[-C--:B------:R-:W-:Y:S01]  /*c700*/  FMUL.FTZ R67, R67, R170.reuse ;  /* 0x000000aa43437220 */ /* 0x080fe20000410000 */
[-C--:B------:R-:W-:Y:S01]  /*c710*/  FMUL.FTZ R70, R70, R170.reuse ;  /* 0x000000aa46467220 */ /* 0x080fe20000410000 */
[----:B------:R-:W-:Y:S01]  /*c720*/  FMUL.FTZ R71, R71, R170 ;  /* 0x000000aa47477220 */ /* 0x000fe20000410000 */
[----:B------:R-:W-:Y:S01]  /*c730*/  FMNMX.FTZ R14, R161, R14, !PT ;  /* 0x0000000ea10e7209 */ /* 0x000fe20007810000 */
[----:B------:R-:W5:Y:S01]  /*c740*/  MUFU.TANH R177, R177 ;  /* 0x000000b100b17308 */ /* 0x000f620000002400 */
[----:B---3--:R-:W-:Y:S01]  /*c750*/  FSEL R154, R154, -INF , P4 ;  /* 0xff8000009a9a7808 */ /* 0x008fe20002000000 */
[----:B------:R-:W-:Y:S01]  /*c760*/  FMUL.FTZ R74, R74, R170 ;  /* 0x000000aa4a4a7220 */ /* 0x000fe20000410000 */
[----:B------:R-:W-:Y:S01]  /*c770*/  FMNMX.FTZ R14, R164, R14, !PT ;  /* 0x0000000ea40e7209 */ /* 0x000fe20007810000 */
[-C--:B------:R-:W-:Y:S01]  /*c780*/  FMUL.FTZ R75, R75, R170.reuse ;  /* 0x000000aa4b4b7220 */ /* 0x080fe20000410000 */
[----:B------:R-:W-:Y:S01]  /*c790*/  ISETP.GT.AND P4, PT, R226, 0x38, PT ;  /* 0x00000038e200780c */ /* 0x000fe20003f84270 */
[----:B------:R-:W-:Y:S01]  /*c7a0*/  FMUL.FTZ R78, R78, R170 ;  /* 0x000000aa4e4e7220 */ /* 0x000fe20000410000 */
[----:B------:R-:W-:Y:S01]  /*c7b0*/  FMNMX.FTZ R14, R165, R14, !PT ;  /* 0x0000000ea50e7209 */ /* 0x000fe20007810000 */
[----:B------:R-:W3:Y:S01]  /*c7c0*/  MUFU.TANH R180, R180 ;  /* 0x000000b400b47308 */ /* 0x000ee20000002400 */
[----:B----4-:R-:W-:Y:S01]  /*c7d0*/  FSEL R176, R176, -INF , P3 ;  /* 0xff800000b0b07808 */ /* 0x010fe20001800000 */
[----:B------:R-:W-:Y:S01]  /*c7e0*/  FMUL.FTZ R79, R79, R170 ;  /* 0x000000aa4f4f7220 */ /* 0x000fe20000410000 */
[----:B------:R-:W-:Y:S01]  /*c7f0*/  FMNMX.FTZ R14, R168, R14, !PT ;  /* 0x0000000ea80e7209 */ /* 0x000fe20007810000 */
[-C--:B------:R-:W-:Y:S01]  /*c800*/  FMUL.FTZ R82, R82, R170.reuse ;  /* 0x000000aa52527220 */ /* 0x080fe20000410000 */
[----:B------:R-:W-:Y:S01]  /*c810*/  ISETP.GT.AND P3, PT, R226, 0x39, PT ;  /* 0x00000039e200780c */ /* 0x000fe20003f64270 */
[----:B------:R-:W-:Y:S01]  /*c820*/  FMUL.FTZ R83, R83, R170 ;  /* 0x000000aa53537220 */ /* 0x000fe20000410000 */
[----:B------:R-:W-:Y:S01]  /*c830*/  FMNMX.FTZ R14, R169, R14, !PT ;  /* 0x0000000ea90e7209 */ /* 0x000fe20007810000 */
[----:B------:R-:W4:Y:S01]  /*c840*/  MUFU.EX2 R159, R159 ;  /* 0x0000009f009f7308 */ /* 0x000f220000000800 */
[----:B-----5:R-:W-:Y:S01]  /*c850*/  FSEL R177, R177, -INF , P4 ;  /* 0xff800000b1b17808 */ /* 0x020fe20002000000 */
[----:B------:R-:W-:Y:S01]  /*c860*/  FMUL.FTZ R86, R86, R170 ;  /* 0x000000aa56567220 */ /* 0x000fe20000410000 */
[----:B------:R-:W-:Y:S01]  /*c870*/  FMNMX.FTZ R14, R172, R14, !PT ;  /* 0x0000000eac0e7209 */ /* 0x000fe20007810000 */
[-C--:B------:R-:W-:Y:S01]  /*c880*/  FMUL.FTZ R87, R87, R170.reuse ;  /* 0x000000aa57577220 */ /* 0x080fe20000410000 */
[-C--:B------:R-:W-:Y:S01]  /*c890*/  FMUL.FTZ R90, R90, R170.reuse ;  /* 0x000000aa5a5a7220 */ /* 0x080fe20000410000 */
[----:B------:R-:W-:Y:S01]  /*c8a0*/  FMUL.FTZ R91, R91, R170 ;  /* 0x000000aa5b5b7220 */ /* 0x000fe20000410000 */
[----:B------:R-:W-:Y:S01]  /*c8b0*/  FMNMX.FTZ R14, R173, R14, !PT ;  /* 0x0000000ead0e7209 */ /* 0x000fe20007810000 */
[----:B------:R-:W5:Y:S01]  /*c8c0*/  MUFU.EX2 R162, R162 ;  /* 0x000000a200a27308 */ /* 0x000f620000000800 */
[----:B---3--:R-:W-:Y:S01]  /*c8d0*/  FSEL R180, R180, -INF , P3 ;  /* 0xff800000b4b47808 */ /* 0x008fe20001800000 */
[----:B------:R-:W-:Y:S01]  /*c8e0*/  FMUL.FTZ R94, R94, R170 ;  /* 0x000000aa5e5e7220 */ /* 0x000fe20000410000 */
[----:B------:R-:W-:Y:S01]  /*c8f0*/  FMNMX.FTZ R14, R154, R14, !PT ;  /* 0x0000000e9a0e7209 */ /* 0x000fe20007810000 */
[-C--:B------:R-:W-:Y:S01]  /*c900*/  FMUL.FTZ R95, R95, R170.reuse ;  /* 0x000000aa5f5f7220 */ /* 0x080fe20000410000 */
[-C--:B------:R-:W-:Y:S01]  /*c910*/  FMUL.FTZ R98, R98, R170.reuse ;  /* 0x000000aa62627220 */ /* 0x080fe20000410000 */
[----:B------:R-:W-:Y:S01]  /*c920*/  FMUL.FTZ R99, R99, R170 ;  /* 0x000000aa63637220 */ /* 0x000fe20000410000 */
[----:B------:R-:W-:Y:S01]  /*c930*/  FMNMX.FTZ R14, R176, R14, !PT ;  /* 0x0000000eb00e7209 */ /* 0x000fe20007810000 */
[----:B------:R-:W-:Y:S01]  /*c940*/  MUFU.EX2 R166, R166 ;  /* 0x000000a600a67308 */ /* 0x000fe20000000800 */
[----:B----4-:R-:W-:Y:S01]  /*c950*/  FADD.FTZ R3, R159, R3 ;  /* 0x000000039f037221 */ /* 0x010fe20000010000 */
[----:B------:R-:W-:Y:S01]  /*c960*/  FMUL.FTZ R102, R102, R170 ;  /* 0x000000aa66667220 */ /* 0x000fe20000410000 */
[----:B------:R-:W-:Y:S01]  /*c970*/  FMNMX.FTZ R14, R177, R14, !PT ;  /* 0x0000000eb10e7209 */ /* 0x000fe20007810000 */
[-C--:B------:R-:W-:Y:S01]  /*c980*/  FMUL.FTZ R103, R103, R170.reuse ;  /* 0x000000aa67677220 */ /* 0x080fe20000410000 */
[-C--:B------:R-:W-:Y:S01]  /*c990*/  FMUL.FTZ R106, R106, R170.reuse ;  /* 0x000000aa6a6a7220 */ /* 0x080fe20000410000 */
[----:B------:R-:W-:Y:S01]  /*c9a0*/  FMUL.FTZ R107, R107, R170 ;  /* 0x000000aa6b6b7220 */ /* 0x000fe20000410000 */
[----:B------:R-:W-:Y:S01]  /*c9b0*/  FMNMX.FTZ R14, R180, R14, !PT ;  /* 0x0000000eb40e7209 */ /* 0x000fe20007810000 */
[----:B------:R-:W-:Y:S01]  /*c9c0*/  MUFU.EX2 R167, R167 ;  /* 0x000000a700a77308 */ /* 0x000fe20000000800 */
[----:B-----5:R-:W-:Y:S01]  /*c9d0*/  FADD.FTZ R3, R162, R3 ;  /* 0x00000003a2037221 */ /* 0x020fe20000010000 */
[-C--:B------:R-:W-:Y:S01]  /*c9e0*/  FMUL.FTZ R110, R110, R170.reuse ;  /* 0x000000aa6e6e7220 */ /* 0x080fe20000410000 */
[-C--:B------:R-:W-:Y:S01]  /*c9f0*/  FMUL.FTZ R111, R111, R170.reuse ;  /* 0x000000aa6f6f7220 */ /* 0x080fe20000410000 */
[----:B------:R-:W3:Y:S01]  /*ca00*/  SHFL.BFLY PT, R181, R14, 0x2, 0x1f ;  /* 0x0c401f000eb57f89 */ /* 0x000ee200000e0000 */
        /* <DEDUP_REMOVED lines=22> */
[----:B------:R-:W-:Y:S01]  /*cb70*/  FMUL.FTZ R151, R151, R170 ;  /* 0x000000aa97977220 */ /* 0x000fe20000410000 */
[----:B---3--:R-:W-:-:S04]  /*cb80*/  FMNMX.FTZ R14, R14, R181, !PT ;  /* 0x000000b50e0e7209 */ /* 0x008fc80007810000 */
[----:B------:R-:W-:Y:S01]  /*cb90*/  MUFU.EX2 R178, R178 ;  /* 0x000000b200b27308 */ /* 0x000fe20000000800 */
[----:B------:R-:W3:Y:S02]  /*cba0*/  SHFL.BFLY PT, R181, R14, 0x1, 0x1f ;  /* 0x0c201f000eb57f89 */ /* 0x000ee400000e0000 */
[----:B---3--:R-:W-:Y:S01]  /*cbb0*/  FMNMX.FTZ R14, R14, R181, !PT ;  /* 0x000000b50e0e7209 */ /* 0x008fe20007810000 */
[----:B------:R-:W-:-:S03]  /*cbc0*/  IMAD.MOV R181, RZ, RZ, -R197 ;  /* 0x000000ffffb57224 */ /* 0x000fc600078e0ac5 */
[C---:B------:R-:W-:Y:S02]  /*cbd0*/  FSETP.NEU.FTZ.AND P3, PT, R14.reuse, -INF , PT ;  /* 0xff8000000e00780b */ /* 0x040fe40003f7d000 */
[----:B------:R-:W-:Y:S02]  /*cbe0*/  ISETP.NE.AND P2, PT, R189, R181, PT ;  /* 0x000000b5bd00720c */ /* 0x000fe40003f45270 */
[----:B------:R3:W-:Y:S02]  /*cbf0*/  MUFU.EX2 R181, R163 ;  /* 0x000000a300b57308 */ /* 0x0007e40000000800 */
[----:B---3--:R-:W-:-:S09]  /*cc00*/  FSEL R163, R14, RZ, P3 ;  /* 0x000000ff0ea37208 */ /* 0x008fd20001800000 */
[----:B------:R-:W-:Y:S02]  /*cc10*/  @!P2 IMAD R182, R224, 0x40, R190 ;  /* 0x00000040e0b6a824 */ /* 0x000fe400078e02be */
[----:B------:R-:W-:Y:S02]  /*cc20*/  FADD.FTZ R163, -R163, R21 ;  /* 0x00000015a3a37221 */ /* 0x000fe40000010100 */
[----:B------:R-:W-:Y:S02]  /*cc30*/  @!P2 IMAD R182, R182, 0x4, R2 ;  /* 0x00000004b6b6a824 */ /* 0x000fe400078e0202 */
[----:B------:R-:W-:-:S03]  /*cc40*/  FMUL.FTZ R21, R163, R13 ;  /* 0x0000000da3157220 */ /* 0x000fc60000410000 */
[----:B------:R-:W-:Y:S01]  /*cc50*/  @!P2 STS [R182+0x28820], R170 ;  /* 0x028820aab600a388 */ /* 0x000fe20000000800 */
[----:B------:R-:W-:Y:S08]  /*cc60*/  MUFU.EX2 R163, R225 ;  /* 0x000000e100a37308 */ /* 0x000ff00000000800 */
[----:B------:R-:W3:Y:S02]  /*cc70*/  MUFU.EX2 R21, R21 ;  /* 0x0000001500157308 */ /* 0x000ee40000000800 */
        /* <DEDUP_REMOVED lines=10> */
[----:B---3--:R-:W-:Y:S01]  /*cd20*/  FMUL.FTZ R182, R14, R13 ;  /* 0x0000000d0eb67220 */ /* 0x008fe20000410000 */
[-C--:B------:R-:W-:Y:S01]  /*cd30*/  FMUL.FTZ R41, R41, R21.reuse ;  /* 0x0000001529297220 */ /* 0x080fe20000410000 */
[-C--:B------:R-:W-:Y:S01]  /*cd40*/  FMUL.FTZ R44, R44, R21.reuse ;  /* 0x000000152c2c7220 */ /* 0x080fe20000410000 */
[-C--:B------:R-:W-:Y:S01]  /*cd50*/  FMUL.FTZ R45, R45, R21.reuse ;  /* 0x000000152d2d7220 */ /* 0x080fe20000410000 */
[-C--:B------:R-:W-:Y:S01]  /*cd60*/  FMUL.FTZ R48, R48, R21.reuse ;  /* 0x0000001530307220 */ /* 0x080fe20000410000 */
[----:B------:R-:W-:Y:S01]  /*cd70*/  FSEL R182, R182, RZ, P3 ;  /* 0x000000ffb6b67208 */ /* 0x000fe20001800000 */
[-C--:B------:R-:W-:Y:S01]  /*cd80*/  FMUL.FTZ R49, R49, R21.reuse ;  /* 0x0000001531317220 */ /* 0x080fe20000410000 */
[-C--:B------:R-:W-:Y:S01]  /*cd90*/  FMUL.FTZ R52, R52, R21.reuse ;  /* 0x0000001534347220 */ /* 0x080fe20000410000 */
[-C--:B------:R-:W-:Y:S01]  /*cda0*/  FMUL.FTZ R53, R53, R21.reuse ;  /* 0x0000001535357220 */ /* 0x080fe20000410000 */
[----:B------:R-:W-:Y:S01]  /*cdb0*/  FMUL.FTZ R56, R56, R21 ;  /* 0x0000001538387220 */ /* 0x000fe20000410000 */
        /* <DEDUP_REMOVED lines=17> */
[----:B------:R-:W-:Y:S01]  /*ced0*/  FFMA.FTZ R180, R180, R13, -R182 ;  /* 0x0000000db4b47223 */ /* 0x000fe200000108b6 */
        /* <DEDUP_REMOVED lines=12> */
[----:B------:R1:W2:Y:S01]  /*cfa0*/  MUFU.EX2 R182, R157 ;  /* 0x0000009d00b67308 */ /* 0x0002a20000000800 */
        /* <DEDUP_REMOVED lines=9> */
[----:B---3--:R-:W-:Y:S01]  /*d040*/  FFMA.FTZ R158, R21, R0, R152 ;  /* 0x00000000159e7223 */ /* 0x008fe20000010098 */
[C---:B------:R-:W-:Y:S01]  /*d050*/  FADD.FTZ R0, R181.reuse, R3 ;  /* 0x00000003b5007221 */ /* 0x040fe20000010000 */
[----:B------:R-:W-:Y:S01]  /*d060*/  F2FP.BF16.F32.PACK_AB R159, R181, R162 ;  /* 0x000000a2b59f723e */ /* 0x000fe200000010ff */
[-C--:B------:R-:W-:Y:S01]  /*d070*/  FMUL.FTZ R93, R93, R21.reuse ;  /* 0x000000155d5d7220 */ /* 0x080fe20000410000 */
[C---:B----4-:R-:W-:Y:S01]  /*d080*/  FADD.FTZ R158, R231.reuse, R158 ;  /* 0x0000009ee79e7221 */ /* 0x050fe20000010000 */
[----:B------:R-:W-:Y:S01]  /*d090*/  F2FP.BF16.F32.PACK_AB R152, R231, R152 ;  /* 0x00000098e798723e */ /* 0x000fe200000010ff */
[----:B------:R-:W1:Y:S01]  /*d0a0*/  MUFU.EX2 R161, R161 ;  /* 0x000000a100a17308 */ /* 0x000e620000000800 */
[-C--:B------:R-:W-:Y:S01]  /*d0b0*/  FMUL.FTZ R96, R96, R21.reuse ;  /* 0x0000001560607220 */ /* 0x080fe20000410000 */
[----:B-----5:R-:W-:Y:S01]  /*d0c0*/  FADD.FTZ R158, R156, R158 ;  /* 0x0000009e9c9e7221 */ /* 0x020fe20000010000 */
[-C--:B------:R-:W-:Y:S01]  /*d0d0*/  FMUL.FTZ R97, R97, R21.reuse ;  /* 0x0000001561617220 */ /* 0x080fe20000410000 */
[-C--:B------:R-:W-:Y:S01]  /*d0e0*/  FMUL.FTZ R100, R100, R21.reuse ;  /* 0x0000001564647220 */ /* 0x080fe20000410000 */
[-C--:B------:R-:W-:Y:S01]  /*d0f0*/  FMUL.FTZ R101, R101, R21.reuse ;  /* 0x0000001565657220 */ /* 0x080fe20000410000 */
[----:B--2---:R-:W-:Y:S01]  /*d100*/  FADD.FTZ R158, R182, R158 ;  /* 0x0000009eb69e7221 */ /* 0x004fe20000010000 */
[-C--:B------:R-:W-:Y:S01]  /*d110*/  FMUL.FTZ R104, R104, R21.reuse ;  /* 0x0000001568687220 */ /* 0x080fe20000410000 */
[----:B------:R-:W2:Y:S01]  /*d120*/  MUFU.EX2 R164, R164 ;  /* 0x000000a400a47308 */ /* 0x000ea20000000800 */
[-C--:B------:R-:W-:Y:S01]  /*d130*/  FMUL.FTZ R105, R105, R21.reuse ;  /* 0x0000001569697220 */ /* 0x080fe20000410000 */
[----:B0-----:R-:W-:Y:S01]  /*d140*/  FADD.FTZ R158, R160, R158 ;  /* 0x0000009ea09e7221 */ /* 0x001fe20000010000 */
        /* <DEDUP_REMOVED lines=26> */
[----:B------:R-:W-:-:S03]  /*d2f0*/  FMUL.FTZ R149, R149, R21 ;  /* 0x0000001595957220 */ /* 0x000fc60000410000 */
[----:B------:R-:W3:Y:S08]  /*d300*/  MUFU.EX2 R172, R172 ;  /* 0x000000ac00ac7308 */ /* 0x000ef00000000800 */
[----:B------:R4:W-:Y:S08]  /*d310*/  MUFU.EX2 R3, R154 ;  /* 0x0000009a00037308 */ /* 0x0009f00000000800 */
[----:B------:R-:W5:Y:S01]  /*d320*/  MUFU.EX2 R162, R173 ;  /* 0x000000ad00a27308 */ /* 0x000f620000000800 */
[----:B----4-:R-:W-:Y:S01]  /*d330*/  F2FP.BF16.F32.PACK_AB R154, R182, R156 ;  /* 0x0000009cb69a723e */ /* 0x010fe200000010ff */
[----:B------:R-:W-:Y:S01]  /*d340*/  BAR.SYNC.DEFER_BLOCKING 0xf, 0x100 ;  /* 0x03c4000000007b1d */ /* 0x000fe20000010000 */
[----:B------:R-:W-:Y:S01]  /*d350*/  F2FP.BF16.F32.PACK_AB R156, R161, R160 ;  /* 0x000000a0a19c723e */ /* 0x000fe200000010ff */
[C---:B0-----:R-:W-:Y:S01]  /*d360*/  FADD.FTZ R160, R165.reuse, R158 ;  /* 0x0000009ea5a07221 */ /* 0x041fe20000010000 */
[----:B------:R-:W-:Y:S01]  /*d370*/  F2FP.BF16.F32.PACK_AB R158, R165, R164 ;  /* 0x000000a4a59e723e */ /* 0x000fe200000010ff */
[----:B------:R-:W-:Y:S01]  /*d380*/  FADD.FTZ R164, R166, R0 ;  /* 0x00000000a6a47221 */ /* 0x000fe20000010000 */
[C---:B------:R-:W-:Y:S01]  /*d390*/  F2FP.BF16.F32.PACK_AB R161, R167.reuse, R166 ;  /* 0x000000a6a7a1723e */ /* 0x040fe200000010ff */
[----:B-1----:R-:W-:Y:S01]  /*d3a0*/  FADD.FTZ R160, R168, R160 ;  /* 0x000000a0a8a07221 */ /* 0x002fe20000010000 */
[----:B------:R-:W0:Y:S01]  /*d3b0*/  MUFU.EX2 R176, R176 ;  /* 0x000000b000b07308 */ /* 0x000e220000000800 */
[----:B------:R-:W-:-:S02]  /*d3c0*/  FADD.FTZ R164, R167, R164 ;  /* 0x000000a4a7a47221 */ /* 0x000fc40000010000 */
[C---:B--2---:R-:W-:Y:S01]  /*d3d0*/  FADD.FTZ R0, R169.reuse, R160 ;  /* 0x000000a0a9007221 */ /* 0x044fe20000010000 */
[----:B------:R-:W-:Y:S01]  /*d3e0*/  F2FP.BF16.F32.PACK_AB R160, R169, R168 ;  /* 0x000000a8a9a0723e */ /* 0x000fe200000010ff */
[----:B------:R-:W-:Y:S01]  /*d3f0*/  FADD.FTZ R164, R163, R164 ;  /* 0x000000a4a3a47221 */ /* 0x000fe20000010000 */
[C---:B------:R-:W-:Y:S01]  /*d400*/  F2FP.BF16.F32.PACK_AB R163, R171.reuse, R163 ;  /* 0x000000a3aba3723e */ /* 0x040fe200000010ff */
[----:B---3--:R-:W-:Y:S01]  /*d410*/  FADD.FTZ R165, R172, R0 ;  /* 0x00000000aca57221 */ /* 0x008fe20000010000 */
[----:B------:R-:W1:Y:S03]  /*d420*/  MUFU.EX2 R177, R177 ;  /* 0x000000b100b17308 */ /* 0x000e660000000800 */
[C---:B-----5:R-:W-:Y:S01]  /*d430*/  FADD.FTZ R0, R162.reuse, R165 ;  /* 0x000000a5a2007221 */ /* 0x060fe20000010000 */
[----:B------:R-:W-:Y:S01]  /*d440*/  FADD.FTZ R165, R171, R164 ;  /* 0x000000a4aba57221 */ /* 0x000fe20000010000 */
[----:B------:R-:W-:-:S02]  /*d450*/  F2FP.BF16.F32.PACK_AB R162, R162, R172 ;  /* 0x000000aca2a2723e */ /* 0x000fc400000010ff */
[----:B------:R-:W-:Y:S01]  /*d460*/  FADD.FTZ R169, R3, R0 ;  /* 0x0000000003a97221 */ /* 0x000fe20000010000 */
[----:B------:R-:W2:Y:S01]  /*d470*/  MUFU.EX2 R166, R180 ;  /* 0x000000b400a67308 */ /* 0x000ea20000000800 */
[----:B------:R-:W-:Y:S01]  /*d480*/  FADD.FTZ R0, R174, R165 ;  /* 0x000000a5ae007221 */ /* 0x000fe20000010000 */
[C---:B0-----:R-:W-:Y:S01]  /*d490*/  F2FP.BF16.F32.PACK_AB R164, R176.reuse, R3 ;  /* 0x00000003b0a4723e */ /* 0x041fe200000010ff */
[----:B------:R-:W-:Y:S01]  /*d4a0*/  FADD.FTZ R168, R176, R169 ;  /* 0x000000a9b0a87221 */ /* 0x000fe20000010000 */
[C---:B------:R-:W-:Y:S01]  /*d4b0*/  F2FP.BF16.F32.PACK_AB R165, R175.reuse, R174 ;  /* 0x000000aeafa5723e */ /* 0x040fe200000010ff */
[----:B------:R-:W-:Y:S01]  /*d4c0*/  FADD.FTZ R3, R175, R0 ;  /* 0x00000000af037221 */ /* 0x000fe20000010000 */
[----:B------:R0:W-:Y:S02]  /*d4d0*/  STSM.16.M88.4 [R198+0x26800], R152 ;  /* 0x02680098c6007844 */ /* 0x0001e40000000200 */
[----:B------:R-:W3:Y:S01]  /*d4e0*/  MUFU.EX2 R167, R179 ;  /* 0x000000b300a77308 */ /* 0x000ee20000000800 */
[----:B-1----:R-:W-:Y:S01]  /*d4f0*/  FADD.FTZ R169, R177, R168 ;  /* 0x000000a8b1a97221 */ /* 0x002fe20000010000 */
[----:B------:R-:W-:Y:S01]  /*d500*/  FADD.FTZ R168, R178, R3 ;  /* 0x00000003b2a87221 */ /* 0x000fe20000010000 */
[----:B------:R0:W-:Y:S04]  /*d510*/  STSM.16.M88.4 [R199], R156 ;  /* 0x0000009cc7007844 */ /* 0x0001e80000000200 */
[----:B------:R0:W-:Y:S01]  /*d520*/  STSM.16.M88.4 [R201], R160 ;  /* 0x000000a0c9007844 */ /* 0x0001e20000000200 */
[C---:B--2---:R-:W-:Y:S01]  /*d530*/  FADD.FTZ R0, R166.reuse, R169 ;  /* 0x000000a9a6007221 */ /* 0x044fe20000010000 */
[----:B------:R-:W-:Y:S01]  /*d540*/  F2FP.BF16.F32.PACK_AB R166, R166, R177 ;  /* 0x000000b1a6a6723e */ /* 0x000fe200000010ff */
[C---:B---3--:R-:W-:Y:S01]  /*d550*/  FADD.FTZ R3, R167.reuse, R168 ;  /* 0x000000a8a7037221 */ /* 0x048fe20000010000 */
[----:B------:R-:W-:-:S05]  /*d560*/  F2FP.BF16.F32.PACK_AB R167, R167, R178 ;  /* 0x000000b2a7a7723e */ /* 0x000fca00000010ff */
[----:B------:R0:W-:Y:S01]  /*d570*/  STSM.16.M88.4 [R200], R164 ;  /* 0x000000a4c8007844 */ /* 0x0001e20000000200 */
[----:B------:R-:W-:Y:S05]  /*d580*/  @!P0 BRA `(.L_x_4979) ;  /* 0x0000000000048947 */ /* 0x000fea0003800000 */
[----:B------:R-:W-:Y:S01]  /*d590*/  BPT.TRAP 0x1 ;  /* 0x000000040000795c */ /* 0x000fe20000300000 */
.L_x_4979:
[----:B------:R1:W2:Y:S01]  /*d5a0*/  SYNCS.PHASECHK.TRANS64.TRYWAIT P2, [R216+URZ+0x28c50], R20 ;  /* 0x028c5014d80075a7 */ /* 0x0002a2000804017f */
[----:B------:R-:W-:Y:S05]  /*d5b0*/  @!P0 BRA `(.L_x_4980) ;  /* 0x0000000000048947 */ /* 0x000fea0003800000 */
[----:B------:R-:W-:Y:S01]  /*d5c0*/  BPT.TRAP 0x1 ;  /* 0x000000040000795c */ /* 0x000fe20000300000 */
.L_x_4980:
[----:B------:R-:W-:Y:S04]  /*d5d0*/  BSSY B2, `(.L_x_4981) ;  /* 0x0000004000027945 */ /* 0x000fe80003800000 */
[----:B--2---:R-:W-:Y:S05]  /*d5e0*/  @P2 BRA `(.L_x_4982) ;  /* 0x0000000000082947 */ /* 0x004fea0003800000 */
[----:B------:R-:W2:Y:S02]  /*d5f0*/  SYNCS.PHASECHK.TRANS64.TRYWAIT P2, [R216+URZ+0x28c50], R20 ;  /* 0x028c5014d80075a7 */ /* 0x000ea4000804017f */
[----:B--2---:R-:W-:Y:S05]  /*d600*/  @!P2 BRA `(.L_x_4983) ;  /* 0x000000f4002ca947 */ /* 0x004fea0003800000 */
.L_x_4982:
[----:B------:R-:W-:Y:S05]  /*d610*/  BSYNC B2 ;  /* 0x0000000000027941 */ /* 0x000fea0003800000 */
.L_x_4981:
[----:B-12---:R-:W-:Y:S01]  /*d620*/  IMAD R20, R18, 0x1000, R191 ;  /* 0x0000100012147824 */ /* 0x006fe200078e02bf */
[----:B------:R-:W-:Y:S01]  /*d630*/  WARPGROUP.ARRIVE ;  /* 0x00000000000079c5 */ /* 0x000fe20000000000 */
[----:B------:R-:W-:Y:S01]  /*d640*/  IMAD.MOV.U32 R21, RZ, RZ, 0x40000040 ;  /* 0x40000040ff157424 */ /* 0x000fe200078e00ff */
[C---:B------:R-:W-:Y:S01]  /*d650*/  ISETP.GT.AND P2, PT, R215.reuse, R214, PT ;  /* 0x000000d6d700720c */ /* 0x040fe20003f44270 */
[----:B------:R-:W-:Y:S01]  /*d660*/  @!P1 VIADD R216, R216, 0x28c60 ;  /* 0x00028c60d8d89836 */ /* 0x000fe20000000000 */
[----:B------:R-:W-:Y:S01]  /*d670*/  R2UR UR6, R20 ;  /* 0x00000000140672ca */ /* 0x000fe200000e0000 */
[----:B------:R-:W-:Y:S01]  /*d680*/  VIADD R215, R215, 0xffffffff ;  /* 0xffffffffd7d77836 */ /* 0x000fe20000000000 */
        /* <DEDUP_REMOVED lines=41> */
.L_x_4973:
[----:B------:R-:W-:Y:S05]  /*d920*/  BSYNC B0 ;  /* 0x0000000000007941 */ /* 0x000fea0003800000 */
.L_x_4972:
[----:B------:R-:W-:Y:S01]  /*d930*/  ISETP.GE.AND P2, PT, R215, RZ, PT ;  /* 0x000000ffd700720c */ /* 0x000fe20003f46270 */
[----:B------:R-:W-:-:S12]  /*d940*/  BSSY B0, `(.L_x_4985) ;  /* 0x00001e2000007945 */ /* 0x000fd80003800000 */
[----:B------:R-:W-:Y:S05]  /*d950*/  @!P2 BRA `(.L_x_4986) ;  /* 0x0000001c0080a947 */ /* 0x000fea0003800000 */
[----:B------:R-:W-:Y:S02]  /*d960*/  IMAD.MOV.U32 R21, RZ, RZ, R15 ;  /* 0x000000ffff157224 */ /* 0x000fe400078e000f */
[----:B------:R-:W-:Y:S02]  /*d970*/  IMAD.MOV.U32 R214, RZ, RZ, R14 ;  /* 0x000000ffffd67224 */ /* 0x000fe400078e000e */
[----:B------:R-:W-:-:S07]  /*d980*/  IMAD.MOV.U32 R195, RZ, RZ, R18 ;  /* 0x000000ffffc37224 */ /* 0x000fce00078e0012 */
.L_x_4997:
[----:B------:R-:W-:-:S05]  /*d990*/  VIADD R18, R195, 0x1 ;  /* 0x00000001c3127836 */ /* 0x000fca0000000000 */
[----:B------:R-:W-:-:S04]  /*d9a0*/  ISETP.NE.AND P2, PT, R18, 0x2, PT ;  /* 0x000000021200780c */ /* 0x000fc80003f45270 */
[----:B------:R-:W-:Y:S02]  /*d9b0*/  SEL R14, RZ, 0x1, P2 ;  /* 0x00000001ff0e7807 */ /* 0x000fe40001000000 */
[----:B------:R-:W-:Y:S02]  /*d9c0*/  SEL R18, R18, RZ, P2 ;  /* 0x000000ff12127207 */ /* 0x000fe40001000000 */
[----:B------:R-:W-:Y:S01]  /*d9d0*/  LOP3.LUT R19, R19, R14, RZ, 0x3c, !PT ;  /* 0x0000000e13137212 */ /* 0x000fe200078e3cff */
[----:B--2---:R-:W-:Y:S06]  /*d9e0*/  @!P0 BRA `(.L_x_4987) ;  /* 0x0000000000048947 */ /* 0x004fec0003800000 */
[----:B------:R-:W-:Y:S01]  /*d9f0*/  BPT.TRAP 0x1 ;  /* 0x000000040000795c */ /* 0x000fe20000300000 */
.L_x_4987:
[----:B------:R-:W-:Y:S01]  /*da00*/  IMAD R194, R18, 0x8, R2 ;  /* 0x0000000812c27824 */ /* 0x000fe200078e0202 */
[----:B------:R-:W-:-:S04]  /*da10*/  SHF.L.U32 R20, R19, 0x1f, RZ ;  /* 0x0000001f13147819 */ /* 0x000fc800000006ff */
[----:B------:R2:W3:Y:S01]  /*da20*/  SYNCS.PHASECHK.TRANS64.TRYWAIT P2, [R194+URZ+0x28c30], R20 ;  /* 0x028c3014c20075a7 */ /* 0x0004e2000804017f */
[----:B------:R-:W-:Y:S05]  /*da30*/  @!P0 BRA `(.L_x_4988) ;  /* 0x0000000000048947 */ /* 0x000fea0003800000 */
[----:B------:R-:W-:Y:S01]  /*da40*/  BPT.TRAP 0x1 ;  /* 0x000000040000795c */ /* 0x000fe20000300000 */
.L_x_4988:
[----:B------:R-:W-:Y:S01]  /*da50*/  BSSY B1, `(.L_x_4989) ;  /* 0x0000006000017945 */ /* 0x000fe20003800000 */
[----:B------:R-:W-:Y:S02]  /*da60*/  IMAD R154, R18, 0x200, R12 ;  /* 0x00000200129a7824 */ /* 0x000fe400078e020c */
[----:B------:R-:W-:Y:S01]  /*da70*/  IMAD.MOV.U32 R155, RZ, RZ, 0x40000040 ;  /* 0x40000040ff9b7424 */ /* 0x000fe200078e00ff */
[----:B---3--:R-:W-:Y:S06]  /*da80*/  @P2 BRA `(.L_x_4990) ;  /* 0x0000000000082947 */ /* 0x008fec0003800000 */
[----:B------:R-:W3:Y:S02]  /*da90*/  SYNCS.PHASECHK.TRANS64.TRYWAIT P2, [R194+URZ+0x28c30], R20 ;  /* 0x028c3014c20075a7 */ /* 0x000ee4000804017f */
[----:B---3--:R-:W-:Y:S05]  /*daa0*/  @!P2 BRA `(.L_x_4991) ;  /* 0x000000f00018a947 */ /* 0x008fea0003800000 */
.L_x_4990:
[----:B------:R-:W-:Y:S05]  /*dab0*/  BSYNC B1 ;  /* 0x0000000000017941 */ /* 0x000fea0003800000 */
.L_x_4989:
        /* <DEDUP_REMOVED lines=14> */
[----:B0-----:R-:W-:Y:S01]  /*dba0*/  WARPGROUP.ARRIVE ;  /* 0x00000000000079c5 */ /* 0x001fe20000000000 */
[----:B------:R-:W-:Y:S02]  /*dbb0*/  R2UR UR8, R10 ;  /* 0x000000000a0872ca */ /* 0x000fe400000e0000 */
[----:B------:R-:W-:Y:S02]  /*dbc0*/  R2UR UR9, R11 ;  /* 0x000000000b0972ca */ /* 0x000fe400000e0000 */
[----:B------:R-:W-:Y:S01]  /*dbd0*/  R2UR UR14, R14 ;  /* 0x000000000e0e72ca */ /* 0x000fe200000e0000 */
[----:B------:R-:W-:Y:S01]  /*dbe0*/  HGMMA.64x64x16.F32.BF16 R152, gdesc[UR4], RZ, !UPT, gsb0 ;  /* 0x00e00000049879f0 */ /* 0x000fe2000c0018ff */
[----:B------:R-:W-:Y:S02]  /*dbf0*/  R2UR UR15, R15 ;  /* 0x000000000f0f72ca */ /* 0x000fe400000e0000 */
[----:B------:R-:W-:-:S02]  /*dc00*/  R2UR UR12, R8 ;  /* 0x00000000080c72ca */ /* 0x000fc400000e0000 */
        /* <DEDUP_REMOVED lines=44> */
[----:B----4-:R-:W-:Y:S01]  /*ded0*/  FMNMX.FTZ R13, R152, R13, !PT ;  /* 0x0000000d980d7209 */ /* 0x010fe20007810000 */
[----:B------:R-:W-:Y:S01]  /*dee0*/  FMUL.FTZ R174, R174, UR38 ;  /* 0x00000026aeae7c20 */ /* 0x000fe20008410000 */
[----:B------:R-:W-:Y:S01]  /*def0*/  FMUL.FTZ R175, R175, UR38 ;  /* 0x00000026afaf7c20 */ /* 0x000fe20008410000 */
[----:B------:R-:W-:Y:S01]  /*df00*/  FMUL.FTZ R178, R178, UR38 ;  /* 0x00000026b2b27c20 */ /* 0x000fe20008410000 */
[----:B------:R-:W-:Y:S01]  /*df10*/  FMUL.FTZ R179, R179, UR38 ;  /* 0x00000026b3b37c20 */ /* 0x000fe20008410000 */
[----:B------:R-:W-:Y:S01]  /*df20*/  FMUL.FTZ R182, R182, UR38 ;  /* 0x00000026b6b67c20 */ /* 0x000fe20008410000 */
[----:B------:R-:W-:Y:S01]  /*df30*/  FMUL.FTZ R183, R183, UR38 ;  /* 0x00000026b7b77c20 */ /* 0x000fe20008410000 */
[----:B------:R-:W4:Y:S01]  /*df40*/  MUFU.TANH R157, R157 ;  /* 0x0000009d009d7308 */ /* 0x000f220000002400 */
[----:B-----5:R-:W-:-:S07]  /*df50*/  FMNMX.FTZ R13, R153, R13, !PT ;  /* 0x0000000d990d7209 */ /* 0x020fce0007810000 */
[----:B------:R-:W5:Y:S01]  /*df60*/  MUFU.TANH R160, R160 ;  /* 0x000000a000a07308 */ /* 0x000f620000002400 */
[----:B0-----:R-:W-:-:S07]  /*df70*/  FMNMX.FTZ R13, R156, R13, !PT ;  /* 0x0000000d9c0d7209 */ /* 0x001fce0007810000 */
[----:B------:R-:W0:Y:S01]  /*df80*/  MUFU.TANH R161, R161 ;  /* 0x000000a100a17308 */ /* 0x000e220000002400 */
[----:B----4-:R-:W-:-:S07]  /*df90*/  FMNMX.FTZ R13, R157, R13, !PT ;  /* 0x0000000d9d0d7209 */ /* 0x010fce0007810000 */
        /* <DEDUP_REMOVED lines=18> */
[----:B------:R-:W-:Y:S01]  /*e0c0*/  MUFU.TANH R154, R154 ;  /* 0x0000009a009a7308 */ /* 0x000fe20000002400 */
[----:B-----5:R-:W-:-:S07]  /*e0d0*/  FMNMX.FTZ R13, R177, R13, !PT ;  /* 0x0000000db10d7209 */ /* 0x020fce0007810000 */
[----:B------:R-:W-:Y:S01]  /*e0e0*/  MUFU.TANH R155, R155 ;  /* 0x0000009b009b7308 */ /* 0x000fe20000002400 */
[----:B0-----:R-:W-:-:S05]  /*e0f0*/  FMNMX.FTZ R14, R180, R13, !PT ;  /* 0x0000000db40e7209 */ /* 0x001fca0007810000 */
[----:B------:R-:W0:Y:S02]  /*e100*/  SHFL.BFLY PT, R13, R14, 0x2, 0x1f ;  /* 0x0c401f000e0d7f89 */ /* 0x000e2400000e0000 */
[----:B------:R-:W-:Y:S08]  /*e110*/  MUFU.TANH R158, R158 ;  /* 0x0000009e009e7308 */ /* 0x000ff00000002400 */
[----:B------:R-:W-:Y:S08]  /*e120*/  MUFU.TANH R159, R159 ;  /* 0x0000009f009f7308 */ /* 0x000ff00000002400 */
[----:B------:R-:W-:Y:S01]  /*e130*/  MUFU.TANH R162, R162 ;  /* 0x000000a200a27308 */ /* 0x000fe20000002400 */
[----:B0-----:R-:W-:-:S07]  /*e140*/  FMNMX.FTZ R14, R14, R13, !PT ;  /* 0x0000000d0e0e7209 */ /* 0x001fce0007810000 */
[----:B------:R-:W-:Y:S01]  /*e150*/  MUFU.TANH R163, R163 ;  /* 0x000000a300a37308 */ /* 0x000fe20000002400 */
[----:B------:R-:W0:Y:S07]  /*e160*/  SHFL.BFLY PT, R13, R14, 0x1, 0x1f ;  /* 0x0c201f000e0d7f89 */ /* 0x000e2e00000e0000 */
[----:B------:R-:W-:Y:S08]  /*e170*/  MUFU.TANH R166, R166 ;  /* 0x000000a600a67308 */ /* 0x000ff00000002400 */
[----:B------:R-:W-:Y:S08]  /*e180*/  MUFU.TANH R167, R167 ;  /* 0x000000a700a77308 */ /* 0x000ff00000002400 */
[----:B------:R-:W-:Y:S01]  /*e190*/  MUFU.TANH R170, R170 ;  /* 0x000000aa00aa7308 */ /* 0x000fe20000002400 */
[----:B0-----:R-:W-:Y:S01]  /*e1a0*/  FMNMX.FTZ R14, R14, R13, !PT ;  /* 0x0000000d0e0e7209 */ /* 0x001fe20007810000 */
        /* <DEDUP_REMOVED lines=22> */
[----:B------:R-:W-:-:S04]  /*e310*/  FFMA.FTZ R180, R180, R13, -R181 ;  /* 0x0000000db4b47223 */ /* 0x000fc800000108b5 */
[----:B------:R-:W5:Y:S01]  /*e320*/  MUFU.EX2 R152, R152 ;  /* 0x0000009800987308 */ /* 0x000f620000000800 */
[-C--:B0-----:R-:W-:Y:S01]  /*e330*/  FMUL.FTZ R24, R24, R214.reuse ;  /* 0x000000d618187220 */ /* 0x081fe20000410000 */
[-C--:B------:R-:W-:Y:S01]  /*e340*/  FMUL.FTZ R25, R25, R214.reuse ;  /* 0x000000d619197220 */ /* 0x080fe20000410000 */
[-C--:B------:R-:W-:Y:S01]  /*e350*/  FMUL.FTZ R28, R28, R214.reuse ;  /* 0x000000d61c1c7220 */ /* 0x080fe20000410000 */
[-C--:B------:R-:W-:Y:S01]  /*e360*/  FMUL.FTZ R29, R29, R214.reuse ;  /* 0x000000d61d1d7220 */ /* 0x080fe20000410000 */
[-C--:B------:R-:W-:Y:S01]  /*e370*/  FMUL.FTZ R32, R32, R214.reuse ;  /* 0x000000d620207220 */ /* 0x080fe20000410000 */
[-C--:B------:R-:W-:Y:S01]  /*e380*/  FMUL.FTZ R33, R33, R214.reuse ;  /* 0x000000d621217220 */ /* 0x080fe20000410000 */
[----:B------:R-:W-:Y:S01]  /*e390*/  FMUL.FTZ R36, R36, R214 ;  /* 0x000000d624247220 */ /* 0x000fe20000410000 */
[----:B------:R-:W-:Y:S01]  /*e3a0*/  MUFU.TANH R174, R174 ;  /* 0x000000ae00ae7308 */ /* 0x000fe20000002400 */
        /* <DEDUP_REMOVED lines=8> */
[C---:B-----5:R-:W-:Y:S01]  /*e430*/  FADD.FTZ R0, R152.reuse, R0 ;  /* 0x0000000098007221 */ /* 0x060fe20000010000 */
        /* <DEDUP_REMOVED lines=18> */
[----:B0-----:R-:W-:-:S02]  /*e560*/  IMAD.MOV R15, RZ, RZ, -R197 ;  /* 0x000000ffff0f7224 */ /* 0x001fc400078e0ac5 */
[-C--:B------:R-:W-:Y:S01]  /*e570*/  FMUL.FTZ R73, R73, R214.reuse ;  /* 0x000000d649497220 */ /* 0x080fe20000410000 */
[-C--:B------:R-:W-:Y:S01]  /*e580*/  FMUL.FTZ R76, R76, R214.reuse ;  /* 0x000000d64c4c7220 */ /* 0x080fe20000410000 */
[-C--:B------:R-:W-:Y:S01]  /*e590*/  FMUL.FTZ R77, R77, R214.reuse ;  /* 0x000000d64d4d7220 */ /* 0x080fe20000410000 */
[-C--:B------:R-:W-:Y:S01]  /*e5a0*/  FMUL.FTZ R80, R80, R214.reuse ;  /* 0x000000d650507220 */ /* 0x080fe20000410000 */
        /* <DEDUP_REMOVED lines=17> */
[----:B------:R-:W0:Y:S01]  /*e6c0*/  MUFU.EX2 R153, R153 ;  /* 0x0000009900997308 */ /* 0x000e220000000800 */
[----:B------:R-:W-:Y:S01]  /*e6d0*/  FMNMX.FTZ R15, R162, R15, !PT ;  /* 0x0000000fa20f7209 */ /* 0x000fe20007810000 */
[----:B------:R-:W-:-:S02]  /*e6e0*/  @!P2 IMAD R181, R181, 0x4, R2 ;  /* 0x00000004b5b5a824 */ /* 0x000fc400078e0202 */
[-C--:B------:R-:W-:Y:S01]  /*e6f0*/  FMUL.FTZ R100, R100, R214.reuse ;  /* 0x000000d664647220 */ /* 0x080fe20000410000 */
[-C--:B------:R-:W-:Y:S01]  /*e700*/  FMUL.FTZ R101, R101, R214.reuse ;  /* 0x000000d665657220 */ /* 0x080fe20000410000 */
[----:B------:R-:W-:Y:S01]  /*e710*/  FMNMX.FTZ R15, R163, R15, !PT ;  /* 0x0000000fa30f7209 */ /* 0x000fe20007810000 */
[-C--:B------:R-:W-:Y:S01]  /*e720*/  FMUL.FTZ R104, R104, R214.reuse ;  /* 0x000000d668687220 */ /* 0x080fe20000410000 */
[----:B------:R-:W-:Y:S01]  /*e730*/  @!P2 STS [R181+0x28800], R214 ;  /* 0x028800d6b500a388 */ /* 0x000fe20000000800 */
[----:B------:R-:W4:Y:S01]  /*e740*/  MUFU.EX2 R156, R156 ;  /* 0x0000009c009c7308 */ /* 0x000f220000000800 */
[----:B------:R-:W-:Y:S01]  /*e750*/  FMNMX.FTZ R15, R166, R15, !PT ;  /* 0x0000000fa60f7209 */ /* 0x000fe20007810000 */
[-C--:B------:R-:W-:Y:S01]  /*e760*/  FMUL.FTZ R105, R105, R214.reuse ;  /* 0x000000d669697220 */ /* 0x080fe20000410000 */
[-C--:B------:R-:W-:Y:S01]  /*e770*/  FMUL.FTZ R108, R108, R214.reuse ;  /* 0x000000d66c6c7220 */ /* 0x080fe20000410000 */
[-C--:B------:R-:W-:Y:S01]  /*e780*/  FMUL.FTZ R109, R109, R214.reuse ;  /* 0x000000d66d6d7220 */ /* 0x080fe20000410000 */
[----:B------:R-:W-:Y:S01]  /*e790*/  FMNMX.FTZ R15, R167, R15, !PT ;  /* 0x0000000fa70f7209 */ /* 0x000fe20007810000 */
[-C--:B------:R-:W-:Y:S01]  /*e7a0*/  FMUL.FTZ R112, R112, R214.reuse ;  /* 0x000000d670707220 */ /* 0x080fe20000410000 */
[-C--:B------:R-:W-:Y:S01]  /*e7b0*/  FMUL.FTZ R113, R113, R214.reuse ;  /* 0x000000d671717220 */ /* 0x080fe20000410000 */
[----:B------:R-:W5:Y:S01]  /*e7c0*/  MUFU.EX2 R157, R157 ;  /* 0x0000009d009d7308 */ /* 0x000f620000000800 */
[----:B------:R-:W-:Y:S01]  /*e7d0*/  FMNMX.FTZ R15, R170, R15, !PT ;  /* 0x0000000faa0f7209 */ /* 0x000fe20007810000 */
[----:B0-----:R-:W-:Y:S01]  /*e7e0*/  FADD.FTZ R0, R153, R0 ;  /* 0x0000000099007221 */ /* 0x001fe20000010000 */
[-C--:B------:R-:W-:Y:S01]  /*e7f0*/  FMUL.FTZ R116, R116, R214.reuse ;  /* 0x000000d674747220 */ /* 0x080fe20000410000 */
[-C--:B------:R-:W-:Y:S01]  /*e800*/  FMUL.FTZ R117, R117, R214.reuse ;  /* 0x000000d675757220 */ /* 0x080fe20000410000 */
[----:B------:R-:W-:Y:S01]  /*e810*/  FMNMX.FTZ R15, R171, R15, !PT ;  /* 0x0000000fab0f7209 */ /* 0x000fe20007810000 */
[-C--:B------:R-:W-:Y:S01]  /*e820*/  FMUL.FTZ R120, R120, R214.reuse ;  /* 0x000000d678787220 */ /* 0x080fe20000410000 */
[-C--:B------:R-:W-:Y:S01]  /*e830*/  FMUL.FTZ R121, R121, R214.reuse ;  /* 0x000000d679797220 */ /* 0x080fe20000410000 */
[----:B------:R-:W0:Y:S01]  /*e840*/  MUFU.EX2 R160, R160 ;  /* 0x000000a000a07308 */ /* 0x000e220000000800 */
[----:B------:R-:W-:Y:S01]  /*e850*/  FMNMX.FTZ R15, R174, R15, !PT ;  /* 0x0000000fae0f7209 */ /* 0x000fe20007810000 */
[----:B----4-:R-:W-:Y:S01]  /*e860*/  FADD.FTZ R0, R156, R0 ;  /* 0x000000009c007221 */ /* 0x010fe20000010000 */
[-C--:B------:R-:W-:Y:S01]  /*e870*/  FMUL.FTZ R124, R124, R214.reuse ;  /* 0x000000d67c7c7220 */ /* 0x080fe20000410000 */
[-C--:B------:R-:W-:Y:S01]  /*e880*/  FMUL.FTZ R125, R125, R214.reuse ;  /* 0x000000d67d7d7220 */ /* 0x080fe20000410000 */
[----:B------:R-:W-:Y:S01]  /*e890*/  FMNMX.FTZ R15, R175, R15, !PT ;  /* 0x0000000faf0f7209 */ /* 0x000fe20007810000 */
[-C--:B------:R-:W-:Y:S01]  /*e8a0*/  FMUL.FTZ R128, R128, R214.reuse ;  /* 0x000000d680807220 */ /* 0x080fe20000410000 */
[-C--:B------:R-:W-:Y:S01]  /*e8b0*/  FMUL.FTZ R129, R129, R214.reuse ;  /* 0x000000d681817220 */ /* 0x080fe20000410000 */
[----:B------:R-:W-:Y:S01]  /*e8c0*/  MUFU.EX2 R161, R161 ;  /* 0x000000a100a17308 */ /* 0x000fe20000000800 */
[----:B------:R-:W-:Y:S01]  /*e8d0*/  FMNMX.FTZ R15, R178, R15, !PT ;  /* 0x0000000fb20f7209 */ /* 0x000fe20007810000 */
[----:B-----5:R-:W-:Y:S01]  /*e8e0*/  FADD.FTZ R0, R157, R0 ;  /* 0x000000009d007221 */ /* 0x020fe20000010000 */
[-C--:B------:R-:W-:Y:S01]  /*e8f0*/  FMUL.FTZ R132, R132, R214.reuse ;  /* 0x000000d684847220 */ /* 0x080fe20000410000 */
[-C--:B------:R-:W-:Y:S01]  /*e900*/  FMUL.FTZ R133, R133, R214.reuse ;  /* 0x000000d685857220 */ /* 0x080fe20000410000 */
[----:B------:R-:W-:Y:S01]  /*e910*/  FMNMX.FTZ R15, R179, R15, !PT ;  /* 0x0000000fb30f7209 */ /* 0x000fe20007810000 */
[-C--:B------:R-:W-:Y:S01]  /*e920*/  FMUL.FTZ R136, R136, R214.reuse ;  /* 0x000000d688887220 */ /* 0x080fe20000410000 */
[-C--:B------:R-:W-:Y:S01]  /*e930*/  FMUL.FTZ R137, R137, R214.reuse ;  /* 0x000000d689897220 */ /* 0x080fe20000410000 */
[----:B------:R-:W-:Y:S01]  /*e940*/  MUFU.EX2 R164, R164 ;  /* 0x000000a400a47308 */ /* 0x000fe20000000800 */
[----:B------:R-:W-:Y:S01]  /*e950*/  FMNMX.FTZ R15, R182, R15, !PT ;  /* 0x0000000fb60f7209 */ /* 0x000fe20007810000 */
[----:B0-----:R-:W-:Y:S01]  /*e960*/  FADD.FTZ R0, R160, R0 ;  /* 0x00000000a0007221 */ /* 0x001fe20000010000 */
[-C--:B------:R-:W-:Y:S01]  /*e970*/  FMUL.FTZ R140, R140, R214.reuse ;  /* 0x000000d68c8c7220 */ /* 0x080fe20000410000 */
[-C--:B------:R-:W-:Y:S01]  /*e980*/  FMUL.FTZ R141, R141, R214.reuse ;  /* 0x000000d68d8d7220 */ /* 0x080fe20000410000 */
[----:B------:R-:W-:Y:S01]  /*e990*/  FMNMX.FTZ R15, R183, R15, !PT ;  /* 0x0000000fb70f7209 */ /* 0x000fe20007810000 */
[-C--:B------:R-:W-:Y:S01]  /*e9a0*/  FMUL.FTZ R144, R144, R214.reuse ;  /* 0x000000d690907220 */ /* 0x080fe20000410000 */
[-C--:B------:R-:W-:Y:S01]  /*e9b0*/  FMUL.FTZ R145, R145, R214.reuse ;  /* 0x000000d691917220 */ /* 0x080fe20000410000 */
[----:B------:R-:W-:Y:S01]  /*e9c0*/  MUFU.EX2 R165, R165 ;  /* 0x000000a500a57308 */ /* 0x000fe20000000800 */
[-C--:B------:R-:W-:Y:S01]  /*e9d0*/  FMUL.FTZ R148, R148, R214.reuse ;  /* 0x000000d694947220 */ /* 0x080fe20000410000 */
[----:B------:R-:W0:Y:S01]  /*e9e0*/  SHFL.BFLY PT, R195, R15, 0x2, 0x1f ;  /* 0x0c401f000fc37f89 */ /* 0x000e2200000e0000 */
[----:B------:R-:W-:-:S05]  /*e9f0*/  FMUL.FTZ R149, R149, R214 ;  /* 0x000000d695957220 */ /* 0x000fca0000410000 */
[----:B------:R-:W-:Y:S08]  /*ea00*/  MUFU.EX2 R168, R168 ;  /* 0x000000a800a87308 */ /* 0x000ff00000000800 */
[----:B------:R-:W-:Y:S08]  /*ea10*/  MUFU.EX2 R169, R169 ;  /* 0x000000a900a97308 */ /* 0x000ff00000000800 */
[----:B------:R-:W-:Y:S01]  /*ea20*/  MUFU.EX2 R172, R172 ;  /* 0x000000ac00ac7308 */ /* 0x000fe20000000800 */
[----:B0-----:R-:W-:-:S05]  /*ea30*/  FMNMX.FTZ R15, R15, R195, !PT ;  /* 0x000000c30f0f7209 */ /* 0x001fca0007810000 */
[----:B------:R-:W0:Y:S02]  /*ea40*/  SHFL.BFLY PT, R195, R15, 0x1, 0x1f ;  /* 0x0c201f000fc37f89 */ /* 0x000e2400000e0000 */
[----:B------:R-:W-:Y:S08]  /*ea50*/  MUFU.EX2 R173, R173 ;  /* 0x000000ad00ad7308 */ /* 0x000ff00000000800 */
[----:B------:R-:W-:Y:S08]  /*ea60*/  MUFU.EX2 R176, R176 ;  /* 0x000000b000b07308 */ /* 0x000ff00000000800 */
[----:B------:R-:W-:Y:S01]  /*ea70*/  MUFU.EX2 R177, R177 ;  /* 0x000000b100b17308 */ /* 0x000fe20000000800 */
[----:B0-----:R-:W-:-:S05]  /*ea80*/  FMNMX.FTZ R15, R15, R195, !PT ;  /* 0x000000c30f0f7209 */ /* 0x001fca0007810000 */
[----:B------:R-:W-:-:S04]  /*ea90*/  FADD.FTZ R21, -R15, R21 ;  /* 0x000000150f157221 */ /* 0x000fc80000010100 */
[----:B------:R-:W-:-:S06]  /*eaa0*/  FMUL.FTZ R21, R21, R13 ;  /* 0x0000000d15157220 */ /* 0x000fcc0000410000 */
[----:B------:R-:W0:Y:S02]  /*eab0*/  MUFU.EX2 R21, R21 ;  /* 0x0000001500157308 */ /* 0x000e240000000800 */
        /* <DEDUP_REMOVED lines=25> */
[----:B------:R0:W4:Y:S01]  /*ec50*/  MUFU.EX2 R180, R154 ;  /* 0x0000009a00b47308 */ /* 0x0001220000000800 */
[-CC-:B------:R-:W-:Y:S01]  /*ec60*/  FFMA.FTZ R174, R174, R13.reuse, -R181.reuse ;  /* 0x0000000daeae7223 */ /* 0x180fe200000108b5 */
[-CC-:B------:R-:W-:Y:S01]  /*ec70*/  FFMA.FTZ R175, R175, R13.reuse, -R181.reuse ;  /* 0x0000000dafaf7223 */ /* 0x180fe200000108b5 */
[-CC-:B------:R-:W-:Y:S01]  /*ec80*/  FFMA.FTZ R178, R178, R13.reuse, -R181.reuse ;  /* 0x0000000db2b27223 */ /* 0x180fe200000108b5 */
[-CC-:B------:R-:W-:Y:S01]  /*ec90*/  FFMA.FTZ R179, R179, R13.reuse, -R181.reuse ;  /* 0x0000000db3b37223 */ /* 0x180fe200000108b5 */
[-CC-:B------:R-:W-:Y:S01]  /*eca0*/  FFMA.FTZ R182, R182, R13.reuse, -R181.reuse ;  /* 0x0000000db6b67223 */ /* 0x180fe200000108b5 */
[----:B------:R-:W-:Y:S01]  /*ecb0*/  FFMA.FTZ R181, R183, R13, -R181 ;  /* 0x0000000db7b57223 */ /* 0x000fe200000108b5 */
[----:B------:R-:W-:Y:S01]  /*ecc0*/  FMUL.FTZ R50, R50, R21 ;  /* 0x0000001532327220 */ /* 0x000fe20000410000 */
[----:B------:R-:W5:Y:S01]  /*ecd0*/  MUFU.EX2 R155, R155 ;  /* 0x0000009b009b7308 */ /* 0x000f620000000800 */
[----:B0-----:R-:W-:Y:S01]  /*ece0*/  F2FP.BF16.F32.PACK_AB R154, R156, R153 ;  /* 0x000000999c9a723e */ /* 0x001fe200000010ff */
[----:B------:R-:W-:Y:S01]  /*ecf0*/  FADD.FTZ R153, R161, R0 ;  /* 0x00000000a1997221 */ /* 0x000fe20000010000 */
[----:B------:R-:W-:Y:S01]  /*ed00*/  F2FP.BF16.F32.PACK_AB R156, R160, R157 ;  /* 0x0000009da09c723e */ /* 0x000fe200000010ff */
[----:B------:R-:W-:Y:S01]  /*ed10*/  FMUL.FTZ R51, R51, R21 ;  /* 0x0000001533337220 */ /* 0x000fe20000410000 */
[----:B------:R-:W-:Y:S01]  /*ed20*/  F2FP.BF16.F32.PACK_AB R160, R168, R165 ;  /* 0x000000a5a8a0723e */ /* 0x000fe200000010ff */
[----:B------:R-:W-:Y:S01]  /*ed30*/  FADD.FTZ R0, R164, R153 ;  /* 0x00000099a4007221 */ /* 0x000fe20000010000 */
[-C--:B------:R-:W-:Y:S01]  /*ed40*/  FMUL.FTZ R54, R54, R21.reuse ;  /* 0x0000001536367220 */ /* 0x080fe20000410000 */
[----:B------:R0:W1:Y:S01]  /*ed50*/  MUFU.EX2 R183, R158 ;  /* 0x0000009e00b77308 */ /* 0x0000620000000800 */
[-C--:B------:R-:W-:Y:S01]  /*ed60*/  FMUL.FTZ R55, R55, R21.reuse ;  /* 0x0000001537377220 */ /* 0x080fe20000410000 */
[----:B------:R-:W-:Y:S01]  /*ed70*/  FADD.FTZ R153, R165, R0 ;  /* 0x00000000a5997221 */ /* 0x000fe20000010000 */
[-C--:B------:R-:W-:Y:S01]  /*ed80*/  FMUL.FTZ R58, R58, R21.reuse ;  /* 0x000000153a3a7220 */ /* 0x080fe20000410000 */
[-C--:B------:R-:W-:Y:S01]  /*ed90*/  FMUL.FTZ R59, R59, R21.reuse ;  /* 0x000000153b3b7220 */ /* 0x080fe20000410000 */
[-C--:B------:R-:W-:Y:S01]  /*eda0*/  FMUL.FTZ R62, R62, R21.reuse ;  /* 0x000000153e3e7220 */ /* 0x080fe20000410000 */
[----:B------:R-:W-:Y:S01]  /*edb0*/  FADD.FTZ R0, R168, R153 ;  /* 0x00000099a8007221 */ /* 0x000fe20000010000 */
[----:B------:R-:W-:Y:S01]  /*edc0*/  FMUL.FTZ R63, R63, R21 ;  /* 0x000000153f3f7220 */ /* 0x000fe20000410000 */
[----:B------:R-:W2:Y:S01]  /*edd0*/  MUFU.EX2 R159, R159 ;  /* 0x0000009f009f7308 */ /* 0x000ea20000000800 */
[----:B0-----:R-:W-:Y:S01]  /*ede0*/  F2FP.BF16.F32.PACK_AB R158, R164, R161 ;  /* 0x000000a1a49e723e */ /* 0x001fe200000010ff */
[----:B------:R-:W-:Y:S01]  /*edf0*/  FADD.FTZ R153, R169, R0 ;  /* 0x00000000a9997221 */ /* 0x000fe20000010000 */
[----:B----4-:R-:W-:Y:S01]  /*ee00*/  FFMA.FTZ R0, R21, R3, R180 ;  /* 0x0000000315007223 */ /* 0x010fe200000100b4 */
[-C--:B------:R-:W-:Y:S01]  /*ee10*/  FMUL.FTZ R66, R66, R21.reuse ;  /* 0x0000001542427220 */ /* 0x080fe20000410000 */
[-C--:B------:R-:W-:Y:S01]  /*ee20*/  FMUL.FTZ R67, R67, R21.reuse ;  /* 0x0000001543437220 */ /* 0x080fe20000410000 */
[----:B------:R-:W-:Y:S01]  /*ee30*/  FADD.FTZ R164, R172, R153 ;  /* 0x00000099aca47221 */ /* 0x000fe20000010000 */
[----:B-----5:R-:W-:Y:S01]  /*ee40*/  FADD.FTZ R0, R155, R0 ;  /* 0x000000009b007221 */ /* 0x020fe20000010000 */
[----:B------:R0:W4:Y:S01]  /*ee50*/  MUFU.EX2 R214, R162 ;  /* 0x000000a200d67308 */ /* 0x0001220000000800 */
[----:B------:R-:W-:Y:S01]  /*ee60*/  FMUL.FTZ R70, R70, R21 ;  /* 0x0000001546467220 */ /* 0x000fe20000410000 */
[----:B------:R-:W-:Y:S01]  /*ee70*/  FADD.FTZ R3, R173, R164 ;  /* 0x000000a4ad037221 */ /* 0x000fe20000010000 */
[----:B-1----:R-:W-:Y:S01]  /*ee80*/  FADD.FTZ R0, R183, R0 ;  /* 0x00000000b7007221 */ /* 0x002fe20000010000 */
[C---:B------:R-:W-:Y:S01]  /*ee90*/  F2FP.BF16.F32.PACK_AB R164, R176.reuse, R173 ;  /* 0x000000adb0a4723e */ /* 0x040fe200000010ff */
[-C--:B------:R-:W-:Y:S01]  /*eea0*/  FMUL.FTZ R71, R71, R21.reuse ;  /* 0x0000001547477220 */ /* 0x080fe20000410000 */
[----:B------:R-:W-:Y:S01]  /*eeb0*/  FADD.FTZ R168, R176, R3 ;  /* 0x00000003b0a87221 */ /* 0x000fe20000010000 */
[----:B------:R-:W-:Y:S01]  /*eec0*/  FMUL.FTZ R74, R74, R21 ;  /* 0x000000154a4a7220 */ /* 0x000fe20000410000 */
[----:B------:R-:W1:Y:S01]  /*eed0*/  MUFU.EX2 R163, R163 ;  /* 0x000000a300a37308 */ /* 0x000e620000000800 */
[----:B--2---:R-:W-:Y:S01]  /*eee0*/  FADD.FTZ R3, R159, R0 ;  /* 0x000000009f037221 */ /* 0x004fe20000010000 */
[----:B------:R-:W-:Y:S01]  /*eef0*/  FADD.FTZ R153, R177, R168 ;  /* 0x000000a8b1997221 */ /* 0x000fe20000010000 */
[----:B0-----:R-:W-:Y:S01]  /*ef00*/  F2FP.BF16.F32.PACK_AB R162, R172, R169 ;  /* 0x000000a9aca2723e */ /* 0x001fe200000010ff */
[-C--:B------:R-:W-:Y:S01]  /*ef10*/  FMUL.FTZ R75, R75, R21.reuse ;  /* 0x000000154b4b7220 */ /* 0x080fe20000410000 */
[----:B------:R-:W-:Y:S01]  /*ef20*/  FMUL.FTZ R78, R78, R21 ;  /* 0x000000154e4e7220 */ /* 0x000fe20000410000 */
[----:B------:R-:W-:Y:S01]  /*ef30*/  FADD.FTZ R0, R166, R153 ;  /* 0x00000099a6007221 */ /* 0x000fe20000010000 */
[----:B------:R-:W-:Y:S01]  /*ef40*/  F2FP.BF16.F32.PACK_AB R153, R155, R180 ;  /* 0x000000b49b99723e */ /* 0x000fe200000010ff */
[----:B------:R-:W0:Y:S01]  /*ef50*/  MUFU.EX2 R195, R195 ;  /* 0x000000c300c37308 */ /* 0x000e220000000800 */
[----:B----4-:R-:W-:Y:S01]  /*ef60*/  FADD.FTZ R168, R214, R3 ;  /* 0x00000003d6a87221 */ /* 0x010fe20000010000 */
[----:B------:R-:W-:Y:S01]  /*ef70*/  F2FP.BF16.F32.PACK_AB R155, R159, R183 ;  /* 0x000000b79f9b723e */ /* 0x000fe200000010ff */
[----:B------:R-:W-:Y:S01]  /*ef80*/  BAR.SYNC.DEFER_BLOCKING 0xf, 0x100 ;  /* 0x03c4000000007b1d */ /* 0x000fe20000010000 */
[----:B------:R-:W-:Y:S01]  /*ef90*/  F2FP.BF16.F32.PACK_AB R166, R166, R177 ;  /* 0x000000b1a6a6723e */ /* 0x000fe200000010ff */
[-C--:B------:R-:W-:Y:S01]  /*efa0*/  FMUL.FTZ R79, R79, R21.reuse ;  /* 0x000000154f4f7220 */ /* 0x080fe20000410000 */
[-C--:B------:R-:W-:Y:S01]  /*efb0*/  FMUL.FTZ R82, R82, R21.reuse ;  /* 0x0000001552527220 */ /* 0x080fe20000410000 */
[-C--:B------:R-:W-:Y:S01]  /*efc0*/  FMUL.FTZ R83, R83, R21.reuse ;  /* 0x0000001553537220 */ /* 0x080fe20000410000 */
[-C--:B------:R-:W-:Y:S01]  /*efd0*/  FMUL.FTZ R86, R86, R21.reuse ;  /* 0x0000001556567220 */ /* 0x080fe20000410000 */
[----:B------:R-:W2:Y:S01]  /*efe0*/  MUFU.EX2 R167, R167 ;  /* 0x000000a700a77308 */ /* 0x000ea20000000800 */
[C---:B-1----:R-:W-:Y:S01]  /*eff0*/  FADD.FTZ R168, R163.reuse, R168 ;  /* 0x000000a8a3a87221 */ /* 0x042fe20000010000 */
[----:B------:R-:W-:Y:S01]  /*f000*/  F2FP.BF16.F32.PACK_AB R157, R163, R214 ;  /* 0x000000d6a39d723e */ /* 0x000fe200000010ff */
[-C--:B------:R-:W-:Y:S01]  /*f010*/  FMUL.FTZ R87, R87, R21.reuse ;  /* 0x0000001557577220 */ /* 0x080fe20000410000 */
[-C--:B------:R-:W-:Y:S01]  /*f020*/  FMUL.FTZ R90, R90, R21.reuse ;  /* 0x000000155a5a7220 */ /* 0x080fe20000410000 */
[-C--:B------:R-:W-:Y:S01]  /*f030*/  FMUL.FTZ R91, R91, R21.reuse ;  /* 0x000000155b5b7220 */ /* 0x080fe20000410000 */
[-C--:B------:R-:W-:Y:S01]  /*f040*/  FMUL.FTZ R94, R94, R21.reuse ;  /* 0x000000155e5e7220 */ /* 0x080fe20000410000 */
[-C--:B------:R-:W-:Y:S01]  /*f050*/  FMUL.FTZ R95, R95, R21.reuse ;  /* 0x000000155f5f7220 */ /* 0x080fe20000410000 */
[----:B------:R0:W1:Y:S01]  /*f060*/  MUFU.EX2 R161, R170 ;  /* 0x000000aa00a17308 */ /* 0x0000620000000800 */
[-C--:B------:R-:W-:Y:S01]  /*f070*/  FMUL.FTZ R98, R98, R21.reuse ;  /* 0x0000001562627220 */ /* 0x080fe20000410000 */
[-C--:B------:R-:W-:Y:S01]  /*f080*/  FMUL.FTZ R99, R99, R21.reuse ;  /* 0x0000001563637220 */ /* 0x080fe20000410000 */
[-C--:B------:R-:W-:Y:S01]  /*f090*/  FMUL.FTZ R102, R102, R21.reuse ;  /* 0x0000001566667220 */ /* 0x080fe20000410000 */
[-C--:B------:R-:W-:Y:S01]  /*f0a0*/  FMUL.FTZ R103, R103, R21.reuse ;  /* 0x0000001567677220 */ /* 0x080fe20000410000 */
[-C--:B------:R-:W-:Y:S01]  /*f0b0*/  FMUL.FTZ R106, R106, R21.reuse ;  /* 0x000000156a6a7220 */ /* 0x080fe20000410000 */
[-C--:B------:R-:W-:Y:S01]  /*f0c0*/  FMUL.FTZ R107, R107, R21.reuse ;  /* 0x000000156b6b7220 */ /* 0x080fe20000410000 */
[----:B------:R-:W-:Y:S01]  /*f0d0*/  FMUL.FTZ R110, R110, R21 ;  /* 0x000000156e6e7220 */ /* 0x000fe20000410000 */
[----:B------:R-:W4:Y:S01]  /*f0e0*/  MUFU.EX2 R171, R171 ;  /* 0x000000ab00ab7308 */ /* 0x000f220000000800 */
[----:B0-----:R-:W-:Y:S01]  /*f0f0*/  FADD.FTZ R170, R195, R168 ;  /* 0x000000a8c3aa7221 */ /* 0x001fe20000010000 */
[----:B--2---:R-:W-:Y:S01]  /*f100*/  F2FP.BF16.F32.PACK_AB R159, R167, R195 ;  /* 0x000000c3a79f723e */ /* 0x004fe200000010ff */
[----:B------:R0:W-:Y:S01]  /*f110*/  STSM.16.M88.4 [R198+0x26800], R152 ;  /* 0x02680098c6007844 */ /* 0x0001e20000000200 */
[-C--:B------:R-:W-:Y:S01]  /*f120*/  FMUL.FTZ R111, R111, R21.reuse ;  /* 0x000000156f6f7220 */ /* 0x080fe20000410000 */
[----:B------:R-:W-:Y:S01]  /*f130*/  FADD.FTZ R170, R167, R170 ;  /* 0x000000aaa7aa7221 */ /* 0x000fe20000010000 */
[-C--:B------:R-:W-:Y:S01]  /*f140*/  FMUL.FTZ R114, R114, R21.reuse ;  /* 0x0000001572727220 */ /* 0x080fe20000410000 */
[----:B------:R0:W-:Y:S01]  /*f150*/  STSM.16.M88.4 [R199], R156 ;  /* 0x0000009cc7007844 */ /* 0x0001e20000000200 */
        /* <DEDUP_REMOVED lines=28> */
[----:B------:R-:W-:-:S03]  /*f320*/  FMUL.FTZ R151, R151, R21 ;  /* 0x0000001597977220 */ /* 0x000fc60000410000 */
[----:B------:R0:W-:Y:S01]  /*f330*/  STSM.16.M88.4 [R201], R160 ;  /* 0x000000a0c9007844 */ /* 0x0001e20000000200 */
[----:B------:R-:W1:Y:S01]  /*f340*/  MUFU.EX2 R182, R182 ;  /* 0x000000b600b67308 */ /* 0x000e620000000800 */
[----:B----4-:R-:W-:-:S07]  /*f350*/  FADD.FTZ R3, R165, R170 ;  /* 0x000000aaa5037221 */ /* 0x010fce0000010000 */
[----:B------:R-:W4:Y:S01]  /*f360*/  MUFU.EX2 R181, R181 ;  /* 0x000000b500b57308 */ /* 0x000f220000000800 */
[C---:B--2---:R-:W-:Y:S01]  /*f370*/  FADD.FTZ R3, R168.reuse, R3 ;  /* 0x00000003a8037221 */ /* 0x044fe20000010000 */
[----:B------:R-:W-:-:S03]  /*f380*/  F2FP.BF16.F32.PACK_AB R165, R168, R165 ;  /* 0x000000a5a8a5723e */ /* 0x000fc600000010ff */
[----:B-1----:R-:W-:Y:S01]  /*f390*/  FADD.FTZ R170, R182, R3 ;  /* 0x00000003b6aa7221 */ /* 0x002fe20000010000 */
[----:B----4-:R-:W-:-:S03]  /*f3a0*/  F2FP.BF16.F32.PACK_AB R167, R181, R182 ;  /* 0x000000b6b5a7723e */ /* 0x010fc600000010ff */
[----:B------:R-:W-:Y:S02]  /*f3b0*/  FADD.FTZ R3, R181, R170 ;  /* 0x000000aab5037221 */ /* 0x000fe40000010000 */
[----:B------:R0:W-:Y:S01]  /*f3c0*/  STSM.16.M88.4 [R200], R164 ;  /* 0x000000a4c8007844 */ /* 0x0001e20000000200 */
[----:B------:R-:W-:Y:S05]  /*f3d0*/  @!P0 BRA `(.L_x_4992) ;  /* 0x0000000000048947 */ /* 0x000fea0003800000 */
[----:B------:R-:W-:Y:S01]  /*f3e0*/  BPT.TRAP 0x1 ;  /* 0x000000040000795c */ /* 0x000fe20000300000 */
.L_x_4992:
[----:B------:R1:W2:Y:S01]  /*f3f0*/  SYNCS.PHASECHK.TRANS64.TRYWAIT P2, [R194+URZ+0x28c50], R20 ;  /* 0x028c5014c20075a7 */ /* 0x0002a2000804017f */
[----:B------:R-:W-:Y:S05]  /*f400*/  @!P0 BRA `(.L_x_4993) ;  /* 0x0000000000048947 */ /* 0x000fea0003800000 */
[----:B------:R-:W-:Y:S01]  /*f410*/  BPT.TRAP 0x1 ;  /* 0x000000040000795c */ /* 0x000fe20000300000 */
.L_x_4993:
[----:B------:R-:W-:Y:S04]  /*f420*/  BSSY B1, `(.L_x_4994) ;  /* 0x0000004000017945 */ /* 0x000fe80003800000 */
[----:B--2---:R-:W-:Y:S05]  /*f430*/  @P2 BRA `(.L_x_4995) ;  /* 0x0000000000082947 */ /* 0x004fea0003800000 */
[----:B------:R-:W2:Y:S02]  /*f440*/  SYNCS.PHASECHK.TRANS64.TRYWAIT P2, [R194+URZ+0x28c50], R20 ;  /* 0x028c5014c20075a7 */ /* 0x000ea4000804017f */
[----:B--2---:R-:W-:Y:S05]  /*f450*/  @!P2 BRA `(.L_x_4996) ;  /* 0x000000d400c0a947 */ /* 0x004fea0003800000 */
.L_x_4995:
[----:B------:R-:W-:Y:S05]  /*f460*/  BSYNC B1 ;  /* 0x0000000000017941 */ /* 0x000fea0003800000 */
.L_x_4994:
[----:B-123--:R-:W-:Y:S01]  /*f470*/  IMAD R20, R18, 0x1000, R191 ;  /* 0x0000100012147824 */ /* 0x00efe200078e02bf */
[----:B------:R-:W-:Y:S01]  /*f480*/  WARPGROUP.ARRIVE ;  /* 0x00000000000079c5 */ /* 0x000fe20000000000 */
[----:B------:R-:W-:Y:S01]  /*f490*/  IMAD.MOV.U32 R21, RZ, RZ, 0x40000040 ;  /* 0x40000040ff157424 */ /* 0x000fe200078e00ff */
[C---:B------:R-:W-:Y:S01]  /*f4a0*/  ISETP.GT.AND P2, PT, R215.reuse, RZ, PT ;  /* 0x000000ffd700720c */ /* 0x040fe20003f44270 */
        /* <DEDUP_REMOVED lines=43> */
.L_x_4986:
[----:B------:R-:W-:Y:S05]  /*f760*/  BSYNC B0 ;  /* 0x0000000000007941 */ /* 0x000fea0003800000 */
.L_x_4985:
[----:B------:R-:W3:Y:S01]  /*f770*/  SHFL.BFLY PT, R5, R0, 0x2, 0x1f ;  /* 0x0c401f0000057f89 */ /* 0x000ee200000e0000 */
[----:B------:R-:W-:Y:S02]  /*f780*/  VIADD R180, R18, 0x1 ;  /* 0x0000000112b47836 */ /* 0x000fe40000000000 */
[----:B------:R-:W-:Y:S01]  /*f790*/  IMAD.MOV.U32 R20, RZ, RZ, -0x800000 ;  /* 0xff800000ff147424 */ /* 0x000fe200078e00ff */
[----:B------:R-:W4:Y:S01]  /*f7a0*/  SHFL.BFLY PT, R6, R3, 0x2, 0x1f ;  /* 0x0c401f0003067f89 */ /* 0x000f2200000e0000 */
[----:B------:R-:W-:Y:S01]  /*f7b0*/  VIADD R213, R213, 0x1 ;  /* 0x00000001d5d57836 */ /* 0x000fe20000000000 */
[----:B------:R-:W-:Y:S08]  /*f7c0*/  BAR.ARV 0x8, 0x100 ;  /* 0x0204000000007b1d */ /* 0x000ff00000002000 */
[----:B------:R-:W-:Y:S01]  /*f7d0*/  BAR.SYNC.DEFER_BLOCKING 0xf, 0x100 ;  /* 0x03c4000000007b1d */ /* 0x000fe20000010000 */
[----:B------:R-:W-:Y:S01]  /*f7e0*/  ISETP.NE.AND P1, PT, R180, 0x2, PT ;  /* 0x00000002b400780c */ /* 0x000fe20003f25270 */
[----:B---3--:R-:W-:Y:S01]  /*f7f0*/  FADD.FTZ R5, R5, R0 ;  /* 0x0000000005057221 */ /* 0x008fe20000010000 */
[----:B----4-:R-:W-:-:S04]  /*f800*/  FADD.FTZ R6, R6, R3 ;  /* 0x0000000306067221 */ /* 0x010fc80000010000 */
[----:B------:R-:W3:Y:S01]  /*f810*/  SHFL.BFLY PT, R4, R5, 0x1, 0x1f ;  /* 0x0c201f0005047f89 */ /* 0x000ee200000e0000 */
[----:B------:R-:W-:-:S03]  /*f820*/  IMAD.MOV.U32 R3, RZ, RZ, RZ ;  /* 0x000000ffff037224 */ /* 0x000fc600078e00ff */
[----:B------:R-:W4:Y:S01]  /*f830*/  SHFL.BFLY PT, R7, R6, 0x1, 0x1f ;  /* 0x0c201f0006077f89 */ /* 0x000f2200000e0000 */
[----:B---3--:R-:W-:Y:S01]  /*f840*/  FADD.FTZ R181, R5, R4 ;  /* 0x0000000405b57221 */ /* 0x008fe20000010000 */
[----:B------:R-:W-:Y:S02]  /*f850*/  IMAD.MOV R4, RZ, RZ, -R197 ;  /* 0x000000ffff047224 */ /* 0x000fe400078e0ac5 */
[----:B----4-:R-:W-:Y:S02]  /*f860*/  FADD.FTZ R0, R6, R7 ;  /* 0x0000000706007221 */ /* 0x010fe40000010000 */
[----:B------:R-:W-:Y:S02]  /*f870*/  FSETP.NE.FTZ.AND P2, PT, R181, RZ, PT ;  /* 0x000000ffb500720b */ /* 0x000fe40003f55000 */
[----:B------:R-:W-:Y:S01]  /*f880*/  ISETP.NE.AND P0, PT, R189, R4, PT ;  /* 0x00000004bd00720c */ /* 0x000fe20003f05270 */
[----:B------:R-:W-:Y:S01]  /*f890*/  IMAD.MOV.U32 R4, RZ, RZ, RZ ;  /* 0x000000ffff047224 */ /* 0x000fe200078e00ff */
[----:B------:R-:W-:-:S02]  /*f8a0*/  FSETP.NE.FTZ.AND P3, PT, R0, RZ, PT ;  /* 0x000000ff0000720b */ /* 0x000fc40003f75000 */
[----:B------:R-:W-:-:S04]  /*f8b0*/  SEL R6, RZ, 0x1, P1 ;  /* 0x00000001ff067807 */ /* 0x000fc80000800000 */
[----:B------:R-:W-:-:S03]  /*f8c0*/  LOP3.LUT R19, R19, R6, RZ, 0x3c, !PT ;  /* 0x0000000613137212 */ /* 0x000fc600078e3cff */
[----:B------:R-:W3:Y:S02]  /*f8d0*/  @P2 MUFU.RCP R3, R181 ;  /* 0x000000b500032308 */ /* 0x000ee40000001000 */
[----:B------:R-:W-:Y:S02]  /*f8e0*/  @!P0 IMAD R5, R18, 0x40, R190 ;  /* 0x0000004012058824 */ /* 0x000fe400078e02be */
[----:B------:R-:W-:Y:S02]  /*f8f0*/  @P3 FMUL.FTZ R18, R13, 0.69314718246459960938 ;  /* 0x3f3172180d123820 */ /* 0x000fe40000410000 */
[----:B------:R-:W-:Y:S02]  /*f900*/  @!P0 IMAD R5, R5, 0x4, R2 ;  /* 0x0000000405058824 */ /* 0x000fe400078e0202 */
[----:B------:R-:W-:Y:S01]  /*f910*/  @P2 FMUL.FTZ R2, R13, 0.69314718246459960938 ;  /* 0x3f3172180d022820 */ /* 0x000fe20000410000 */
[----:B------:R-:W4:Y:S08]  /*f920*/  @P3 MUFU.RCP R4, R0 ;  /* 0x0000000000043308 */ /* 0x000f300000001000 */
[----:B------:R-:W5:Y:S01]  /*f930*/  @P2 MUFU.LG2 R181, R181 ;  /* 0x000000b500b52308 */ /* 0x000f620000000c00 */
[-C--:B---3--:R-:W-:Y:S01]  /*f940*/  FMUL.FTZ R179, R24, R3.reuse ;  /* 0x0000000318b37220 */ /* 0x088fe20000410000 */
[----:B------:R3:W-:Y:S01]  /*f950*/  @!P0 STS [R5+0x28800], R3 ;  /* 0x0288000305008388 */ /* 0x0007e20000000800 */
[-C--:B------:R-:W-:Y:S01]  /*f960*/  FMUL.FTZ R177, R25, R3.reuse ;  /* 0x0000000319b17220 */ /* 0x080fe20000410000 */
[-C--:B------:R-:W-:Y:S01]  /*f970*/  FMUL.FTZ R178, R28, R3.reuse ;  /* 0x000000031cb27220 */ /* 0x080fe20000410000 */
[-C--:B------:R-:W-:Y:S01]  /*f980*/  FMUL.FTZ R176, R32, R3.reuse ;  /* 0x0000000320b07220 */ /* 0x080fe20000410000 */
[-C--:B------:R-:W-:Y:S01]  /*f990*/  FMUL.FTZ R175, R36, R3.reuse ;  /* 0x0000000324af7220 */ /* 0x080fe20000410000 */
[-C--:B------:R-:W-:Y:S01]  /*f9a0*/  FMUL.FTZ R174, R40, R3.reuse ;  /* 0x0000000328ae7220 */ /* 0x080fe20000410000 */
[----:B------:R-:W1:Y:S01]  /*f9b0*/  @P3 MUFU.LG2 R24, R0 ;  /* 0x0000000000183308 */ /* 0x000e620000000c00 */
        /* <DEDUP_REMOVED lines=9> */
[-C--:B0-----:R-:W-:Y:S01]  /*fa50*/  FMUL.FTZ R168, R49, R3.reuse ;  /* 0x0000000331a87220 */ /* 0x081fe20000410000 */
        /* <DEDUP_REMOVED lines=51> */
[----:B---3--:R-:W-:-:S02]  /*fd90*/  IMAD.MOV.U32 R3, RZ, RZ, -0x800000 ;  /* 0xff800000ff037424 */ /* 0x008fc400078e00ff */
[-C--:B------:R-:W-:Y:S01]  /*fda0*/  FMUL.FTZ R13, R66, R4.reuse ;  /* 0x00000004420d7220 */ /* 0x080fe20000410000 */
[-C--:B------:R-:W-:Y:S01]  /*fdb0*/  FMUL.FTZ R9, R58, R4.reuse ;  /* 0x000000043a097220 */ /* 0x080fe20000410000 */
[-C--:B------:R-:W-:Y:S01]  /*fdc0*/  FMUL.FTZ R11, R62, R4.reuse ;  /* 0x000000043e0b7220 */ /* 0x080fe20000410000 */
[-C--:B------:R-:W-:Y:S01]  /*fdd0*/  FMUL.FTZ R66, R115, R4.reuse ;  /* 0x0000000473427220 */ /* 0x080fe20000410000 */
[----:B------:R-:W-:Y:S01]  /*fde0*/  @P3 FFMA.FTZ R3, R18, R15, R25 ;  /* 0x0000000f12033223 */ /* 0x000fe20000010019 */
[----:B------:R-:W-:Y:S01]  /*fdf0*/  PLOP3.LUT P0, PT, PT, PT, PT, 0x8, 0x0 ;  /* 0x000000000000781c */ /* 0x000fe20003f0e170 */
        /* <DEDUP_REMOVED lines=63> */
.L_x_4915:
[----:B------:R-:W-:Y:S05]  /*101f0*/  BSYNC B7 ;  /* 0x0000000000077941 */ /* 0x000fea0003800000 */
.L_x_4913:
[----:B------:R-:W0:Y:S08]  /*10200*/  S2UR UR5, SR_CgaCtaId ;  /* 0x00000000000579c3 */ /* 0x000e300000008800 */
[----:B------:R-:W-:Y:S06]  /*10210*/  BAR.SYNC.DEFER_BLOCKING 0x5, 0x180 ;  /* 0x0146000000007b1d */ /* 0x000fec0000010000 */
[----:B------:R-:W-:Y:S01]  /*10220*/  UMOV UR4, 0x400 ;  /* 0x0000040000047882 */ /* 0x000fe20000000000 */
[----:B------:R-:W-:Y:S01]  /*10230*/  BSSY B0, `(.L_x_4998) ;  /* 0x00002df000007945 */ /* 0x000fe20003800000 */
[----:B0-----:R-:W-:-:S06]  /*10240*/  ULEA UR4, UR5, UR4, 0x18 ;  /* 0x0000000405047291 */ /* 0x001fcc000f8ec03f */
[----:B------:R-:W-:-:S05]  /*10250*/  IMAD.U32 R2, RZ, RZ, UR4 ;  /* 0x00000004ff027e24 */ /* 0x000fca000f8e00ff */
[----:B------:R0:W1:Y:S01]  /*10260*/  LDS.128 R24, [R2+0x28cd0] ;  /* 0x028cd00002187984 */ /* 0x0000620000000c00 */
[----:B------:R-:W-:Y:S06]  /*10270*/  BAR.ARV 0x4, 0x180 ;  /* 0x0106000000007b1d */ /* 0x000fec0000002000 */
[----:B------:R-:W-:Y:S05]  /*10280*/  @P0 BRA `(.L_x_4999) ;  /* 0x0000001c00fc0947 */ /* 0x000fea0003800000 */
[----:B------:R-:W3:Y:S01]  /*10290*/  S2R R15, SR_SWINHI ;  /* 0x00000000000f7919 */ /* 0x000ee20000002f00 */
        /* <DEDUP_REMOVED lines=18> */
[----:B---3--:R-:W-:-:S02]  /*103c0*/  MOV R45, R15 ;  /* 0x0000000f002d7202 */ /* 0x008fc40000000f00 */
[----:B------:R-:W-:Y:S02]  /*103d0*/  F2FP.BF16.F32.PACK_AB R37, R91, R37 ;  /* 0x000000255b25723e */ /* 0x000fe400000010ff */
[----:B------:R-:W-:Y:S01]  /*103e0*/  F2FP.BF16.F32.PACK_AB R41, R21, R41 ;  /* 0x000000291529723e */ /* 0x000fe200000010ff */
[----:B------:R-:W-:Y:S01]  /*103f0*/  IMAD.WIDE R48, R233, 0x2, R44 ;  /* 0x00000002e9307825 */ /* 0x000fe200078e022c */
[----:B------:R-:W-:Y:S02]  /*10400*/  F2FP.BF16.F32.PACK_AB R42, R101, R100 ;  /* 0x00000064652a723e */ /* 0x000fe400000010ff */
[----:B------:R-:W-:Y:S02]  /*10410*/  F2FP.BF16.F32.PACK_AB R43, R103, R102 ;  /* 0x00000066672b723e */ /* 0x000fe400000010ff */
[C---:B------:R-:W-:Y:S02]  /*10420*/  IADD3 R57, P0, R48.reuse, 0x40, RZ ;  /* 0x0000004030397810 */ /* 0x040fe40007f1e0ff */
[----:B------:R-:W-:-:S02]  /*10430*/  IADD3 R53, P1, R48, 0x20, RZ ;  /* 0x0000002030357810 */ /* 0x000fc40007f3e0ff */
[----:B------:R-:W-:Y:S02]  /*10440*/  IADD3 R61, P4, R48, 0x60, RZ ;  /* 0x00000060303d7810 */ /* 0x000fe40007f9e0ff */
[----:B------:R-:W-:Y:S02]  /*10450*/  LOP3.LUT R56, R57, 0x380, RZ, 0xc0, !PT ;  /* 0x0000038039387812 */ /* 0x000fe400078ec0ff */
[----:B------:R-:W-:Y:S02]  /*10460*/  LOP3.LUT R52, R53, 0x380, RZ, 0xc0, !PT ;  /* 0x0000038035347812 */ /* 0x000fe400078ec0ff */
[----:B------:R-:W-:Y:S02]  /*10470*/  LOP3.LUT R60, R61, 0x380, RZ, 0xc0, !PT ;  /* 0x000003803d3c7812 */ /* 0x000fe400078ec0ff */
[----:B------:R-:W-:Y:S02]  /*10480*/  SHF.R.U64 R56, R56, 0x3, RZ ;  /* 0x0000000338387819 */ /* 0x000fe400000012ff */
[----:B------:R-:W-:-:S02]  /*10490*/  SHF.R.U64 R52, R52, 0x3, RZ ;  /* 0x0000000334347819 */ /* 0x000fc400000012ff */
[----:B------:R-:W-:Y:S02]  /*104a0*/  SHF.R.U64 R60, R60, 0x3, RZ ;  /* 0x000000033c3c7819 */ /* 0x000fe400000012ff */
[----:B------:R-:W-:Y:S01]  /*104b0*/  LOP3.LUT R56, R56, R57, RZ, 0x3c, !PT ;  /* 0x0000003938387212 */ /* 0x000fe200078e3cff */
[--C-:B------:R-:W-:Y:S01]  /*104c0*/  IMAD.X R57, RZ, RZ, R49.reuse, P0 ;  /* 0x000000ffff397224 */ /* 0x100fe200000e0631 */
[----:B------:R-:W-:Y:S01]  /*104d0*/  LOP3.LUT R52, R52, R53, RZ, 0x3c, !PT ;  /* 0x0000003534347212 */ /* 0x000fe200078e3cff */
[--C-:B------:R-:W-:Y:S01]  /*104e0*/  IMAD.X R53, RZ, RZ, R49.reuse, P1 ;  /* 0x000000ffff357224 */ /* 0x100fe200008e0631 */
[----:B------:R-:W-:Y:S02]  /*104f0*/  IADD3 R77, P2, R48, 0x2060, RZ ;  /* 0x00002060304d7810 */ /* 0x000fe40007f5e0ff */
[----:B------:R-:W-:Y:S01]  /*10500*/  LOP3.LUT R60, R60, R61, RZ, 0x3c, !PT ;  /* 0x0000003d3c3c7212 */ /* 0x000fe200078e3cff */
[----:B------:R-:W-:Y:S01]  /*10510*/  IMAD.X R61, RZ, RZ, R49, P4 ;  /* 0x000000ffff3d7224 */ /* 0x000fe200020e0631 */
[----:B------:R-:W-:-:S02]  /*10520*/  IADD3 R15, P0, R48, 0x4020, RZ ;  /* 0x00004020300f7810 */ /* 0x000fc40007f1e0ff */
[C---:B------:R-:W-:Y:S02]  /*10530*/  IADD3 R81, P1, R48.reuse, 0x4000, RZ ;  /* 0x0000400030517810 */ /* 0x040fe40007f3e0ff */
[C---:B------:R-:W-:Y:S01]  /*10540*/  IADD3 R85, P4, R48.reuse, 0x4040, RZ ;  /* 0x0000404030557810 */ /* 0x040fe20007f9e0ff */
[----:B------:R-:W-:Y:S01]  /*10550*/  IMAD.X R31, RZ, RZ, R49, P0 ;  /* 0x000000ffff1f7224 */ /* 0x000fe200000e0631 */
[----:B------:R-:W-:Y:S02]  /*10560*/  LOP3.LUT R76, R77, 0x380, RZ, 0xc0, !PT ;  /* 0x000003804d4c7812 */ /* 0x000fe400078ec0ff */
[----:B-----5:R-:W-:Y:S02]  /*10570*/  LOP3.LUT R30, R15, 0x380, RZ, 0xc0, !PT ;  /* 0x000003800f1e7812 */ /* 0x020fe400078ec0ff */
[----:B------:R-:W-:Y:S02]  /*10580*/  LOP3.LUT R80, R81, 0x380, RZ, 0xc0, !PT ;  /* 0x0000038051507812 */ /* 0x000fe400078ec0ff */
[----:B------:R-:W-:-:S02]  /*10590*/  IADD3 R65, P3, R48, 0x2000, RZ ;  /* 0x0000200030417810 */ /* 0x000fc40007f7e0ff */
[----:B------:R-:W-:Y:S02]  /*105a0*/  LOP3.LUT R84, R85, 0x380, RZ, 0xc0, !PT ;  /* 0x0000038055547812 */ /* 0x000fe400078ec0ff */
[----:B------:R-:W-:Y:S02]  /*105b0*/  IADD3 R69, P6, R48, 0x2020, RZ ;  /* 0x0000202030457810 */ /* 0x000fe40007fde0ff */
[----:B------:R-:W-:Y:S02]  /*105c0*/  SHF.R.U64 R76, R76, 0x3, RZ ;  /* 0x000000034c4c7819 */ /* 0x000fe400000012ff */
[----:B------:R-:W-:Y:S02]  /*105d0*/  IADD3 R73, P5, R48, 0x2040, RZ ;  /* 0x0000204030497810 */ /* 0x000fe40007fbe0ff */
[----:B------:R-:W-:Y:S02]  /*105e0*/  SHF.R.U64 R30, R30, 0x3, RZ ;  /* 0x000000031e1e7819 */ /* 0x000fe400000012ff */
[----:B------:R-:W-:-:S02]  /*105f0*/  SHF.R.U64 R80, R80, 0x3, RZ ;  /* 0x0000000350507819 */ /* 0x000fc400000012ff */
[----:B------:R-:W-:Y:S02]  /*10600*/  LOP3.LUT R64, R65, 0x380, RZ, 0xc0, !PT ;  /* 0x0000038041407812 */ /* 0x000fe400078ec0ff */
[----:B------:R-:W-:Y:S02]  /*10610*/  SHF.R.U64 R84, R84, 0x3, RZ ;  /* 0x0000000354547819 */ /* 0x000fe400000012ff */
[----:B------:R-:W-:Y:S02]  /*10620*/  LOP3.LUT R107, R48, 0x380, RZ, 0xc0, !PT ;  /* 0x00000380306b7812 */ /* 0x000fe400078ec0ff */
[----:B------:R-:W-:Y:S02]  /*10630*/  LOP3.LUT R68, R69, 0x380, RZ, 0xc0, !PT ;  /* 0x0000038045447812 */ /* 0x000fe400078ec0ff */
[----:B------:R-:W-:Y:S01]  /*10640*/  LOP3.LUT R76, R76, R77, RZ, 0x3c, !PT ;  /* 0x0000004d4c4c7212 */ /* 0x000fe200078e3cff */
[----:B------:R-:W-:Y:S01]  /*10650*/  IMAD.X R77, RZ, RZ, R49, P2 ;  /* 0x000000ffff4d7224 */ /* 0x000fe200010e0631 */
[----:B------:R-:W-:-:S02]  /*10660*/  LOP3.LUT R72, R73, 0x380, RZ, 0xc0, !PT ;  /* 0x0000038049487812 */ /* 0x000fc400078ec0ff */
[----:B------:R-:W-:Y:S02]  /*10670*/  LOP3.LUT R30, R30, R15, RZ, 0x3c, !PT ;  /* 0x0000000f1e1e7212 */ /* 0x000fe400078e3cff */
[----:B------:R-:W-:Y:S01]  /*10680*/  LOP3.LUT R80, R80, R81, RZ, 0x3c, !PT ;  /* 0x0000005150507212 */ /* 0x000fe200078e3cff */
[----:B------:R-:W-:Y:S01]  /*10690*/  IMAD.X R81, RZ, RZ, R49, P1 ;  /* 0x000000ffff517224 */ /* 0x000fe200008e0631 */
[----:B------:R-:W-:Y:S02]  /*106a0*/  IADD3 R15, P2, R48, 0x6040, RZ ;  /* 0x00006040300f7810 */ /* 0x000fe40007f5e0ff */
[----:B------:R-:W-:Y:S02]  /*106b0*/  SHF.R.U64 R64, R64, 0x3, RZ ;  /* 0x0000000340407819 */ /* 0x000fe400000012ff */
[----:B------:R-:W-:Y:S02]  /*106c0*/  LOP3.LUT R84, R84, R85, RZ, 0x3c, !PT ;  /* 0x0000005554547212 */ /* 0x000fe400078e3cff */
[----:B------:R-:W-:-:S02]  /*106d0*/  SHF.R.U64 R107, R107, 0x3, RZ ;  /* 0x000000036b6b7819 */ /* 0x000fc400000012ff */
[----:B------:R-:W-:Y:S02]  /*106e0*/  SHF.R.U64 R68, R68, 0x3, RZ ;  /* 0x0000000344447819 */ /* 0x000fe400000012ff */
[----:B------:R-:W-:Y:S02]  /*106f0*/  IADD3 R85, P1, R48, 0x6060, RZ ;  /* 0x0000606030557810 */ /* 0x000fe40007f3e0ff */
[----:B------:R-:W-:Y:S02]  /*10700*/  SHF.R.U64 R72, R72, 0x3, RZ ;  /* 0x0000000348487819 */ /* 0x000fe400000012ff */
[----:B------:R-:W-:Y:S02]  /*10710*/  LOP3.LUT R14, R15, 0x380, RZ, 0xc0, !PT ;  /* 0x000003800f0e7812 */ /* 0x000fe400078ec0ff */
[----:B------:R-:W-:Y:S01]  /*10720*/  LOP3.LUT R64, R64, R65, RZ, 0x3c, !PT ;  /* 0x0000004140407212 */ /* 0x000fe200078e3cff */
[--C-:B------:R-:W-:Y:S01]  /*10730*/  IMAD.X R65, RZ, RZ, R49.reuse, P3 ;  /* 0x000000ffff417224 */ /* 0x100fe200018e0631 */
[----:B------:R-:W-:Y:S01]  /*10740*/  LOP3.LUT R106, R107, R48, RZ, 0x3c, !PT ;  /* 0x000000306b6a7212 */ /* 0x000fe200078e3cff */
[--C-:B------:R-:W-:Y:S01]  /*10750*/  IMAD.MOV.U32 R107, RZ, RZ, R49.reuse ;  /* 0x000000ffff6b7224 */ /* 0x100fe200078e0031 */
[----:B------:R-:W-:Y:S01]  /*10760*/  LOP3.LUT R68, R68, R69, RZ, 0x3c, !PT ;  /* 0x0000004544447212 */ /* 0x000fe200078e3cff */
[----:B------:R-:W-:Y:S01]  /*10770*/  IMAD.X R69, RZ, RZ, R49, P6 ;  /* 0x000000ffff457224 */ /* 0x000fe200030e0631 */
[----:B------:R-:W-:-:S02]  /*10780*/  LOP3.LUT R4, R85, 0x380, RZ, 0xc0, !PT ;  /* 0x0000038055047812 */ /* 0x000fc400078ec0ff */
[----:B------:R-:W-:Y:S01]  /*10790*/  LOP3.LUT R72, R72, R73, RZ, 0x3c, !PT ;  /* 0x0000004948487212 */ /* 0x000fe200078e3cff */
[----:B------:R-:W-:Y:S01]  /*107a0*/  IMAD.X R73, RZ, RZ, R49, P5 ;  /* 0x000000ffff497224 */ /* 0x000fe200028e0631 */
[C---:B------:R-:W-:Y:S02]  /*107b0*/  IADD3 R89, P3, R48.reuse, 0x4060, RZ ;  /* 0x0000406030597810 */ /* 0x040fe40007f7e0ff */
[----:B------:R-:W-:Y:S02]  /*107c0*/  IADD3 R93, P6, R48, 0x6000, RZ ;  /* 0x00006000305d7810 */ /* 0x000fe40007fde0ff */
[----:B------:R-:W-:Y:S02]  /*107d0*/  SHF.R.U64 R14, R14, 0x3, RZ ;  /* 0x000000030e0e7819 */ /* 0x000fe400000012ff */
[----:B------:R-:W-:Y:S02]  /*107e0*/  IADD3 R99, P5, R48, 0x6020, RZ ;  /* 0x0000602030637810 */ /* 0x000fe40007fbe0ff */
[----:B------:R-:W-:-:S02]  /*107f0*/  SHF.R.U64 R48, R4, 0x3, RZ ;  /* 0x0000000304307819 */ /* 0x000fc400000012ff */
[----:B------:R-:W-:Y:S02]  /*10800*/  LOP3.LUT R88, R89, 0x380, RZ, 0xc0, !PT ;  /* 0x0000038059587812 */ /* 0x000fe400078ec0ff */
[----:B------:R-:W-:Y:S02]  /*10810*/  MOV R106, R106 ;  /* 0x0000006a006a7202 */ /* 0x000fe40000000f00 */
[----:B------:R-:W-:Y:S01]  /*10820*/  F2FP.BF16.F32.PACK_AB R4, R177, R179 ;  /* 0x000000b3b104723e */ /* 0x000fe200000010ff */
[----:B------:R-:W-:Y:S01]  /*10830*/  BAR.SYNC.DEFER_BLOCKING 0x1, 0x100 ;  /* 0x0044000000007b1d */ /* 0x000fe20000010000 */
[----:B------:R-:W-:Y:S02]  /*10840*/  LOP3.LUT R92, R93, 0x380, RZ, 0xc0, !PT ;  /* 0x000003805d5c7812 */ /* 0x000fe400078ec0ff */
[----:B------:R-:W-:Y:S01]  /*10850*/  LOP3.LUT R14, R14, R15, RZ, 0x3c, !PT ;  /* 0x0000000f0e0e7212 */ /* 0x000fe200078e3cff */
[----:B------:R-:W-:Y:S01]  /*10860*/  IMAD.X R15, RZ, RZ, R49, P2 ;  /* 0x000000ffff0f7224 */ /* 0x000fe200010e0631 */
[----:B------:R-:W-:-:S02]  /*10870*/  LOP3.LUT R98, R99, 0x380, RZ, 0xc0, !PT ;  /* 0x0000038063627812 */ /* 0x000fc400078ec0ff */
[----:B------:R-:W-:Y:S02]  /*10880*/  MOV R0, R30 ;  /* 0x0000001e00007202 */ /* 0x000fe40000000f00 */
[----:B------:R-:W-:Y:S02]  /*10890*/  MOV R52, R52 ;  /* 0x0000003400347202 */ /* 0x000fe40000000f00 */
[----:B------:R-:W-:Y:S02]  /*108a0*/  F2FP.BF16.F32.PACK_AB R30, R173, R175 ;  /* 0x000000afad1e723e */ /* 0x000fe400000010ff */
[----:B------:R-:W-:Y:S02]  /*108b0*/  F2FP.BF16.F32.PACK_AB R31, R39, R38 ;  /* 0x00000026271f723e */ /* 0x000fe400000010ff */
[----:B------:R-:W-:Y:S02]  /*108c0*/  SHF.R.U64 R88, R88, 0x3, RZ ;  /* 0x0000000358587819 */ /* 0x000fe400000012ff */
[----:B------:R-:W-:-:S02]  /*108d0*/  MOV R56, R56 ;  /* 0x0000003800387202 */ /* 0x000fc40000000f00 */
[----:B------:R-:W-:Y:S02]  /*108e0*/  SHF.R.U64 R92, R92, 0x3, RZ ;  /* 0x000000035c5c7819 */ /* 0x000fe400000012ff */
[----:B------:R-:W-:Y:S02]  /*108f0*/  SHF.R.U64 R98, R98, 0x3, RZ ;  /* 0x0000000362627819 */ /* 0x000fe400000012ff */
[----:B------:R-:W-:Y:S01]  /*10900*/  MOV R60, R60 ;  /* 0x0000003c003c7202 */ /* 0x000fe20000000f00 */
[----:B------:R3:W-:Y:S01]  /*10910*/  STSM.16.M88.4 [R106], R4 ;  /* 0x000000046a007844 */ /* 0x0007e20000000200 */
[----:B------:R-:W-:Y:S01]  /*10920*/  LOP3.LUT R48, R48, R85, RZ, 0x3c, !PT ;  /* 0x0000005530307212 */ /* 0x000fe200078e3cff */
[----:B------:R-:W-:Y:S01]  /*10930*/  IMAD.X R85, RZ, RZ, R49, P4 ;  /* 0x000000ffff557224 */ /* 0x000fe200020e0631 */
[----:B------:R-:W-:Y:S01]  /*10940*/  MOV R64, R64 ;  /* 0x0000004000407202 */ /* 0x000fe20000000f00 */
[----:B------:R4:W-:Y:S01]  /*10950*/  STSM.16.M88.4 [R52], R28 ;  /* 0x0000001c34007844 */ /* 0x0009e20000000200 */
[----:B-1----:R-:W-:-:S02]  /*10960*/  MOV R24, R14 ;  /* 0x0000000e00187202 */ /* 0x002fc40000000f00 */
[----:B------:R-:W-:Y:S01]  /*10970*/  LOP3.LUT R88, R88, R89, RZ, 0x3c, !PT ;  /* 0x0000005958587212 */ /* 0x000fe200078e3cff */
[--C-:B------:R-:W-:Y:S01]  /*10980*/  IMAD.X R89, RZ, RZ, R49.reuse, P3 ;  /* 0x000000ffff597224 */ /* 0x100fe200018e0631 */
[----:B------:R-:W-:Y:S01]  /*10990*/  MOV R68, R68 ;  /* 0x0000004400447202 */ /* 0x000fe20000000f00 */
[----:B------:R1:W-:Y:S01]  /*109a0*/  STSM.16.M88.4 [R56], R32 ;  /* 0x0000002038007844 */ /* 0x0003e20000000200 */
[----:B------:R-:W-:Y:S02]  /*109b0*/  F2FP.BF16.F32.PACK_AB R14, R161, R163 ;  /* 0x000000a3a10e723e */ /* 0x000fe400000010ff */
[----:B------:R-:W-:Y:S02]  /*109c0*/  F2FP.BF16.F32.PACK_AB R15, R71, R70 ;  /* 0x00000046470f723e */ /* 0x000fe400000010ff */
[----:B------:R-:W-:Y:S01]  /*109d0*/  LOP3.LUT R92, R92, R93, RZ, 0x3c, !PT ;  /* 0x0000005d5c5c7212 */ /* 0x000fe200078e3cff */
[----:B------:R-:W-:Y:S01]  /*109e0*/  IMAD.X R93, RZ, RZ, R49, P6 ;  /* 0x000000ffff5d7224 */ /* 0x000fe200030e0631 */
[----:B---3--:R-:W-:-:S02]  /*109f0*/  F2FP.BF16.F32.PACK_AB R4, R168, R171 ;  /* 0x000000aba804723e */ /* 0x008fc400000010ff */
[----:B------:R-:W-:Y:S02]  /*10a00*/  F2FP.BF16.F32.PACK_AB R5, R51, R50 ;  /* 0x000000323305723e */ /* 0x000fe400000010ff */
[----:B------:R-:W-:Y:S02]  /*10a10*/  F2FP.BF16.F32.PACK_AB R6, R166, R169 ;  /* 0x000000a9a606723e */ /* 0x000fe400000010ff */
[----:B------:R-:W-:Y:S02]  /*10a20*/  F2FP.BF16.F32.PACK_AB R7, R55, R54 ;  /* 0x000000363707723e */ /* 0x000fe400000010ff */
[----:B------:R-:W-:Y:S02]  /*10a30*/  MOV R72, R72 ;  /* 0x0000004800487202 */ /* 0x000fe40000000f00 */
[----:B----4-:R-:W-:Y:S01]  /*10a40*/  F2FP.BF16.F32.PACK_AB R28, R159, R162 ;  /* 0x000000a29f1c723e */ /* 0x010fe200000010ff */
[----:B------:R-:W-:Y:S01]  /*10a50*/  STSM.16.M88.4 [R60], R4 ;  /* 0x000000043c007844 */ /* 0x000fe20000000200 */
[----:B------:R-:W-:-:S02]  /*10a60*/  F2FP.BF16.F32.PACK_AB R29, R75, R74 ;  /* 0x0000004a4b1d723e */ /* 0x000fc400000010ff */
[----:B------:R-:W-:Y:S01]  /*10a70*/  F2FP.BF16.F32.PACK_AB R30, R157, R160 ;  /* 0x000000a09d1e723e */ /* 0x000fe200000010ff */
[----:B------:R-:W-:Y:S01]  /*10a80*/  STSM.16.M88.4 [R64], R8 ;  /* 0x0000000840007844 */ /* 0x000fe20000000200 */
[----:B------:R-:W-:Y:S02]  /*10a90*/  F2FP.BF16.F32.PACK_AB R31, R79, R78 ;  /* 0x0000004e4f1f723e */ /* 0x000fe400000010ff */
[----:B------:R-:W-:Y:S01]  /*10aa0*/  LOP3.LUT R98, R98, R99, RZ, 0x3c, !PT ;  /* 0x0000006362627212 */ /* 0x000fe200078e3cff */
[--C-:B------:R-:W-:Y:S01]  /*10ab0*/  IMAD.X R99, RZ, RZ, R49.reuse, P5 ;  /* 0x000000ffff637224 */ /* 0x100fe200028e0631 */
[----:B------:R-:W-:Y:S01]  /*10ac0*/  MOV R76, R76 ;  /* 0x0000004c004c7202 */ /* 0x000fe20000000f00 */
[----:B------:R-:W-:Y:S01]  /*10ad0*/  IMAD.X R49, RZ, RZ, R49, P1 ;  /* 0x000000ffff317224 */ /* 0x000fe200008e0631 */
[----:B-1----:R-:W-:Y:S01]  /*10ae0*/  F2FP.BF16.F32.PACK_AB R32, R155, R158 ;  /* 0x0000009e9b20723e */ /* 0x002fe200000010ff */
[----:B------:R-:W-:Y:S01]  /*10af0*/  STSM.16.M88.4 [R68], R12 ;  /* 0x0000000c44007844 */ /* 0x000fe20000000200 */
[----:B------:R-:W-:-:S02]  /*10b00*/  F2FP.BF16.F32.PACK_AB R33, R83, R82 ;  /* 0x000000525321723e */ /* 0x000fc400000010ff */
[----:B------:R-:W-:Y:S01]  /*10b10*/  F2FP.BF16.F32.PACK_AB R34, R153, R156 ;  /* 0x0000009c9922723e */ /* 0x000fe200000010ff */
[----:B------:R-:W-:Y:S01]  /*10b20*/  STSM.16.M88.4 [R72], R28 ;  /* 0x0000001c48007844 */ /* 0x000fe20000000200 */
[----:B------:R-:W-:Y:S02]  /*10b30*/  F2FP.BF16.F32.PACK_AB R35, R87, R86 ;  /* 0x000000565723723e */ /* 0x000fe400000010ff */
[----:B------:R-:W-:Y:S02]  /*10b40*/  MOV R80, R80 ;  /* 0x0000005000507202 */ /* 0x000fe40000000f00 */
[----:B------:R-:W-:Y:S01]  /*10b50*/  F2FP.BF16.F32.PACK_AB R38, R40, R152 ;  /* 0x000000982826723e */ /* 0x000fe200000010ff */
[----:B------:R-:W-:Y:S01]  /*10b60*/  STSM.16.M88.4 [R76], R32 ;  /* 0x000000204c007844 */ /* 0x000fe20000000200 */
[----:B------:R-:W-:Y:S02]  /*10b70*/  F2FP.BF16.F32.PACK_AB R39, R95, R94 ;  /* 0x0000005e5f27723e */ /* 0x000fe400000010ff */
[----:B------:R-:W-:-:S02]  /*10b80*/  F2FP.BF16.F32.PACK_AB R40, R97, R96 ;  /* 0x000000606128723e */ /* 0x000fc400000010ff */
[----:B------:R-:W-:Y:S01]  /*10b90*/  F2FP.BF16.F32.PACK_AB R104, R105, R104 ;  /* 0x000000686968723e */ /* 0x000fe200000010ff */
[----:B------:R1:W-:Y:S01]  /*10ba0*/  STSM.16.M88.4 [R80], R36 ;  /* 0x0000002450007844 */ /* 0x0003e20000000200 */
[----:B------:R-:W-:Y:S02]  /*10bb0*/  F2FP.BF16.F32.PACK_AB R112, R113, R112 ;  /* 0x000000707170723e */ /* 0x000fe400000010ff */
[----:B------:R-:W-:Y:S01]  /*10bc0*/  MOV R84, R84 ;  /* 0x0000005400547202 */ /* 0x000fe20000000f00 */
[----:B------:R3:W-:Y:S01]  /*10bd0*/  STSM.16.M88.4 [R0], R40 ;  /* 0x0000002800007844 */ /* 0x0007e20000000200 */
[----:B------:R-:W-:Y:S02]  /*10be0*/  F2FP.BF16.F32.PACK_AB R105, R62, R58 ;  /* 0x0000003a3e69723e */ /* 0x000fe400000010ff */
[----:B------:R-:W-:Y:S02]  /*10bf0*/  F2FP.BF16.F32.PACK_AB R106, R109, R108 ;  /* 0x0000006c6d6a723e */ /* 0x000fe400000010ff */
[----:B------:R-:W-:-:S02]  /*10c00*/  F2FP.BF16.F32.PACK_AB R107, R111, R110 ;  /* 0x0000006e6f6b723e */ /* 0x000fc400000010ff */
[----:B------:R-:W-:Y:S02]  /*10c10*/  F2FP.BF16.F32.PACK_AB R113, R66, R114 ;  /* 0x000000724271723e */ /* 0x000fe400000010ff */
[----:B------:R-:W-:Y:S01]  /*10c20*/  F2FP.BF16.F32.PACK_AB R120, R121, R120 ;  /* 0x000000787978723e */ /* 0x000fe200000010ff */
[----:B------:R-:W-:Y:S01]  /*10c30*/  STSM.16.M88.4 [R84], R104 ;  /* 0x0000006854007844 */ /* 0x000fe20000000200 */
[----:B------:R-:W-:Y:S01]  /*10c40*/  MOV R88, R88 ;  /* 0x0000005800587202 */ /* 0x000fe20000000f00 */
[----:B-1----:R-:W-:Y:S01]  /*10c50*/  IMAD.MOV.U32 R80, RZ, RZ, RZ ;  /* 0x000000ffff507224 */ /* 0x002fe200078e00ff */
[----:B------:R-:W-:Y:S02]  /*10c60*/  F2FP.BF16.F32.PACK_AB R114, R117, R116 ;  /* 0x000000747572723e */ /* 0x000fe400000010ff */
[----:B------:R-:W-:Y:S02]  /*10c70*/  F2FP.BF16.F32.PACK_AB R115, R119, R115 ;  /* 0x000000737773723e */ /* 0x000fe400000010ff */
[----:B------:R-:W-:-:S02]  /*10c80*/  F2FP.BF16.F32.PACK_AB R121, R123, R122 ;  /* 0x0000007a7b79723e */ /* 0x000fc400000010ff */
[----:B------:R-:W-:Y:S01]  /*10c90*/  F2FP.BF16.F32.PACK_AB R128, R129, R128 ;  /* 0x000000808180723e */ /* 0x000fe200000010ff */
[----:B------:R-:W-:Y:S01]  /*10ca0*/  STSM.16.M88.4 [R88], R112 ;  /* 0x0000007058007844 */ /* 0x000fe20000000200 */
[----:B------:R-:W-:Y:S02]  /*10cb0*/  MOV R92, R92 ;  /* 0x0000005c005c7202 */ /* 0x000fe40000000f00 */
[----:B------:R-:W-:Y:S02]  /*10cc0*/  F2FP.BF16.F32.PACK_AB R122, R125, R124 ;  /* 0x0000007c7d7a723e */ /* 0x000fe400000010ff */
[----:B------:R-:W-:Y:S02]  /*10cd0*/  F2FP.BF16.F32.PACK_AB R123, R127, R126 ;  /* 0x0000007e7f7b723e */ /* 0x000fe400000010ff */
[----:B------:R-:W-:Y:S02]  /*10ce0*/  F2FP.BF16.F32.PACK_AB R129, R131, R130 ;  /* 0x000000828381723e */ /* 0x000fe400000010ff */
[----:B------:R-:W-:Y:S01]  /*10cf0*/  F2FP.BF16.F32.PACK_AB R136, R137, R136 ;  /* 0x000000888988723e */ /* 0x000fe200000010ff */
[----:B------:R-:W-:Y:S01]  /*10d00*/  STSM.16.M88.4 [R92], R120 ;  /* 0x000000785c007844 */ /* 0x000fe20000000200 */
[----:B------:R-:W-:-:S02]  /*10d10*/  ISETP.NE.U32.AND P0, PT, RZ, UR4, PT ;  /* 0x00000004ff007c0c */ /* 0x000fc4000bf05070 */
[----:B------:R-:W-:Y:S02]  /*10d20*/  IADD3 R6, P1, R205, UR4, RZ ;  /* 0x00000004cd067c10 */ /* 0x000fe4000ff3e0ff */
        /* <DEDUP_REMOVED lines=13> */
[----:B------:R-:W-:-:S02]  /*10e00*/  ISETP.NE.AND.EX P0, PT, RZ, UR5, PT, P0 ;  /* 0x00000005ff007c0c */ /* 0x000fc4000bf05300 */
        /* <DEDUP_REMOVED lines=8> */
[----:B---3--:R-:W-:Y:S01]  /*10e90*/  IMAD.U32 R0, RZ, RZ, UR4 ;  /* 0x00000004ff007e24 */ /* 0x008fe2000f8e00ff */
        /* <DEDUP_REMOVED lines=35> */
[----:B-1----:R-:W-:Y:S02]  /*110d0*/  LOP3.LUT R48, R49, 0x380, RZ, 0xc0, !PT ;  /* 0x0000038031307812 */ /* 0x002fe400078ec0ff */
        /* <DEDUP_REMOVED lines=14> */
[----:B---3--:R-:W-:Y:S06]  /*111c0*/  @P6 BRA `(.L_x_5000) ;  /* 0x0000000000106947 */ /* 0x008fec0003800000 */
[----:B------:R-:W-:Y:S05]  /*111d0*/  @!P0 BRA `(.L_x_5000) ;  /* 0x00000000000c8947 */ /* 0x000fea0003800000 */
[----:B------:R-:W3:Y:S04]  /*111e0*/  LDG.E R11, desc[UR40][R6.64] ;  /* 0x00000028060b7981 */ /* 0x000ee8000c1e1900 */
[----:B-----5:R-:W3:Y:S02]  /*111f0*/  LDG.E R0, desc[UR40][R6.64+0x4] ;  /* 0x0000042806007981 */ /* 0x020ee4000c1e1900 */
[----:B---3--:R-:W-:-:S07]  /*11200*/  IMAD.IADD R0, R0, 0x1, -R11 ;  /* 0x0000000100007824 */ /* 0x008fce00078e0a0b */
.L_x_5000:
        /* <DEDUP_REMOVED lines=26> */
[----:B------:R-:W-:-:S02]  /*113b0*/  LOP3.LUT R6, R15, R4, RZ, 0x3c, !PT ;  /* 0x000000040f067212 */ /* 0x000fc400078e3cff */
[----:B------:R-:W-:Y:S01]  /*113c0*/  SHF.R.U64 R4, R7, 0x3, RZ ;  /* 0x0000000307047819 */ /* 0x000fe200000012ff */
[--C-:B------:R-:W-:Y:S01]  /*113d0*/  IMAD.MOV.U32 R7, RZ, RZ, R5.reuse ;  /* 0x000000ffff077224 */ /* 0x100fe200078e0005 */
        /* <DEDUP_REMOVED lines=14> */
[----:B------:R-:W1:Y:S01]  /*114c0*/  LDC R31, c[0x0][0xbe8] ;  /* 0x0002fa00ff1f7b82 */ /* 0x000e620000000800 */
[--C-:B------:R-:W-:Y:S01]  /*114d0*/  IMAD.IADD R35, R203, 0x1, R196.reuse ;  /* 0x00000001cb237824 */ /* 0x100fe200078e02c4 */
[----:B------:R-:W-:Y:S01]  /*114e0*/  ULDC.64 UR4, c[0x0][0xb90] ;  /* 0x0002e40000047ab9 */ /* 0x000fe20000000a00 */
[----:B------:R-:W-:Y:S02]  /*114f0*/  IMAD.IADD R30, R190, 0x1, R196 ;  /* 0x00000001be1e7824 */ /* 0x000fe400078e02c4 */
[----:B------:R-:W-:Y:S02]  /*11500*/  IMAD R11, R82, UR4, RZ ;  /* 0x00000004520b7c24 */ /* 0x000fe4000f8e02ff */
[----:B------:R-:W-:-:S04]  /*11510*/  IMAD.WIDE.U32 R4, R204, UR4, R80 ;  /* 0x00000004cc047c25 */ /* 0x000fc8000f8e0050 */
[----:B------:R-:W-:Y:S01]  /*11520*/  IMAD R15, R204, UR5, R11 ;  /* 0x00000005cc0f7c24 */ /* 0x000fe2000f8e020b */
[----:B------:R-:W-:Y:S01]  /*11530*/  ULDC.64 UR4, c[0x0][0xb98] ;  /* 0x0002e60000047ab9 */ /* 0x000fe20000000a00 */
[----:B------:R-:W-:Y:S02]  /*11540*/  IMAD.MOV.U32 R11, RZ, RZ, R35 ;  /* 0x000000ffff0b7224 */ /* 0x000fe400078e0023 */
[----:B------:R-:W-:Y:S02]  /*11550*/  IMAD.IADD R5, R5, 0x1, R15 ;  /* 0x0000000105057824 */ /* 0x000fe400078e020f */
[----:B------:R-:W-:Y:S01]  /*11560*/  IMAD.WIDE.U32 R4, R207, UR4, R4 ;  /* 0x00000004cf047c25 */ /* 0x000fe2000f8e0004 */
[----:B-1----:R-:W-:-:S13]  /*11570*/  ISETP.NE.AND P0, PT, R31, 0x1, PT ;  /* 0x000000011f00780c */ /* 0x002fda0003f05270 */
[----:B------:R-:W1:Y:S08]  /*11580*/  @P0 LDC R10, c[0x0][0xbec] ;  /* 0x0002fb00ff0a0b82 */ /* 0x000e700000000800 */
[----:B------:R-:W3:Y:S01]  /*11590*/  @P0 LDC R21, c[0x0][0xbf0] ;  /* 0x0002fc00ff150b82 */ /* 0x000ee20000000800 */
[----:B-1----:R-:W-:-:S05]  /*115a0*/  @P0 IMAD.HI.U32 R10, R35, R10, RZ ;  /* 0x0000000a230a0227 */ /* 0x002fca00078e00ff */
        /* <DEDUP_REMOVED lines=15> */
[----:B------:R-:W-:-:S03]  /*116a0*/  ULDC.64 UR4, c[0x0][0xb50] ;  /* 0x0002d40000047ab9 */ /* 0x000fc60000000a00 */
[----:B------:R-:W-:Y:S01]  /*116b0*/  IMAD.IADD R5, R5, 0x1, R15 ;  /* 0x0000000105057824 */ /* 0x000fe200078e020f */
[----:B------:R-:W-:-:S04]  /*116c0*/  LEA R15, P0, R4, UR4, 0x2 ;  /* 0x00000004040f7c11 */ /* 0x000fc8000f8010ff */
[----:B------:R-:W-:Y:S01]  /*116d0*/  LEA.HI.X R21, R4, UR5, R5, 0x2, P0 ;  /* 0x0000000504157c11 */ /* 0x000fe200080f1405 */
[----:B------:R-:W-:Y:S01]  /*116e0*/  SHFL.IDX PT, R10, R15, 0x1, 0x1c1f ;  /* 0x003c1f000f0a7f89 */ /* 0x000fe200000e0000 */
[----:B------:R-:W-:Y:S01]  /*116f0*/  ISETP.NE.AND P0, PT, R189, R14, PT ;  /* 0x0000000ebd00720c */ /* 0x000fe20003f05270 */
[C---:B------:R-:W-:Y:S02]  /*11700*/  VIADD R14, R30.reuse, 0x8 ;  /* 0x000000081e0e7836 */ /* 0x040fe40000000000 */
[----:B------:R-:W-:Y:S01]  /*11710*/  SHFL.IDX PT, R4, R15, RZ, 0x1c1f ;  /* 0x001c1fff0f047589 */ /* 0x000fe200000e0000 */
[-C--:B------:R-:W-:Y:S02]  /*11720*/  ISETP.GE.OR P1, PT, R30, R31.reuse, P0 ;  /* 0x0000001f1e00720c */ /* 0x080fe40000726670 */
[----:B------:R-:W-:Y:S01]  /*11730*/  ISETP.GE.OR P0, PT, R14, R31, P0 ;  /* 0x0000001f0e00720c */ /* 0x000fe20000706670 */
[----:B------:R-:W1:Y:S04]  /*11740*/  SHFL.IDX PT, R5, R21, RZ, 0x1c1f ;  /* 0x001c1fff15057589 */ /* 0x000e6800000e0000 */
[----:B------:R-:W3:Y:S06]  /*11750*/  SHFL.IDX PT, R11, R21, 0x1, 0x1c1f ;  /* 0x003c1f00150b7f89 */ /* 0x000eec00000e0000 */
[----:B-1----:R1:W-:Y:S04]  /*11760*/  @!P1 ST.E desc[UR40][R4.64], R20 ;  /* 0x0000001404009985 */ /* 0x0023e8000c101928 */
[----:B---3--:R1:W-:Y:S02]  /*11770*/  @!P0 ST.E desc[UR40][R10.64], R3 ;  /* 0x000000030a008985 */ /* 0x0083e4000c101928 */
.L_x_5001:
[----:B------:R-:W3:Y:S01]  /*11780*/  LDC R85, c[0x0][0xbe8] ;  /* 0x0002fa00ff557b82 */ /* 0x000ee20000000800 */
[----:B------:R-:W-:Y:S01]  /*11790*/  ULDC.64 UR4, c[0x0][0xaa0] ;  /* 0x0002a80000047ab9 */ /* 0x000fe20000000a00 */
[----:B-1----:R-:W5:Y:S01]  /*117a0*/  LD.E.128 R4, desc[UR40][R6.64] ;  /* 0x0000002806047980 */ /* 0x002f62000c101d00 */
[----:B------:R-:W-:-:S03]  /*117b0*/  IMAD R3, R81, UR4, RZ ;  /* 0x0000000451037c24 */ /* 0x000fc6000f8e02ff */
[----:B------:R-:W5:Y:S01]  /*117c0*/  LD.E.128 R8, desc[UR40][R8.64] ;  /* 0x0000002808087980 */ /* 0x000f62000c101d00 */
[C---:B------:R-:W-:Y:S01]  /*117d0*/  IMAD R3, R80.reuse, UR5, R3 ;  /* 0x0000000550037c24 */ /* 0x040fe2000f8e0203 */
[----:B------:R-:W1:Y:S01]  /*117e0*/  LDC R88, c[0x0][0xac8] ;  /* 0x0002b200ff587b82 */ /* 0x000e620000000800 */
[----:B------:R-:W-:Y:S01]  /*117f0*/  IMAD.WIDE.U32 R80, R80, UR4, RZ ;  /* 0x0000000450507c25 */ /* 0x000fe2000f8e00ff */
        /* <DEDUP_REMOVED lines=24> */
[-C--:B-1----:R-:W-:Y:S01]  /*11980*/  ISETP.GE.AND P0, PT, R212, R88.reuse, PT ;  /* 0x00000058d400720c */ /* 0x082fe20003f06270 */
        /* <DEDUP_REMOVED lines=8> */
[----:B------:R-:W-:Y:S01]  /*11a10*/  IMAD.SHL.U32 R83, R80, 0x2, RZ ;  /* 0x0000000250537824 */ /* 0x000fe200078e00ff */
[----:B----4-:R-:W-:Y:S01]  /*11a20*/  @P1 SHF.R.U32.HI R3, RZ, R87, R24 ;  /* 0x00000057ff031219 */ /* 0x010fe20000011618 */
[----:B------:R-:W-:Y:S01]  /*11a30*/  IMAD.WIDE.U32 R20, R207, UR4, R20 ;  /* 0x00000004cf147c25 */ /* 0x000fe2000f8e0014 */
[-C--:B------:R-:W-:Y:S01]  /*11a40*/  ISETP.GE.AND P1, PT, R193, R88.reuse, PT ;  /* 0x00000058c100720c */ /* 0x080fe20003f26270 */
[----:B------:R-:W-:Y:S01]  /*11a50*/  ULDC.64 UR4, c[0x0][0xae0] ;  /* 0x0002b80000047ab9 */ /* 0x000fe20000000a00 */
[----:B------:R-:W-:Y:S01]  /*11a60*/  SEL R80, RZ, 0xffffffff, P0 ;  /* 0xffffffffff507807 */ /* 0x000fe20000000000 */
[----:B------:R-:W-:Y:S01]  /*11a70*/  IMAD.IADD R21, R21, 0x1, R81 ;  /* 0x0000000115157824 */ /* 0x000fe200078e0251 */
[----:B------:R-:W-:Y:S01]  /*11a80*/  SEL R24, RZ, 0x1, P1 ;  /* 0x00000001ff187807 */ /* 0x000fe20000800000 */
[----:B------:R-:W-:Y:S01]  /*11a90*/  IMAD.MOV R81, RZ, RZ, -R3 ;  /* 0x000000ffff517224 */ /* 0x000fe200078e0a03 */
[-C--:B------:R-:W-:Y:S01]  /*11aa0*/  ISETP.GE.AND P0, PT, R210, R88.reuse, PT ;  /* 0x00000058d200720c */ /* 0x080fe20003f06270 */
[----:B------:R-:W-:Y:S01]  /*11ab0*/  @!PT LDS RZ, [RZ] ;  /* 0x00000000fffff984 */ /* 0x000fe20000000800 */
[----:B------:R-:W-:Y:S01]  /*11ac0*/  @!PT LDS RZ, [RZ] ;  /* 0x00000000fffff984 */ /* 0x000fe20000000800 */
[----:B------:R-:W-:Y:S01]  /*11ad0*/  @!PT LDS RZ, [RZ] ;  /* 0x00000000fffff984 */ /* 0x000fe20000000800 */
[----:B------:R-:W-:Y:S01]  /*11ae0*/  @!PT LDS RZ, [RZ] ;  /* 0x00000000fffff984 */ /* 0x000fe20000000800 */
[----:B------:R1:W-:Y:S06]  /*11af0*/  MEMBAR.ALL.CTA ;  /* 0x0000000000007992 */ /* 0x0003ec0000008000 */
[----:B-1----:R-:W1:Y:S01]  /*11b00*/  FENCE.VIEW.ASYNC.S ;  /* 0x00000000000073c6 */ /* 0x002e620000000000 */
        /* <DEDUP_REMOVED lines=12> */
[-C--:B------:R-:W-:Y:S01]  /*11bd0*/  ISETP.GE.AND P0, PT, R208, R88.reuse, PT ;  /* 0x00000058d000720c */ /* 0x080fe20003f06270 */
        /* <DEDUP_REMOVED lines=24> */
[----:B-1----:R1:W3:Y:S01]  /*11d60*/  SHFL.IDX PT, R80, R89, RZ, 0x181f ;  /* 0x00181fff59507589 */ /* 0x0022e200000e0000 */
        /* <DEDUP_REMOVED lines=9> */
[----:B------:R-:W-:Y:S01]  /*11e00*/  LOP3.LUT R24, R3, R24, RZ, 0xfc, !PT ;  /* 0x0000001803187212 */ /* 0x000fe200078efcff */
[----:B------:R-:W-:Y:S06]  /*11e10*/  @P1 BRA `(.L_x_5003) ;  /* 0x00000000007c1947 */ /* 0x000fec0003800000 */
[-C--:B------:R-:W-:Y:S02]  /*11e20*/  ISETP.GE.AND P1, PT, R212, R88.reuse, PT ;  /* 0x00000058d400720c */ /* 0x080fe40003f26270 */
[-C--:B------:R-:W-:Y:S02]  /*11e30*/  ISETP.GE.AND P0, PT, R193, R88.reuse, PT ;  /* 0x00000058c100720c */ /* 0x080fe40003f06270 */
[-C--:B------:R-:W-:Y:S02]  /*11e40*/  ISETP.GE.AND P5, PT, R211, R88.reuse, PT ;  /* 0x00000058d300720c */ /* 0x080fe40003fa6270 */
[----:B------:R-:W-:-:S07]  /*11e50*/  ISETP.GE.AND P3, PT, R210, R88, PT ;  /* 0x00000058d200720c */ /* 0x000fce0003f66270 */
[C---:B---3--:R-:W-:Y:S02]  /*11e60*/  @!P1 LEA R82, P2, R212.reuse, R80, 0x1 ;  /* 0x00000050d4529211 */ /* 0x048fe400078408ff */
[----:B----4-:R-:W-:Y:S02]  /*11e70*/  @!P0 IMAD.WIDE R20, R193, 0x2, R80 ;  /* 0x00000002c1148825 */ /* 0x010fe400078e0250 */
        /* <DEDUP_REMOVED lines=25> */
.L_x_5003:
[----:B------:R-:W-:Y:S05]  /*12010*/  BSYNC B1 ;  /* 0x0000000000017941 */ /* 0x000fea0003800000 */
.L_x_5002:
[----:B-1----:R-:W-:Y:S01]  /*12020*/  VIADD R0, R196, 0x20 ;  /* 0x00000020c4007836 */ /* 0x002fe20000000000 */
[----:B0----5:R0:W1:Y:S04]  /*12030*/  SHFL.IDX PT, R7, R90, 0x1, 0x181f ;  /* 0x00381f005a077f89 */ /* 0x02106800000e0000 */
        /* <DEDUP_REMOVED lines=9> */
[CC--:B0-----:R-:W-:Y:S02]  /*120d0*/  @!P5 LEA R12, P4, R212.reuse, R6.reuse, 0x1 ;  /* 0x00000006d40cd211 */ /* 0x0c1fe400078808ff */
[----:B-1----:R-:W-:Y:S02]  /*120e0*/  @!P6 IMAD.WIDE R4, R193, 0x2, R6 ;  /* 0x00000002c104e825 */ /* 0x002fe400078e0206 */
        /* <DEDUP_REMOVED lines=25> */
.L_x_4999:
[----:B------:R-:W-:Y:S01]  /*12280*/  ULDC.64 UR4, c[0x0][0xc00] ;  /* 0x0003000000047ab9 */ /* 0x000fe20000000a00 */
[----:B------:R-:W-:Y:S01]  /*12290*/  IMAD.MOV.U32 R3, RZ, RZ, RZ ;  /* 0x000000ffff037224 */ /* 0x000fe200078e00ff */
[----:B------:R-:W-:Y:S01]  /*122a0*/  ISETP.NE.U32.AND P0, PT, RZ, UR4, PT ;  /* 0x00000004ff007c0c */ /* 0x000fe2000bf05070 */
[----:B------:R-:W3:Y:S01]  /*122b0*/  S2R R8, SR_TID.X ;  /* 0x0000000000087919 */ /* 0x000ee20000002100 */
[----:B------:R-:W-:Y:S01]  /*122c0*/  IADD3 R4, P1, R205, UR4, RZ ;  /* 0x00000004cd047c10 */ /* 0x000fe2000ff3e0ff */
[----:B------:R-:W4:Y:S01]  /*122d0*/  LDC R21, c[0x0][0xbe8] ;  /* 0x0002fa00ff157b82 */ /* 0x000f220000000800 */
        /* <DEDUP_REMOVED lines=9> */
[----:B------:R-:W-:Y:S01]  /*12370*/  @P1 IADD3.X R7, R206, UR5, RZ, P2, !PT ;  /* 0x00000005ce071c10 */ /* 0x000fe200097fe4ff */
[----:B---3--:R-:W-:-:S04]  /*12380*/  VIADD R8, R8, 0xffffff80 ;  /* 0xffffff8008087836 */ /* 0x008fc80000000000 */
[----:B------:R0:W5:Y:S01]  /*12390*/  @P1 LDG.E R0, desc[UR40][R6.64] ;  /* 0x0000002806001981 */ /* 0x000162000c1e1900 */
[----:B------:R-:W-:Y:S01]  /*123a0*/  ISETP.GE.AND P2, PT, R8, 0x40, PT ;  /* 0x000000400800780c */ /* 0x000fe20003f46270 */
[----:B------:R-:W-:-:S12]  /*123b0*/  @P1 BRA `(.L_x_5005) ;  /* 0x0000000000101947 */ /* 0x000fd80003800000 */
[----:B------:R-:W-:Y:S05]  /*123c0*/  @!P0 BRA `(.L_x_5005) ;  /* 0x00000000000c8947 */ /* 0x000fea0003800000 */
[----:B0-----:R-:W3:Y:S04]  /*123d0*/  LDG.E R7, desc[UR40][R4.64] ;  /* 0x0000002804077981 */ /* 0x001ee8000c1e1900 */
[----:B-----5:R-:W3:Y:S02]  /*123e0*/  LDG.E R0, desc[UR40][R4.64+0x4] ;  /* 0x0000042804007981 */ /* 0x020ee4000c1e1900 */
[----:B---3--:R-:W-:-:S07]  /*123f0*/  IMAD.IADD R0, R0, 0x1, -R7 ;  /* 0x0000000100007824 */ /* 0x008fce00078e0a07 */
.L_x_5005:
[----:B------:R-:W-:Y:S01]  /*12400*/  BSSY B1, `(.L_x_5006) ;  /* 0x000002d000017945 */ /* 0x000fe20003800000 */
[----:B------:R-:W-:Y:S02]  /*12410*/  SHF.R.S32.HI R12, RZ, 0x1f, R204 ;  /* 0x0000001fff0c7819 */ /* 0x000fe400000114cc */
[----:B------:R-:W-:Y:S02]  /*12420*/  SEL R207, R207, RZ, !P0 ;  /* 0x000000ffcfcf7207 */ /* 0x000fe40004000000 */
[----:B------:R-:W-:Y:S02]  /*12430*/  SEL R219, R219, RZ, !P0 ;  /* 0x000000ffdbdb7207 */ /* 0x000fe40004000000 */
[----:B-----5:R-:W-:Y:S01]  /*12440*/  SHF.R.S32.HI R10, RZ, 0x1f, R3 ;  /* 0x0000001fff0a7819 */ /* 0x020fe20000011403 */
[----:B------:R-:W-:Y:S06]  /*12450*/  @P2 BRA `(.L_x_5007) ;  /* 0x00000000009c2947 */ /* 0x000fec0003800000 */
[----:B0-----:R-:W0:Y:S01]  /*12460*/  S2R R5, SR_TID.X ;  /* 0x0000000000057919 */ /* 0x001e220000002100 */
        /* <DEDUP_REMOVED lines=16> */
[----:B------:R-:W3:Y:S01]  /*12570*/  @P0 LDC R15, c[0x0][0xbf0] ;  /* 0x0002fc00ff0f0b82 */ /* 0x000ee20000000800 */
[----:B------:R-:W-:-:S04]  /*12580*/  IMAD.WIDE.U32 R4, R207, UR4, R4 ;  /* 0x00000004cf047c25 */ /* 0x000fc8000f8e0004 */
[----:B0-----:R-:W-:-:S05]  /*12590*/  @P0 IMAD.HI.U32 R6, R8, R13, RZ ;  /* 0x0000000d08060227 */ /* 0x001fca00078e00ff */
[----:B---3--:R-:W-:Y:S01]  /*125a0*/  @P0 SHF.R.U32.HI R7, RZ, R15, R6 ;  /* 0x0000000fff070219 */ /* 0x008fe20000011606 */
        /* <DEDUP_REMOVED lines=18> */
.L_x_5007:
[----:B------:R-:W-:Y:S05]  /*126d0*/  BSYNC B1 ;  /* 0x0000000000017941 */ /* 0x000fea0003800000 */
.L_x_5006:
[----:B----4-:R-:W-:Y:S01]  /*126e0*/  ISETP.NE.AND P0, PT, R21, 0x1, PT ;  /* 0x000000011500780c */ /* 0x010fe20003f05270 */
[----:B-1----:R-:W1:Y:S01]  /*126f0*/  LDC R24, c[0x0][0xac8] ;  /* 0x0002b200ff187b82 */ /* 0x002e620000000800 */
[----:B------:R-:W-:Y:S01]  /*12700*/  ULDC.64 UR4, c[0x0][0xaa0] ;  /* 0x0002a80000047ab9 */ /* 0x000fe20000000a00 */
[----:B0--3--:R-:W-:Y:S01]  /*12710*/  IMAD R7, R217, 0x20, R218 ;  /* 0x00000020d9077824 */ /* 0x009fe200078e02da */
[----:B------:R-:W-:Y:S01]  /*12720*/  BSSY B1, `(.L_x_5008) ;  /* 0x000006b000017945 */ /* 0x000fe20003800000 */
[----:B------:R-:W-:Y:S01]  /*12730*/  IMAD R6, R10, UR4, RZ ;  /* 0x000000040a067c24 */ /* 0x000fe2000f8e02ff */
[----:B------:R-:W-:Y:S01]  /*12740*/  SHF.R.S32.HI R30, RZ, 0x1f, R209 ;  /* 0x0000001fff1e7819 */ /* 0x000fe200000114d1 */
        /* <DEDUP_REMOVED lines=8> */
[----:B------:R-:W-:-:S02]  /*127d0*/  IMAD.IADD R5, R5, 0x1, R3 ;  /* 0x0000000105057824 */ /* 0x000fc400078e0203 */
[----:B------:R-:W-:Y:S02]  /*127e0*/  IMAD R3, R12, UR4, RZ ;  /* 0x000000040c037c24 */ /* 0x000fe4000f8e02ff */
[C---:B------:R-:W-:Y:S01]  /*127f0*/  IMAD.WIDE.U32 R4, R204.reuse, UR4, R4 ;  /* 0x00000004cc047c25 */ /* 0x040fe2000f8e0004 */
[----:B------:R-:W3:Y:S03]  /*12800*/  @P0 LDC R11, c[0x0][0xbf0] ;  /* 0x0002fc00ff0b0b82 */ /* 0x000ee60000000800 */
[----:B------:R-:W-:Y:S01]  /*12810*/  IMAD R3, R204, UR5, R3 ;  /* 0x00000005cc037c24 */ /* 0x000fe2000f8e0203 */
[-C--:B-1----:R-:W-:Y:S01]  /*12820*/  ISETP.GE.AND P1, PT, R212, R24.reuse, PT ;  /* 0x00000018d400720c */ /* 0x082fe20003f26270 */
        /* <DEDUP_REMOVED lines=15> */
[----:B---3--:R-:W-:Y:S01]  /*12920*/  @P0 SHF.R.U32.HI R3, RZ, R11, R6 ;  /* 0x0000000bff030219 */ /* 0x008fe20000011606 */
[----:B------:R-:W-:Y:S01]  /*12930*/  IMAD R29, R0, R21, RZ ;  /* 0x00000015001d7224 */ /* 0x000fe200078e02ff */
[----:B------:R-:W-:Y:S01]  /*12940*/  LOP3.LUT R9, R10, 0x2, R7, 0xe2, !PT ;  /* 0x000000020a097812 */ /* 0x000fe200078ee207 */
[----:B------:R-:W-:Y:S01]  /*12950*/  IMAD.IADD R196, R218, 0x1, R196 ;  /* 0x00000001dac47824 */ /* 0x000fe200078e02c4 */
[----:B------:R-:W-:Y:S01]  /*12960*/  SEL R10, RZ, 0xffffffff, P2 ;  /* 0xffffffffff0a7807 */ /* 0x000fe20001000000 */
[--C-:B------:R-:W-:Y:S01]  /*12970*/  IMAD.MOV R7, RZ, RZ, -R3.reuse ;  /* 0x000000ffff077224 */ /* 0x100fe200078e0a03 */
[----:B------:R-:W-:Y:S01]  /*12980*/  SHF.R.S32.HI R6, RZ, 0x1f, R3 ;  /* 0x0000001fff067819 */ /* 0x000fe20000011403 */
[----:B------:R-:W-:Y:S01]  /*12990*/  IMAD.WIDE.U32 R4, R3, UR4, R4 ;  /* 0x0000000403047c25 */ /* 0x000fe2000f8e0004 */
[----:B------:R-:W-:-:S02]  /*129a0*/  SEL R11, RZ, 0xffffffff, P1 ;  /* 0xffffffffff0b7807 */ /* 0x000fc40000800000 */
[-C--:B------:R-:W-:Y:S01]  /*129b0*/  ISETP.GE.AND P0, PT, R209, R24.reuse, PT ;  /* 0x00000018d100720c */ /* 0x080fe20003f06270 */
[----:B------:R-:W-:Y:S01]  /*129c0*/  IMAD.SHL.U32 R10, R10, 0x4, RZ ;  /* 0x000000040a0a7824 */ /* 0x000fe200078e00ff */
[-C--:B------:R-:W-:Y:S01]  /*129d0*/  ISETP.GE.AND P2, PT, R221, R24.reuse, PT ;  /* 0x00000018dd00720c */ /* 0x080fe20003f46270 */
        /* <DEDUP_REMOVED lines=36> */
[CC--:B-1----:R-:W-:Y:S02]  /*12c20*/  @!P2 LEA R8, P0, R212.reuse, R6.reuse, 0x1 ;  /* 0x00000006d408a211 */ /* 0x0c2fe400078008ff */
        /* <DEDUP_REMOVED lines=26> */
.L_x_5009:
[----:B------:R-:W-:Y:S05]  /*12dd0*/  BSYNC B1 ;  /* 0x0000000000017941 */ /* 0x000fea0003800000 */
.L_x_5008:
        /* <DEDUP_REMOVED lines=14> */
[-C--:B------:R-:W-:Y:S02]  /*12ec0*/  @!P4 LEA R10, P6, R211, R6.reuse, 0x1 ;  /* 0x00000006d30ac211 */ /* 0x080fe400078c08ff */
        /* <DEDUP_REMOVED lines=21> */
.L_x_5004:
[----:B------:R-:W-:Y:S05]  /*13020*/  BSYNC B0 ;  /* 0x0000000000007941 */ /* 0x000fea0003800000 */
.L_x_4998:
[----:B------:R-:W-:Y:S02]  /*13030*/  ULDC UR4, c[0x0][0xc3c] ;  /* 0x00030f0000047ab9 */ /* 0x000fe40000000800 */
[----:B------:R-:W-:-:S13]  /*13040*/  ISETP.GE.AND P0, PT, R27, UR4, PT ;  /* 0x000000041b007c0c */ /* 0x000fda000bf06270 */
[----:B------:R-:W-:Y:S05]  /*13050*/  @!P0 BRA `(.L_x_5010) ;  /* 0xfffffee000648947 */ /* 0x000fea000383ffff */
[----:B------:R-:W-:Y:S05]  /*13060*/  BRA `(.L_x_4872) ;  /* 0x0000008c00e07947 */ /* 0x000fea0003800000 */
.L_x_4870:
        /* <DEDUP_REMOVED lines=18> */
.L_x_5011:
        /* <DEDUP_REMOVED lines=41> */
.L_x_5017:
        /* <DEDUP_REMOVED lines=12> */
.L_x_5016:
[----:B------:R-:W-:Y:S05]  /*134e0*/  BSYNC B0 ;  /* 0x0000000000007941 */ /* 0x000fea0003800000 */
.L_x_5015:
        /* <DEDUP_REMOVED lines=21> */
.L_x_5013:
        /* <DEDUP_REMOVED lines=20> */
.L_x_5018:
[----:B-12---:R-:W-:Y:S01]  /*13780*/  IMAD.MOV R5, RZ, RZ, -R3 ;  /* 0x000000ffff057224 */ /* 0x006fe200078e0a03 */
[----:B------:R-:W-:Y:S01]  /*13790*/  IABS R7, R9 ;  /* 0x0000000900077213 */ /* 0x000fe20000000000 */
[----:B---3--:R-:W-:Y:S02]  /*137a0*/  IMAD R16, R16, UR5, R8 ;  /* 0x0000000510107c24 */ /* 0x008fe4000f8e0208 */
        /* <DEDUP_REMOVED lines=22> */
[----:B------:R-:W-:Y:S01]  /*13910*/  VIADDMNMX R11, R10, UR5, R11, PT ;  /* 0x000000050a0b7c46 */ /* 0x000fe2000b80010b */
[----:B------:R-:W-:-:S03]  /*13920*/  IMAD.IADD R5, R8, 0x1, R5 ;  /* 0x0000000108057824 */ /* 0x000fc600078e0205 */
        /* <DEDUP_REMOVED lines=12> */
[----:B------:R-:W-:-:S03]  /*139f0*/  LOP3.LUT R3, R8, R11, RZ, 0x3c, !PT ;  /* 0x0000000b08037212 */ /* 0x000fc600078e3cff */
        /* <DEDUP_REMOVED lines=16> */
.L_x_5014:
[----:B------:R-:W-:Y:S02]  /*13b00*/  IMAD.MOV.U32 R17, RZ, RZ, RZ ;  /* 0x000000ffff117224 */ /* 0x000fe400078e00ff */
[----:B------:R-:W-:Y:S02]  /*13b10*/  IMAD.U32 R16, RZ, RZ, UR6 ;  /* 0x00000006ff107e24 */ /* 0x000fe4000f8e00ff */
[----:B------:R-:W-:-:S07]  /*13b20*/  IMAD.MOV.U32 R18, RZ, RZ, RZ ;  /* 0x000000ffff127224 */ /* 0x000fce00078e00ff */
.L_x_5019:
[----:B------:R-:W-:-:S13]  /*13b30*/  ISETP.NE.AND P0, PT, R0, RZ, PT ;  /* 0x000000ff0000720c */ /* 0x000fda0003f05270 */
[----:B------:R-:W1:Y:S01]  /*13b40*/  @!P0 S2R R3, SR_CgaCtaId ;  /* 0x0000000000038919 */ /* 0x000e620000008800 */
[----:B------:R-:W-:-:S04]  /*13b50*/  @!P0 MOV R0, 0x400 ;  /* 0x0000040000008802 */ /* 0x000fc80000000f00 */
[----:B-1----:R-:W-:-:S05]  /*13b60*/  @!P0 LEA R0, R3, R0, 0x18 ;  /* 0x0000000003008211 */ /* 0x002fca00078ec0ff */
[----:B------:R1:W-:Y:S01]  /*13b70*/  @!P0 STS.128 [R0+0x28cd0], R16 ;  /* 0x028cd01000008388 */ /* 0x0003e20000000c00 */
[----:B------:R-:W-:Y:S06]  /*13b80*/  BAR.ARV 0x5, 0x180 ;  /* 0x0146000000007b1d */ /* 0x000fec0000002000 */
.L_x_5012:
        /* <DEDUP_REMOVED lines=25> */
[----:B------:R0:W-:Y:S04]  /*13d20*/  STL [R1+0x4], R3 ;  /* 0x0000040301007387 */ /* 0x0001e80000100800 */
[----:B------:R0:W-:Y:S04]  /*13d30*/  STL [R1+0x54], R2 ;  /* 0x0000540201007387 */ /* 0x0001e80000100800 */
[----:B------:R0:W-:Y:S04]  /*13d40*/  STL [R1+0x3c], RZ ;  /* 0x00003cff01007387 */ /* 0x0001e80000100800 */
[----:B------:R0:W-:Y:S04]  /*13d50*/  STL [R1+0x18], R0 ;  /* 0x0000180001007387 */ /* 0x0001e80000100800 */
[----:B------:R0:W-:Y:S04]  /*13d60*/  STL [R1+0x10], RZ ;  /* 0x000010ff01007387 */ /* 0x0001e80000100800 */
[----:B------:R0:W-:Y:S04]  /*13d70*/  STL [R1+0xc], RZ ;  /* 0x00000cff01007387 */ /* 0x0001e80000100800 */
[----:B------:R0:W-:Y:S02]  /*13d80*/  STL [R1+0x1c], R0 ;  /* 0x00001c0001007387 */ /* 0x0001e40000100800 */
.L_x_5184:
[----:B01----:R-:W0:Y:S02]  /*13d90*/  LDC.64 R2, c[0x0][0xc88] ;  /* 0x00032200ff027b82 */ /* 0x003e240000000a00 */
[----:B0-----:R-:W-:-:S05]  /*13da0*/  IMAD.WIDE R2, R19, 0x4, R2 ;  /* 0x0000000413027825 */ /* 0x001fca00078e0202 */
[----:B--2---:R0:W2:Y:S01]  /*13db0*/  LDG.E R13, desc[UR40][R2.64] ;  /* 0x00000028020d7981 */ /* 0x0040a2000c1e1900 */
[----:B------:R-:W-:Y:S05]  /*13dc0*/  YIELD ;  /* 0x0000000000007946 */ /* 0x000fea0003800000 */
[----:B------:R-:W-:Y:S01]  /*13dd0*/  ULDC.64 UR4, c[0x0][0xa28] ;  /* 0x00028a0000047ab9 */ /* 0x000fe20000000a00 */
[----:B------:R-:W-:Y:S01]  /*13de0*/  IMAD.MOV.U32 R10, RZ, RZ, RZ ;  /* 0x000000ffff0a7224 */ /* 0x000fe200078e00ff */
[----:B------:R-:W-:Y:S01]  /*13df0*/  ISETP.NE.U32.AND P0, PT, RZ, UR4, PT ;  /* 0x00000004ff007c0c */ /* 0x000fe2000bf05070 */
[----:B------:R-:W-:Y:S01]  /*13e00*/  ULDC.64 UR10, c[0x0][0xa18] ;  /* 0x00028600000a7ab9 */ /* 0x000fe20000000a00 */
[----:B0-----:R-:W-:Y:S01]  /*13e10*/  CS2R R2, SRZ ;  /* 0x0000000000027805 */ /* 0x001fe2000001ff00 */
        /* <DEDUP_REMOVED lines=17> */
[C---:B------:R-:W-:Y:S02]  /*13f30*/  IADD3 R8, P5, R0.reuse, UR6, RZ ;  /* 0x0000000600087c10 */ /* 0x040fe4000ffbe0ff */
[----:B------:R-:W-:Y:S01]  /*13f40*/  ISETP.NE.AND.EX P3, PT, RZ, UR11, PT, P3 ;  /* 0x0000000bff007c0c */ /* 0x000fe2000bf65330 */
[----:B------:R-:W-:Y:S01]  /*13f50*/  STL [R1+0x20], R15 ;  /* 0x0000200f01007387 */ /* 0x000fe20000100800 */
[----:B------:R-:W-:Y:S02]  /*13f60*/  ISETP.NE.U32.AND P0, PT, RZ, UR6, PT ;  /* 0x00000006ff007c0c */ /* 0x000fe4000bf05070 */
[----:B-1----:R-:W-:-:S02]  /*13f70*/  IADD3 R4, P4, R0, UR4, RZ ;  /* 0x0000000400047c10 */ /* 0x002fc4000ff9e0ff */
[----:B------:R-:W-:Y:S02]  /*13f80*/  ISETP.NE.U32.AND P1, PT, RZ, UR8, PT ;  /* 0x00000008ff007c0c */ /* 0x000fe4000bf25070 */
[C---:B------:R-:W-:Y:S02]  /*13f90*/  IADD3.X R5, R15.reuse, UR5, RZ, P4, !PT ;  /* 0x000000050f057c10 */ /* 0x040fe4000a7fe4ff */
[----:B0-----:R-:W-:Y:S01]  /*13fa0*/  IADD3 R6, P4, R0, UR8, RZ ;  /* 0x0000000800067c10 */ /* 0x001fe2000ff9e0ff */
[----:B------:R-:W-:Y:S01]  /*13fb0*/  ULDC UR4, c[0x0][0x288] ;  /* 0x0000a20000047ab9 */ /* 0x000fe20000000800 */
[----:B------:R-:W-:Y:S01]  /*13fc0*/  ISETP.NE.AND.EX P0, PT, RZ, UR7, PT, P0 ;  /* 0x00000007ff007c0c */ /* 0x000fe2000bf05300 */
[----:B------:R-:W2:Y:S01]  /*13fd0*/  @P2 LDG.E R10, desc[UR40][R4.64] ;  /* 0x00000028040a2981 */ /* 0x000ea2000c1e1900 */
[----:B------:R-:W-:Y:S02]  /*13fe0*/  IADD3.X R7, R15, UR9, RZ, P4, !PT ;  /* 0x000000090f077c10 */ /* 0x000fe4000a7fe4ff */
[----:B------:R-:W-:-:S02]  /*13ff0*/  ISETP.NE.AND.EX P1, PT, RZ, UR9, PT, P1 ;  /* 0x00000009ff007c0c */ /* 0x000fc4000bf25310 */
[----:B------:R-:W-:-:S07]  /*14000*/  IADD3.X R9, R15, UR7, RZ, P5, !PT ;  /* 0x000000070f097c10 */ /* 0x000fce000affe4ff */
[----:B------:R0:W5:Y:S04]  /*14010*/  @P0 LDG.E R12, desc[UR40][R8.64] ;  /* 0x00000028080c0981 */ /* 0x000168000c1e1900 */
[----:B------:R0:W5:Y:S04]  /*14020*/  @P1 LDG.E R3, desc[UR40][R6.64] ;  /* 0x0000002806031981 */ /* 0x000168000c1e1900 */
[----:B--2---:R1:W-:Y:S02]  /*14030*/  STL [R1+0x34], R10 ;  /* 0x0000340a01007387 */ /* 0x0043e40000100800 */
[----:B-1----:R-:W-:Y:S01]  /*14040*/  @P3 IADD3 R10, P4, R0, UR10, RZ ;  /* 0x0000000a000a3c10 */ /* 0x002fe2000ff9e0ff */
[----:B------:R-:W-:Y:S01]  /*14050*/  IMAD.U32 R0, RZ, RZ, UR4 ;  /* 0x00000004ff007e24 */ /* 0x000fe2000f8e00ff */
[----:B------:R-:W-:-:S02]  /*14060*/  ULDC.64 UR4, c[0x0][0x418] ;  /* 0x0001060000047ab9 */ /* 0x000fc40000000a00 */
[----:B------:R-:W-:-:S05]  /*14070*/  @P3 IADD3.X R11, R15, UR11, RZ, P4, !PT ;  /* 0x0000000b0f0b3c10 */ /* 0x000fca000a7fe4ff */
[----:B------:R-:W2:Y:S01]  /*14080*/  @P3 LDG.E R0, desc[UR40][R10.64] ;  /* 0x000000280a003981 */ /* 0x000ea2000c1e1900 */
[----:B------:R-:W-:-:S03]  /*14090*/  UISETP.NE.U32.AND UP0, UPT, UR4, URZ, UPT ;  /* 0x0000003f0400728c */ /* 0x000fc6000bf05070 */
[----:B------:R-:W-:Y:S01]  /*140a0*/  ULDC UR4, c[0x0][0x424] ;  /* 0x0001090000047ab9 */ /* 0x000fe20000000800 */
[----:B------:R-:W-:-:S03]  /*140b0*/  UISETP.NE.AND.EX UP0, UPT, UR5, URZ, UPT, UP0 ;  /* 0x0000003f0500728c */ /* 0x000fc6000bf05300 */
[----:B------:R-:W-:Y:S01]  /*140c0*/  ULDC UR5, c[0x0][0x2f0] ;  /* 0x0000bc0000057ab9 */ /* 0x000fe20000000800 */
[----:B------:R-:W-:Y:S01]  /*140d0*/  USEL UR4, UR4, 0x1, UP0 ;  /* 0x0000000104047887 */ /* 0x000fe20008000000 */
[----:B--2---:R1:W-:Y:S04]  /*140e0*/  STL [R1+0x38], R0 ;  /* 0x0000380001007387 */ /* 0x0043e80000100800 */
[----:B------:R0:W5:Y:S01]  /*140f0*/  LDL R14, [R1+0x38] ;  /* 0x00003800010e7983 */ /* 0x0001620000100800 */
[----:B------:R-:W-:-:S03]  /*14100*/  UIMAD UR4, UR4, UR5, URZ ;  /* 0x00000005040472a4 */ /* 0x000fc6000f8e023f */
[----:B------:R-:W-:Y:S02]  /*14110*/  ULDC UR5, c[0x0][0x348] ;  /* 0x0000d20000057ab9 */ /* 0x000fe40000000800 */
[----:B-1----:R-:W-:Y:S02]  /*14120*/  IMAD.U32 R0, RZ, RZ, UR5 ;  /* 0x00000005ff007e24 */ /* 0x002fe4000f8e00ff */
[----:B------:R-:W-:Y:S01]  /*14130*/  IMAD.U32 R10, RZ, RZ, UR4 ;  /* 0x00000004ff0a7e24 */ /* 0x000fe2000f8e00ff */
[----:B0-----:R-:W-:Y:S06]  /*14140*/  @P3 BRA `(.L_x_5021) ;  /* 0x0000000000143947 */ /* 0x001fec0003800000 */
[----:B------:R-:W-:Y:S05]  /*14150*/  @!P2 BRA `(.L_x_5021) ;  /* 0x000000000010a947 */ /* 0x000fea0003800000 */
[----:B------:R-:W2:Y:S04]  /*14160*/  LDG.E R11, desc[UR40][R4.64] ;  /* 0x00000028040b7981 */ /* 0x000ea8000c1e1900 */
[----:B------:R-:W2:Y:S02]  /*14170*/  LDG.E R4, desc[UR40][R4.64+0x4] ;  /* 0x0000042804047981 */ /* 0x000ea4000c1e1900 */
[----:B--2--5:R-:W-:-:S05]  /*14180*/  IMAD.IADD R14, R4, 0x1, -R11 ;  /* 0x00000001040e7824 */ /* 0x024fca00078e0a0b */
[----:B------:R0:W-:Y:S02]  /*14190*/  STL [R1+0x38], R14 ;  /* 0x0000380e01007387 */ /* 0x0001e40000100800 */
.L_x_5021:
[----:B-----5:R-:W-:Y:S01]  /*141a0*/  IMAD.IADD R4, R12, 0x1, R2 ;  /* 0x000000010c047824 */ /* 0x020fe200078e0202 */
[----:B------:R-:W-:Y:S01]  /*141b0*/  ULDC.64 UR4, c[0x0][0xa20] ;  /* 0x0002880000047ab9 */ /* 0x000fe20000000a00 */
[----:B------:R1:W-:Y:S01]  /*141c0*/  STL [R1+0x14], R13 ;  /* 0x0000140d01007387 */ /* 0x0003e20000100800 */
[----:B------:R-:W-:-:S03]  /*141d0*/  ISETP.NE.U32.AND P2, PT, RZ, UR4, PT ;  /* 0x00000004ff007c0c */ /* 0x000fc6000bf45070 */
[----:B------:R1:W-:Y:S01]  /*141e0*/  STL [R1+0x24], R4 ;  /* 0x0000240401007387 */ /* 0x0003e20000100800 */
[----:B------:R-:W-:-:S13]  /*141f0*/  ISETP.NE.AND.EX P2, PT, RZ, UR5, PT, P2 ;  /* 0x00000005ff007c0c */ /* 0x000fda000bf45320 */
[----:B-1----:R-:W-:Y:S05]  /*14200*/  @!P2 BRA `(.L_x_5022) ;  /* 0x000000000014a947 */ /* 0x002fea0003800000 */
[----:B------:R-:W2:Y:S02]  /*14210*/  LDL R4, [R1] ;  /* 0x0000000001047983 */ /* 0x000ea40000100800 */
[----:B--2---:R-:W-:-:S04]  /*14220*/  IADD3 R10, P0, R4, UR4, RZ ;  /* 0x00000004040a7c10 */ /* 0x004fc8000ff1e0ff */
[----:B------:R-:W-:-:S05]  /*14230*/  IADD3.X R11, R15, UR5, RZ, P0, !PT ;  /* 0x000000050f0b7c10 */ /* 0x000fca00087fe4ff */
[----:B------:R1:W5:Y:S01]  /*14240*/  LDG.E R10, desc[UR40][R10.64] ;  /* 0x000000280a0a7981 */ /* 0x000362000c1e1900 */
[----:B------:R-:W-:Y:S05]  /*14250*/  BRA `(.L_x_5023) ;  /* 0x0000000000107947 */ /* 0x000fea0003800000 */
.L_x_5022:
[----:B------:R-:W-:Y:S05]  /*14260*/  @!P0 BRA `(.L_x_5023) ;  /* 0x00000000000c8947 */ /* 0x000fea0003800000 */
[----:B------:R-:W2:Y:S04]  /*14270*/  LDG.E R10, desc[UR40][R8.64] ;  /* 0x00000028080a7981 */ /* 0x000ea8000c1e1900 */
[----:B------:R-:W2:Y:S02]  /*14280*/  LDG.E R8, desc[UR40][R8.64+0x4] ;  /* 0x0000042808087981 */ /* 0x000ea4000c1e1900 */
[----:B--2---:R-:W-:-:S07]  /*14290*/  IMAD.IADD R10, R8, 0x1, -R10 ;  /* 0x00000001080a7824 */ /* 0x004fce00078e0a0a */
.L_x_5023:
[----:B-----5:R-:W-:Y:S01]  /*142a0*/  IMAD.IADD R10, R10, 0x1, -R2 ;  /* 0x000000010a0a7824 */ /* 0x020fe200078e0a02 */
[----:B------:R-:W2:Y:S01]  /*142b0*/  LDC R4, c[0x0][0x448] ;  /* 0x00011200ff047b82 */ /* 0x000ea20000000800 */
[----:B------:R-:W3:Y:S04]  /*142c0*/  @P1 LDG.E R2, desc[UR40][R6.64] ;  /* 0x0000002806021981 */ /* 0x000ee8000c1e1900 */
[----:B------:R-:W3:Y:S01]  /*142d0*/  @P1 LDG.E R6, desc[UR40][R6.64+0x4] ;  /* 0x0000042806061981 */ /* 0x000ee2000c1e1900 */
[----:B------:R-:W-:Y:S01]  /*142e0*/  BSSY B0, `(.L_x_5024) ;  /* 0x00001d2000007945 */ /* 0x000fe20003800000 */
[----:B--2---:R-:W-:-:S13]  /*142f0*/  ISETP.NE.AND P0, PT, R4, 0x1, PT ;  /* 0x000000010400780c */ /* 0x004fda0003f05270 */
[----:B------:R-:W2:Y:S01]  /*14300*/  @P0 LDC R5, c[0x0][0x44c] ;  /* 0x00011300ff050b82 */ /* 0x000ea20000000800 */
[----:B---3--:R-:W-:-:S07]  /*14310*/  @P1 IMAD.IADD R0, R6, 0x1, -R2 ;  /* 0x0000000106001824 */ /* 0x008fce00078e0a02 */
[----:B------:R-:W3:Y:S01]  /*14320*/  @P0 LDC R6, c[0x0][0x450] ;  /* 0x00011400ff060b82 */ /* 0x000ee20000000800 */
[----:B------:R-:W-:-:S04]  /*14330*/  IMAD.SHL.U32 R2, R17, 0x40, RZ ;  /* 0x0000004011027824 */ /* 0x000fc800078e00ff */
[----:B------:R-:W-:-:S04]  /*14340*/  VIADD R2, R2, 0x3f ;  /* 0x0000003f02027836 */ /* 0x000fc80000000000 */
[----:B--2---:R-:W-:-:S04]  /*14350*/  @P0 IMAD.HI.U32 R5, R2, R5, RZ ;  /* 0x0000000502050227 */ /* 0x004fc800078e00ff */
[----:B------:R-:W-:Y:S02]  /*14360*/  IMAD.MOV.U32 R4, RZ, RZ, R2 ;  /* 0x000000ffff047224 */ /* 0x000fe400078e0002 */
[----:B------:R-:W-:-:S05]  /*14370*/  IMAD.IADD R2, R10, 0x1, R0 ;  /* 0x000000010a027824 */ /* 0x000fca00078e0200 */
[C---:B------:R-:W-:Y:S02]  /*14380*/  IADD3 R21, R2.reuse, 0x40, -R14 ;  /* 0x0000004002157810 */ /* 0x040fe40007ffe80e */
[----:B---3--:R-:W-:Y:S01]  /*14390*/  @P0 SHF.R.U32.HI R4, RZ, R6, R5 ;  /* 0x00000006ff040219 */ /* 0x008fe20000011605 */
[----:B------:R-:W-:-:S04]  /*143a0*/  VIADD R5, R2, 0x3f ;  /* 0x0000003f02057836 */ /* 0x000fc80000000000 */
[----:B------:R-:W-:Y:S01]  /*143b0*/  IMAD.IADD R2, R21, 0x1, R4 ;  /* 0x0000000115027824 */ /* 0x000fe200078e0204 */
[----:B------:R-:W-:-:S04]  /*143c0*/  SHF.R.S32.HI R4, RZ, 0x1f, R5 ;  /* 0x0000001fff047819 */ /* 0x000fc80000011405 */
[----:B------:R-:W-:Y:S02]  /*143d0*/  LEA.HI R20, R4, R5, RZ, 0x6 ;  /* 0x0000000504147211 */ /* 0x000fe400078f30ff */
[----:B------:R-:W-:Y:S02]  /*143e0*/  SHF.R.S32.HI R4, RZ, 0x1f, R2 ;  /* 0x0000001fff047819 */ /* 0x000fe40000011402 */
[----:B------:R-:W-:Y:S02]  /*143f0*/  SHF.R.S32.HI R20, RZ, 0x6, R20 ;  /* 0x00000006ff147819 */ /* 0x000fe40000011414 */
[----:B------:R-:W-:-:S04]  /*14400*/  LEA.HI R2, R4, R2, RZ, 0x6 ;  /* 0x0000000204027211 */ /* 0x000fc800078f30ff */
[----:B------:R-:W-:-:S04]  /*14410*/  SHF.R.S32.HI R2, RZ, 0x6, R2 ;  /* 0x00000006ff027819 */ /* 0x000fc80000011402 */
[----:B------:R-:W-:-:S05]  /*14420*/  VIMNMX R2, R20, R2, PT ;  /* 0x0000000214027248 */ /* 0x000fca0003fe0100 */
[--C-:B------:R-:W-:Y:S02]  /*14430*/  IMAD R2, R2, 0x40, -R10.reuse ;  /* 0x0000004002027824 */ /* 0x100fe400078e0a0a */
[----:B------:R-:W-:-:S03]  /*14440*/  IMAD.MOV R10, RZ, RZ, -R10 ;  /* 0x000000ffff0a7224 */ /* 0x000fc600078e0a0a */
[----:B------:R-:W-:Y:S02]  /*14450*/  VIMNMX R0, R2, R0, PT ;  /* 0x0000000002007248 */ /* 0x000fe40003fe0100 */
[----:B------:R-:W-:-:S04]  /*14460*/  VIMNMX R2, RZ, R10, !PT ;  /* 0x0000000aff027248 */ /* 0x000fc80007fe0100 */
        /* <DEDUP_REMOVED lines=13> */
[----:B------:R-:W2:Y:S02]  /*14540*/  S2R R4, SR_TID.X ;  /* 0x0000000000047919 */ /* 0x000ea40000002100 */
[----:B--2---:R-:W-:-:S04]  /*14550*/  SHF.R.U32.HI R4, RZ, 0x5, R4 ;  /* 0x00000005ff047819 */ /* 0x004fc80000011604 */
[----:B------:R-:W-:-:S05]  /*14560*/  LOP3.LUT R4, R4, 0x3, RZ, 0xc0, !PT ;  /* 0x0000000304047812 */ /* 0x000fca00078ec0ff */
[----:B0-----:R0:W2:Y:S02]  /*14570*/  SHFL.IDX PT, R14, R4, RZ, 0x1f ;  /* 0x00001fff040e7589 */ /* 0x0010a400000e0000 */
.L_x_5228:
[----:B--2---:R-:W-:Y:S02]  /*14580*/  ISETP.NE.AND P0, PT, R14, RZ, PT ;  /* 0x000000ff0e00720c */ /* 0x004fe40003f05270 */
[----:B------:R-:W-:-:S11]  /*14590*/  PLOP3.LUT P6, PT, PT, PT, PT, 0x8, 0x0 ;  /* 0x000000000000781c */ /* 0x000fd60003fce170 */
[----:B------:R-:W-:Y:S05]  /*145a0*/  @P0 BRA `(.L_x_5027) ;  /* 0x00000000000c0947 */ /* 0x000fea0003800000 */
[----:B------:R-:W-:-:S03]  /*145b0*/  UMOV UR4, 0xffffffff ;  /* 0xffffffff00047882 */ /* 0x000fc60000000000 */
[----:B------:R-:W-:Y:S05]  /*145c0*/  BRA.DIV UR4, `(.L_x_5028) ;  /* 0x0000008604ac7947 */ /* 0x000fea000b800000 */
[----:B------:R-:W-:-:S13]  /*145d0*/  ELECT P6, URZ, PT ;  /* 0x00000000003f782f */ /* 0x000fda00038c0000 */
.L_x_5027:
        /* <DEDUP_REMOVED lines=10> */
.L_x_5231:
[----:B------:R-:W-:Y:S05]  /*14680*/  BSYNC B1 ;  /* 0x0000000000017941 */ /* 0x000fea0003800000 */
.L_x_5029:
[----:B------:R-:W-:Y:S04]  /*14690*/  BSSY B1, `(.L_x_5031) ;  /* 0x00000be000017945 */ /* 0x000fe80003800000 */
[----:B------:R-:W-:Y:S05]  /*146a0*/  @!P6 BRA `(.L_x_5032) ;  /* 0x0000000800f0e947 */ /* 0x000fea0003800000 */
[----:B------:R-:W2:Y:S04]  /*146b0*/  LDL R9, [R1+0x4] ;  /* 0x0000040001097983 */ /* 0x000ea80000100800 */
        /* <DEDUP_REMOVED lines=10> */
.L_x_5232:
[----:B------:R-:W-:Y:S05]  /*14760*/  BSYNC B2 ;  /* 0x0000000000027941 */ /* 0x000fea0003800000 */
.L_x_5033:
        /* <DEDUP_REMOVED lines=9> */
.L_x_5036:
[----:B------:R-:W-:Y:S05]  /*14800*/  BSYNC B2 ;  /* 0x0000000000027941 */ /* 0x000fea0003800000 */
.L_x_5035:
        /* <DEDUP_REMOVED lines=14> */
.L_x_5037:
        /* <DEDUP_REMOVED lines=13> */
.L_x_5233:
[----:B------:R-:W-:Y:S05]  /*149c0*/  BSYNC B2 ;  /* 0x0000000000027941 */ /* 0x000fea0003800000 */
.L_x_5038:
[----:B------:R-:W-:Y:S01]  /*149d0*/  BSSY B2, `(.L_x_5040) ;  /* 0x000000b000027945 */ /* 0x000fe20003800000 */
[----:B------:R-:W-:Y:S02]  /*149e0*/  IMAD.MOV.U32 R10, RZ, RZ, 0x0 ;  /* 0x00000000ff0a7424 */ /* 0x000fe400078e00ff */
[----:B-1----:R-:W-:Y:S01]  /*149f0*/  IMAD.MOV.U32 R11, RZ, RZ, 0x12f00000 ;  /* 0x12f00000ff0b7424 */ /* 0x002fe200078e00ff */
[----:B------:R-:W-:Y:S06]  /*14a00*/  @P1 BRA `(.L_x_5041) ;  /* 0x00000000001c1947 */ /* 0x000fec0003800000 */
[----:B------:R-:W1:Y:S01]  /*14a10*/  S2R R7, SR_TID.X ;  /* 0x0000000000077919 */ /* 0x000e620000002100 */
[----:B------:R-:W-:-:S04]  /*14a20*/  IMAD.MOV.U32 R6, RZ, RZ, 0x10000 ;  /* 0x00010000ff067424 */ /* 0x000fc800078e00ff */
[----:B------:R3:W-:Y:S01]  /*14a30*/  SYNCS.ARRIVE.TRANS64 RZ, [R5+URZ+0x28cb0], R6 ;  /* 0x028cb00605ff79a7 */ /* 0x0007e2000800003f */
[----:B-1----:R-:W-:-:S04]  /*14a40*/  LOP3.LUT R7, R7, 0x1f, RZ, 0xc0, !PT ;  /* 0x0000001f07077812 */ /* 0x002fc800078ec0ff */
[----:B------:R-:W-:-:S13]  /*14a50*/  ISETP.NE.AND P0, PT, R7, RZ, PT ;  /* 0x000000ff0700720c */ /* 0x000fda0003f05270 */
[----:B---3--:R-:W-:Y:S05]  /*14a60*/  @!P0 BRA `(.L_x_5041) ;  /* 0x0000000000048947 */ /* 0x008fea0003800000 */
[----:B------:R-:W-:Y:S01]  /*14a70*/  BPT.TRAP 0x1 ;  /* 0x000000040000795c */ /* 0x000fe20000300000 */
.L_x_5041:
[----:B------:R-:W-:Y:S05]  /*14a80*/  BSYNC B2 ;  /* 0x0000000000027941 */ /* 0x000fea0003800000 */
.L_x_5040:
[----:B------:R-:W3:Y:S04]  /*14a90*/  LDL R7, [R1+0x4] ;  /* 0x0000040001077983 */ /* 0x000ee80000100800 */
[----:B------:R-:W3:Y:S01]  /*14aa0*/  LDL R6, [R1+0x10] ;  /* 0x0000100001067983 */ /* 0x000ee20000100800 */
[----:B------:R-:W-:Y:S01]  /*14ab0*/  R2UR UR10, R12 ;  /* 0x000000000c0a72ca */ /* 0x000fe200000e0000 */
[----:B------:R-:W-:Y:S01]  /*14ac0*/  UIADD3 UR4, UP0, UR38, 0x670, URZ ;  /* 0x0000067026047890 */ /* 0x000fe2000ff1e03f */
[----:B------:R-:W-:Y:S01]  /*14ad0*/  R2UR UR6, R10 ;  /* 0x000000000a0672ca */ /* 0x000fe200000e0000 */
[----:B0-2---:R-:W-:Y:S01]  /*14ae0*/  VIADD R5, R5, 0x28cb0 ;  /* 0x00028cb005057836 */ /* 0x005fe20000000000 */
[----:B------:R-:W-:Y:S01]  /*14af0*/  R2UR UR7, R11 ;  /* 0x000000000b0772ca */ /* 0x000fe200000e0000 */
[----:B------:R-:W-:Y:S01]  /*14b00*/  UIADD3.X UR5, URZ, UR39, URZ, UP0, !UPT ;  /* 0x000000273f057290 */ /* 0x000fe200087fe43f */
[----:B------:R-:W-:Y:S01]  /*14b10*/  PLOP3.LUT P0, PT, PT, PT, PT, 0x80, 0x0 ;  /* 0x000000000000781c */ /* 0x000fe20003f0f070 */
[----:B---3--:R-:W-:-:S04]  /*14b20*/  IMAD R6, R6, 0x10000, R7 ;  /* 0x0001000006067824 */ /* 0x008fc800078e0207 */
[----:B------:R-:W-:-:S08]  /*14b30*/  VIADD R7, R6, 0x400 ;  /* 0x0000040006077836 */ /* 0x000fd00000000000 */
.L_x_5042:
        /* <DEDUP_REMOVED lines=15> */
.L_x_5043:
        /* <DEDUP_REMOVED lines=15> */
.L_x_5044:
        /* <DEDUP_REMOVED lines=15> */
.L_x_5045:
        /* <DEDUP_REMOVED lines=15> */
.L_x_5046:
        /* <DEDUP_REMOVED lines=15> */
.L_x_5047:
        /* <DEDUP_REMOVED lines=15> */
.L_x_5048:
        /* <DEDUP_REMOVED lines=15> */
.L_x_5049:
        /* <DEDUP_REMOVED lines=10> */
.L_x_5032:
[----:B------:R-:W-:Y:S05]  /*15270*/  BSYNC B1 ;  /* 0x0000000000017941 */ /* 0x000fea0003800000 */
.L_x_5031:
        /* <DEDUP_REMOVED lines=13> */
.L_x_5069:
[----:B------:R-:W-:Y:S05]  /*15350*/  YIELD ;  /* 0x0000000000007946 */ /* 0x000fea0003800000 */
[----:B------:R-:W-:Y:S04]  /*15360*/  BSSY B1, `(.L_x_5050) ;  /* 0x00000bd000017945 */ /* 0x000fe80003800000 */
[----:B---3--:R-:W-:Y:S05]  /*15370*/  @!P6 BRA `(.L_x_5051) ;  /* 0x0000000800ece947 */ /* 0x008fea0003800000 */
[----:B------:R-:W3:Y:S04]  /*15380*/  LDL R8, [R1+0x4] ;  /* 0x0000040001087983 */ /* 0x000ee80000100800 */
[----:B--2---:R-:W3:Y:S04]  /*15390*/  LDL R5, [R1+0x10] ;  /* 0x0000100001057983 */ /* 0x004ee80000100800 */
[----:B------:R-:W2:Y:S01]  /*153a0*/  LDL R6, [R1+0x1c] ;  /* 0x00001c0001067983 */ /* 0x000ea20000100800 */
[----:B------:R-:W-:Y:S01]  /*153b0*/  BSSY B2, `(.L_x_5052) ;  /* 0x0000008000027945 */ /* 0x000fe20003800000 */
[----:B------:R-:W0:Y:S02]  /*153c0*/  S2R R7, SR_TID.X ;  /* 0x0000000000077919 */ /* 0x000e240000002100 */
[----:B0-----:R-:W-:-:S04]  /*153d0*/  LOP3.LUT R7, R7, 0x7f, RZ, 0xc0, !PT ;  /* 0x0000007f07077812 */ /* 0x001fc800078ec0ff */
[----:B------:R-:W-:Y:S01]  /*153e0*/  ISETP.NE.AND P2, PT, R7, RZ, PT ;  /* 0x000000ff0700720c */ /* 0x000fe20003f45270 */
[----:B---3--:R-:W-:Y:S01]  /*153f0*/  IMAD R5, R5, 0x8, R8 ;  /* 0x0000000805057824 */ /* 0x008fe200078e0208 */
[----:B--2---:R-:W-:-:S04]  /*15400*/  SHF.L.U32 R6, R6, 0x1f, RZ ;  /* 0x0000001f06067819 */ /* 0x004fc800000006ff */
[----:B------:R-:W0:Y:S02]  /*15410*/  SYNCS.PHASECHK.TRANS64.TRYWAIT P1, [R5+URZ+0x28ca0], R6 ;  /* 0x028ca006050075a7 */ /* 0x000e24000802017f */
[----:B0-----:R-:W-:Y:S05]  /*15420*/  @!P1 BRA `(.L_x_5053) ;  /* 0x0000007800749947 */ /* 0x001fea0003800000 */
.L_x_5234:
[----:B------:R-:W-:Y:S05]  /*15430*/  BSYNC B2 ;  /* 0x0000000000027941 */ /* 0x000fea0003800000 */
.L_x_5052:
        /* <DEDUP_REMOVED lines=9> */
.L_x_5055:
[----:B------:R-:W-:Y:S05]  /*154d0*/  BSYNC B2 ;  /* 0x0000000000027941 */ /* 0x000fea0003800000 */
.L_x_5054:
        /* <DEDUP_REMOVED lines=13> */
.L_x_5056:
        /* <DEDUP_REMOVED lines=13> */
.L_x_5235:
[----:B------:R-:W-:Y:S05]  /*15680*/  BSYNC B2 ;  /* 0x0000000000027941 */ /* 0x000fea0003800000 */
.L_x_5057:
[----:B------:R-:W-:Y:S01]  /*15690*/  BSSY B2, `(.L_x_5059) ;  /* 0x000000b000027945 */ /* 0x000fe20003800000 */
[----:B------:R-:W-:Y:S02]  /*156a0*/  IMAD.MOV.U32 R10, RZ, RZ, 0x0 ;  /* 0x00000000ff0a7424 */ /* 0x000fe400078e00ff */
[----:B-1----:R-:W-:Y:S01]  /*156b0*/  IMAD.MOV.U32 R11, RZ, RZ, 0x12f00000 ;  /* 0x12f00000ff0b7424 */ /* 0x002fe200078e00ff */
[----:B------:R-:W-:Y:S06]  /*156c0*/  @P2 BRA `(.L_x_5060) ;  /* 0x00000000001c2947 */ /* 0x000fec0003800000 */
[----:B------:R-:W1:Y:S01]  /*156d0*/  S2R R7, SR_TID.X ;  /* 0x0000000000077919 */ /* 0x000e620000002100 */
[----:B0-2---:R-:W-:-:S04]  /*156e0*/  IMAD.MOV.U32 R6, RZ, RZ, 0x10000 ;  /* 0x00010000ff067424 */ /* 0x005fc800078e00ff */
[----:B------:R3:W-:Y:S01]  /*156f0*/  SYNCS.ARRIVE.TRANS64 RZ, [R5+URZ+0x28cb0], R6 ;  /* 0x028cb00605ff79a7 */ /* 0x0007e2000800003f */
[----:B-1----:R-:W-:-:S04]  /*15700*/  LOP3.LUT R7, R7, 0x1f, RZ, 0xc0, !PT ;  /* 0x0000001f07077812 */ /* 0x002fc800078ec0ff */
[----:B------:R-:W-:-:S13]  /*15710*/  ISETP.NE.AND P1, PT, R7, RZ, PT ;  /* 0x000000ff0700720c */ /* 0x000fda0003f25270 */
[----:B---3--:R-:W-:Y:S05]  /*15720*/  @!P1 BRA `(.L_x_5060) ;  /* 0x0000000000049947 */ /* 0x008fea0003800000 */
[----:B------:R-:W-:Y:S01]  /*15730*/  BPT.TRAP 0x1 ;  /* 0x000000040000795c */ /* 0x000fe20000300000 */
.L_x_5060:
[----:B------:R-:W-:Y:S05]  /*15740*/  BSYNC B2 ;  /* 0x0000000000027941 */ /* 0x000fea0003800000 */
.L_x_5059:
[----:B------:R-:W3:Y:S04]  /*15750*/  LDL R7, [R1+0x4] ;  /* 0x0000040001077983 */ /* 0x000ee80000100800 */
[----:B0-2---:R-:W3:Y:S01]  /*15760*/  LDL R6, [R1+0x10] ;  /* 0x0000100001067983 */ /* 0x005ee20000100800 */
        /* <DEDUP_REMOVED lines=9> */
.L_x_5061:
        /* <DEDUP_REMOVED lines=15> */
.L_x_5062:
        /* <DEDUP_REMOVED lines=15> */
.L_x_5063:
        /* <DEDUP_REMOVED lines=15> */
.L_x_5064:
        /* <DEDUP_REMOVED lines=15> */
.L_x_5065:
        /* <DEDUP_REMOVED lines=15> */
.L_x_5066:
        /* <DEDUP_REMOVED lines=15> */
.L_x_5067:
        /* <DEDUP_REMOVED lines=15> */
.L_x_5068:
        /* <DEDUP_REMOVED lines=10> */
.L_x_5051:
[----:B------:R-:W-:Y:S05]  /*15f30*/  BSYNC B1 ;  /* 0x0000000000017941 */ /* 0x000fea0003800000 */
.L_x_5050:
[----:B------:R-:W3:Y:S04]  /*15f40*/  LDL.LU R9, [R1+0x10] ;  /* 0x0000100001097983 */ /* 0x000ee80000300800 */
[----:B--2---:R-:W2:Y:S01]  /*15f50*/  LDL.LU R7, [R1+0x1c] ;  /* 0x00001c0001077983 */ /* 0x004ea20000300800 */
[C---:B------:R-:W-:Y:S01]  /*15f60*/  ISETP.GT.AND P2, PT, R4.reuse, R2, PT ;  /* 0x000000020400720c */ /* 0x040fe20003f44270 */
[----:B------:R-:W-:Y:S02]  /*15f70*/  VIADD R4, R4, 0xffffffff ;  /* 0xffffffff04047836 */ /* 0x000fe40000000000 */
[----:B---3--:R-:W-:-:S05]  /*15f80*/  VIADD R5, R9, 0x1 ;  /* 0x0000000109057836 */ /* 0x008fca0000000000 */
[----:B------:R-:W-:-:S04]  /*15f90*/  ISETP.NE.AND P1, PT, R5, 0x2, PT ;  /* 0x000000020500780c */ /* 0x000fc80003f25270 */
[----:B------:R-:W-:Y:S02]  /*15fa0*/  SEL R6, RZ, 0x1, P1 ;  /* 0x00000001ff067807 */ /* 0x000fe40000800000 */
[----:B------:R-:W-:Y:S02]  /*15fb0*/  SEL R5, R5, RZ, P1 ;  /* 0x000000ff05057207 */ /* 0x000fe40000800000 */
[----:B--2---:R-:W-:-:S05]  /*15fc0*/  LOP3.LUT R7, R7, R6, RZ, 0x3c, !PT ;  /* 0x0000000607077212 */ /* 0x004fca00078e3cff */
[----:B------:R3:W-:Y:S04]  /*15fd0*/  STL [R1+0x1c], R7 ;  /* 0x00001c0701007387 */ /* 0x0007e80000100800 */
[----:B------:R3:W-:Y:S01]  /*15fe0*/  STL [R1+0x10], R5 ;  /* 0x0000100501007387 */ /* 0x0007e20000100800 */
[----:B------:R-:W-:Y:S05]  /*15ff0*/  @P2 BRA `(.L_x_5069) ;  /* 0xfffffff000d42947 */ /* 0x000fea000383ffff */
.L_x_5025:
[----:B------:R-:W-:Y:S05]  /*16000*/  BSYNC B0 ;  /* 0x0000000000007941 */ /* 0x000fea0003800000 */
.L_x_5024:
[----:B------:R-:W4:Y:S01]  /*16010*/  LDC R0, c[0x0][0x448] ;  /* 0x00011200ff007b82 */ /* 0x000f220000000800 */
[----:B------:R-:W-:Y:S05]  /*16020*/  @!P0 WARPSYNC.ALL ;  /* 0x0000000000008948 */ /* 0x000fea0003800000 */
[----:B------:R-:W-:Y:S02]  /*16030*/  BSSY B7, `(.L_x_5070) ;  /* 0x00004fa000077945 */ /* 0x000fe40003800000 */
[----:B------:R-:W-:Y:S01]  /*16040*/  @!P0 BAR.SYNC.DEFER_BLOCKING 0xc, 0x180 ;  /* 0x0306000000008b1d */ /* 0x000fe20000010000 */
[----:B----4-:R-:W-:Y:S02]  /*16050*/  ISETP.NE.AND P1, PT, R0, 0x1, PT ;  /* 0x000000010000780c */ /* 0x010fe40003f25270 */
[----:B------:R-:W-:-:S11]  /*16060*/  LEA R0, R17, 0x3f, 0x6 ;  /* 0x0000003f11007811 */ /* 0x000fd600078e30ff */
[----:B------:R-:W4:Y:S08]  /*16070*/  @P1 LDC R2, c[0x0][0x44c] ;  /* 0x00011300ff021b82 */ /* 0x000f300000000800 */
[----:B------:R-:W5:Y:S01]  /*16080*/  @P1 LDC R3, c[0x0][0x450] ;  /* 0x00011400ff031b82 */ /* 0x000f620000000800 */
[----:B----4-:R-:W-:-:S05]  /*16090*/  @P1 IMAD.HI.U32 R2, R0, R2, RZ ;  /* 0x0000000200021227 */ /* 0x010fca00078e00ff */
[----:B-----5:R-:W-:-:S05]  /*160a0*/  @P1 SHF.R.U32.HI R0, RZ, R3, R2 ;  /* 0x00000003ff001219 */ /* 0x020fca0000011602 */
[----:B------:R-:W-:-:S05]  /*160b0*/  IMAD.IADD R0, R21, 0x1, R0 ;  /* 0x0000000115007824 */ /* 0x000fca00078e0200 */
[----:B------:R-:W-:-:S04]  /*160c0*/  SHF.R.S32.HI R2, RZ, 0x1f, R0 ;  /* 0x0000001fff027819 */ /* 0x000fc80000011400 */
[----:B------:R-:W-:-:S04]  /*160d0*/  LEA.HI R0, R2, R0, RZ, 0x6 ;  /* 0x0000000002007211 */ /* 0x000fc800078f30ff */
[----:B------:R-:W-:-:S04]  /*160e0*/  SHF.R.S32.HI R0, RZ, 0x6, R0 ;  /* 0x00000006ff007819 */ /* 0x000fc80000011400 */
[----:B------:R-:W-:-:S04]  /*160f0*/  VIMNMX R4, R20, R0, PT ;  /* 0x0000000014047248 */ /* 0x000fc80003fe0100 */
[----:B------:R-:W-:Y:S01]  /*16100*/  ISETP.GT.AND P0, PT, R4, RZ, PT ;  /* 0x000000ff0400720c */ /* 0x000fe20003f04270 */
[----:B------:R4:W-:-:S12]  /*16110*/  STL [R1+0x30], R4 ;  /* 0x0000300401007387 */ /* 0x0009d80000100800 */
[----:B----4-:R-:W-:Y:S05]  /*16120*/  @P0 BRA `(.L_x_5071) ;  /* 0x0000000000440947 */ /* 0x010fea0003800000 */
[----:B--23--:R-:W2:Y:S02]  /*16130*/  S2R R5, SR_TID.X ;  /* 0x0000000000057919 */ /* 0x00cea40000002100 */
[----:B--2---:R-:W-:-:S04]  /*16140*/  LOP3.LUT R5, R5, 0x7f, RZ, 0xc0, !PT ;  /* 0x0000007f05057812 */ /* 0x004fc800078ec0ff */
[----:B------:R-:W-:-:S13]  /*16150*/  ISETP.NE.AND P0, PT, R5, RZ, PT ;  /* 0x000000ff0500720c */ /* 0x000fda0003f05270 */
[----:B------:R-:W-:Y:S05]  /*16160*/  @P0 BRA `(.L_x_5072) ;  /* 0x0000004c00980947 */ /* 0x000fea0003800000 */
[----:B------:R-:W2:Y:S01]  /*16170*/  S2R R3, SR_LANEID ;  /* 0x0000000000037919 */ /* 0x000ea20000000000 */
[----:B------:R-:W-:Y:S02]  /*16180*/  VOTEU.ANY UR4, UPT, PT ;  /* 0x0000000000047886 */ /* 0x000fe400038e0100 */
[----:B------:R-:W2:Y:S08]  /*16190*/  FLO.U32 R0, UR4 ;  /* 0x0000000400007d00 */ /* 0x000eb000080e0000 */
[----:B------:R-:W3:Y:S01]  /*161a0*/  POPC R5, UR4 ;  /* 0x0000000400057d09 */ /* 0x000ee20008000000 */
[----:B--2---:R-:W-:-:S02]  /*161b0*/  ISETP.EQ.U32.AND P0, PT, R0, R3, PT ;  /* 0x000000030000720c */ /* 0x004fc40003f02070 */
[----:B------:R-:W3:Y:S11]  /*161c0*/  LDC.64 R2, c[0x0][0xc60] ;  /* 0x00031800ff027b82 */ /* 0x000ef60000000a00 */
[----:B---3--:R-:W2:Y:S01]  /*161d0*/  @P0 ATOMG.E.ADD.STRONG.GPU PT, R3, desc[UR40][R2.64], R5 ;  /* 0x00000005020309a8 */ /* 0x008ea200081ee1e8 */
[----:B------:R-:W3:Y:S02]  /*161e0*/  S2R R4, SR_LTMASK ;  /* 0x0000000000047919 */ /* 0x000ee40000003900 */
[----:B---3--:R-:W-:-:S04]  /*161f0*/  LOP3.LUT R4, R4, UR4, RZ, 0xc0, !PT ;  /* 0x0000000404047c12 */ /* 0x008fc8000f8ec0ff */
[----:B------:R-:W3:Y:S01]  /*16200*/  POPC R7, R4 ;  /* 0x0000000400077309 */ /* 0x000ee20000000000 */
[----:B--2---:R-:W3:Y:S02]  /*16210*/  SHFL.IDX PT, R0, R3, R0, 0x1f ;  /* 0x00001f0003007589 */ /* 0x004ee400000e0000 */
[----:B---3--:R-:W-:Y:S01]  /*16220*/  IADD3 R16, R0, UR36, R7 ;  /* 0x0000002400107c10 */ /* 0x008fe2000fffe007 */
[----:B------:R-:W-:Y:S06]  /*16230*/  BRA `(.L_x_5072) ;  /* 0x0000004c00647947 */ /* 0x000fec0003800000 */
.L_x_5071:
[----:B------:R-:W4:Y:S01]  /*16240*/  LDL R0, [R1+0x4] ;  /* 0x0000040001007983 */ /* 0x000f220000100800 */
[----:B------:R-:W-:Y:S01]  /*16250*/  BSSY B6, `(.L_x_5073) ;  /* 0x0000014000067945 */ /* 0x000fe20003800000 */
[----:B----4-:R-:W-:-:S05]  /*16260*/  VIADD R0, R0, 0x22400 ;  /* 0x0002240000007836 */ /* 0x010fca0000000000 */
[----:B------:R-:W-:-:S13]  /*16270*/  LOP3.LUT P0, RZ, R0, 0x3ff, RZ, 0xc0, !PT ;  /* 0x000003ff00ff7812 */ /* 0x000fda000780c0ff */
[----:B------:R-:W-:Y:S05]  /*16280*/  @!P0 BRA `(.L_x_5074) ;  /* 0x0000000000408947 */ /* 0x000fea0003800000 */
[----:B------:R-:W-:Y:S01]  /*16290*/  MOV R2, 0x0 ;  /* 0x0000000000027802 */ /* 0x000fe20000000f00 */
[----:B------:R-:W-:Y:S01]  /*162a0*/  ULDC.64 UR6, c[0x4][0x90] ;  /* 0x0100240000067ab9 */ /* 0x000fe20000000a00 */
[----:B------:R-:W-:Y:S01]  /*162b0*/  ULDC.64 UR8, c[0x4][0x98] ;  /* 0x0100260000087ab9 */ /* 0x000fe20000000a00 */
[----:B------:R-:W-:Y:S01]  /*162c0*/  ULDC.64 UR4, c[0x4][0x8] ;  /* 0x0100020000047ab9 */ /* 0x000fe20000000a00 */
[----:B------:R-:W-:Y:S02]  /*162d0*/  IMAD.U32 R4, RZ, RZ, UR6 ;  /* 0x00000006ff047e24 */ /* 0x000fe4000f8e00ff */
[----:B------:R-:W4:Y:S01]  /*162e0*/  LDC.64 R2, c[0x4][R2] ;  /* 0x0100000002027b82 */ /* 0x000f220000000a00 */
[----:B--23--:R-:W-:Y:S02]  /*162f0*/  IMAD.U32 R5, RZ, RZ, UR7 ;  /* 0x00000007ff057e24 */ /* 0x00cfe4000f8e00ff */
[----:B------:R-:W-:Y:S02]  /*16300*/  IMAD.U32 R6, RZ, RZ, UR8 ;  /* 0x00000008ff067e24 */ /* 0x000fe4000f8e00ff */
[----:B------:R-:W-:-:S02]  /*16310*/  IMAD.U32 R7, RZ, RZ, UR9 ;  /* 0x00000009ff077e24 */ /* 0x000fc4000f8e00ff */
[----:B------:R-:W-:Y:S02]  /*16320*/  IMAD.U32 R10, RZ, RZ, UR4 ;  /* 0x00000004ff0a7e24 */ /* 0x000fe4000f8e00ff */
[----:B-1----:R-:W-:Y:S02]  /*16330*/  IMAD.U32 R11, RZ, RZ, UR5 ;  /* 0x00000005ff0b7e24 */ /* 0x002fe4000f8e00ff */
[----:B------:R-:W-:Y:S02]  /*16340*/  IMAD.MOV.U32 R8, RZ, RZ, 0x70 ;  /* 0x00000070ff087424 */ /* 0x000fe400078e00ff */
[----:B------:R-:W-:Y:S02]  /*16350*/  IMAD.MOV.U32 R12, RZ, RZ, 0x1 ;  /* 0x00000001ff0c7424 */ /* 0x000fe400078e00ff */
[----:B------:R-:W-:-:S07]  /*16360*/  IMAD.MOV.U32 R13, RZ, RZ, RZ ;  /* 0x000000ffff0d7224 */ /* 0x000fce00078e00ff */
[----:B------:R-:W-:-:S07]  /*16370*/  LEPC R20, `(.L_x_5074) ;  /* 0x000000001014794e */ /* 0x000fce0000000000 */
[----:B0---4-:R-:W-:Y:S05]  /*16380*/  CALL.ABS.NOINC R2 ;  /* 0x0000000002007343 */ /* 0x011fea0003c00000 */
.L_x_5074:
[----:B------:R-:W-:Y:S05]  /*16390*/  BSYNC B6 ;  /* 0x0000000000067941 */ /* 0x000fea0003800000 */
.L_x_5073:
        /* <DEDUP_REMOVED lines=9> */
[----:B------:R4:W0:Y:S01]  /*16430*/  LDC.64 R2, c[0x4][R0] ;  /* 0x0100000000027b82 */ /* 0x0008220000000a00 */
[----:B------:R-:W-:Y:S02]  /*16440*/  IMAD.U32 R4, RZ, RZ, UR6 ;  /* 0x00000006ff047e24 */ /* 0x000fe4000f8e00ff */
[----:B--23--:R-:W-:Y:S02]  /*16450*/  IMAD.U32 R5, RZ, RZ, UR7 ;  /* 0x00000007ff057e24 */ /* 0x00cfe4000f8e00ff */
[----:B------:R-:W-:Y:S02]  /*16460*/  IMAD.U32 R6, RZ, RZ, UR8 ;  /* 0x00000008ff067e24 */ /* 0x000fe4000f8e00ff */
[----:B------:R-:W-:-:S02]  /*16470*/  IMAD.U32 R7, RZ, RZ, UR9 ;  /* 0x00000009ff077e24 */ /* 0x000fc4000f8e00ff */
[----:B------:R-:W-:Y:S02]  /*16480*/  IMAD.U32 R10, RZ, RZ, UR4 ;  /* 0x00000004ff0a7e24 */ /* 0x000fe4000f8e00ff */
[----:B-1----:R-:W-:Y:S02]  /*16490*/  IMAD.U32 R11, RZ, RZ, UR5 ;  /* 0x00000005ff0b7e24 */ /* 0x002fe4000f8e00ff */
[----:B------:R-:W-:Y:S02]  /*164a0*/  IMAD.MOV.U32 R8, RZ, RZ, 0x70 ;  /* 0x00000070ff087424 */ /* 0x000fe400078e00ff */
[----:B------:R-:W-:Y:S02]  /*164b0*/  IMAD.MOV.U32 R12, RZ, RZ, 0x1 ;  /* 0x00000001ff0c7424 */ /* 0x000fe400078e00ff */
[----:B----4-:R-:W-:-:S07]  /*164c0*/  IMAD.MOV.U32 R13, RZ, RZ, RZ ;  /* 0x000000ffff0d7224 */ /* 0x010fce00078e00ff */
[----:B------:R-:W-:-:S07]  /*164d0*/  LEPC R20, `(.L_x_5077) ;  /* 0x000000001014794e */ /* 0x000fce0000000000 */
[----:B0-----:R-:W-:Y:S05]  /*164e0*/  CALL.ABS.NOINC R2 ;  /* 0x0000000002007343 */ /* 0x001fea0003c00000 */
.L_x_5077:
        /* <DEDUP_REMOVED lines=16> */
.L_x_5076:
[----:B------:R-:W-:Y:S05]  /*165f0*/  BSYNC B6 ;  /* 0x0000000000067941 */ /* 0x000fea0003800000 */
.L_x_5075:
[----:B------:R-:W4:Y:S01]  /*16600*/  LDL.LU R2, [R1] ;  /* 0x0000000001027983 */ /* 0x000f220000300800 */
[----:B------:R-:W-:-:S03]  /*16610*/  ULDC.64 UR4, c[0x0][0x9f8] ;  /* 0x00027e0000047ab9 */ /* 0x000fc60000000a00 */
[----:B------:R-:W5:Y:S04]  /*16620*/  LDL.LU R4, [R1+0x20] ;  /* 0x0000200001047983 */ /* 0x000f680000300800 */
[----:B--23--:R-:W2:Y:S01]  /*16630*/  LDL R7, [R1+0x14] ;  /* 0x0000140001077983 */ /* 0x00cea20000100800 */
[----:B------:R-:W-:-:S03]  /*16640*/  ISETP.NE.U32.AND P0, PT, RZ, UR4, PT ;  /* 0x00000004ff007c0c */ /* 0x000fc6000bf05070 */
[----:B------:R-:W3:Y:S01]  /*16650*/  LDL R0, [R1+0x30] ;  /* 0x0000300001007983 */ /* 0x000ee20000100800 */
[----:B------:R-:W-:-:S13]  /*16660*/  ISETP.NE.AND.EX P0, PT, RZ, UR5, PT, P0 ;  /* 0x00000005ff007c0c */ /* 0x000fda000bf05300 */
[----:B----4-:R-:W-:-:S04]  /*16670*/  @P0 IADD3 R2, P1, R2, UR4, RZ ;  /* 0x0000000402020c10 */ /* 0x010fc8000ff3e0ff */
[----:B-----5:R-:W-:Y:S01]  /*16680*/  @P0 IADD3.X R3, R4, UR5, RZ, P1, !PT ;  /* 0x0000000504030c10 */ /* 0x020fe20008ffe4ff */
[----:B------:R-:W-:-:S04]  /*16690*/  ULDC.64 UR4, c[0x0][0xa08] ;  /* 0x0002820000047ab9 */ /* 0x000fc80000000a00 */
[----:B--2---:R2:W4:Y:S02]  /*166a0*/  @P0 LDG.E R7, desc[UR40][R2.64] ;  /* 0x0000002802070981 */ /* 0x004524000c1e1900 */
[----:B--2---:R-:W2:Y:S01]  /*166b0*/  LDC.64 R2, c[0x0][0x418] ;  /* 0x00010600ff027b82 */ /* 0x004ea20000000a00 */
[----:B---3--:R-:W-:Y:S01]  /*166c0*/  VIADD R4, R0, 0xffffffff ;  /* 0xffffffff00047836 */ /* 0x008fe20000000000 */
[----:B----4-:R-:W-:Y:S01]  /*166d0*/  SHF.R.S32.HI R8, RZ, 0x1f, R7 ;  /* 0x0000001fff087819 */ /* 0x010fe20000011407 */
        /* <DEDUP_REMOVED lines=10> */
[----:B0-----:R0:W2:Y:S02]  /*16780*/  SHFL.IDX PT, R14, R5, RZ, 0x1f ;  /* 0x00001fff050e7589 */ /* 0x0010a400000e0000 */
.L_x_5238:
[----:B0-----:R-:W3:Y:S01]  /*16790*/  LDL.LU R5, [R1+0x8] ;  /* 0x0000080001057983 */ /* 0x001ee20000300800 */
[----:B------:R-:W-:Y:S02]  /*167a0*/  PLOP3.LUT P1, PT, PT, PT, PT, 0x8, 0x0 ;  /* 0x000000000000781c */ /* 0x000fe40003f2e170 */
[----:B--2---:R-:W-:Y:S01]  /*167b0*/  ISETP.NE.AND P0, PT, R14, RZ, PT ;  /* 0x000000ff0e00720c */ /* 0x004fe20003f05270 */
[----:B------:R0:W-:Y:S04]  /*167c0*/  STL [R1], R0 ;  /* 0x0000000001007387 */ /* 0x0001e80000100800 */
[----:B------:R0:W-:Y:S01]  /*167d0*/  STL [R1+0x2c], R4 ;  /* 0x00002c0401007387 */ /* 0x0001e20000100800 */
[----:B---3--:R-:W-:-:S05]  /*167e0*/  LOP3.LUT R5, R5, 0xfffffffe, RZ, 0xc0, !PT ;  /* 0xfffffffe05057812 */ /* 0x008fca00078ec0ff */
[----:B------:R-:W-:-:S05]  /*167f0*/  @P1 LOP3.LUT R5, R5, 0x1, RZ, 0xfc, !PT ;  /* 0x0000000105051812 */ /* 0x000fca00078efcff */
[----:B------:R0:W-:Y:S01]  /*16800*/  STL [R1+0x8], R5 ;  /* 0x0000080501007387 */ /* 0x0001e20000100800 */
[----:B------:R-:W-:Y:S05]  /*16810*/  @P0 BRA `(.L_x_5079) ;  /* 0x0000000400240947 */ /* 0x000fea0003800000 */
[----:B------:R-:W-:-:S03]  /*16820*/  UMOV UR4, 0xffffffff ;  /* 0xffffffff00047882 */ /* 0x000fc60000000000 */
[----:B------:R-:W-:Y:S05]  /*16830*/  BRA.DIV UR4, `(.L_x_5080) ;  /* 0x0000006604cc7947 */ /* 0x000fea000b800000 */
[----:B------:R-:W-:-:S13]  /*16840*/  ELECT P6, URZ, PT ;  /* 0x00000000003f782f */ /* 0x000fda00038c0000 */
.L_x_5241:
[----:B------:R-:W-:Y:S05]  /*16850*/  @!P6 BRA `(.L_x_5079) ;  /* 0x000000040014e947 */ /* 0x000fea0003800000 */
[----:B------:R-:W-:-:S04]  /*16860*/  ISETP.NE.U32.AND P0, PT, R2, RZ, PT ;  /* 0x000000ff0200720c */ /* 0x000fc80003f05070 */
[----:B------:R-:W-:-:S13]  /*16870*/  ISETP.NE.AND.EX P0, PT, R3, RZ, PT, P0 ;  /* 0x000000ff0300720c */ /* 0x000fda0003f05300 */
[----:B------:R-:W-:Y:S05]  /*16880*/  @!P0 BRA `(.L_x_5081) ;  /* 0x0000000000548947 */ /* 0x000fea0003800000 */
[----:B------:R-:W2:Y:S01]  /*16890*/  LDC R6, c[0x0][0x43c] ;  /* 0x00010f00ff067b82 */ /* 0x000ea20000000800 */
[----:B------:R-:W-:Y:S01]  /*168a0*/  IMAD.MOV.U32 R9, RZ, RZ, R4 ;  /* 0x000000ffff097224 */ /* 0x000fe200078e0004 */
[----:B------:R-:W-:-:S03]  /*168b0*/  ULDC.64 UR4, c[0x0][0x428] ;  /* 0x00010a0000047ab9 */ /* 0x000fc60000000a00 */
[----:B0-----:R-:W-:Y:S01]  /*168c0*/  IMAD.MOV.U32 R0, RZ, RZ, R9 ;  /* 0x000000ffff007224 */ /* 0x001fe200078e0009 */
[----:B--2---:R-:W-:-:S13]  /*168d0*/  ISETP.NE.AND P0, PT, R6, 0x1, PT ;  /* 0x000000010600780c */ /* 0x004fda0003f05270 */
        /* <DEDUP_REMOVED lines=14> */
[----:B------:R-:W3:Y:S04]  /*169c0*/  LDG.E R0, desc[UR40][R2.64] ;  /* 0x0000002802007981 */ /* 0x000ee8000c1e1900 */
[----:B---3--:R2:W-:Y:S02]  /*169d0*/  STL [R1], R0 ;  /* 0x0000000001007387 */ /* 0x0085e40000100800 */
.L_x_5081:
[----:B------:R-:W3:Y:S04]  /*169e0*/  LDL R7, [R1+0x4] ;  /* 0x0000040001077983 */ /* 0x000ee80000100800 */
[----:B0-2---:R-:W3:Y:S04]  /*169f0*/  LDL R0, [R1+0xc] ;  /* 0x00000c0001007983 */ /* 0x005ee80000100800 */
[----:B------:R-:W2:Y:S01]  /*16a00*/  LDL R2, [R1+0x18] ;  /* 0x0000180001027983 */ /* 0x000ea20000100800 */
[----:B---3--:R-:W-:Y:S01]  /*16a10*/  IMAD R0, R0, 0x8, R7 ;  /* 0x0000000800007824 */ /* 0x008fe200078e0207 */
[----:B--2---:R-:W-:-:S04]  /*16a20*/  SHF.L.U32 R2, R2, 0x1f, RZ ;  /* 0x0000001f02027819 */ /* 0x004fc800000006ff */
[----:B------:R-:W0:Y:S02]  /*16a30*/  SYNCS.PHASECHK.TRANS64.TRYWAIT P0, [R0+URZ+0x28c40], R2 ;  /* 0x028c4002000075a7 */ /* 0x000e24000800017f */
[----:B0-----:R-:W-:Y:S05]  /*16a40*/  @!P0 BRA `(.L_x_5082) ;  /* 0x0000006400688947 */ /* 0x001fea0003800000 */
.L_x_5242:
        /* <DEDUP_REMOVED lines=11> */
.L_x_5083:
        /* <DEDUP_REMOVED lines=27> */
.L_x_5079:
[----:B--2---:R-:W2:Y:S04]  /*16cb0*/  LDL R2, [R1+0x4] ;  /* 0x0000040001027983 */ /* 0x004ea80000100800 */
[----:B------:R-:W3:Y:S04]  /*16cc0*/  LDL.LU R3, [R1+0x34] ;  /* 0x0000340001037983 */ /* 0x000ee80000300800 */
[----:B0-----:R-:W4:Y:S04]  /*16cd0*/  LDL.LU R5, [R1+0x28] ;  /* 0x0000280001057983 */ /* 0x001f280000300800 */
[----:B------:R-:W5:Y:S01]  /*16ce0*/  LDL.LU R4, [R1+0x40] ;  /* 0x0000400001047983 */ /* 0x000f620000300800 */
        /* <DEDUP_REMOVED lines=18> */
[----:B0-----:R-:W-:Y:S01]  /*16e10*/  IMAD.IADD R2, R3, 0x1, R0 ;  /* 0x0000000103027824 */ /* 0x001fe200078e0200 */
        /* <DEDUP_REMOVED lines=19> */
[----:B0-----:R-:W-:Y:S05]  /*16f50*/  CALL.ABS.NOINC R2 ;  /* 0x0000000002007343 */ /* 0x001fea0003c00000 */
.L_x_5085:
[----:B------:R-:W-:Y:S05]  /*16f60*/  BSYNC B6 ;  /* 0x0000000000067941 */ /* 0x000fea0003800000 */
.L_x_5084:
[----:B------:R-:W3:Y:S01]  /*16f70*/  LDL.LU R6, [R1+0x34] ;  /* 0x0000340001067983 */ /* 0x000ee20000300800 */
[----:B------:R-:W-:Y:S01]  /*16f80*/  ULDC.64 UR4, c[0x0][0x2d8] ;  /* 0x0000b60000047ab9 */ /* 0x000fe20000000a00 */
[----:B------:R-:W0:Y:S01]  /*16f90*/  LDC R7, c[0x0][0x448] ;  /* 0x00011200ff077b82 */ /* 0x000e220000000800 */
[----:B------:R-:W-:Y:S01]  /*16fa0*/  ULDC UR6, c[0x0][0x2b8] ;  /* 0x0000ae0000067ab9 */ /* 0x000fe20000000800 */
[----:B--2---:R-:W3:Y:S04]  /*16fb0*/  LDL.LU.64 R2, [R1+0x48] ;  /* 0x0000480001027983 */ /* 0x004ee80000300a00 */
[----:B------:R-:W2:Y:S04]  /*16fc0*/  LDL.LU R0, [R1+0x40] ;  /* 0x0000400001007983 */ /* 0x000ea80000300800 */
[----:B------:R-:W4:Y:S04]  /*16fd0*/  LDL.LU R4, [R1+0x50] ;  /* 0x0000500001047983 */ /* 0x000f280000300800 */
[----:B------:R-:W4:Y:S04]  /*16fe0*/  LDL.LU R5, [R1+0x28] ;  /* 0x0000280001057983 */ /* 0x000f280000300800 */
[----:B------:R0:W5:Y:S02]  /*16ff0*/  LDL R9, [R1+0x54] ;  /* 0x0000540001097983 */ /* 0x0001640000100800 */
[----:B0-----:R-:W-:Y:S01]  /*17000*/  ISETP.NE.AND P0, PT, R7, 0x1, PT ;  /* 0x000000010700780c */ /* 0x001fe20003f05270 */
[----:B------:R-:W0:Y:S01]  /*17010*/  S2R R10, SR_TID.X ;  /* 0x00000000000a7919 */ /* 0x000e220000002100 */
[----:B------:R-:W1:Y:S01]  /*17020*/  S2R R8, SR_TID.X ;  /* 0x0000000000087919 */ /* 0x000e620000002100 */
[----:B0-----:R-:W-:-:S05]  /*17030*/  IMAD.SHL.U32 R10, R10, 0x8, RZ ;  /* 0x000000080a0a7824 */ /* 0x001fca00078e00ff */
[----:B------:R-:W-:Y:S02]  /*17040*/  LOP3.LUT R10, R10, 0x38, RZ, 0xc0, !PT ;  /* 0x000000380a0a7812 */ /* 0x000fe400078ec0ff */
[----:B-1----:R-:W-:-:S04]  /*17050*/  LOP3.LUT R8, R8, 0x7f, RZ, 0xc0, !PT ;  /* 0x0000007f08087812 */ /* 0x002fc800078ec0ff */
[----:B------:R-:W-:Y:S01]  /*17060*/  SHF.R.U32.HI R8, RZ, 0x3, R8 ;  /* 0x00000003ff087819 */ /* 0x000fe20000011608 */
[----:B---3--:R-:W-:Y:S02]  /*17070*/  IMAD.MOV.U32 R3, RZ, RZ, R6 ;  /* 0x000000ffff037224 */ /* 0x008fe400078e0006 */
[----:B------:R-:W0:Y:S01]  /*17080*/  @P0 LDC R6, c[0x0][0x450] ;  /* 0x00011400ff060b82 */ /* 0x000e220000000800 */
[----:B--2---:R-:W-:Y:S02]  /*17090*/  IMAD R0, R0, UR4, RZ ;  /* 0x0000000400007c24 */ /* 0x004fe4000f8e02ff */
[----:B------:R-:W-:-:S04]  /*170a0*/  IMAD.WIDE.U32 R2, R18, UR4, R2 ;  /* 0x0000000412027c25 */ /* 0x000fc8000f8e0002 */
[----:B------:R-:W-:Y:S01]  /*170b0*/  IMAD R0, R18, UR5, R0 ;  /* 0x0000000512007c24 */ /* 0x000fe2000f8e0200 */
[----:B------:R-:W-:-:S03]  /*170c0*/  ULDC.64 UR4, c[0x0][0x2e0] ;  /* 0x0000b80000047ab9 */ /* 0x000fc60000000a00 */
[----:B------:R-:W-:Y:S02]  /*170d0*/  IMAD.IADD R3, R3, 0x1, R0 ;  /* 0x0000000103037824 */ /* 0x000fe400078e0200 */
[----:B----4-:R-:W-:Y:S02]  /*170e0*/  IMAD R0, R4, UR4, RZ ;  /* 0x0000000404007c24 */ /* 0x010fe4000f8e02ff */
[----:B------:R-:W1:Y:S01]  /*170f0*/  S2R R4, SR_TID.X ;  /* 0x0000000000047919 */ /* 0x000e620000002100 */
[----:B------:R-:W-:-:S04]  /*17100*/  IMAD.WIDE.U32 R2, R5, UR4, R2 ;  /* 0x0000000405027c25 */ /* 0x000fc8000f8e0002 */
[----:B------:R-:W-:Y:S01]  /*17110*/  IMAD R0, R5, UR5, R0 ;  /* 0x0000000505007c24 */ /* 0x000fe2000f8e0200 */
[----:B------:R-:W-:-:S03]  /*17120*/  ULDC.64 UR4, c[0x0][0x2d0] ;  /* 0x0000b40000047ab9 */ /* 0x000fc60000000a00 */
[----:B------:R-:W-:Y:S01]  /*17130*/  IMAD.IADD R3, R3, 0x1, R0 ;  /* 0x0000000103037824 */ /* 0x000fe200078e0200 */
[----:B-1----:R-:W-:-:S04]  /*17140*/  LOP3.LUT R4, R4, 0x7f, RZ, 0xc0, !PT ;  /* 0x0000007f04047812 */ /* 0x002fc800078ec0ff */
[----:B------:R-:W-:Y:S02]  /*17150*/  SHF.R.U32.HI R5, RZ, 0x3, R4 ;  /* 0x00000003ff057819 */ /* 0x000fe40000011604 */
[----:B------:R-:W1:Y:S02]  /*17160*/  S2R R4, SR_TID.X ;  /* 0x0000000000047919 */ /* 0x000e640000002100 */
[----:B-1----:R-:W-:-:S05]  /*17170*/  IMAD.SHL.U32 R4, R4, 0x10, RZ ;  /* 0x0000001004047824 */ /* 0x002fca00078e00ff */
[----:B------:R-:W-:Y:S02]  /*17180*/  LOP3.LUT R4, R5, 0x70, R4, 0xf8, !PT ;  /* 0x0000007005047812 */ /* 0x000fe400078ef804 */
[----:B------:R-:W1:Y:S03]  /*17190*/  @P0 LDC R5, c[0x0][0x44c] ;  /* 0x00011300ff050b82 */ /* 0x000e660000000800 */
[----:B------:R-:W-:-:S04]  /*171a0*/  IMAD R0, R17, 0x40, R4 ;  /* 0x0000004011007824 */ /* 0x000fc800078e0204 */
[----:B------:R-:W-:Y:S02]  /*171b0*/  IMAD.MOV.U32 R4, RZ, RZ, R0 ;  /* 0x000000ffff047224 */ /* 0x000fe400078e0000 */
[----:B-1----:R-:W-:-:S05]  /*171c0*/  @P0 IMAD.HI.U32 R5, R0, R5, RZ ;  /* 0x0000000500050227 */ /* 0x002fca00078e00ff */
[----:B0-----:R-:W-:-:S05]  /*171d0*/  @P0 SHF.R.U32.HI R4, RZ, R6, R5 ;  /* 0x00000006ff040219 */ /* 0x001fca0000011605 */
        /* <DEDUP_REMOVED lines=18> */
[----:B------:R-:W-:Y:S09]  /*17300*/  BRA.DIV UR4, `(.L_x_5086) ;  /* 0x0000005e044c7947 */ /* 0x000ff2000b800000 */
        /* <DEDUP_REMOVED lines=34> */
.L_x_5251:
        /* <DEDUP_REMOVED lines=11> */
.L_x_5087:
        /* <DEDUP_REMOVED lines=19> */
.L_x_5252:
[----:B------:R-:W-:Y:S05]  /*17710*/  BSYNC B0 ;  /* 0x0000000000007941 */ /* 0x000fea0003800000 */
.L_x_5088:
[----:B0-----:R-:W2:Y:S01]  /*17720*/  LDL R2, [R1+0x8] ;  /* 0x0000080001027983 */ /* 0x001ea20000100800 */
[----:B------:R-:W-:Y:S01]  /*17730*/  BSSY B0, `(.L_x_5090) ;  /* 0x00000a2000007945 */ /* 0x000fe20003800000 */
[----:B--2---:R-:W-:-:S13]  /*17740*/  LOP3.LUT P0, RZ, R2, 0x1, RZ, 0xc0, !PT ;  /* 0x0000000102ff7812 */ /* 0x004fda000780c0ff */
[----:B------:R-:W-:Y:S05]  /*17750*/  @!P0 BRA `(.L_x_5091) ;  /* 0x00000008007c8947 */ /* 0x000fea0003800000 */
[----:B------:R-:W2:Y:S04]  /*17760*/  LDL R5, [R1+0x4] ;  /* 0x0000040001057983 */ /* 0x000ea80000100800 */
        /* <DEDUP_REMOVED lines=10> */
.L_x_5253:
[----:B------:R-:W-:Y:S05]  /*17810*/  BSYNC B1 ;  /* 0x0000000000017941 */ /* 0x000fea0003800000 */
.L_x_5092:
        /* <DEDUP_REMOVED lines=9> */
.L_x_5095:
[----:B------:R-:W-:Y:S05]  /*178b0*/  BSYNC B1 ;  /* 0x0000000000017941 */ /* 0x000fea0003800000 */
.L_x_5094:
        /* <DEDUP_REMOVED lines=14> */
.L_x_5096:
        /* <DEDUP_REMOVED lines=16> */
.L_x_5097:
        /* <DEDUP_REMOVED lines=16> */
.L_x_5098:
        /* <DEDUP_REMOVED lines=16> */
.L_x_5099:
        /* <DEDUP_REMOVED lines=16> */
.L_x_5100:
        /* <DEDUP_REMOVED lines=16> */
.L_x_5101:
        /* <DEDUP_REMOVED lines=16> */
.L_x_5102:
        /* <DEDUP_REMOVED lines=16> */
.L_x_5103:
        /* <DEDUP_REMOVED lines=11> */
.L_x_5091:
[----:B------:R-:W-:Y:S05]  /*18150*/  BSYNC B0 ;  /* 0x0000000000007941 */ /* 0x000fea0003800000 */
.L_x_5090:
        /* <DEDUP_REMOVED lines=14> */
[----:B--2---:R-:W-:Y:S01]  /*18240*/  LOP3.LUT P2, RZ, R6, 0x1, RZ, 0xc0, !PT ;  /* 0x0000000106ff7812 */ /* 0x004fe2000784c0ff */
        /* <DEDUP_REMOVED lines=33> */
.L_x_5110:
[----:B-1----:R-:W2:Y:S01]  /*18460*/  LDL R2, [R1+0x4] ;  /* 0x0000040001027983 */ /* 0x002ea20000100800 */
[----:B------:R-:W-:Y:S01]  /*18470*/  BSSY B3, `(.L_x_5111) ;  /* 0x0000008000037945 */ /* 0x000fe20003800000 */
[----:B------:R-:W1:Y:S02]  /*18480*/  S2R R5, SR_TID.X ;  /* 0x0000000000057919 */ /* 0x000e640000002100 */
[----:B-1----:R-:W-:-:S04]  /*18490*/  LOP3.LUT R5, R5, 0x7f, RZ, 0xc0, !PT ;  /* 0x0000007f05057812 */ /* 0x002fc800078ec0ff */
[----:B------:R-:W-:Y:S01]  /*184a0*/  ISETP.NE.AND P1, PT, R5, RZ, PT ;  /* 0x000000ff0500720c */ /* 0x000fe20003f25270 */
[----:B--2---:R-:W-:Y:S01]  /*184b0*/  IMAD R3, R9, 0x8, R2 ;  /* 0x0000000809037824 */ /* 0x004fe200078e0202 */
[----:B------:R-:W-:-:S04]  /*184c0*/  SHF.L.U32 R2, R8, 0x1f, RZ ;  /* 0x0000001f08027819 */ /* 0x000fc800000006ff */
[----:B------:R-:W1:Y:S02]  /*184d0*/  SYNCS.PHASECHK.TRANS64.TRYWAIT P0, [R3+URZ+0x28c40], R2 ;  /* 0x028c4002030075a7 */ /* 0x000e64000800017f */
[----:B-1----:R-:W-:Y:S05]  /*184e0*/  @!P0 BRA `(.L_x_5112) ;  /* 0x0000005000488947 */ /* 0x002fea0003800000 */
.L_x_5254:
[----:B------:R-:W-:Y:S05]  /*184f0*/  BSYNC B3 ;  /* 0x0000000000037941 */ /* 0x000fea0003800000 */
.L_x_5111:
        /* <DEDUP_REMOVED lines=9> */
.L_x_5114:
[----:B------:R-:W-:Y:S05]  /*18590*/  BSYNC B3 ;  /* 0x0000000000037941 */ /* 0x000fea0003800000 */
.L_x_5113:
        /* <DEDUP_REMOVED lines=14> */
.L_x_5115:
        /* <DEDUP_REMOVED lines=14> */
.L_x_5255:
[----:B------:R-:W-:Y:S05]  /*18760*/  BSYNC B3 ;  /* 0x0000000000037941 */ /* 0x000fea0003800000 */
.L_x_5116:
        /* <DEDUP_REMOVED lines=11> */
.L_x_5119:
[----:B------:R-:W-:Y:S05]  /*18820*/  BSYNC B3 ;  /* 0x0000000000037941 */ /* 0x000fea0003800000 */
.L_x_5118:
        /* <DEDUP_REMOVED lines=11> */
.L_x_5120:
        /* <DEDUP_REMOVED lines=16> */
.L_x_5121:
        /* <DEDUP_REMOVED lines=16> */
.L_x_5122:
        /* <DEDUP_REMOVED lines=16> */
.L_x_5123:
        /* <DEDUP_REMOVED lines=16> */
.L_x_5124:
        /* <DEDUP_REMOVED lines=16> */
.L_x_5125:
        /* <DEDUP_REMOVED lines=16> */
.L_x_5126:
        /* <DEDUP_REMOVED lines=16> */
.L_x_5127:
        /* <DEDUP_REMOVED lines=11> */
.L_x_5109:
[----:B------:R-:W-:Y:S05]  /*19090*/  BSYNC B1 ;  /* 0x0000000000017941 */ /* 0x000fea0003800000 */
.L_x_5108:
[----:B------:R-:W2:Y:S02]  /*190a0*/  LDL.LU R5, [R1+0x30] ;  /* 0x0000300001057983 */ /* 0x000ea40000300800 */
[----:B--2---:R-:W-:-:S07]  /*190b0*/  VIADD R0, R5, 0xfffffffd ;  /* 0xfffffffd05007836 */ /* 0x004fce0000000000 */
.L_x_5107:
[----:B------:R-:W-:Y:S05]  /*190c0*/  BSYNC B2 ;  /* 0x0000000000027941 */ /* 0x000fea0003800000 */
.L_x_5106:
[----:B------:R-:W-:-:S13]  /*190d0*/  ISETP.NE.AND P0, PT, R4, RZ, PT ;  /* 0x000000ff0400720c */ /* 0x000fda0003f05270 */
[----:B------:R-:W-:Y:S05]  /*190e0*/  @!P0 BRA `(.L_x_5105) ;  /* 0x0000001c00488947 */ /* 0x000fea0003800000 */
.L_x_5168:
[----:B------:R-:W2:Y:S04]  /*190f0*/  LDL R4, [R1+0x8] ;  /* 0x0000080001047983 */ /* 0x000ea80000100800 */
[----:B------:R-:W3:Y:S04]  /*19100*/  LDL.LU R3, [R1+0xc] ;  /* 0x00000c0001037983 */ /* 0x000ee80000300800 */
[----:B------:R-:W4:Y:S01]  /*19110*/  LDL.LU R2, [R1+0x18] ;  /* 0x0000180001027983 */ /* 0x000f220000300800 */
[----:B------:R-:W-:Y:S05]  /*19120*/  YIELD ;  /* 0x0000000000007946 */ /* 0x000fea0003800000 */
[----:B------:R-:W-:Y:S01]  /*19130*/  BSSY B1, `(.L_x_5128) ;  /* 0x00000e2000017945 */ /* 0x000fe20003800000 */
[----:B--2---:R-:W-:Y:S01]  /*19140*/  LOP3.LUT P1, RZ, R4, 0x1, RZ, 0xc0, !PT ;  /* 0x0000000104ff7812 */ /* 0x004fe2000782c0ff */
[----:B---3--:R-:W-:-:S05]  /*19150*/  VIADD R7, R3, 0x1 ;  /* 0x0000000103077836 */ /* 0x008fca0000000000 */
[----:B------:R-:W-:-:S04]  /*19160*/  ISETP.NE.AND P0, PT, R7, 0x2, PT ;  /* 0x000000020700780c */ /* 0x000fc80003f05270 */
[----:B------:R-:W-:Y:S02]  /*19170*/  SEL R6, RZ, 0x1, P0 ;  /* 0x00000001ff067807 */ /* 0x000fe40000000000 */
        /* <DEDUP_REMOVED lines=28> */
.L_x_5130:
[----:B0-----:R-:W2:Y:S01]  /*19340*/  LDL R2, [R1+0x4] ;  /* 0x0000040001027983 */ /* 0x001ea20000100800 */
[----:B------:R-:W-:Y:S01]  /*19350*/  BSSY B2, `(.L_x_5131) ;  /* 0x0000008000027945 */ /* 0x000fe20003800000 */
[----:B------:R-:W0:Y:S02]  /*19360*/  S2R R3, SR_TID.X ;  /* 0x0000000000037919 */ /* 0x000e240000002100 */
[----:B0-----:R-:W-:-:S04]  /*19370*/  LOP3.LUT R3, R3, 0x7f, RZ, 0xc0, !PT ;  /* 0x0000007f03037812 */ /* 0x001fc800078ec0ff */
[----:B------:R-:W-:Y:S01]  /*19380*/  ISETP.NE.AND P1, PT, R3, RZ, PT ;  /* 0x000000ff0300720c */ /* 0x000fe20003f25270 */
[----:B--2---:R-:W-:Y:S01]  /*19390*/  IMAD R4, R7, 0x8, R2 ;  /* 0x0000000807047824 */ /* 0x004fe200078e0202 */
[----:B------:R-:W-:-:S04]  /*193a0*/  SHF.L.U32 R2, R6, 0x1f, RZ ;  /* 0x0000001f06027819 */ /* 0x000fc800000006ff */
[----:B------:R-:W0:Y:S02]  /*193b0*/  SYNCS.PHASECHK.TRANS64.TRYWAIT P0, [R4+URZ+0x28c40], R2 ;  /* 0x028c4002040075a7 */ /* 0x000e24000800017f */
[----:B0-----:R-:W-:Y:S05]  /*193c0*/  @!P0 BRA `(.L_x_5132) ;  /* 0x0000004000b88947 */ /* 0x001fea0003800000 */
.L_x_5256:
[----:B------:R-:W-:Y:S05]  /*193d0*/  BSYNC B2 ;  /* 0x0000000000027941 */ /* 0x000fea0003800000 */
.L_x_5131:
        /* <DEDUP_REMOVED lines=9> */
.L_x_5134:
[----:B------:R-:W-:Y:S05]  /*19470*/  BSYNC B2 ;  /* 0x0000000000027941 */ /* 0x000fea0003800000 */
.L_x_5133:
        /* <DEDUP_REMOVED lines=13> */
.L_x_5135:
        /* <DEDUP_REMOVED lines=14> */
.L_x_5257:
[----:B------:R-:W-:Y:S05]  /*19630*/  BSYNC B2 ;  /* 0x0000000000027941 */ /* 0x000fea0003800000 */
.L_x_5136:
        /* <DEDUP_REMOVED lines=11> */
.L_x_5139:
[----:B------:R-:W-:Y:S05]  /*196f0*/  BSYNC B2 ;  /* 0x0000000000027941 */ /* 0x000fea0003800000 */
.L_x_5138:
        /* <DEDUP_REMOVED lines=10> */
.L_x_5140:
        /* <DEDUP_REMOVED lines=16> */
.L_x_5141:
        /* <DEDUP_REMOVED lines=16> */
.L_x_5142:
        /* <DEDUP_REMOVED lines=16> */
.L_x_5143:
        /* <DEDUP_REMOVED lines=16> */
.L_x_5144:
        /* <DEDUP_REMOVED lines=16> */
.L_x_5145:
        /* <DEDUP_REMOVED lines=16> */
.L_x_5146:
        /* <DEDUP_REMOVED lines=16> */
.L_x_5147:
        /* <DEDUP_REMOVED lines=11> */
.L_x_5129:
[----:B------:R-:W-:Y:S05]  /*19f50*/  BSYNC B1 ;  /* 0x0000000000017941 */ /* 0x000fea0003800000 */
.L_x_5128:
[----:B------:R-:W2:Y:S01]  /*19f60*/  LDL R2, [R1+0x8] ;  /* 0x0000080001027983 */ /* 0x000ea20000100800 */
[----:B------:R-:W-:Y:S01]  /*19f70*/  VIADD R7, R7, 0x1 ;  /* 0x0000000107077836 */ /* 0x000fe20000000000 */
[----:B------:R-:W-:Y:S04]  /*19f80*/  BSSY B1, `(.L_x_5148) ;  /* 0x00000e5000017945 */ /* 0x000fe80003800000 */
[----:B------:R-:W-:-:S04]  /*19f90*/  ISETP.NE.AND P0, PT, R7, 0x2, PT ;  /* 0x000000020700780c */ /* 0x000fc80003f05270 */
[----:B0-----:R-:W-:Y:S02]  /*19fa0*/  SEL R9, R7, RZ, P0 ;  /* 0x000000ff07097207 */ /* 0x001fe40000000000 */
        /* <DEDUP_REMOVED lines=31> */
.L_x_5150:
        /* <DEDUP_REMOVED lines=9> */
.L_x_5258:
[----:B------:R-:W-:Y:S05]  /*1a230*/  BSYNC B2 ;  /* 0x0000000000027941 */ /* 0x000fea0003800000 */
.L_x_5151:
        /* <DEDUP_REMOVED lines=9> */
.L_x_5154:
[----:B------:R-:W-:Y:S05]  /*1a2d0*/  BSYNC B2 ;  /* 0x0000000000027941 */ /* 0x000fea0003800000 */
.L_x_5153:
        /* <DEDUP_REMOVED lines=14> */
.L_x_5155:
        /* <DEDUP_REMOVED lines=14> */
.L_x_5259:
[----:B------:R-:W-:Y:S05]  /*1a4a0*/  BSYNC B2 ;  /* 0x0000000000027941 */ /* 0x000fea0003800000 */
.L_x_5156:
        /* <DEDUP_REMOVED lines=11> */
.L_x_5159:
[----:B------:R-:W-:Y:S05]  /*1a560*/  BSYNC B2 ;  /* 0x0000000000027941 */ /* 0x000fea0003800000 */
.L_x_5158:
        /* <DEDUP_REMOVED lines=11> */
.L_x_5160:
        /* <DEDUP_REMOVED lines=16> */
.L_x_5161:
        /* <DEDUP_REMOVED lines=16> */
.L_x_5162:
        /* <DEDUP_REMOVED lines=16> */
.L_x_5163:
        /* <DEDUP_REMOVED lines=16> */
.L_x_5164:
        /* <DEDUP_REMOVED lines=16> */
.L_x_5165:
        /* <DEDUP_REMOVED lines=16> */
.L_x_5166:
        /* <DEDUP_REMOVED lines=16> */
.L_x_5167:
        /* <DEDUP_REMOVED lines=11> */
.L_x_5149:
[----:B------:R-:W-:Y:S05]  /*1add0*/  BSYNC B1 ;  /* 0x0000000000017941 */ /* 0x000fea0003800000 */
.L_x_5148:
[C---:B------:R-:W-:Y:S01]  /*1ade0*/  ISETP.GT.AND P0, PT, R0.reuse, 0x1, PT ;  /* 0x000000010000780c */ /* 0x040fe20003f04270 */
[----:B------:R-:W-:-:S12]  /*1adf0*/  VIADD R0, R0, 0xfffffffe ;  /* 0xfffffffe00007836 */ /* 0x000fd80000000000 */
[----:B------:R-:W-:Y:S05]  /*1ae00*/  @P0 BRA `(.L_x_5168) ;  /* 0xffffffe000b80947 */ /* 0x000fea000383ffff */
.L_x_5105:
[----:B------:R-:W-:Y:S05]  /*1ae10*/  BSYNC B0 ;  /* 0x0000000000007941 */ /* 0x000fea0003800000 */
.L_x_5104:
        /* <DEDUP_REMOVED lines=23> */
[----:B-1----:R-:W-:-:S07]  /*1af90*/  IADD3 R16, R4, UR36, R7 ;  /* 0x0000002404107c10 */ /* 0x002fce000fffe007 */
.L_x_5170:
[----:B------:R-:W-:Y:S05]  /*1afa0*/  BSYNC B0 ;  /* 0x0000000000007941 */ /* 0x000fea0003800000 */
.L_x_5169:
[----:B------:R-:W-:-:S05]  /*1afb0*/  SEL R0, R0, RZ, P0 ;  /* 0x000000ff00007207 */ /* 0x000fca0000000000 */
[----:B------:R2:W-:Y:S02]  /*1afc0*/  STL [R1+0xc], R0 ;  /* 0x00000c0001007387 */ /* 0x0005e40000100800 */
.L_x_5072:
[----:B------:R-:W-:Y:S05]  /*1afd0*/  BSYNC B7 ;  /* 0x0000000000077941 */ /* 0x000fea0003800000 */
.L_x_5070:
        /* <DEDUP_REMOVED lines=13> */
.L_x_5171:
        /* <DEDUP_REMOVED lines=13> */
[----:B------:R-:W-:Y:S01]  /*1b180*/  SHFL.IDX PT, R4, R16, 0x1, 0x1f ;  /* 0x00201f0010047f89 */ /* 0x000fe200000e0000 */
[C---:B------:R-:W-:Y:S02]  /*1b190*/  ISETP.GE.U32.AND P4, PT, R7.reuse, 0x8, PT ;  /* 0x000000080700780c */ /* 0x040fe40003f86070 */
[C---:B------:R-:W-:Y:S01]  /*1b1a0*/  ISETP.GE.U32.AND P5, PT, R7.reuse, 0x10, PT ;  /* 0x000000100700780c */ /* 0x040fe20003fa6070 */
[----:B-1----:R-:W-:Y:S02]  /*1b1b0*/  IMAD.MOV.U32 R2, RZ, RZ, RZ ;  /* 0x000000ffff027224 */ /* 0x002fe400078e00ff */
[----:B--2---:R-:W-:Y:S01]  /*1b1c0*/  @!P1 IMAD.MOV.U32 R2, RZ, RZ, R3 ;  /* 0x000000ffff029224 */ /* 0x004fe200078e0003 */
[----:B------:R-:W-:-:S04]  /*1b1d0*/  ISETP.NE.AND P1, PT, R7, RZ, PT ;  /* 0x000000ff0700720c */ /* 0x000fc80003f25270 */
[----:B0-----:R-:W0:Y:S02]  /*1b1e0*/  SHFL.UP PT, R14, R2, 0x1, RZ ;  /* 0x04200000020e7989 */ /* 0x001e2400000e00ff */
        /* <DEDUP_REMOVED lines=16> */
.L_x_5269:
[----:B------:R-:W-:Y:S02]  /*1b2f0*/  ULDC UR4, c[0x0][0xc38] ;  /* 0x00030e0000047ab9 */ /* 0x000fe40000000800 */
[----:B------:R-:W-:-:S04]  /*1b300*/  IMAD.U32 R5, RZ, RZ, UR4 ;  /* 0x00000004ff057e24 */ /* 0x000fc8000f8e00ff */
[----:B0-2---:R-:W-:-:S04]  /*1b310*/  IMAD R16, R16, R5, RZ ;  /* 0x0000000510107224 */ /* 0x005fc800078e02ff */
[----:B------:R-:W-:-:S05]  /*1b320*/  IMAD.IADD R4, R4, 0x1, R16 ;  /* 0x0000000104047824 */ /* 0x000fca00078e0210 */
[----:B-1----:R-:W-:-:S13]  /*1b330*/  ISETP.GT.AND P6, PT, R4, R0, PT ;  /* 0x000000000400720c */ /* 0x002fda0003fc4270 */
[----:B------:R-:W-:Y:S05]  /*1b340*/  @P6 BRA `(.L_x_5174) ;  /* 0x00000000009c6947 */ /* 0x000fea0003800000 */
.L_x_5179:
        /* <DEDUP_REMOVED lines=14> */
.L_x_5177:
[----:B------:R-:W-:Y:S05]  /*1b430*/  BSYNC B0 ;  /* 0x0000000000007941 */ /* 0x000fea0003800000 */
.L_x_5176:
        /* <DEDUP_REMOVED lines=18> */
.L_x_5277:
[----:B------:R-:W-:Y:S02]  /*1b560*/  ULDC UR4, c[0x0][0xc38] ;  /* 0x00030e0000047ab9 */ /* 0x000fe40000000800 */
[----:B------:R-:W-:-:S04]  /*1b570*/  IMAD.U32 R5, RZ, RZ, UR4 ;  /* 0x00000004ff057e24 */ /* 0x000fc8000f8e00ff */
[----:B-1----:R-:W-:-:S04]  /*1b580*/  IMAD R16, R16, R5, RZ ;  /* 0x0000000510107224 */ /* 0x002fc800078e02ff */
[----:B------:R-:W-:-:S05]  /*1b590*/  IMAD.IADD R4, R16, 0x1, R4 ;  /* 0x0000000110047824 */ /* 0x000fca00078e0204 */
[----:B------:R-:W-:-:S13]  /*1b5a0*/  ISETP.GT.AND P6, PT, R4, R0, PT ;  /* 0x000000000400720c */ /* 0x000fda0003fc4270 */
[----:B------:R-:W-:Y:S05]  /*1b5b0*/  @!P6 BRA `(.L_x_5179) ;  /* 0xfffffffc0064e947 */ /* 0x000fea000383ffff */
.L_x_5174:
        /* <DEDUP_REMOVED lines=8> */
.L_x_5281:
[----:B------:R-:W-:Y:S01]  /*1b640*/  ISETP.NE.AND P0, PT, R4, RZ, PT ;  /* 0x000000ff0400720c */ /* 0x000fe20003f05270 */
[----:B------:R-:W-:-:S12]  /*1b650*/  IMAD.MOV.U32 R4, RZ, RZ, RZ ;  /* 0x000000ffff047224 */ /* 0x000fd800078e00ff */
[----:B------:R-:W-:Y:S05]  /*1b660*/  @!P0 BRA `(.L_x_5181) ;  /* 0x0000000000148947 */ /* 0x000fea0003800000 */
[----:B------:R-:W-:Y:S01]  /*1b670*/  UMOV UR4, 0xffffffff ;  /* 0xffffffff00047882 */ /* 0x000fe20000000000 */
[----:B------:R-:W-:Y:S02]  /*1b680*/  VIADD R12, R6, 0xffffffff ;  /* 0xffffffff060c7836 */ /* 0x000fe40000000000 */
[----:B------:R-:W-:Y:S05]  /*1b690*/  BRA.DIV UR4, `(.L_x_5182) ;  /* 0x0000002a04987947 */ /* 0x000fea000b800000 */
[----:B0-----:R0:W3:Y:S02]  /*1b6a0*/  SHFL.IDX PT, R3, R3, R12, 0x1f ;  /* 0x00001f0c03037589 */ /* 0x0010e400000e0000 */
.L_x_5284:
[----:B---3--:R-:W-:-:S07]  /*1b6b0*/  IMAD.MOV.U32 R4, RZ, RZ, R3 ;  /* 0x000000ffff047224 */ /* 0x008fce00078e0003 */
.L_x_5181:
[----:B01----:R-:W0:Y:S01]  /*1b6c0*/  LDC.64 R2, c[0x0][0xc90] ;  /* 0x00032400ff027b82 */ /* 0x003e220000000a00 */
[----:B------:R-:W-:-:S04]  /*1b6d0*/  IMAD.IADD R19, R6, 0x1, R19 ;  /* 0x0000000106137824 */ /* 0x000fc800078e0213 */
[----:B0-----:R-:W-:-:S05]  /*1b6e0*/  IMAD.WIDE R2, R19, 0x4, R2 ;  /* 0x0000000413027825 */ /* 0x001fca00078e0202 */
[----:B------:R-:W2:Y:S01]  /*1b6f0*/  LDG.E R7, desc[UR40][R2.64] ;  /* 0x0000002802077981 */ /* 0x000ea2000c1e1900 */
[----:B------:R-:W-:-:S04]  /*1b700*/  IMAD R16, R4, R5, R16 ;  /* 0x0000000504107224 */ /* 0x000fc800078e0210 */
        /* <DEDUP_REMOVED lines=61> */
.L_x_5175:
[----:B------:R-:W-:Y:S01]  /*1bae0*/  UMOV UR4, URZ ;  /* 0x0000003f00047c82 */ /* 0x000fe20008000000 */
[----:B------:R-:W-:Y:S01]  /*1baf0*/  UMOV UR5, URZ ;  /* 0x0000003f00057c82 */ /* 0x000fe20008000000 */
[----:B------:R-:W-:Y:S01]  /*1bb00*/  ULDC UR6, c[0x0][0xc3c] ;  /* 0x00030f0000067ab9 */ /* 0x000fe20000000800 */
[----:B------:R-:W-:Y:S02]  /*1bb10*/  IMAD.MOV.U32 R16, RZ, RZ, R0 ;  /* 0x000000ffff107224 */ /* 0x000fe400078e0000 */
[----:B------:R-:W-:Y:S02]  /*1bb20*/  IMAD.U32 R17, RZ, RZ, UR4 ;  /* 0x00000004ff117e24 */ /* 0x000fe4000f8e00ff */
[----:B------:R-:W-:Y:S02]  /*1bb30*/  IMAD.U32 R18, RZ, RZ, UR5 ;  /* 0x00000005ff127e24 */ /* 0x000fe4000f8e00ff */
[----:B------:R-:W-:-:S07]  /*1bb40*/  IMAD.U32 R19, RZ, RZ, UR6 ;  /* 0x00000006ff137e24 */ /* 0x000fce000f8e00ff */
.L_x_5183:
        /* <DEDUP_REMOVED lines=12> */
.L_x_5172:
[----:B------:R-:W-:Y:S02]  /*1bc10*/  ULDC UR4, c[0x0][0xc3c] ;  /* 0x00030f0000047ab9 */ /* 0x000fe40000000800 */
[----:B---3--:R-:W-:-:S13]  /*1bc20*/  ISETP.GE.AND P0, PT, R19, UR4, PT ;  /* 0x0000000413007c0c */ /* 0x008fda000bf06270 */
[----:B------:R-:W-:Y:S05]  /*1bc30*/  @!P0 BRA `(.L_x_5184) ;  /* 0xffffff8000548947 */ /* 0x000fea000383ffff */
[----:B------:R-:W-:Y:S05]  /*1bc40*/  BSYNC B8 ;  /* 0x0000000000087941 */ /* 0x000fea0003800000 */
.L_x_5020:
        /* <DEDUP_REMOVED lines=12> */
.L_x_5285:
[----:B------:R-:W-:Y:S05]  /*1bd10*/  BSYNC B0 ;  /* 0x0000000000007941 */ /* 0x000fea0003800000 */
.L_x_5185:
[----:B------:R-:W-:-:S03]  /*1bd20*/  UMOV UR4, 0xffffffff ;  /* 0xffffffff00047882 */ /* 0x000fc60000000000 */
[----:B------:R-:W-:Y:S05]  /*1bd30*/  BRA.DIV UR4, `(.L_x_5187) ;  /* 0x00000026042c7947 */ /* 0x000fea000b800000 */
[----:B------:R-:W1:Y:S02]  /*1bd40*/  S2R R2, SR_TID.X ;  /* 0x0000000000027919 */ /* 0x000e640000002100 */
[----:B-1----:R-:W-:-:S04]  /*1bd50*/  SHF.R.U32.HI R2, RZ, 0x5, R2 ;  /* 0x00000005ff027819 */ /* 0x002fc80000011602 */
[----:B------:R-:W-:-:S05]  /*1bd60*/  LOP3.LUT R2, R2, 0x3, RZ, 0xc0, !PT ;  /* 0x0000000302027812 */ /* 0x000fca00078ec0ff */
[----:B------:R1:W2:Y:S02]  /*1bd70*/  SHFL.IDX PT, R14, R2, RZ, 0x1f ;  /* 0x00001fff020e7589 */ /* 0x0002a400000e0000 */
.L_x_5288:
[----:B--2---:R-:W-:-:S13]  /*1bd80*/  ISETP.NE.AND P0, PT, R14, RZ, PT ;  /* 0x000000ff0e00720c */ /* 0x004fda0003f05270 */
[----:B------:R-:W-:Y:S05]  /*1bd90*/  @P0 BRA `(.L_x_4872) ;  /* 0x0000000000940947 */ /* 0x000fea0003800000 */
[----:B------:R-:W-:-:S03]  /*1bda0*/  UMOV UR4, 0xffffffff ;  /* 0xffffffff00047882 */ /* 0x000fc60000000000 */
[----:B------:R-:W-:Y:S05]  /*1bdb0*/  BRA.DIV UR4, `(.L_x_5188) ;  /* 0x0000002604407947 */ /* 0x000fea000b800000 */
[----:B------:R-:W-:-:S13]  /*1bdc0*/  ELECT P6, URZ, PT ;  /* 0x00000000003f782f */ /* 0x000fda00038c0000 */
.L_x_5291:
[----:B------:R-:W-:Y:S05]  /*1bdd0*/  @!P6 BRA `(.L_x_4872) ;  /* 0x000000000084e947 */ /* 0x000fea0003800000 */
[----:B-1----:R-:W2:Y:S02]  /*1bde0*/  LDL.LU R2, [R1+0x58] ;  /* 0x0000580001027983 */ /* 0x002ea40000300800 */
[----:B--2---:R-:W-:-:S04]  /*1bdf0*/  LOP3.LUT R2, R2, 0x2, RZ, 0xfc, !PT ;  /* 0x0000000202027812 */ /* 0x004fc800078efcff */
[----:B------:R-:W-:-:S13]  /*1be00*/  ISETP.NE.AND P2, PT, R2, 0x3, PT ;  /* 0x000000030200780c */ /* 0x000fda0003f45270 */
[----:B------:R-:W-:Y:S05]  /*1be10*/  @!P2 BRA `(.L_x_5189) ;  /* 0x000000000004a947 */ /* 0x000fea0003800000 */
[----:B------:R-:W-:Y:S01]  /*1be20*/  BPT.TRAP 0x1 ;  /* 0x000000040000795c */ /* 0x000fe20000300000 */
.L_x_5189:
        /* <DEDUP_REMOVED lines=14> */
.L_x_5292:
[----:B------:R-:W1:Y:S02]  /*1bf10*/  SYNCS.PHASECHK.TRANS64.TRYWAIT P0, [R7+URZ], R2 ;  /* 0x00000002070075a7 */ /* 0x000e64000800017f */
[----:B-1----:R-:W-:Y:S05]  /*1bf20*/  @!P0 BRA `(.L_x_5191) ;  /* 0x0000002400188947 */ /* 0x002fea0003800000 */
.L_x_5293:
[----:B------:R-:W-:Y:S05]  /*1bf30*/  @!P2 BRA `(.L_x_5192) ;  /* 0x000000000004a947 */ /* 0x000fea0003800000 */
[----:B------:R-:W-:Y:S01]  /*1bf40*/  BPT.TRAP 0x1 ;  /* 0x000000040000795c */ /* 0x000fe20000300000 */
.L_x_5192:
[----:B------:R-:W2:Y:S01]  /*1bf50*/  LDL.LU R4, [R1+0xc] ;  /* 0x00000c0001047983 */ /* 0x000ea20000300800 */
[----:B------:R-:W-:-:S04]  /*1bf60*/  VIADD R0, R0, 0x28c60 ;  /* 0x00028c6000007836 */ /* 0x000fc80000000000 */
[----:B--2---:R-:W-:-:S04]  /*1bf70*/  IMAD R4, R4, 0x8, R0 ;  /* 0x0000000804047824 */ /* 0x004fc800078e0200 */
[----:B------:R-:W2:Y:S02]  /*1bf80*/  SYNCS.PHASECHK.TRANS64.TRYWAIT P0, [R4+URZ], R5 ;  /* 0x00000005040075a7 */ /* 0x000ea4000800017f */
[----:B--2---:R-:W-:Y:S05]  /*1bf90*/  @!P0 BRA `(.L_x_5193) ;  /* 0x0000002400108947 */ /* 0x004fea0003800000 */
.L_x_5294:
[----:B------:R-:W-:-:S07]  /*1bfa0*/  IMAD R3, R3, 0x8, R0 ;  /* 0x0000000803037824 */ /* 0x000fce00078e0200 */
.L_x_5194:
[----:B---3--:R3:W4:Y:S02]  /*1bfb0*/  SYNCS.PHASECHK.TRANS64.TRYWAIT P0, [R3+URZ], R2 ;  /* 0x00000002030075a7 */ /* 0x008724000800017f */
[----:B----4-:R-:W-:Y:S05]  /*1bfc0*/  @!P0 NANOSLEEP.SYNCS 0x989680 ;  /* 0x009896800000895d */ /* 0x010fea0003900000 */
[----:B------:R-:W4:Y:S02]  /*1bfd0*/  @!P0 SYNCS.PHASECHK.TRANS64 P0, [R3+URZ], R2 ;  /* 0x00000002030085a7 */ /* 0x000f24000800007f */
[----:B----4-:R-:W-:Y:S05]  /*1bfe0*/  @!P0 BRA `(.L_x_5194) ;  /* 0xfffffffc00f08947 */ /* 0x010fea000383ffff */
.L_x_4872:
[----:B------:R-:W-:Y:S05]  /*1bff0*/  BSYNC B9 ;  /* 0x0000000000097941 */ /* 0x000fea0003800000 */
.L_x_4869:
[----:B------:R-:W-:Y:S05]  /*1c000*/  EXIT ;  /* 0x000000000000794d */ /* 0x000fea0003800000 */
.L_x_4888:
[----:B0-----:R0:W1:Y:S02]  /*1c010*/  SYNCS.PHASECHK.TRANS64.TRYWAIT P5, [R68+URZ+0x28c90], R73 ;  /* 0x028c9049440075a7 */ /* 0x00106400080a017f */
[----:B-1----:R-:W-:Y:S05]  /*1c020*/  @!P5 NANOSLEEP.SYNCS 0x989680 ;  /* 0x009896800000d95d */ /* 0x002fea0003900000 */
[----:B------:R-:W1:Y:S02]  /*1c030*/  @!P5 SYNCS.PHASECHK.TRANS64 P5, [R68+URZ+0x28c90], R73 ;  /* 0x028c90494400d5a7 */ /* 0x000e6400080a007f */
[----:B-1----:R-:W-:Y:S05]  /*1c040*/  @!P5 BRA `(.L_x_4888) ;  /* 0xfffffffc00f0d947 */ /* 0x002fea000383ffff */
[----:B------:R-:W-:Y:S05]  /*1c050*/  BRA `(.L_x_5195) ;  /* 0xfffffe6400c07947 */ /* 0x000fea000383ffff */
.L_x_4898:
[----:B0-----:R0:W1:Y:S02]  /*1c060*/  SYNCS.PHASECHK.TRANS64.TRYWAIT P5, [R68+URZ+0x28c90], R73 ;  /* 0x028c9049440075a7 */ /* 0x00106400080a017f */
[----:B-1----:R-:W-:Y:S05]  /*1c070*/  @!P5 NANOSLEEP.SYNCS 0x989680 ;  /* 0x009896800000d95d */ /* 0x002fea0003900000 */
[----:B------:R-:W1:Y:S02]  /*1c080*/  @!P5 SYNCS.PHASECHK.TRANS64 P5, [R68+URZ+0x28c90], R73 ;  /* 0x028c90494400d5a7 */ /* 0x000e6400080a007f */
[----:B-1----:R-:W-:Y:S05]  /*1c090*/  @!P5 BRA `(.L_x_4898) ;  /* 0xfffffffc00f0d947 */ /* 0x002fea000383ffff */
[----:B------:R-:W-:Y:S05]  /*1c0a0*/  BRA `(.L_x_5196) ;  /* 0xfffffe7000307947 */ /* 0x000fea000383ffff */
.L_x_4903:
[----:B0-----:R0:W1:Y:S02]  /*1c0b0*/  SYNCS.PHASECHK.TRANS64.TRYWAIT P5, [R68+URZ+0x28c90], R73 ;  /* 0x028c9049440075a7 */ /* 0x00106400080a017f */
[----:B-1----:R-:W-:Y:S05]  /*1c0c0*/  @!P5 NANOSLEEP.SYNCS 0x989680 ;  /* 0x009896800000d95d */ /* 0x002fea0003900000 */
[----:B------:R-:W1:Y:S02]  /*1c0d0*/  @!P5 SYNCS.PHASECHK.TRANS64 P5, [R68+URZ+0x28c90], R73 ;  /* 0x028c90494400d5a7 */ /* 0x000e6400080a007f */
[----:B-1----:R-:W-:Y:S05]  /*1c0e0*/  @!P5 BRA `(.L_x_4903) ;  /* 0xfffffffc00f0d947 */ /* 0x002fea000383ffff */
[----:B------:R-:W-:Y:S05]  /*1c0f0*/  BRA `(.L_x_5197) ;  /* 0xfffffe7800647947 */ /* 0x000fea000383ffff */
.L_x_4907:
[----:B------:R0:W0:Y:S02]  /*1c100*/  SYNCS.PHASECHK.TRANS64.TRYWAIT P5, [R68+URZ+0x28cb0], R73 ;  /* 0x028cb049440075a7 */ /* 0x00002400080a017f */
[----:B0-----:R-:W-:Y:S05]  /*1c110*/  @!P5 NANOSLEEP.SYNCS 0x989680 ;  /* 0x009896800000d95d */ /* 0x001fea0003900000 */
[----:B------:R-:W0:Y:S02]  /*1c120*/  @!P5 SYNCS.PHASECHK.TRANS64 P5, [R68+URZ+0x28cb0], R73 ;  /* 0x028cb0494400d5a7 */ /* 0x000e2400080a007f */
[----:B0-----:R-:W-:Y:S05]  /*1c130*/  @!P5 BRA `(.L_x_4907) ;  /* 0xfffffffc00f0d947 */ /* 0x001fea000383ffff */
[----:B------:R-:W-:Y:S05]  /*1c140*/  BRA `(.L_x_5198) ;  /* 0xfffffe7800e07947 */ /* 0x000fea000383ffff */
.L_x_4918:
[----:B0-----:R0:W1:Y:S02]  /*1c150*/  SYNCS.PHASECHK.TRANS64.TRYWAIT P1, [R20+URZ+0x28c50], R3 ;  /* 0x028c5003140075a7 */ /* 0x001064000802017f */
[----:B-1----:R-:W-:Y:S05]  /*1c160*/  @!P1 NANOSLEEP.SYNCS 0x989680 ;  /* 0x009896800000995d */ /* 0x002fea0003900000 */
[----:B------:R-:W1:Y:S02]  /*1c170*/  @!P1 SYNCS.PHASECHK.TRANS64 P1, [R20+URZ+0x28c50], R3 ;  /* 0x028c5003140095a7 */ /* 0x000e64000802007f */
[----:B-1----:R-:W-:Y:S05]  /*1c180*/  @!P1 BRA `(.L_x_4918) ;  /* 0xfffffffc00f09947 */ /* 0x002fea000383ffff */
[----:B------:R-:W-:Y:S05]  /*1c190*/  BRA `(.L_x_5199) ;  /* 0xfffffe8800307947 */ /* 0x000fea000383ffff */
.L_x_4925:
[----:B-1----:R1:W2:Y:S02]  /*1c1a0*/  SYNCS.PHASECHK.TRANS64.TRYWAIT P2, [R3+URZ+0x28c50], R4 ;  /* 0x028c5004030075a7 */ /* 0x0022a4000804017f */
[----:B--2---:R-:W-:Y:S05]  /*1c1b0*/  @!P2 NANOSLEEP.SYNCS 0x989680 ;  /* 0x009896800000a95d */ /* 0x004fea0003900000 */
[----:B------:R-:W2:Y:S02]  /*1c1c0*/  @!P2 SYNCS.PHASECHK.TRANS64 P2, [R3+URZ+0x28c50], R4 ;  /* 0x028c50040300a5a7 */ /* 0x000ea4000804007f */
[----:B--2---:R-:W-:Y:S05]  /*1c1d0*/  @!P2 BRA `(.L_x_4925) ;  /* 0xfffffffc00f0a947 */ /* 0x004fea000383ffff */
[----:B------:R-:W-:Y:S05]  /*1c1e0*/  BRA `(.L_x_4924) ;  /* 0xfffffe9400587947 */ /* 0x000fea000383ffff */
.L_x_4938:
        /* <DEDUP_REMOVED lines=8> */
.L_x_5201:
[----:B------:R-:W-:Y:S05]  /*1c270*/  BSYNC B1 ;  /* 0x0000000000017941 */ /* 0x000fea0003800000 */
.L_x_5200:
        /* <DEDUP_REMOVED lines=8> */
.L_x_5202:
[----:B------:R-:W-:Y:S02]  /*1c300*/  IMAD.MOV.U32 R13, RZ, RZ, R8 ;  /* 0x000000ffff0d7224 */ /* 0x000fe400078e0008 */
[----:B------:R-:W-:-:S07]  /*1c310*/  IMAD.MOV.U32 R0, RZ, RZ, R14 ;  /* 0x000000ffff007224 */ /* 0x000fce00078e000e */
[----:B------:R-:W-:Y:S05]  /*1c320*/  WARPSYNC.COLLECTIVE R15, `(.L_x_5203) ;  /* 0x000000000f087348 */ /* 0x000fea0003c00000 */
[----:B------:R0:W1:Y:S02]  /*1c330*/  SHFL.IDX P6, R14, R13, R12, R11 ;  /* 0x0000000c0d0e7389 */ /* 0x00006400000c000b */
[----:B01----:R-:W-:Y:S01]  /*1c340*/  ENDCOLLECTIVE ;  /* 0x000000000000791b */ /* 0x003fe20003800000 */
.L_x_5203:
[----:B------:R-:W-:Y:S02]  /*1c350*/  IMAD.MOV.U32 R13, RZ, RZ, R7 ;  /* 0x000000ffff0d7224 */ /* 0x000fe400078e0007 */
[----:B------:R-:W-:-:S07]  /*1c360*/  IMAD.MOV.U32 R5, RZ, RZ, R14 ;  /* 0x000000ffff057224 */ /* 0x000fce00078e000e */
[----:B------:R-:W-:Y:S05]  /*1c370*/  WARPSYNC.COLLECTIVE R15, `(.L_x_5204) ;  /* 0x000000000f087348 */ /* 0x000fea0003c00000 */
[----:B------:R0:W1:Y:S02]  /*1c380*/  SHFL.IDX P6, R14, R13, R12, R11 ;  /* 0x0000000c0d0e7389 */ /* 0x00006400000c000b */
[----:B01----:R-:W-:Y:S01]  /*1c390*/  ENDCOLLECTIVE ;  /* 0x000000000000791b */ /* 0x003fe20003800000 */
.L_x_5204:
[----:B------:R-:W-:Y:S05]  /*1c3a0*/  BRA `(.L_x_5205) ;  /* 0xfffffeac00047947 */ /* 0x000fea000383ffff */
.L_x_4941:
        /* <DEDUP_REMOVED lines=8> */
.L_x_5207:
[----:B------:R-:W-:Y:S05]  /*1c430*/  BSYNC B1 ;  /* 0x0000000000017941 */ /* 0x000fea0003800000 */
.L_x_5206:
        /* <DEDUP_REMOVED lines=8> */
.L_x_5208:
[----:B------:R-:W-:Y:S02]  /*1c4c0*/  IMAD.MOV.U32 R13, RZ, RZ, R8 ;  /* 0x000000ffff0d7224 */ /* 0x000fe400078e0008 */
[----:B------:R-:W-:-:S07]  /*1c4d0*/  IMAD.MOV.U32 R0, RZ, RZ, R14 ;  /* 0x000000ffff007224 */ /* 0x000fce00078e000e */
[----:B------:R-:W-:Y:S05]  /*1c4e0*/  WARPSYNC.COLLECTIVE R15, `(.L_x_5209) ;  /* 0x000000000f087348 */ /* 0x000fea0003c00000 */
[----:B------:R0:W1:Y:S02]  /*1c4f0*/  SHFL.IDX P6, R14, R13, R12, R11 ;  /* 0x0000000c0d0e7389 */ /* 0x00006400000c000b */
[----:B01----:R-:W-:Y:S01]  /*1c500*/  ENDCOLLECTIVE ;  /* 0x000000000000791b */ /* 0x003fe20003800000 */
.L_x_5209:
[----:B------:R-:W-:Y:S02]  /*1c510*/  IMAD.MOV.U32 R13, RZ, RZ, R7 ;  /* 0x000000ffff0d7224 */ /* 0x000fe400078e0007 */
[----:B------:R-:W-:-:S07]  /*1c520*/  IMAD.MOV.U32 R5, RZ, RZ, R14 ;  /* 0x000000ffff057224 */ /* 0x000fce00078e000e */
[----:B------:R-:W-:Y:S05]  /*1c530*/  WARPSYNC.COLLECTIVE R15, `(.L_x_5210) ;  /* 0x000000000f087348 */ /* 0x000fea0003c00000 */
[----:B------:R0:W1:Y:S02]  /*1c540*/  SHFL.IDX P6, R14, R13, R12, R11 ;  /* 0x0000000c0d0e7389 */ /* 0x00006400000c000b */
[----:B01----:R-:W-:Y:S01]  /*1c550*/  ENDCOLLECTIVE ;  /* 0x000000000000791b */ /* 0x003fe20003800000 */
.L_x_5210:
[----:B------:R-:W-:Y:S05]  /*1c560*/  BRA `(.L_x_5211) ;  /* 0xfffffeac005c7947 */ /* 0x000fea000383ffff */
.L_x_4945:
[----:B0-----:R0:W1:Y:S02]  /*1c570*/  SYNCS.PHASECHK.TRANS64.TRYWAIT P0, [R2+URZ+0x28c00], R35 ;  /* 0x028c0023020075a7 */ /* 0x001064000800017f */
[----:B-1----:R-:W-:Y:S05]  /*1c580*/  @!P0 NANOSLEEP.SYNCS 0x989680 ;  /* 0x009896800000895d */ /* 0x002fea0003900000 */
[----:B------:R-:W1:Y:S02]  /*1c590*/  @!P0 SYNCS.PHASECHK.TRANS64 P0, [R2+URZ+0x28c00], R35 ;  /* 0x028c0023020085a7 */ /* 0x000e64000800007f */
[----:B-1----:R-:W-:Y:S05]  /*1c5a0*/  @!P0 BRA `(.L_x_4945) ;  /* 0xfffffffc00f08947 */ /* 0x002fea000383ffff */
[----:B------:R-:W-:Y:S05]  /*1c5b0*/  BRA `(.L_x_5212) ;  /* 0xfffffeb000447947 */ /* 0x000fea000383ffff */
.L_x_4953:
        /* <DEDUP_REMOVED lines=8> */
.L_x_5214:
[----:B------:R-:W-:Y:S05]  /*1c640*/  BSYNC B1 ;  /* 0x0000000000017941 */ /* 0x000fea0003800000 */
.L_x_5213:
        /* <DEDUP_REMOVED lines=8> */
.L_x_5215:
[----:B------:R-:W-:Y:S02]  /*1c6d0*/  IMAD.MOV.U32 R13, RZ, RZ, R7 ;  /* 0x000000ffff0d7224 */ /* 0x000fe400078e0007 */
[----:B------:R-:W-:-:S07]  /*1c6e0*/  IMAD.MOV.U32 R0, RZ, RZ, R14 ;  /* 0x000000ffff007224 */ /* 0x000fce00078e000e */
[----:B------:R-:W-:Y:S05]  /*1c6f0*/  WARPSYNC.COLLECTIVE R15, `(.L_x_5216) ;  /* 0x000000000f087348 */ /* 0x000fea0003c00000 */
[----:B------:R0:W1:Y:S02]  /*1c700*/  SHFL.IDX P6, R14, R13, R12, R11 ;  /* 0x0000000c0d0e7389 */ /* 0x00006400000c000b */
[----:B01----:R-:W-:Y:S01]  /*1c710*/  ENDCOLLECTIVE ;  /* 0x000000000000791b */ /* 0x003fe20003800000 */
.L_x_5216:
[----:B------:R-:W-:Y:S02]  /*1c720*/  IMAD.MOV.U32 R10, RZ, RZ, R0 ;  /* 0x000000ffff0a7224 */ /* 0x000fe400078e0000 */
[----:B------:R-:W-:Y:S02]  /*1c730*/  IMAD.MOV.U32 R13, RZ, RZ, R9 ;  /* 0x000000ffff0d7224 */ /* 0x000fe400078e0009 */
[----:B------:R-:W-:-:S07]  /*1c740*/  IMAD.MOV.U32 R5, RZ, RZ, R14 ;  /* 0x000000ffff057224 */ /* 0x000fce00078e000e */
[----:B------:R-:W-:Y:S05]  /*1c750*/  WARPSYNC.COLLECTIVE R15, `(.L_x_5217) ;  /* 0x000000000f087348 */ /* 0x000fea0003c00000 */
[----:B------:R0:W1:Y:S02]  /*1c760*/  SHFL.IDX P6, R14, R13, R12, R11 ;  /* 0x0000000c0d0e7389 */ /* 0x00006400000c000b */
[----:B01----:R-:W-:Y:S01]  /*1c770*/  ENDCOLLECTIVE ;  /* 0x000000000000791b */ /* 0x003fe20003800000 */
.L_x_5217:
[----:B------:R-:W-:Y:S01]  /*1c780*/  IMAD.MOV.U32 R11, RZ, RZ, R3 ;  /* 0x000000ffff0b7224 */ /* 0x000fe200078e0003 */
[----:B------:R-:W-:Y:S06]  /*1c790*/  BRA `(.L_x_5218) ;  /* 0xfffffebc00987947 */ /* 0x000fec000383ffff */
.L_x_4956:
        /* <DEDUP_REMOVED lines=8> */
.L_x_5220:
[----:B------:R-:W-:Y:S05]  /*1c820*/  BSYNC B1 ;  /* 0x0000000000017941 */ /* 0x000fea0003800000 */
.L_x_5219:
        /* <DEDUP_REMOVED lines=8> */
.L_x_5221:
[----:B------:R-:W-:Y:S02]  /*1c8b0*/  IMAD.MOV.U32 R13, RZ, RZ, R7 ;  /* 0x000000ffff0d7224 */ /* 0x000fe400078e0007 */
[----:B------:R-:W-:-:S07]  /*1c8c0*/  IMAD.MOV.U32 R0, RZ, RZ, R14 ;  /* 0x000000ffff007224 */ /* 0x000fce00078e000e */
[----:B------:R-:W-:Y:S05]  /*1c8d0*/  WARPSYNC.COLLECTIVE R15, `(.L_x_5222) ;  /* 0x000000000f087348 */ /* 0x000fea0003c00000 */
[----:B------:R0:W1:Y:S02]  /*1c8e0*/  SHFL.IDX P6, R14, R13, R12, R11 ;  /* 0x0000000c0d0e7389 */ /* 0x00006400000c000b */
[----:B01----:R-:W-:Y:S01]  /*1c8f0*/  ENDCOLLECTIVE ;  /* 0x000000000000791b */ /* 0x003fe20003800000 */
.L_x_5222:
[----:B------:R-:W-:Y:S02]  /*1c900*/  IMAD.MOV.U32 R13, RZ, RZ, R9 ;  /* 0x000000ffff0d7224 */ /* 0x000fe400078e0009 */
[----:B------:R-:W-:-:S07]  /*1c910*/  IMAD.MOV.U32 R7, RZ, RZ, R14 ;  /* 0x000000ffff077224 */ /* 0x000fce00078e000e */
[----:B------:R-:W-:Y:S05]  /*1c920*/  WARPSYNC.COLLECTIVE R15, `(.L_x_5223) ;  /* 0x000000000f087348 */ /* 0x000fea0003c00000 */
[----:B------:R0:W1:Y:S02]  /*1c930*/  SHFL.IDX P6, R14, R13, R12, R11 ;  /* 0x0000000c0d0e7389 */ /* 0x00006400000c000b */
[----:B01----:R-:W-:Y:S01]  /*1c940*/  ENDCOLLECTIVE ;  /* 0x000000000000791b */ /* 0x003fe20003800000 */
.L_x_5223:
[----:B------:R-:W-:Y:S02]  /*1c950*/  IMAD.MOV.U32 R12, RZ, RZ, R0 ;  /* 0x000000ffff0c7224 */ /* 0x000fe400078e0000 */
[----:B------:R-:W-:Y:S01]  /*1c960*/  IMAD.MOV.U32 R13, RZ, RZ, R3 ;  /* 0x000000ffff0d7224 */ /* 0x000fe200078e0003 */
[----:B------:R-:W-:Y:S06]  /*1c970*/  BRA `(.L_x_5224) ;  /* 0xfffffebc00bc7947 */ /* 0x000fec000383ffff */
.L_x_4960:
[----:B0-----:R0:W1:Y:S02]  /*1c980*/  SYNCS.PHASECHK.TRANS64.TRYWAIT P1, [R2+URZ+0x28c00], R3 ;  /* 0x028c0003020075a7 */ /* 0x001064000802017f */
[----:B-1----:R-:W-:Y:S05]  /*1c990*/  @!P1 NANOSLEEP.SYNCS 0x989680 ;  /* 0x009896800000995d */ /* 0x002fea0003900000 */
[----:B------:R-:W1:Y:S02]  /*1c9a0*/  @!P1 SYNCS.PHASECHK.TRANS64 P1, [R2+URZ+0x28c00], R3 ;  /* 0x028c0003020095a7 */ /* 0x000e64000802007f */
[----:B-1----:R-:W-:Y:S05]  /*1c9b0*/  @!P1 BRA `(.L_x_4960) ;  /* 0xfffffffc00f09947 */ /* 0x002fea000383ffff */
[----:B------:R-:W-:Y:S05]  /*1c9c0*/  BRA `(.L_x_5225) ;  /* 0xfffffec0005c7947 */ /* 0x000fea000383ffff */
.L_x_4966:
[----:B0-----:R0:W1:Y:S02]  /*1c9d0*/  SYNCS.PHASECHK.TRANS64.TRYWAIT P2, [R168+URZ+0x28c30], R57 ;  /* 0x028c3039a80075a7 */ /* 0x001064000804017f */
[----:B-1----:R-:W-:Y:S05]  /*1c9e0*/  @!P2 NANOSLEEP.SYNCS 0x989680 ;  /* 0x009896800000a95d */ /* 0x002fea0003900000 */
[----:B------:R-:W1:Y:S02]  /*1c9f0*/  @!P2 SYNCS.PHASECHK.TRANS64 P2, [R168+URZ+0x28c30], R57 ;  /* 0x028c3039a800a5a7 */ /* 0x000e64000804007f */
[----:B-1----:R-:W-:Y:S05]  /*1ca00*/  @!P2 BRA `(.L_x_4966) ;  /* 0xfffffffc00f0a947 */ /* 0x002fea000383ffff */
[----:B------:R-:W-:Y:S05]  /*1ca10*/  BRA `(.L_x_4965) ;  /* 0xfffffecc00f47947 */ /* 0x000fea000383ffff */
.L_x_4971:
[----:B-1----:R1:W3:Y:S02]  /*1ca20*/  SYNCS.PHASECHK.TRANS64.TRYWAIT P2, [R168+URZ+0x28c50], R57 ;  /* 0x028c5039a80075a7 */ /* 0x0022e4000804017f */
[----:B---3--:R-:W-:Y:S05]  /*1ca30*/  @!P2 NANOSLEEP.SYNCS 0x989680 ;  /* 0x009896800000a95d */ /* 0x008fea0003900000 */
[----:B------:R-:W3:Y:S02]  /*1ca40*/  @!P2 SYNCS.PHASECHK.TRANS64 P2, [R168+URZ+0x28c50], R57 ;  /* 0x028c5039a800a5a7 */ /* 0x000ee4000804007f */
[----:B---3--:R-:W-:Y:S05]  /*1ca50*/  @!P2 BRA `(.L_x_4971) ;  /* 0xfffffffc00f0a947 */ /* 0x008fea000383ffff */
[----:B------:R-:W-:Y:S05]  /*1ca60*/  BRA `(.L_x_4970) ;  /* 0xfffffee400c47947 */ /* 0x000fea000383ffff */
.L_x_4978:
[----:B--2---:R2:W3:Y:S02]  /*1ca70*/  SYNCS.PHASECHK.TRANS64.TRYWAIT P2, [R216+URZ+0x28c30], R20 ;  /* 0x028c3014d80075a7 */ /* 0x0044e4000804017f */
[----:B---3--:R-:W-:Y:S05]  /*1ca80*/  @!P2 NANOSLEEP.SYNCS 0x989680 ;  /* 0x009896800000a95d */ /* 0x008fea0003900000 */
[----:B------:R-:W3:Y:S02]  /*1ca90*/  @!P2 SYNCS.PHASECHK.TRANS64 P2, [R216+URZ+0x28c30], R20 ;  /* 0x028c3014d800a5a7 */ /* 0x000ee4000804007f */
[----:B---3--:R-:W-:Y:S05]  /*1caa0*/  @!P2 BRA `(.L_x_4978) ;  /* 0xfffffffc00f0a947 */ /* 0x008fea000383ffff */
[----:B------:R-:W-:Y:S05]  /*1cab0*/  BRA `(.L_x_4977) ;  /* 0xfffffee800f07947 */ /* 0x000fea000383ffff */
.L_x_4983:
[----:B--2---:R2:W3:Y:S02]  /*1cac0*/  SYNCS.PHASECHK.TRANS64.TRYWAIT P2, [R216+URZ+0x28c50], R20 ;  /* 0x028c5014d80075a7 */ /* 0x0044e4000804017f */
[----:B---3--:R-:W-:Y:S05]  /*1cad0*/  @!P2 NANOSLEEP.SYNCS 0x989680 ;  /* 0x009896800000a95d */ /* 0x008fea0003900000 */
[----:B------:R-:W3:Y:S02]  /*1cae0*/  @!P2 SYNCS.PHASECHK.TRANS64 P2, [R216+URZ+0x28c50], R20 ;  /* 0x028c5014d800a5a7 */ /* 0x000ee4000804007f */
[----:B---3--:R-:W-:Y:S05]  /*1caf0*/  @!P2 BRA `(.L_x_4983) ;  /* 0xfffffffc00f0a947 */ /* 0x008fea000383ffff */
[----:B------:R-:W-:Y:S05]  /*1cb00*/  BRA `(.L_x_4982) ;  /* 0xffffff0800c07947 */ /* 0x000fea000383ffff */
.L_x_4991:
[----:B---3--:R3:W4:Y:S02]  /*1cb10*/  SYNCS.PHASECHK.TRANS64.TRYWAIT P2, [R194+URZ+0x28c30], R20 ;  /* 0x028c3014c20075a7 */ /* 0x008724000804017f */
[----:B----4-:R-:W-:Y:S05]  /*1cb20*/  @!P2 NANOSLEEP.SYNCS 0x989680 ;  /* 0x009896800000a95d */ /* 0x010fea0003900000 */
[----:B------:R-:W4:Y:S02]  /*1cb30*/  @!P2 SYNCS.PHASECHK.TRANS64 P2, [R194+URZ+0x28c30], R20 ;  /* 0x028c3014c200a5a7 */ /* 0x000f24000804007f */
[----:B----4-:R-:W-:Y:S05]  /*1cb40*/  @!P2 BRA `(.L_x_4991) ;  /* 0xfffffffc00f0a947 */ /* 0x010fea000383ffff */
[----:B------:R-:W-:Y:S05]  /*1cb50*/  BRA `(.L_x_4990) ;  /* 0xffffff0c00d47947 */ /* 0x000fea000383ffff */
.L_x_4996:
[----:B--2---:R2:W4:Y:S02]  /*1cb60*/  SYNCS.PHASECHK.TRANS64.TRYWAIT P2, [R194+URZ+0x28c50], R20 ;  /* 0x028c5014c20075a7 */ /* 0x004524000804017f */
[----:B----4-:R-:W-:Y:S05]  /*1cb70*/  @!P2 NANOSLEEP.SYNCS 0x989680 ;  /* 0x009896800000a95d */ /* 0x010fea0003900000 */
[----:B------:R-:W4:Y:S02]  /*1cb80*/  @!P2 SYNCS.PHASECHK.TRANS64 P2, [R194+URZ+0x28c50], R20 ;  /* 0x028c5014c200a5a7 */ /* 0x000f24000804007f */
[----:B----4-:R-:W-:Y:S05]  /*1cb90*/  @!P2 BRA `(.L_x_4996) ;  /* 0xfffffffc00f0a947 */ /* 0x010fea000383ffff */
[----:B------:R-:W-:Y:S05]  /*1cba0*/  BRA `(.L_x_4995) ;  /* 0xffffff28002c7947 */ /* 0x000fea000383ffff */
.L_x_5026:
[----:B------:R-:W2:Y:S01]  /*1cbb0*/  S2R R9, SR_TID.X ;  /* 0x0000000000097919 */ /* 0x000ea20000002100 */
[----:B------:R-:W-:Y:S01]  /*1cbc0*/  BSSY B1, `(.L_x_5226) ;  /* 0x000000a000017945 */ /* 0x000fe20003800000 */
[----:B------:R-:W-:Y:S02]  /*1cbd0*/  IMAD.MOV.U32 R12, RZ, RZ, RZ ;  /* 0x000000ffff0c7224 */ /* 0x000fe400078e00ff */
[----:B-1----:R-:W-:Y:S02]  /*1cbe0*/  IMAD.MOV.U32 R11, RZ, RZ, 0x1f ;  /* 0x0000001fff0b7424 */ /* 0x002fe400078e00ff */
[----:B------:R-:W-:Y:S01]  /*1cbf0*/  IMAD.MOV.U32 R15, RZ, RZ, -0x1 ;  /* 0xffffffffff0f7424 */ /* 0x000fe200078e00ff */
[----:B--2---:R-:W-:-:S04]  /*1cc00*/  SHF.R.U32.HI R9, RZ, 0x5, R9 ;  /* 0x00000005ff097819 */ /* 0x004fc80000011609 */
[----:B------:R-:W-:-:S05]  /*1cc10*/  LOP3.LUT R9, R9, 0x3, RZ, 0xc0, !PT ;  /* 0x0000000309097812 */ /* 0x000fca00078ec0ff */
[----:B------:R-:W-:-:S07]  /*1cc20*/  IMAD.MOV.U32 R13, RZ, RZ, R9 ;  /* 0x000000ffff0d7224 */ /* 0x000fce00078e0009 */
[----:B0-----:R-:W-:Y:S05]  /*1cc30*/  WARPSYNC.COLLECTIVE R15, `(.L_x_5227) ;  /* 0x000000000f087348 */ /* 0x001fea0003c00000 */
[----:B0-----:R0:W1:Y:S02]  /*1cc40*/  SHFL.IDX P6, R14, R13, R12, R11 ;  /* 0x0000000c0d0e7389 */ /* 0x00106400000c000b */
[----:B01----:R-:W-:Y:S01]  /*1cc50*/  ENDCOLLECTIVE ;  /* 0x000000000000791b */ /* 0x003fe20003800000 */
.L_x_5227:
[----:B------:R-:W-:Y:S05]  /*1cc60*/  BSYNC B1 ;  /* 0x0000000000017941 */ /* 0x000fea0003800000 */
.L_x_5226:
[----:B------:R-:W-:Y:S05]  /*1cc70*/  BRA `(.L_x_5228) ;  /* 0xffffff7800407947 */ /* 0x000fea000383ffff */
.L_x_5028:
[----:B------:R-:W-:Y:S01]  /*1cc80*/  BSSY B1, `(.L_x_5229) ;  /* 0x0000006000017945 */ /* 0x000fe20003800000 */
[----:B------:R-:W-:-:S07]  /*1cc90*/  IMAD.MOV.U32 R15, RZ, RZ, -0x1 ;  /* 0xffffffffff0f7424 */ /* 0x000fce00078e00ff */
[----:B01----:R-:W-:Y:S05]  /*1cca0*/  WARPSYNC.COLLECTIVE R15, `(.L_x_5230) ;  /* 0x000000000f0c7348 */ /* 0x003fea0003c00000 */
[----:B------:R-:W-:Y:S02]  /*1ccb0*/  ELECT P6, UR62, PT ;  /* 0x00000000003e782f */ /* 0x000fe400038c0000 */
[----:B------:R-:W-:Y:S01]  /*1ccc0*/  MOV R14, UR62 ;  /* 0x0000003e000e7c02 */ /* 0x000fe20008000f00 */
[----:B01----:R-:W-:Y:S10]  /*1ccd0*/  ENDCOLLECTIVE ;  /* 0x000000000000791b */ /* 0x003ff40003800000 */
.L_x_5230:
[----:B------:R-:W-:Y:S05]  /*1cce0*/  BSYNC B1 ;  /* 0x0000000000017941 */ /* 0x000fea0003800000 */
.L_x_5229:
[----:B------:R-:W-:Y:S05]  /*1ccf0*/  BRA `(.L_x_5027) ;  /* 0xffffff7800387947 */ /* 0x000fea000383ffff */
.L_x_5030:
[----:B0-----:R-:W2:Y:S02]  /*1cd00*/  LDL R5, [R1+0x4] ;  /* 0x0000040001057983 */ /* 0x001ea40000100800 */
[----:B--2---:R0:W2:Y:S02]  /*1cd10*/  SYNCS.PHASECHK.TRANS64.TRYWAIT P0, [R5+URZ+0x28c20], R4 ;  /* 0x028c2004050075a7 */ /* 0x0040a4000800017f */
[----:B--2---:R-:W-:Y:S05]  /*1cd20*/  @!P0 NANOSLEEP.SYNCS 0x989680 ;  /* 0x009896800000895d */ /* 0x004fea0003900000 */
[----:B------:R-:W2:Y:S02]  /*1cd30*/  @!P0 SYNCS.PHASECHK.TRANS64 P0, [R5+URZ+0x28c20], R4 ;  /* 0x028c2004050085a7 */ /* 0x000ea4000800007f */
[----:B--2---:R-:W-:Y:S05]  /*1cd40*/  @!P0 BRA `(.L_x_5030) ;  /* 0xfffffffc00ec8947 */ /* 0x004fea000383ffff */
[----:B------:R-:W-:Y:S05]  /*1cd50*/  BRA `(.L_x_5231) ;  /* 0xffffff7800487947 */ /* 0x000fea000383ffff */
.L_x_5034:
[----:B0-----:R0:W2:Y:S02]  /*1cd60*/  SYNCS.PHASECHK.TRANS64.TRYWAIT P0, [R5+URZ+0x28ca0], R9 ;  /* 0x028ca009050075a7 */ /* 0x0010a4000800017f */
[----:B--2---:R-:W-:Y:S05]  /*1cd70*/  @!P0 NANOSLEEP.SYNCS 0x989680 ;  /* 0x009896800000895d */ /* 0x004fea0003900000 */
[----:B------:R-:W2:Y:S02]  /*1cd80*/  @!P0 SYNCS.PHASECHK.TRANS64 P0, [R5+URZ+0x28ca0], R9 ;  /* 0x028ca009050085a7 */ /* 0x000ea4000800007f */
[----:B--2---:R-:W-:Y:S05]  /*1cd90*/  @!P0 BRA `(.L_x_5034) ;  /* 0xfffffffc00f08947 */ /* 0x004fea000383ffff */
[----:B------:R-:W-:Y:S05]  /*1cda0*/  BRA `(.L_x_5232) ;  /* 0xffffff78006c7947 */ /* 0x000fea000383ffff */
.L_x_5039:
[----:B--2---:R2:W3:Y:S02]  /*1cdb0*/  SYNCS.PHASECHK.TRANS64.TRYWAIT P0, [R5+URZ+0x28cc0], R9 ;  /* 0x028cc009050075a7 */ /* 0x0044e4000800017f */
[----:B---3--:R-:W-:Y:S05]  /*1cdc0*/  @!P0 NANOSLEEP.SYNCS 0x989680 ;  /* 0x009896800000895d */ /* 0x008fea0003900000 */
[----:B------:R-:W3:Y:S02]  /*1cdd0*/  @!P0 SYNCS.PHASECHK.TRANS64 P0, [R5+URZ+0x28cc0], R9 ;  /* 0x028cc009050085a7 */ /* 0x000ee4000800007f */
[----:B---3--:R-:W-:Y:S05]  /*1cde0*/  @!P0 BRA `(.L_x_5039) ;  /* 0xfffffffc00f08947 */ /* 0x008fea000383ffff */
[----:B------:R-:W-:Y:S05]  /*1cdf0*/  BRA `(.L_x_5233) ;  /* 0xffffff7800f07947 */ /* 0x000fea000383ffff */
.L_x_5053:
[----:B0-----:R0:W2:Y:S02]  /*1ce00*/  SYNCS.PHASECHK.TRANS64.TRYWAIT P1, [R5+URZ+0x28ca0], R6 ;  /* 0x028ca006050075a7 */ /* 0x0010a4000802017f */
[----:B--2---:R-:W-:Y:S05]  /*1ce10*/  @!P1 NANOSLEEP.SYNCS 0x989680 ;  /* 0x009896800000995d */ /* 0x004fea0003900000 */
[----:B------:R-:W2:Y:S02]  /*1ce20*/  @!P1 SYNCS.PHASECHK.TRANS64 P1, [R5+URZ+0x28ca0], R6 ;  /* 0x028ca006050095a7 */ /* 0x000ea4000802007f */
[----:B--2---:R-:W-:Y:S05]  /*1ce30*/  @!P1 BRA `(.L_x_5053) ;  /* 0xfffffffc00f09947 */ /* 0x004fea000383ffff */
[----:B------:R-:W-:Y:S05]  /*1ce40*/  BRA `(.L_x_5234) ;  /* 0xffffff8400787947 */ /* 0x000fea000383ffff */
.L_x_5058:
[----:B--2---:R2:W3:Y:S02]  /*1ce50*/  SYNCS.PHASECHK.TRANS64.TRYWAIT P1, [R5+URZ+0x28cc0], R6 ;  /* 0x028cc006050075a7 */ /* 0x0044e4000802017f */
[----:B---3--:R-:W-:Y:S05]  /*1ce60*/  @!P1 NANOSLEEP.SYNCS 0x989680 ;  /* 0x009896800000995d */ /* 0x008fea0003900000 */
[----:B------:R-:W3:Y:S02]  /*1ce70*/  @!P1 SYNCS.PHASECHK.TRANS64 P1, [R5+URZ+0x28cc0], R6 ;  /* 0x028cc006050095a7 */ /* 0x000ee4000802007f */
[----:B---3--:R-:W-:Y:S05]  /*1ce80*/  @!P1 BRA `(.L_x_5058) ;  /* 0xfffffffc00f09947 */ /* 0x008fea000383ffff */
[----:B------:R-:W-:Y:S05]  /*1ce90*/  BRA `(.L_x_5235) ;  /* 0xffffff8400f87947 */ /* 0x000fea000383ffff */
.L_x_5078:
        /* <DEDUP_REMOVED lines=11> */
.L_x_5237:
[----:B------:R-:W-:Y:S05]  /*1cf50*/  BSYNC B0 ;  /* 0x0000000000007941 */ /* 0x000fea0003800000 */
.L_x_5236:
[----:B------:R-:W-:Y:S05]  /*1cf60*/  BRA `(.L_x_5238) ;  /* 0xffffff9800087947 */ /* 0x000fea000383ffff */
.L_x_5080:
[----:B------:R-:W-:Y:S01]  /*1cf70*/  BSSY B0, `(.L_x_5239) ;  /* 0x0000006000007945 */ /* 0x000fe20003800000 */
[----:B------:R-:W-:-:S07]  /*1cf80*/  IMAD.MOV.U32 R15, RZ, RZ, -0x1 ;  /* 0xffffffffff0f7424 */ /* 0x000fce00078e00ff */
[----:B01----:R-:W-:Y:S05]  /*1cf90*/  WARPSYNC.COLLECTIVE R15, `(.L_x_5240) ;  /* 0x000000000f0c7348 */ /* 0x003fea0003c00000 */
[----:B------:R-:W-:Y:S02]  /*1cfa0*/  ELECT P6, UR62, PT ;  /* 0x00000000003e782f */ /* 0x000fe400038c0000 */
[----:B------:R-:W-:Y:S01]  /*1cfb0*/  MOV R14, UR62 ;  /* 0x0000003e000e7c02 */ /* 0x000fe20008000f00 */
[----:B01----:R-:W-:Y:S10]  /*1cfc0*/  ENDCOLLECTIVE ;  /* 0x000000000000791b */ /* 0x003ff40003800000 */
.L_x_5240:
[----:B------:R-:W-:Y:S05]  /*1cfd0*/  BSYNC B0 ;  /* 0x0000000000007941 */ /* 0x000fea0003800000 */
.L_x_5239:
[----:B------:R-:W-:Y:S05]  /*1cfe0*/  BRA `(.L_x_5241) ;  /* 0xffffff9800187947 */ /* 0x000fea000383ffff */
.L_x_5082:
[----:B0-----:R0:W2:Y:S02]  /*1cff0*/  SYNCS.PHASECHK.TRANS64.TRYWAIT P0, [R0+URZ+0x28c40], R2 ;  /* 0x028c4002000075a7 */ /* 0x0010a4000800017f */
[----:B--2---:R-:W-:Y:S05]  /*1d000*/  @!P0 NANOSLEEP.SYNCS 0x989680 ;  /* 0x009896800000895d */ /* 0x004fea0003900000 */
[----:B------:R-:W2:Y:S02]  /*1d010*/  @!P0 SYNCS.PHASECHK.TRANS64 P0, [R0+URZ+0x28c40], R2 ;  /* 0x028c4002000085a7 */ /* 0x000ea4000800007f */
[----:B--2---:R-:W-:Y:S05]  /*1d020*/  @!P0 BRA `(.L_x_5082) ;  /* 0xfffffffc00f08947 */ /* 0x004fea000383ffff */
[----:B------:R-:W-:Y:S05]  /*1d030*/  BRA `(.L_x_5242) ;  /* 0xffffff9800847947 */ /* 0x000fea000383ffff */
.L_x_5086:
        /* <DEDUP_REMOVED lines=12> */
.L_x_5243:
[----:B------:R-:W-:Y:S02]  /*1d100*/  IMAD.MOV.U32 R13, RZ, RZ, R3 ;  /* 0x000000ffff0d7224 */ /* 0x000fe400078e0003 */
[----:B------:R-:W-:-:S07]  /*1d110*/  IMAD.MOV.U32 R4, RZ, RZ, R14 ;  /* 0x000000ffff047224 */ /* 0x000fce00078e000e */
[----:B------:R-:W-:Y:S05]  /*1d120*/  WARPSYNC.COLLECTIVE R15, `(.L_x_5244) ;  /* 0x000000000f087348 */ /* 0x000fea0003c00000 */
[----:B------:R0:W1:Y:S02]  /*1d130*/  SHFL.IDX P6, R14, R13, R12, R11 ;  /* 0x0000000c0d0e7389 */ /* 0x00006400000c000b */
[----:B01----:R-:W-:Y:S01]  /*1d140*/  ENDCOLLECTIVE ;  /* 0x000000000000791b */ /* 0x003fe20003800000 */
.L_x_5244:
[----:B------:R-:W-:Y:S02]  /*1d150*/  IMAD.MOV.U32 R13, RZ, RZ, R2 ;  /* 0x000000ffff0d7224 */ /* 0x000fe400078e0002 */
[----:B------:R-:W-:Y:S02]  /*1d160*/  IMAD.MOV.U32 R12, RZ, RZ, 0x1 ;  /* 0x00000001ff0c7424 */ /* 0x000fe400078e00ff */
[----:B------:R-:W-:-:S07]  /*1d170*/  IMAD.MOV.U32 R5, RZ, RZ, R14 ;  /* 0x000000ffff057224 */ /* 0x000fce00078e000e */
[----:B------:R-:W-:Y:S05]  /*1d180*/  WARPSYNC.COLLECTIVE R15, `(.L_x_5245) ;  /* 0x000000000f087348 */ /* 0x000fea0003c00000 */
[----:B------:R0:W1:Y:S02]  /*1d190*/  SHFL.IDX P6, R14, R13, R12, R11 ;  /* 0x0000000c0d0e7389 */ /* 0x00006400000c000b */
[----:B01----:R-:W-:Y:S01]  /*1d1a0*/  ENDCOLLECTIVE ;  /* 0x000000000000791b */ /* 0x003fe20003800000 */
.L_x_5245:
        /* <DEDUP_REMOVED lines=10> */
.L_x_5246:
        /* <DEDUP_REMOVED lines=11> */
.L_x_5247:
        /* <DEDUP_REMOVED lines=10> */
.L_x_5248:
        /* <DEDUP_REMOVED lines=12> */
.L_x_5249:
        /* <DEDUP_REMOVED lines=14> */
.L_x_5250:
[----:B------:R-:W-:Y:S01]  /*1d540*/  IMAD.MOV.U32 R3, RZ, RZ, R14 ;  /* 0x000000ffff037224 */ /* 0x000fe200078e000e */
[----:B------:R-:W-:Y:S06]  /*1d550*/  BRA `(.L_x_5251) ;  /* 0xffffff9c00f47947 */ /* 0x000fec000383ffff */
.L_x_5089:
[----:B0-----:R-:W2:Y:S02]  /*1d560*/  LDL R2, [R1+0x4] ;  /* 0x0000040001027983 */ /* 0x001ea40000100800 */
[----:B--2---:R0:W1:Y:S02]  /*1d570*/  SYNCS.PHASECHK.TRANS64.TRYWAIT P0, [R2+URZ+0x28c20], R0 ;  /* 0x028c2000020075a7 */ /* 0x004064000800017f */
[----:B-1----:R-:W-:Y:S05]  /*1d580*/  @!P0 NANOSLEEP.SYNCS 0x989680 ;  /* 0x009896800000895d */ /* 0x002fea0003900000 */
[----:B------:R-:W1:Y:S02]  /*1d590*/  @!P0 SYNCS.PHASECHK.TRANS64 P0, [R2+URZ+0x28c20], R0 ;  /* 0x028c2000020085a7 */ /* 0x000e64000800007f */
[----:B-1----:R-:W-:Y:S05]  /*1d5a0*/  @!P0 BRA `(.L_x_5089) ;  /* 0xfffffffc00ec8947 */ /* 0x002fea000383ffff */
[----:B------:R-:W-:Y:S05]  /*1d5b0*/  BRA `(.L_x_5252) ;  /* 0xffffffa000547947 */ /* 0x000fea000383ffff */
.L_x_5093:
[----:B0-----:R0:W1:Y:S02]  /*1d5c0*/  SYNCS.PHASECHK.TRANS64.TRYWAIT P0, [R0+URZ+0x28c60], R2 ;  /* 0x028c6002000075a7 */ /* 0x001064000800017f */
[----:B-1----:R-:W-:Y:S05]  /*1d5d0*/  @!P0 NANOSLEEP.SYNCS 0x989680 ;  /* 0x009896800000895d */ /* 0x002fea0003900000 */
[----:B------:R-:W1:Y:S02]  /*1d5e0*/  @!P0 SYNCS.PHASECHK.TRANS64 P0, [R0+URZ+0x28c60], R2 ;  /* 0x028c6002000085a7 */ /* 0x000e64000800007f */
[----:B-1----:R-:W-:Y:S05]  /*1d5f0*/  @!P0 BRA `(.L_x_5093) ;  /* 0xfffffffc00f08947 */ /* 0x002fea000383ffff */
[----:B------:R-:W-:Y:S05]  /*1d600*/  BRA `(.L_x_5253) ;  /* 0xffffffa000807947 */ /* 0x000fea000383ffff */
.L_x_5112:
[----:B-1----:R1:W2:Y:S02]  /*1d610*/  SYNCS.PHASECHK.TRANS64.TRYWAIT P0, [R3+URZ+0x28c40], R2 ;  /* 0x028c4002030075a7 */ /* 0x0022a4000800017f */
[----:B--2---:R-:W-:Y:S05]  /*1d620*/  @!P0 NANOSLEEP.SYNCS 0x989680 ;  /* 0x009896800000895d */ /* 0x004fea0003900000 */
[----:B------:R-:W2:Y:S02]  /*1d630*/  @!P0 SYNCS.PHASECHK.TRANS64 P0, [R3+URZ+0x28c40], R2 ;  /* 0x028c4002030085a7 */ /* 0x000ea4000800007f */
[----:B--2---:R-:W-:Y:S05]  /*1d640*/  @!P0 BRA `(.L_x_5112) ;  /* 0xfffffffc00f08947 */ /* 0x004fea000383ffff */
[----:B------:R-:W-:Y:S05]  /*1d650*/  BRA `(.L_x_5254) ;  /* 0xffffffac00a47947 */ /* 0x000fea000383ffff */
.L_x_5117:
[----:B0-----:R0:W2:Y:S02]  /*1d660*/  SYNCS.PHASECHK.TRANS64.TRYWAIT P0, [R3+URZ+0x28c60], R2 ;  /* 0x028c6002030075a7 */ /* 0x0010a4000800017f */
[----:B--2---:R-:W-:Y:S05]  /*1d670*/  @!P0 NANOSLEEP.SYNCS 0x989680 ;  /* 0x009896800000895d */ /* 0x004fea0003900000 */
[----:B------:R-:W2:Y:S02]  /*1d680*/  @!P0 SYNCS.PHASECHK.TRANS64 P0, [R3+URZ+0x28c60], R2 ;  /* 0x028c6002030085a7 */ /* 0x000ea4000800007f */
[----:B--2---:R-:W-:Y:S05]  /*1d690*/  @!P0 BRA `(.L_x_5117) ;  /* 0xfffffffc00f08947 */ /* 0x004fea000383ffff */
[----:B------:R-:W-:Y:S05]  /*1d6a0*/  BRA `(.L_x_5255) ;  /* 0xffffffb0002c7947 */ /* 0x000fea000383ffff */
.L_x_5132:
[----:B0-----:R0:W1:Y:S02]  /*1d6b0*/  SYNCS.PHASECHK.TRANS64.TRYWAIT P0, [R4+URZ+0x28c40], R2 ;  /* 0x028c4002040075a7 */ /* 0x001064000800017f */
[----:B-1----:R-:W-:Y:S05]  /*1d6c0*/  @!P0 NANOSLEEP.SYNCS 0x989680 ;  /* 0x009896800000895d */ /* 0x002fea0003900000 */
[----:B------:R-:W1:Y:S02]  /*1d6d0*/  @!P0 SYNCS.PHASECHK.TRANS64 P0, [R4+URZ+0x28c40], R2 ;  /* 0x028c4002040085a7 */ /* 0x000e64000800007f */
[----:B-1----:R-:W-:Y:S05]  /*1d6e0*/  @!P0 BRA `(.L_x_5132) ;  /* 0xfffffffc00f08947 */ /* 0x002fea000383ffff */
[----:B------:R-:W-:Y:S05]  /*1d6f0*/  BRA `(.L_x_5256) ;  /* 0xffffffbc00347947 */ /* 0x000fea000383ffff */
.L_x_5137:
[----:B-1----:R1:W2:Y:S02]  /*1d700*/  SYNCS.PHASECHK.TRANS64.TRYWAIT P0, [R4+URZ+0x28c60], R2 ;  /* 0x028c6002040075a7 */ /* 0x0022a4000800017f */
[----:B--2---:R-:W-:Y:S05]  /*1d710*/  @!P0 NANOSLEEP.SYNCS 0x989680 ;  /* 0x009896800000895d */ /* 0x004fea0003900000 */
[----:B------:R-:W2:Y:S02]  /*1d720*/  @!P0 SYNCS.PHASECHK.TRANS64 P0, [R4+URZ+0x28c60], R2 ;  /* 0x028c6002040085a7 */ /* 0x000ea4000800007f */
[----:B--2---:R-:W-:Y:S05]  /*1d730*/  @!P0 BRA `(.L_x_5137) ;  /* 0xfffffffc00f08947 */ /* 0x004fea000383ffff */
[----:B------:R-:W-:Y:S05]  /*1d740*/  BRA `(.L_x_5257) ;  /* 0xffffffbc00b87947 */ /* 0x000fea000383ffff */
.L_x_5152:
[----:B-1----:R1:W2:Y:S02]  /*1d750*/  SYNCS.PHASECHK.TRANS64.TRYWAIT P0, [R4+URZ+0x28c40], R2 ;  /* 0x028c4002040075a7 */ /* 0x0022a4000800017f */
[----:B--2---:R-:W-:Y:S05]  /*1d760*/  @!P0 NANOSLEEP.SYNCS 0x989680 ;  /* 0x009896800000895d */ /* 0x004fea0003900000 */
[----:B------:R-:W2:Y:S02]  /*1d770*/  @!P0 SYNCS.PHASECHK.TRANS64 P0, [R4+URZ+0x28c40], R2 ;  /* 0x028c4002040085a7 */ /* 0x000ea4000800007f */
[----:B--2---:R-:W-:Y:S05]  /*1d780*/  @!P0 BRA `(.L_x_5152) ;  /* 0xfffffffc00f08947 */ /* 0x004fea000383ffff */
[----:B------:R-:W-:Y:S05]  /*1d790*/  BRA `(.L_x_5258) ;  /* 0xffffffc800a47947 */ /* 0x000fea000383ffff */
.L_x_5157:
[----:B0-----:R0:W2:Y:S02]  /*1d7a0*/  SYNCS.PHASECHK.TRANS64.TRYWAIT P0, [R4+URZ+0x28c60], R2 ;  /* 0x028c6002040075a7 */ /* 0x0010a4000800017f */
[----:B--2---:R-:W-:Y:S05]  /*1d7b0*/  @!P0 NANOSLEEP.SYNCS 0x989680 ;  /* 0x009896800000895d */ /* 0x004fea0003900000 */
[----:B------:R-:W2:Y:S02]  /*1d7c0*/  @!P0 SYNCS.PHASECHK.TRANS64 P0, [R4+URZ+0x28c60], R2 ;  /* 0x028c6002040085a7 */ /* 0x000ea4000800007f */
[----:B--2---:R-:W-:Y:S05]  /*1d7d0*/  @!P0 BRA `(.L_x_5157) ;  /* 0xfffffffc00f08947 */ /* 0x004fea000383ffff */
[----:B------:R-:W-:Y:S05]  /*1d7e0*/  BRA `(.L_x_5259) ;  /* 0xffffffcc002c7947 */ /* 0x000fea000383ffff */
.L_x_5173:
[----:B------:R-:W-:Y:S01]  /*1d7f0*/  BSSY B0, `(.L_x_5260) ;  /* 0x0000008000007945 */ /* 0x000fe20003800000 */
[----:B------:R-:W-:Y:S02]  /*1d800*/  IMAD.MOV.U32 R13, RZ, RZ, R16 ;  /* 0x000000ffff0d7224 */ /* 0x000fe400078e0010 */
[----:B------:R-:W-:Y:S02]  /*1d810*/  IMAD.MOV.U32 R12, RZ, RZ, RZ ;  /* 0x000000ffff0c7224 */ /* 0x000fe400078e00ff */
[----:B-1----:R-:W-:Y:S02]  /*1d820*/  IMAD.MOV.U32 R11, RZ, RZ, 0x1f ;  /* 0x0000001fff0b7424 */ /* 0x002fe400078e00ff */
[----:B------:R-:W-:-:S07]  /*1d830*/  IMAD.MOV.U32 R15, RZ, RZ, -0x1 ;  /* 0xffffffffff0f7424 */ /* 0x000fce00078e00ff */
[----:B0----5:R-:W-:Y:S05]  /*1d840*/  WARPSYNC.COLLECTIVE R15, `(.L_x_5261) ;  /* 0x000000000f087348 */ /* 0x021fea0003c00000 */
[----:B0-----:R0:W1:Y:S02]  /*1d850*/  SHFL.IDX P6, R14, R13, R12, R11 ;  /* 0x0000000c0d0e7389 */ /* 0x00106400000c000b */
[----:B01---5:R-:W-:Y:S01]  /*1d860*/  ENDCOLLECTIVE ;  /* 0x000000000000791b */ /* 0x023fe20003800000 */
.L_x_5261:
[----:B------:R-:W-:Y:S05]  /*1d870*/  BSYNC B0 ;  /* 0x0000000000007941 */ /* 0x000fea0003800000 */
.L_x_5260:
        /* <DEDUP_REMOVED lines=9> */
.L_x_5262:
        /* <DEDUP_REMOVED lines=18> */
.L_x_5263:
[----:B------:R-:W-:Y:S01]  /*1da30*/  IMAD.MOV.U32 R12, RZ, RZ, 0x2 ;  /* 0x00000002ff0c7424 */ /* 0x000fe200078e00ff */
[----:B------:R-:W-:-:S05]  /*1da40*/  SEL R5, R14, RZ, P1 ;  /* 0x000000ff0e057207 */ /* 0x000fca0000800000 */
[----:B------:R-:W-:-:S04]  /*1da50*/  IMAD.IADD R3, R2, 0x1, R5 ;  /* 0x0000000102037824 */ /* 0x000fc800078e0205 */
[----:B------:R-:W-:-:S07]  /*1da60*/  IMAD.MOV.U32 R13, RZ, RZ, R3 ;  /* 0x000000ffff0d7224 */ /* 0x000fce00078e0003 */
[----:B------:R-:W-:Y:S05]  /*1da70*/  WARPSYNC.COLLECTIVE R15, `(.L_x_5264) ;  /* 0x000000000f087348 */ /* 0x000fea0003c00000 */
[----:B------:R0:W1:Y:S02]  /*1da80*/  SHFL.UP P6, R14, R13, R12, R11 ;  /* 0x0400000c0d0e7389 */ /* 0x00006400000c000b */
[----:B01----:R-:W-:Y:S01]  /*1da90*/  ENDCOLLECTIVE ;  /* 0x000000000000791b */ /* 0x003fe20003800000 */
.L_x_5264:
        /* <DEDUP_REMOVED lines=8> */
.L_x_5265:
        /* <DEDUP_REMOVED lines=8> */
.L_x_5266:
        /* <DEDUP_REMOVED lines=8> */
.L_x_5267:
        /* <DEDUP_REMOVED lines=9> */
.L_x_5268:
[----:B------:R-:W-:Y:S01]  /*1dcb0*/  IMAD.MOV.U32 R16, RZ, RZ, R14 ;  /* 0x000000ffff107224 */ /* 0x000fe200078e000e */
[----:B------:R-:W-:Y:S06]  /*1dcc0*/  BRA `(.L_x_5269) ;  /* 0xffffffd400887947 */ /* 0x000fec000383ffff */
.L_x_5178:
        /* <DEDUP_REMOVED lines=8> */
.L_x_5271:
[----:B------:R-:W-:Y:S05]  /*1dd50*/  BSYNC B0 ;  /* 0x0000000000007941 */ /* 0x000fea0003800000 */
.L_x_5270:
        /* <DEDUP_REMOVED lines=9> */
.L_x_5272:
[----:B------:R-:W-:Y:S01]  /*1ddf0*/  IMAD.MOV.U32 R12, RZ, RZ, 0x4 ;  /* 0x00000004ff0c7424 */ /* 0x000fe200078e00ff */
[----:B------:R-:W-:-:S05]  /*1de00*/  SEL R14, R14, RZ, P2 ;  /* 0x000000ff0e0e7207 */ /* 0x000fca0001000000 */
[----:B------:R-:W-:-:S04]  /*1de10*/  IMAD.IADD R3, R3, 0x1, R14 ;  /* 0x0000000103037824 */ /* 0x000fc800078e020e */
[----:B------:R-:W-:-:S07]  /*1de20*/  IMAD.MOV.U32 R13, RZ, RZ, R3 ;  /* 0x000000ffff0d7224 */ /* 0x000fce00078e0003 */
[----:B------:R-:W-:Y:S05]  /*1de30*/  WARPSYNC.COLLECTIVE R15, `(.L_x_5273) ;  /* 0x000000000f087348 */ /* 0x000fea0003c00000 */
[----:B------:R0:W1:Y:S02]  /*1de40*/  SHFL.UP P6, R14, R13, R12, R11 ;  /* 0x0400000c0d0e7389 */ /* 0x00006400000c000b */
[----:B01----:R-:W-:Y:S01]  /*1de50*/  ENDCOLLECTIVE ;  /* 0x000000000000791b */ /* 0x003fe20003800000 */
.L_x_5273:
[----:B------:R-:W-:Y:S01]  /*1de60*/  IMAD.MOV.U32 R12, RZ, RZ, 0x8 ;  /* 0x00000008ff0c7424 */ /* 0x000fe200078e00ff */
[----:B------:R-:W-:-:S05]  /*1de70*/  SEL R14, R14, RZ, P3 ;  /* 0x000000ff0e0e7207 */ /* 0x000fca0001800000 */
[----:B------:R-:W-:-:S04]  /*1de80*/  IMAD.IADD R3, R3, 0x1, R14 ;  /* 0x0000000103037824 */ /* 0x000fc800078e020e */
[----:B------:R-:W-:-:S07]  /*1de90*/  IMAD.MOV.U32 R13, RZ, RZ, R3 ;  /* 0x000000ffff0d7224 */ /* 0x000fce00078e0003 */
[----:B------:R-:W-:Y:S05]  /*1dea0*/  WARPSYNC.COLLECTIVE R15, `(.L_x_5274) ;  /* 0x000000000f087348 */ /* 0x000fea0003c00000 */
[----:B------:R0:W1:Y:S02]  /*1deb0*/  SHFL.UP P6, R14, R13, R12, R11 ;  /* 0x0400000c0d0e7389 */ /* 0x00006400000c000b */
[----:B01----:R-:W-:Y:S01]  /*1dec0*/  ENDCOLLECTIVE ;  /* 0x000000000000791b */ /* 0x003fe20003800000 */
.L_x_5274:
[----:B------:R-:W-:Y:S01]  /*1ded0*/  IMAD.MOV.U32 R12, RZ, RZ, 0x10 ;  /* 0x00000010ff0c7424 */ /* 0x000fe200078e00ff */
[----:B------:R-:W-:-:S05]  /*1dee0*/  SEL R14, R14, RZ, P4 ;  /* 0x000000ff0e0e7207 */ /* 0x000fca0002000000 */
[----:B------:R-:W-:-:S04]  /*1def0*/  IMAD.IADD R3, R3, 0x1, R14 ;  /* 0x0000000103037824 */ /* 0x000fc800078e020e */
[----:B------:R-:W-:-:S07]  /*1df00*/  IMAD.MOV.U32 R13, RZ, RZ, R3 ;  /* 0x000000ffff0d7224 */ /* 0x000fce00078e0003 */
[----:B------:R-:W-:Y:S05]  /*1df10*/  WARPSYNC.COLLECTIVE R15, `(.L_x_5275) ;  /* 0x000000000f087348 */ /* 0x000fea0003c00000 */
[----:B------:R0:W1:Y:S02]  /*1df20*/  SHFL.UP P6, R14, R13, R12, R11 ;  /* 0x0400000c0d0e7389 */ /* 0x00006400000c000b */
[----:B01----:R-:W-:Y:S01]  /*1df30*/  ENDCOLLECTIVE ;  /* 0x000000000000791b */ /* 0x003fe20003800000 */
.L_x_5275:
        /* <DEDUP_REMOVED lines=8> */
.L_x_5276:
[----:B------:R-:W-:Y:S01]  /*1dfc0*/  IMAD.MOV.U32 R16, RZ, RZ, R14 ;  /* 0x000000ffff107224 */ /* 0x000fe200078e000e */
[----:B------:R-:W-:Y:S06]  /*1dfd0*/  BRA `(.L_x_5277) ;  /* 0xffffffd400607947 */ /* 0x000fec000383ffff */
.L_x_5180:
[----:B------:R-:W-:Y:S01]  /*1dfe0*/  BSSY B0, `(.L_x_5278) ;  /* 0x0000006000007945 */ /* 0x000fe20003800000 */
[----:B------:R-:W-:Y:S01]  /*1dff0*/  PLOP3.LUT P6, PT, P6, PT, PT, 0x8, 0x0 ;  /* 0x000000000000781c */ /* 0x000fe200037ce170 */
[----:B------:R-:W-:-:S12]  /*1e000*/  IMAD.MOV.U32 R15, RZ, RZ, -0x1 ;  /* 0xffffffffff0f7424 */ /* 0x000fd800078e00ff */
[----:B0----5:R-:W-:Y:S05]  /*1e010*/  WARPSYNC.COLLECTIVE R15, `(.L_x_5279) ;  /* 0x000000000f087348 */ /* 0x021fea0003c00000 */
[----:B------:R-:W-:Y:S01]  /*1e020*/  VOTE.ANY R14, PT, P6 ;  /* 0x00000000000e7806 */ /* 0x000fe200030e0100 */
[----:B0----5:R-:W-:Y:S06]  /*1e030*/  ENDCOLLECTIVE ;  /* 0x000000000000791b */ /* 0x021fec0003800000 */
.L_x_5279:
[----:B------:R-:W-:Y:S05]  /*1e040*/  BSYNC B0 ;  /* 0x0000000000007941 */ /* 0x000fea0003800000 */
.L_x_5278:
        /* <DEDUP_REMOVED lines=9> */
.L_x_5280:
[----:B------:R-:W-:Y:S01]  /*1e0e0*/  IMAD.MOV.U32 R17, RZ, RZ, R14 ;  /* 0x000000ffff117224 */ /* 0x000fe200078e000e */
[----:B------:R-:W-:Y:S06]  /*1e0f0*/  BRA `(.L_x_5281) ;  /* 0xffffffd400507947 */ /* 0x000fec000383ffff */
.L_x_5182:
[----:B------:R-:W-:Y:S01]  /*1e100*/  BSSY B0, `(.L_x_5282) ;  /* 0x0000007000007945 */ /* 0x000fe20003800000 */
[----:B------:R-:W-:Y:S02]  /*1e110*/  IMAD.MOV.U32 R13, RZ, RZ, R3 ;  /* 0x000000ffff0d7224 */ /* 0x000fe400078e0003 */
[----:B------:R-:W-:Y:S02]  /*1e120*/  IMAD.MOV.U32 R11, RZ, RZ, 0x1f ;  /* 0x0000001fff0b7424 */ /* 0x000fe400078e00ff */
[----:B------:R-:W-:-:S07]  /*1e130*/  IMAD.MOV.U32 R15, RZ, RZ, -0x1 ;  /* 0xffffffffff0f7424 */ /* 0x000fce00078e00ff */
[----:B012--5:R-:W-:Y:S05]  /*1e140*/  WARPSYNC.COLLECTIVE R15, `(.L_x_5283) ;  /* 0x000000000f087348 */ /* 0x027fea0003c00000 */
[----:B------:R3:W4:Y:S02]  /*1e150*/  SHFL.IDX P6, R14, R13, R12, R11 ;  /* 0x0000000c0d0e7389 */ /* 0x00072400000c000b */
[----:B012345:R-:W-:Y:S01]  /*1e160*/  ENDCOLLECTIVE ;  /* 0x000000000000791b */ /* 0x03ffe20003800000 */
.L_x_5283:
[----:B------:R-:W-:Y:S05]  /*1e170*/  BSYNC B0 ;  /* 0x0000000000007941 */ /* 0x000fea0003800000 */
.L_x_5282:
[----:B------:R-:W-:Y:S01]  /*1e180*/  IMAD.MOV.U32 R3, RZ, RZ, R14 ;  /* 0x000000ffff037224 */ /* 0x000fe200078e000e */
[----:B------:R-:W-:Y:S06]  /*1e190*/  BRA `(.L_x_5284) ;  /* 0xffffffd400447947 */ /* 0x000fec000383ffff */
.L_x_5186:
[----:B0-----:R0:W1:Y:S02]  /*1e1a0*/  SYNCS.PHASECHK.TRANS64.TRYWAIT P0, [R0+URZ+0x28c20], R3 ;  /* 0x028c2003000075a7 */ /* 0x001064000800017f */
[----:B-1----:R-:W-:Y:S05]  /*1e1b0*/  @!P0 NANOSLEEP.SYNCS 0x989680 ;  /* 0x009896800000895d */ /* 0x002fea0003900000 */
[----:B------:R-:W1:Y:S02]  /*1e1c0*/  @!P0 SYNCS.PHASECHK.TRANS64 P0, [R0+URZ+0x28c20], R3 ;  /* 0x028c2003000085a7 */ /* 0x000e64000800007f */
[----:B-1----:R-:W-:Y:S05]  /*1e1d0*/  @!P0 BRA `(.L_x_5186) ;  /* 0xfffffffc00f08947 */ /* 0x002fea000383ffff */
[----:B------:R-:W-:Y:S05]  /*1e1e0*/  BRA `(.L_x_5285) ;  /* 0xffffffd800c87947 */ /* 0x000fea000383ffff */
.L_x_5187:
        /* <DEDUP_REMOVED lines=11> */
.L_x_5287:
[----:B------:R-:W-:Y:S05]  /*1e2a0*/  BSYNC B0 ;  /* 0x0000000000007941 */ /* 0x000fea0003800000 */
.L_x_5286:
[----:B------:R-:W-:Y:S05]  /*1e2b0*/  BRA `(.L_x_5288) ;  /* 0xffffffd800b07947 */ /* 0x000fea000383ffff */
.L_x_5188:
[----:B------:R-:W-:Y:S01]  /*1e2c0*/  BSSY B0, `(.L_x_5289) ;  /* 0x0000006000007945 */ /* 0x000fe20003800000 */
[----:B------:R-:W-:-:S07]  /*1e2d0*/  IMAD.MOV.U32 R15, RZ, RZ, -0x1 ;  /* 0xffffffffff0f7424 */ /* 0x000fce00078e00ff */
[----:B01---5:R-:W-:Y:S05]  /*1e2e0*/  WARPSYNC.COLLECTIVE R15, `(.L_x_5290) ;  /* 0x000000000f0c7348 */ /* 0x023fea0003c00000 */
[----:B------:R-:W-:Y:S02]  /*1e2f0*/  ELECT P6, UR62, PT ;  /* 0x00000000003e782f */ /* 0x000fe400038c0000 */
[----:B------:R-:W-:Y:S01]  /*1e300*/  MOV R14, UR62 ;  /* 0x0000003e000e7c02 */ /* 0x000fe20008000f00 */
[----:B01---5:R-:W-:Y:S10]  /*1e310*/  ENDCOLLECTIVE ;  /* 0x000000000000791b */ /* 0x023ff40003800000 */
.L_x_5290:
[----:B------:R-:W-:Y:S05]  /*1e320*/  BSYNC B0 ;  /* 0x0000000000007941 */ /* 0x000fea0003800000 */
.L_x_5289:
[----:B------:R-:W-:Y:S05]  /*1e330*/  BRA `(.L_x_5291) ;  /* 0xffffffd800a47947 */ /* 0x000fea000383ffff */
.L_x_5190:
[----:B0-----:R0:W1:Y:S02]  /*1e340*/  SYNCS.PHASECHK.TRANS64.TRYWAIT P0, [R6+URZ], R5 ;  /* 0x00000005060075a7 */ /* 0x001064000800017f */
[----:B-1----:R-:W-:Y:S05]  /*1e350*/  @!P0 NANOSLEEP.SYNCS 0x989680 ;  /* 0x009896800000895d */ /* 0x002fea0003900000 */
[----:B------:R-:W1:Y:S02]  /*1e360*/  @!P0 SYNCS.PHASECHK.TRANS64 P0, [R6+URZ], R5 ;  /* 0x00000005060085a7 */ /* 0x000e64000800007f */
[----:B-1----:R-:W-:Y:S05]  /*1e370*/  @!P0 BRA `(.L_x_5190) ;  /* 0xfffffffc00f08947 */ /* 0x002fea000383ffff */
[----:B------:R-:W-:Y:S05]  /*1e380*/  BRA `(.L_x_5292) ;  /* 0xffffffd800e07947 */ /* 0x000fea000383ffff */
.L_x_5191:
[----:B-1----:R1:W2:Y:S02]  /*1e390*/  SYNCS.PHASECHK.TRANS64.TRYWAIT P0, [R7+URZ], R2 ;  /* 0x00000002070075a7 */ /* 0x0022a4000800017f */
[----:B--2---:R-:W-:Y:S05]  /*1e3a0*/  @!P0 NANOSLEEP.SYNCS 0x989680 ;  /* 0x009896800000895d */ /* 0x004fea0003900000 */
[----:B------:R-:W2:Y:S02]  /*1e3b0*/  @!P0 SYNCS.PHASECHK.TRANS64 P0, [R7+URZ], R2 ;  /* 0x00000002070085a7 */ /* 0x000ea4000800007f */
[----:B--2---:R-:W-:Y:S05]  /*1e3c0*/  @!P0 BRA `(.L_x_5191) ;  /* 0xfffffffc00f08947 */ /* 0x004fea000383ffff */
[----:B------:R-:W-:Y:S05]  /*1e3d0*/  BRA `(.L_x_5293) ;  /* 0xffffffd800d47947 */ /* 0x000fea000383ffff */
.L_x_5193:
[----:B--2---:R2:W3:Y:S02]  /*1e3e0*/  SYNCS.PHASECHK.TRANS64.TRYWAIT P0, [R4+URZ], R5 ;  /* 0x00000005040075a7 */ /* 0x0044e4000800017f */
[----:B---3--:R-:W-:Y:S05]  /*1e3f0*/  @!P0 NANOSLEEP.SYNCS 0x989680 ;  /* 0x009896800000895d */ /* 0x008fea0003900000 */
[----:B------:R-:W3:Y:S02]  /*1e400*/  @!P0 SYNCS.PHASECHK.TRANS64 P0, [R4+URZ], R5 ;  /* 0x00000005040085a7 */ /* 0x000ee4000800007f */
[----:B---3--:R-:W-:Y:S05]  /*1e410*/  @!P0 BRA `(.L_x_5193) ;  /* 0xfffffffc00f08947 */ /* 0x008fea000383ffff */
[----:B------:R-:W-:Y:S05]  /*1e420*/  BRA `(.L_x_5294) ;  /* 0xffffffd800dc7947 */ /* 0x000fea000383ffff */
.L_x_5295:
        /* <DEDUP_REMOVED lines=13> */
.L_x_6037:


//--------------------- .text._ZN7cutlass13device_kernelIN5flash11enable_sm90INS1_16FlashAttnFwdSm90INS1_25CollectiveMainloopFwdSm90ILi2EN4cute5tupleIJNS5_1CILi1EEES8_S8_EEENS6_IJNS7_ILi64EEESA_SA_EEELi512ENS_10bfloat16_tEfNS_4arch4Sm90ELb1ELb0ELb1ELb1ELb0ELb0ELb1ELb0ELb0ELb1ELb0ELb0EEENS1_21CollectiveEpilogueFwdINS6_IJSA_NS7_ILi512EEESA_EEES9_SC_SE_Li256ELb1ELb1ELb0ELb0EEENS1_36VarlenDynamicPersistentTileSchedulerILi64ELi64ELi256ELi128ELb0ELb1ELb1ELb1ELb1ELb1EEEEEEEEEvNT_6ParamsE --------------------------
	.section	.text._ZN7cutlass13device_kernelIN5flash11enable_sm90INS1_16FlashAttnFwdSm90INS1_25CollectiveMainloopFwdSm90ILi2EN4cute5tupleIJNS5_1CILi1EEES8_S8_EEENS6_IJNS7_ILi64EEESA_SA_EEELi512ENS_10bfloat16_tEfNS_4arch4Sm90ELb1ELb0ELb1ELb1ELb0ELb0ELb1ELb0ELb0ELb1ELb0ELb0EEENS1_21CollectiveEpilogueFwdINS6_IJSA_NS7_ILi512EEESA_EEES9_SC_SE_Li256ELb1ELb1ELb0ELb0EEENS1_36VarlenDynamicPersistentTileSchedulerILi64ELi64ELi256ELi128ELb0ELb1ELb1ELb1ELb1ELb1EEEEEEEEEvNT_6ParamsE,"ax",@progbits
	.align	128
.text._ZN7cutlass13device_kernelIN5flash11enable_sm90INS1_16FlashAttnFwdSm90INS1_25CollectiveMainloopFwdSm90ILi2EN4cute5tupleIJNS5_1CILi1EEES8_S8_EEENS6_IJNS7_ILi64EEESA_SA_EEELi512ENS_10bfloat16_tEfNS_4arch4Sm90ELb1ELb0ELb1ELb1ELb0ELb0ELb1ELb0ELb0ELb1ELb0ELb0EEENS1_21CollectiveEpilogueFwdINS6_IJSA_NS7_ILi512EEESA_EEES9_SC_SE_Li256ELb1ELb1ELb0ELb0EEENS1_36VarlenDynamicPersistentTileSchedulerILi64ELi64ELi256ELi128ELb0ELb1ELb1ELb1ELb1ELb1EEEEEEEEEvNT_6ParamsE:
        .type           _ZN7cutlass13device_kernelIN5flash11enable_sm90INS1_16FlashAttnFwdSm90INS1_25CollectiveMainloopFwdSm90ILi2EN4cute5tupleIJNS5_1CILi1EEES8_S8_EEENS6_IJNS7_ILi64EEESA_SA_EEELi512ENS_10bfloat16_tEfNS_4arch4Sm90ELb1ELb0ELb1ELb1ELb0ELb0ELb1ELb0ELb0ELb1ELb0ELb0EEENS1_21CollectiveEpilogueFwdINS6_IJSA_NS7_ILi512EEESA_EEES9_SC_SE_Li256ELb1ELb1ELb0ELb0EEENS1_36VarlenDynamicPersistentTileSchedulerILi64ELi64ELi256ELi128ELb0ELb1ELb1ELb1ELb1ELb1EEEEEEEEEvNT_6ParamsE,@function
        .size           _ZN7cutlass13device_kernelIN5flash11enable_sm90INS1_16FlashAttnFwdSm90INS1_25CollectiveMainloopFwdSm90ILi2EN4cute5tupleIJNS5_1CILi1EEES8_S8_EEENS6_IJNS7_ILi64EEESA_SA_EEELi512ENS_10bfloat16_tEfNS_4arch4Sm90ELb1ELb0ELb1ELb1ELb0ELb0ELb1ELb0ELb0ELb1ELb0ELb0EEENS1_21CollectiveEpilogueFwdINS6_IJSA_NS7_ILi512EEESA_EEES9_SC_SE_Li256ELb1ELb1ELb0ELb0EEENS1_36VarlenDynamicPersistentTileSchedulerILi64ELi64ELi256ELi128ELb0ELb1ELb1ELb1ELb1ELb1EEEEEEEEEvNT_6ParamsE,(.L_x_6038 - _ZN7cutlass13device_kernelIN5flash11enable_sm90INS1_16FlashAttnFwdSm90INS1_25CollectiveMainloopFwdSm90ILi2EN4cute5tupleIJNS5_1CILi1EEES8_S8_EEENS6_IJNS7_ILi64EEESA_SA_EEELi512ENS_10bfloat16_tEfNS_4arch4Sm90ELb1ELb0ELb1ELb1ELb0ELb0ELb1ELb0ELb0ELb1ELb0ELb0EEENS1_21CollectiveEpilogueFwdINS6_IJSA_NS7_ILi512EEESA_EEES9_SC_SE_Li256ELb1ELb1ELb0ELb0EEENS1_36VarlenDynamicPersistentTileSchedulerILi64ELi64ELi256ELi128ELb0ELb1ELb1ELb1ELb1ELb1EEEEEEEEEvNT_6ParamsE)
        .other          _ZN7cutlass13device_kernelIN5flash11enable_sm90INS1_16FlashAttnFwdSm90INS1_25CollectiveMainloopFwdSm90ILi2EN4cute5tupleIJNS5_1CILi1EEES8_S8_EEENS6_IJNS7_ILi64EEESA_SA_EEELi512ENS_10bfloat16_tEfNS_4arch4Sm90ELb1ELb0ELb1ELb1ELb0ELb0ELb1ELb0ELb0ELb1ELb0ELb0EEENS1_21CollectiveEpilogueFwdINS6_IJSA_NS7_ILi512EEESA_EEES9_SC_SE_Li256ELb1ELb1ELb0ELb0EEENS1_36VarlenDynamicPersistentTileSchedulerILi64ELi64ELi256ELi128ELb0ELb1ELb1ELb1ELb1ELb1EEEEEEEEEvNT_6ParamsE,@"STO_CUDA_ENTRY STV_DEFAULT"
_ZN7cutlass13device_kernelIN5flash11enable_sm90INS1_16FlashAttnFwdSm90INS1_25CollectiveMainloopFwdSm90ILi2EN4cute5tupleIJNS5_1CILi1EEES8_S8_EEENS6_IJNS7_ILi64EEESA_SA_EEELi512ENS_10bfloat16_tEfNS_4arch4Sm90ELb1ELb0ELb1ELb1ELb0ELb0ELb1ELb0ELb0ELb1ELb0ELb0EEENS1_21CollectiveEpilogueFwdINS6_IJSA_NS7_ILi512EEESA_EEES9_SC_SE_Li256ELb1ELb1ELb0ELb0EEENS1_36VarlenDynamicPersistentTileSchedulerILi64ELi64ELi256ELi128ELb0ELb1ELb1ELb1ELb1ELb1EEEEEEEEEvNT_6ParamsE:
        /* <DEDUP_REMOVED lines=18> */
.L_x_5297:
[----:B------:R-:W-:Y:S05]  /*0120*/  BSYNC B0 ;  /* 0x0000000000007941 */ /* 0x000fea0003800000 */
.L_x_5296:
        /* <DEDUP_REMOVED lines=39> */
.L_x_5298:
        /* <DEDUP_REMOVED lines=22> */
.L_x_5299:
        /* <DEDUP_REMOVED lines=18> */
.L_x_5300:
        /* <DEDUP_REMOVED lines=22> */
.L_x_5301:
        /* <DEDUP_REMOVED lines=22> */
.L_x_5302:
[----:B------:R-:W-:Y:S01]  /*08e0*/  PLOP3.LUT P0, PT, PT, PT, UP0, 0x80, 0x0 ;  /* 0x000000000000781c */ /* 0x000fe20003f0f008 */
[----:B------:R-:W-:Y:S01]  /*08f0*/  UMOV UR36, 0x1 ;  /* 0x0000000100247882 */ /* 0x000fe20000000000 */
[----:B------:R-:W-:Y:S01]  /*0900*/  NOP ;  /* 0x0000000000007918 */ /* 0x000fe20000000000 */
[----:B------:R-:W-:Y:S01]  /*0910*/  USEL UR36, UR36, 0x2, !UP0 ;  /* 0x0000000224247887 */ /* 0x000fe2000c000000 */
[----:B------:R-:W-:Y:S01]  /*0920*/  ULDC.64 UR44, c[0x0][0x208] ;  /* 0x00008200002c7ab9 */ /* 0x000fe20000000a00 */
[----:B0123--:R-:W-:Y:S08]  /*0930*/  BAR.SYNC.DEFER_BLOCKING 0x0 ;  /* 0x0000000000007b1d */ /* 0x00fff00000010000 */
[----:B------:R-:W-:Y:S05]  /*0940*/  @!P0 BRA `(.L_x_5303) ;  /* 0x00000100005c8947 */ /* 0x000fea0003800000 */
.L_x_5304:
        /* <DEDUP_REMOVED lines=9> */
[----:B0-----:R-:W-:Y:S01]  /*09e0*/  LOP3.LUT R0, R2, 0xffffff80, RZ, 0xc0, !PT ;  /* 0xffffff8002007812 */ /* 0x001fe200078ec0ff */
        /* <DEDUP_REMOVED lines=16> */
[----:B------:R-:W-:Y:S01]  /*0af0*/  ULOP3.LUT UR42, UR36, 0x1, URZ, 0xfc, !UPT ;  /* 0x00000001242a7892 */ /* 0x000fe2000f8efc3f */
[----:B------:R-:W-:Y:S02]  /*0b00*/  UMOV UR37, URZ ;  /* 0x0000003f00257c82 */ /* 0x000fe40008000000 */
[CC--:B------:R-:W-:Y:S02]  /*0b10*/  LEA.HI R3, R0.reuse, R203.reuse, RZ, 0x4 ;  /* 0x000000cb00037211 */ /* 0x0c0fe400078f20ff */
[----:B------:R-:W-:-:S02]  /*0b20*/  LEA.HI R198, R0, R203, RZ, 0x3 ;  /* 0x000000cb00c67211 */ /* 0x000fc400078f18ff */
[----:B------:R-:W-:Y:S02]  /*0b30*/  SHF.R.S32.HI R2, RZ, 0x4, R3 ;  /* 0x00000004ff027819 */ /* 0x000fe40000011403 */
[C---:B------:R-:W-:Y:S02]  /*0b40*/  LOP3.LUT R6, R3.reuse, 0xfffffff0, RZ, 0xc0, !PT ;  /* 0xfffffff003067812 */ /* 0x040fe400078ec0ff */
[----:B------:R-:W-:-:S03]  /*0b50*/  LEA.HI R4, R3, R2, RZ, 0x1 ;  /* 0x0000000203047211 */ /* 0x000fc600078f08ff */
[----:B------:R-:W-:Y:S01]  /*0b60*/  IMAD.IADD R6, R203, 0x1, -R6 ;  /* 0x00000001cb067824 */ /* 0x000fe200078e0a06 */
[----:B------:R-:W-:Y:S02]  /*0b70*/  LOP3.LUT R5, R4, 0x1ffffffe, RZ, 0xc0, !PT ;  /* 0x1ffffffe04057812 */ /* 0x000fe400078ec0ff */
[----:B------:R-:W-:-:S03]  /*0b80*/  LEA.HI R4, R0, R203, RZ, 0x5 ;  /* 0x000000cb00047211 */ /* 0x000fc600078f28ff */
[----:B------:R-:W-:Y:S01]  /*0b90*/  IMAD.IADD R8, R2, 0x1, -R5 ;  /* 0x0000000102087824 */ /* 0x000fe200078e0a05 */
[-C--:B------:R-:W-:Y:S02]  /*0ba0*/  LEA.HI R2, R0, R203.reuse, RZ, 0x7 ;  /* 0x000000cb00027211 */ /* 0x080fe400078f38ff */
[--C-:B------:R-:W-:Y:S01]  /*0bb0*/  SHF.R.S32.HI R10, RZ, 0x5, R4.reuse ;  /* 0x00000005ff0a7819 */ /* 0x100fe20000011404 */
[----:B------:R-:W-:Y:S01]  /*0bc0*/  IMAD.SHL.U32 R8, R8, 0x8, RZ ;  /* 0x0000000808087824 */ /* 0x000fe200078e00ff */
[----:B------:R-:W-:Y:S02]  /*0bd0*/  SHF.R.S32.HI R3, RZ, 0x1f, R4 ;  /* 0x0000001fff037819 */ /* 0x000fe40000011404 */
[----:B------:R-:W-:Y:S02]  /*0be0*/  LOP3.LUT R4, R2, 0xffffff80, RZ, 0xc0, !PT ;  /* 0xffffff8002047812 */ /* 0x000fe400078ec0ff */
[----:B------:R-:W-:Y:S02]  /*0bf0*/  LEA.HI R5, R0, R203, RZ, 0x2 ;  /* 0x000000cb00057211 */ /* 0x000fe400078f10ff */
[----:B------:R-:W-:Y:S01]  /*0c00*/  LEA.HI R3, R3, R10, RZ, 0x2 ;  /* 0x0000000a03037211 */ /* 0x000fe200078f10ff */
[----:B------:R-:W-:Y:S01]  /*0c10*/  IMAD.IADD R4, R203, 0x1, -R4 ;  /* 0x00000001cb047824 */ /* 0x000fe200078e0a04 */
[----:B------:R-:W-:-:S02]  /*0c20*/  LOP3.LUT R12, R5, 0xfffffffc, RZ, 0xc0, !PT ;  /* 0xfffffffc050c7812 */ /* 0x000fc400078ec0ff */
[----:B------:R-:W-:Y:S02]  /*0c30*/  SHF.R.S32.HI R199, RZ, 0x7, R2 ;  /* 0x00000007ffc77819 */ /* 0x000fe40000011402 */
[----:B------:R-:W-:Y:S01]  /*0c40*/  LOP3.LUT R9, R3, 0x3ffffc, RZ, 0xc0, !PT ;  /* 0x003ffffc03097812 */ /* 0x000fe200078ec0ff */
[----:B------:R-:W-:Y:S01]  /*0c50*/  IMAD.IADD R12, R203, 0x1, -R12 ;  /* 0x00000001cb0c7824 */ /* 0x000fe200078e0a0c */
[--C-:B------:R-:W-:Y:S01]  /*0c60*/  SHF.R.S32.HI R5, RZ, 0x1f, R6.reuse ;  /* 0x0000001fff057819 */ /* 0x100fe20000011406 */
[----:B------:R-:W-:Y:S01]  /*0c70*/  IMAD R14, R199, 0x100, R6 ;  /* 0x00000100c70e7824 */ /* 0x000fe200078e0206 */
[----:B------:R-:W-:Y:S01]  /*0c80*/  SHF.R.S32.HI R3, RZ, 0x1f, R4 ;  /* 0x0000001fff037819 */ /* 0x000fe20000011404 */
[----:B------:R-:W-:Y:S01]  /*0c90*/  IMAD.IADD R11, R10, 0x1, -R9 ;  /* 0x000000010a0b7824 */ /* 0x000fe200078e0a09 */
[----:B------:R-:W-:Y:S02]  /*0ca0*/  LEA.HI R7, R5, R6, RZ, 0x3 ;  /* 0x0000000605077211 */ /* 0x000fe400078f18ff */
[-C--:B------:R-:W-:Y:S01]  /*0cb0*/  LEA.HI R5, R3, R4.reuse, RZ, 0x2 ;  /* 0x0000000403057211 */ /* 0x080fe200078f10ff */
[----:B------:R-:W-:Y:S01]  /*0cc0*/  IMAD R19, R11, 0x10, R14 ;  /* 0x000000100b137824 */ /* 0x000fe200078e020e */
[C---:B------:R-:W-:Y:S01]  /*0cd0*/  LOP3.LUT R9, R7.reuse, 0xfffffff8, RZ, 0xc0, !PT ;  /* 0xfffffff807097812 */ /* 0x040fe200078ec0ff */
[----:B------:R-:W-:Y:S01]  /*0ce0*/  IMAD.SHL.U32 R7, R7, 0x40, RZ ;  /* 0x0000004007077824 */ /* 0x000fe200078e00ff */
[----:B------:R-:W-:Y:S01]  /*0cf0*/  LOP3.LUT R11, R5, 0x7ffffffc, RZ, 0xc0, !PT ;  /* 0x7ffffffc050b7812 */ /* 0x000fe200078ec0ff */
[----:B------:R-:W-:Y:S01]  /*0d00*/  IMAD.U32 R202, R19, 0x40, R8 ;  /* 0x0000004013ca7824 */ /* 0x000fe200078e0008 */
[----:B------:R-:W-:Y:S01]  /*0d10*/  LOP3.LUT R0, R198, 0xfffffff8, RZ, 0xc0, !PT ;  /* 0xfffffff8c6007812 */ /* 0x000fe200078ec0ff */
[----:B------:R-:W-:Y:S01]  /*0d20*/  IMAD.IADD R9, R6, 0x1, -R9 ;  /* 0x0000000106097824 */ /* 0x000fe200078e0a09 */
[----:B------:R-:W-:Y:S01]  /*0d30*/  LEA.HI R6, R3, R4, RZ, 0x5 ;  /* 0x0000000403067211 */ /* 0x000fe200078f28ff */
[----:B------:R-:W-:Y:S01]  /*0d40*/  IMAD.IADD R11, R4, 0x1, -R11 ;  /* 0x00000001040b7824 */ /* 0x000fe200078e0a0b */
[--C-:B------:R-:W-:Y:S01]  /*0d50*/  SHF.R.S32.HI R3, RZ, 0x2, R5.reuse ;  /* 0x00000002ff037819 */ /* 0x100fe20000011405 */
        /* <DEDUP_REMOVED lines=15> */
[----:B------:R-:W-:Y:S01]  /*0e50*/  LEA.HI R13, R12, R12, RZ, 0x1 ;  /* 0x0000000c0c0d7211 */ /* 0x000fe200078f08ff */
[C---:B------:R-:W-:Y:S01]  /*0e60*/  VIADD R193, R23.reuse, 0x100 ;  /* 0x0000010017c17836 */ /* 0x040fe20000000000 */
[----:B------:R-:W-:Y:S01]  /*0e70*/  LOP3.LUT R8, R8, R5, RZ, 0x3c, !PT ;  /* 0x0000000508087212 */ /* 0x000fe200078e3cff */
[C---:B------:R-:W-:Y:S01]  /*0e80*/  VIADD R192, R23.reuse, 0x140 ;  /* 0x0000014017c07836 */ /* 0x040fe20000000000 */
[----:B------:R-:W-:Y:S01]  /*0e90*/  LOP3.LUT R4, R4, 0xfffffff8, RZ, 0xc0, !PT ;  /* 0xfffffff804047812 */ /* 0x000fe200078ec0ff */
[----:B------:R-:W-:Y:S01]  /*0ea0*/  VIADD R201, R23, 0x180 ;  /* 0x0000018017c97836 */ /* 0x000fe20000000000 */
[----:B------:R-:W-:Y:S01]  /*0eb0*/  LEA.HI R2, R2, R199, RZ, 0x1 ;  /* 0x000000c702027211 */ /* 0x000fe200078f08ff */
[----:B------:R-:W-:Y:S01]  /*0ec0*/  IMAD.IADD R8, R7, 0x1, R8 ;  /* 0x0000000107087824 */ /* 0x000fe200078e0208 */
[----:B------:R-:W-:Y:S01]  /*0ed0*/  LOP3.LUT R13, R13, 0x1ffffffe, RZ, 0xc0, !PT ;  /* 0x1ffffffe0d0d7812 */ /* 0x000fe200078ec0ff */
[----:B------:R-:W-:Y:S01]  /*0ee0*/  IMAD.IADD R3, R3, 0x1, -R4 ;  /* 0x0000000103037824 */ /* 0x000fe200078e0a04 */
[----:B------:R-:W-:Y:S01]  /*0ef0*/  SHF.R.S32.HI R6, RZ, 0x5, R6 ;  /* 0x00000005ff067819 */ /* 0x000fe20000011406 */
[----:B------:R-:W-:Y:S01]  /*0f00*/  IMAD R185, R8, 0x2, R17 ;  /* 0x0000000208b97824 */ /* 0x000fe200078e0211 */
[----:B------:R-:W-:Y:S01]  /*0f10*/  LOP3.LUT R0, R2, 0xfffffe, RZ, 0xc0, !PT ;  /* 0x00fffffe02007812 */ /* 0x000fe200078ec0ff */
[----:B------:R-:W-:Y:S01]  /*0f20*/  VIADD R200, R23, 0x1c0 ;  /* 0x000001c017c87836 */ /* 0x000fe20000000000 */
[----:B------:R-:W-:Y:S01]  /*0f30*/  SEL R187, R187, 0xffffffc0, !P2 ;  /* 0xffffffc0bbbb7807 */ /* 0x000fe20005000000 */
[C---:B------:R-:W-:Y:S01]  /*0f40*/  VIADD R190, R185.reuse, 0x36400 ;  /* 0x00036400b9be7836 */ /* 0x040fe20000000000 */
[----:B------:R-:W-:Y:S01]  /*0f50*/  SHF.R.S32.HI R198, RZ, 0x3, R198 ;  /* 0x00000003ffc67819 */ /* 0x000fe200000114c6 */
[----:B------:R-:W-:Y:S01]  /*0f60*/  VIADD R186, R185, 0x36420 ;  /* 0x00036420b9ba7836 */ /* 0x000fe20000000000 */
[----:B------:R-:W-:Y:S01]  /*0f70*/  SHF.R.S32.HI R210, RZ, 0x1f, R196 ;  /* 0x0000001fffd27819 */ /* 0x000fe200000114c4 */
[----:B------:R-:W-:Y:S01]  /*0f80*/  IMAD.IADD R13, R12, 0x1, -R13 ;  /* 0x000000010c0d7824 */ /* 0x000fe200078e0a0d */
[----:B------:R-:W-:Y:S01]  /*0f90*/  SHF.R.S32.HI R209, RZ, 0x1f, R195 ;  /* 0x0000001fffd17819 */ /* 0x000fe200000114c3 */
[----:B------:R-:W-:Y:S01]  /*0fa0*/  IMAD R22, R6, 0x10, R3 ;  /* 0x0000001006167824 */ /* 0x000fe200078e0203 */
[----:B------:R-:W-:Y:S01]  /*0fb0*/  SHF.R.S32.HI R208, RZ, 0x1f, R194 ;  /* 0x0000001fffd07819 */ /* 0x000fe200000114c2 */
[----:B------:R-:W-:Y:S01]  /*0fc0*/  IMAD.IADD R0, R199, 0x1, -R0 ;  /* 0x00000001c7007824 */ /* 0x000fe200078e0a00 */
[----:B------:R-:W-:Y:S01]  /*0fd0*/  SHF.R.S32.HI R207, RZ, 0x1f, R193 ;  /* 0x0000001fffcf7819 */ /* 0x000fe200000114c1 */
[C---:B------:R-:W-:Y:S01]  /*0fe0*/  @P1 VIADD R186, R190.reuse, 0xffffffe0 ;  /* 0xffffffe0beba1836 */ /* 0x040fe20000000000 */
[----:B------:R-:W-:Y:S01]  /*0ff0*/  SHF.R.S32.HI R206, RZ, 0x1f, R192 ;  /* 0x0000001fffce7819 */ /* 0x000fe200000114c0 */
[----:B------:R-:W-:Y:S01]  /*1000*/  IMAD.IADD R190, R190, 0x1, R187 ;  /* 0x00000001bebe7824 */ /* 0x000fe200078e02bb */
[----:B------:R-:W-:Y:S01]  /*1010*/  SHF.R.S32.HI R205, RZ, 0x1f, R201 ;  /* 0x0000001fffcd7819 */ /* 0x000fe200000114c9 */
[----:B------:R-:W-:Y:S01]  /*1020*/  IMAD.MOV.U32 R7, RZ, RZ, R15 ;  /* 0x000000ffff077224 */ /* 0x000fe200078e000f */
[----:B------:R-:W-:Y:S01]  /*1030*/  SHF.R.S32.HI R204, RZ, 0x1f, R200 ;  /* 0x0000001fffcc7819 */ /* 0x000fe200000114c8 */
[----:B------:R-:W-:-:S02]  /*1040*/  IMAD.MOV.U32 R2, RZ, RZ, RZ ;  /* 0x000000ffff027224 */ /* 0x000fc400078e00ff */
[----:B------:R-:W-:Y:S02]  /*1050*/  IMAD.SHL.U32 R184, R0, 0x100, RZ ;  /* 0x0000010000b87824 */ /* 0x000fe400078e00ff */
[----:B------:R-:W-:Y:S02]  /*1060*/  IMAD R191, R13, 0x8, R22 ;  /* 0x000000080dbf7824 */ /* 0x000fe400078e0216 */
[----:B------:R-:W-:-:S07]  /*1070*/  IMAD.IADD R187, R187, 0x1, R186 ;  /* 0x00000001bbbb7824 */ /* 0x000fce00078e02ba */
.L_x_5355:
[----:B012---:R-:W0:Y:S01]  /*1080*/  LDC.64 R4, c[0x0][0xd88] ;  /* 0x00036200ff047b82 */ /* 0x007e220000000a00 */
[----:B------:R-:W-:Y:S01]  /*1090*/  ULDC.64 UR8, c[0x0][0xb20] ;  /* 0x0002c80000087ab9 */ /* 0x000fe20000000a00 */
[----:B------:R-:W-:-:S06]  /*10a0*/  ULDC.64 UR10, c[0x0][0xb10] ;  /* 0x0002c400000a7ab9 */ /* 0x000fcc0000000a00 */
[----:B------:R-:W1:Y:S08]  /*10b0*/  LDC R188, c[0x0][0x288] ;  /* 0x0000a200ffbc7b82 */ /* 0x000e700000000800 */
[----:B------:R-:W2:Y:S01]  /*10c0*/  LDC.64 R10, c[0x0][0x418] ;  /* 0x00010600ff0a7b82 */ /* 0x000ea20000000a00 */
[----:B0-----:R-:W-:-:S07]  /*10d0*/  IMAD.WIDE R4, R7, 0x4, R4 ;  /* 0x0000000407047825 */ /* 0x001fce00078e0204 */
[----:B------:R-:W0:Y:S01]  /*10e0*/  LDC R0, c[0x0][0x424] ;  /* 0x00010900ff007b82 */ /* 0x000e220000000800 */
[----:B---3--:R-:W3:Y:S01]  /*10f0*/  LDG.E R4, desc[UR44][R4.64] ;  /* 0x0000002c04047981 */ /* 0x008ee2000c1e1900 */
[----:B------:R-:W-:Y:S01]  /*1100*/  UISETP.NE.U32.AND UP0, UPT, UR8, URZ, UPT ;  /* 0x0000003f0800728c */ /* 0x000fe2000bf05070 */
[----:B----4-:R-:W-:Y:S01]  /*1110*/  IMAD.MOV.U32 R8, RZ, RZ, RZ ;  /* 0x000000ffff087224 */ /* 0x010fe200078e00ff */
[----:B------:R-:W-:-:S04]  /*1120*/  UISETP.NE.U32.AND UP1, UPT, UR10, URZ, UPT ;  /* 0x0000003f0a00728c */ /* 0x000fc8000bf25070 */
[----:B------:R-:W4:Y:S01]  /*1130*/  LDC R189, c[0x0][0x2f0] ;  /* 0x0000bc00ffbd7b82 */ /* 0x000f220000000800 */
[----:B------:R-:W-:Y:S02]  /*1140*/  UISETP.NE.AND.EX UP0, UPT, UR9, URZ, UPT, UP0 ;  /* 0x0000003f0900728c */ /* 0x000fe4000bf05300 */
[----:B------:R-:W-:-:S04]  /*1150*/  UISETP.NE.AND.EX UP1, UPT, UR11, URZ, UPT, UP1 ;  /* 0x0000003f0b00728c */ /* 0x000fc8000bf25310 */
[----:B------:R-:W-:Y:S02]  /*1160*/  PLOP3.LUT P0, PT, PT, PT, UP0, 0x80, 0x0 ;  /* 0x000000000000781c */ /* 0x000fe40003f0f008 */
[----:B------:R-:W-:Y:S02]  /*1170*/  PLOP3.LUT P2, PT, PT, PT, UP1, 0x80, 0x0 ;  /* 0x000000000000781c */ /* 0x000fe40003f4f018 */
[----:B---3--:R-:W-:-:S13]  /*1180*/  R2UR UR41, R4 ;  /* 0x00000000042972ca */ /* 0x008fda00000e0000 */
        /* <DEDUP_REMOVED lines=8> */
[----:B------:R-:W-:-:S03]  /*1210*/  IMAD.U32 R6, RZ, RZ, UR10 ;  /* 0x0000000aff067e24 */ /* 0x000fc6000f8e00ff */
[----:B------:R-:W-:Y:S01]  /*1220*/  IMAD.U32 R7, RZ, RZ, UR11 ;  /* 0x0000000bff077e24 */ /* 0x000fe2000f8e00ff */
[----:B------:R3:W5:Y:S04]  /*1230*/  @P0 LDG.E R8, desc[UR44][R4.64] ;  /* 0x0000002c04080981 */ /* 0x000768000c1e1900 */
[----:B-1----:R3:W5:Y:S01]  /*1240*/  @P2 LDG.E R188, desc[UR44][R6.64] ;  /* 0x0000002c06bc2981 */ /* 0x002762000c1e1900 */
[----:B--2---:R-:W-:Y:S01]  /*1250*/  ISETP.NE.U32.AND P0, PT, R10, RZ, PT ;  /* 0x000000ff0a00720c */ /* 0x004fe20003f05070 */
[----:B------:R-:W-:Y:S01]  /*1260*/  UMOV UR39, UR6 ;  /* 0x0000000600277c82 */ /* 0x000fe20008000000 */
[----:B------:R-:W-:Y:S02]  /*1270*/  ISETP.NE.U32.AND P1, PT, RZ, UR8, PT ;  /* 0x00000008ff007c0c */ /* 0x000fe4000bf25070 */
[----:B------:R-:W-:-:S02]  /*1280*/  ISETP.NE.AND.EX P0, PT, R11, RZ, PT, P0 ;  /* 0x000000ff0b00720c */ /* 0x000fc40003f05300 */
[----:B------:R-:W-:Y:S02]  /*1290*/  ISETP.NE.AND.EX P1, PT, RZ, UR9, PT, P1 ;  /* 0x00000009ff007c0c */ /* 0x000fe4000bf25310 */
[----:B0-----:R-:W-:Y:S01]  /*12a0*/  SEL R0, R0, 0x1, P0 ;  /* 0x0000000100007807 */ /* 0x001fe20000000000 */
[----:B---34-:R-:W-:Y:S10]  /*12b0*/  @P2 BRA `(.L_x_5305) ;  /* 0x00000000002c2947 */ /* 0x018ff40003800000 */
        /* <DEDUP_REMOVED lines=8> */
[----:B-----5:R-:W2:Y:S04]  /*1340*/  LDG.E R188, desc[UR44][R4.64] ;  /* 0x0000002c04bc7981 */ /* 0x020ea8000c1e1900 */
[----:B------:R-:W2:Y:S02]  /*1350*/  LDG.E R3, desc[UR44][R4.64+0x4] ;  /* 0x0000042c04037981 */ /* 0x000ea4000c1e1900 */
[----:B--2---:R-:W-:-:S07]  /*1360*/  IMAD.IADD R188, R3, 0x1, -R188 ;  /* 0x0000000103bc7824 */ /* 0x004fce00078e0abc */
.L_x_5305:
[----:B------:R-:W-:Y:S01]  /*1370*/  IMAD R189, R0, R189, RZ ;  /* 0x000000bd00bd7224 */ /* 0x000fe200078e02ff */
[----:B------:R-:W-:Y:S06]  /*1380*/  @!P1 BRA `(.L_x_5306) ;  /* 0x0000000000189947 */ /* 0x000fec0003800000 */
[----:B------:R-:W-:-:S04]  /*1390*/  ULEA UR4, UP0, UR41, UR8, 0x2 ;  /* 0x0000000829047291 */ /* 0x000fc8000f80103f */
[----:B------:R-:W-:Y:S02]  /*13a0*/  ULEA.HI.X UR6, UR41, UR9, UR40, 0x2, UP0 ;  /* 0x0000000929067291 */ /* 0x000fe400080f1428 */
[----:B------:R-:W-:-:S04]  /*13b0*/  IMAD.U32 R4, RZ, RZ, UR4 ;  /* 0x00000004ff047e24 */ /* 0x000fc8000f8e00ff */
[----:B------:R-:W-:-:S05]  /*13c0*/  IMAD.U32 R5, RZ, RZ, UR6 ;  /* 0x00000006ff057e24 */ /* 0x000fca000f8e00ff */
[----:B------:R0:W5:Y:S01]  /*13d0*/  LDG.E R189, desc[UR44][R4.64] ;  /* 0x0000002c04bd7981 */ /* 0x000162000c1e1900 */
[----:B------:R-:W-:Y:S05]  /*13e0*/  BRA `(.L_x_5307) ;  /* 0x00000000002c7947 */ /* 0x000fea0003800000 */
.L_x_5306:
        /* <DEDUP_REMOVED lines=9> */
[----:B------:R-:W2:Y:S02]  /*1480*/  LDG.E R0, desc[UR44][R4.64+0x4] ;  /* 0x0000042c04007981 */ /* 0x000ea4000c1e1900 */
[----:B--2---:R-:W-:-:S07]  /*1490*/  IMAD.IADD R189, R0, 0x1, -R189 ;  /* 0x0000000100bd7824 */ /* 0x004fce00078e0abd */
.L_x_5307:
[----:B------:R-:W-:Y:S01]  /*14a0*/  UISETP.NE.AND UP0, UPT, UR43, 0x1, UPT ;  /* 0x000000012b00788c */ /* 0x000fe2000bf05270 */
[----:B-----5:R-:W-:Y:S01]  /*14b0*/  IMAD.IADD R189, R189, 0x1, -R8 ;  /* 0x00000001bdbd7824 */ /* 0x020fe200078e0a08 */
[----:B------:R-:W-:-:S03]  /*14c0*/  USHF.L.U32 UR38, UR5, 0x6, URZ ;  /* 0x0000000605267899 */ /* 0x000fc6000800063f */
[----:B------:R-:W-:Y:S01]  /*14d0*/  VIADD R0, R189, 0x3f ;  /* 0x0000003fbd007836 */ /* 0x000fe20000000000 */
[----:B------:R-:W-:-:S04]  /*14e0*/  PLOP3.LUT P0, PT, PT, PT, UP0, 0x80, 0x0 ;  /* 0x000000000000781c */ /* 0x000fc80003f0f008 */
[----:B------:R-:W-:-:S04]  /*14f0*/  SHF.R.S32.HI R3, RZ, 0x1f, R0 ;  /* 0x0000001fff037819 */ /* 0x000fc80000011400 */
[----:B------:R-:W-:-:S04]  /*1500*/  LEA.HI R3, R3, R0, RZ, 0x6 ;  /* 0x0000000003037211 */ /* 0x000fc800078f30ff */
[----:B------:R-:W-:Y:S01]  /*1510*/  SHF.R.S32.HI R168, RZ, 0x6, R3 ;  /* 0x00000006ffa87819 */ /* 0x000fe20000011403 */
[----:B------:R-:W-:Y:S06]  /*1520*/  @!P0 BRA `(.L_x_5308) ;  /* 0x0000001c003c8947 */ /* 0x000fec0003800000 */
[----:B------:R-:W1:Y:S01]  /*1530*/  LDC R0, c[0x0][0x448] ;  /* 0x00011200ff007b82 */ /* 0x000e620000000800 */
[----:B------:R-:W-:Y:S01]  /*1540*/  UIADD3 UR4, UR38, 0x3f, URZ ;  /* 0x0000003f26047890 */ /* 0x000fe2000fffe03f */
[----:B------:R-:W-:Y:S02]  /*1550*/  IADD3 R189, R189, 0x40, -R188 ;  /* 0x00000040bdbd7810 */ /* 0x000fe40007ffe8bc */
        /* <DEDUP_REMOVED lines=21> */
[----:B-1----:R-:W-:Y:S01]  /*16b0*/  ISETP.NE.AND P0, PT, R0, 0x1, PT ;  /* 0x000000010000780c */ /* 0x002fe20003f05270 */
        /* <DEDUP_REMOVED lines=13> */
[----:B------:R-:W-:Y:S01]  /*1790*/  IMAD.MOV.U32 R19, RZ, RZ, RZ ;  /* 0x000000ffff137224 */ /* 0x000fe200078e00ff */
[----:B------:R-:W-:Y:S02]  /*17a0*/  CS2R R92, SRZ ;  /* 0x00000000005c7805 */ /* 0x000fe4000001ff00 */
[----:B------:R-:W-:-:S02]  /*17b0*/  CS2R R90, SRZ ;  /* 0x00000000005a7805 */ /* 0x000fc4000001ff00 */
[----:B------:R-:W-:Y:S02]  /*17c0*/  CS2R R88, SRZ ;  /* 0x0000000000587805 */ /* 0x000fe4000001ff00 */
[----:B------:R-:W-:Y:S02]  /*17d0*/  CS2R R86, SRZ ;  /* 0x0000000000567805 */ /* 0x000fe4000001ff00 */
[----:B------:R-:W-:Y:S02]  /*17e0*/  CS2R R84, SRZ ;  /* 0x0000000000547805 */ /* 0x000fe4000001ff00 */
[----:B------:R-:W-:Y:S01]  /*17f0*/  CS2R R82, SRZ ;  /* 0x0000000000527805 */ /* 0x000fe2000001ff00 */
[----:B0-----:R-:W0:Y:S01]  /*1800*/  @P0 LDC R4, c[0x0][0x450] ;  /* 0x00011400ff040b82 */ /* 0x001e220000000800 */
        /* <DEDUP_REMOVED lines=15> */
[----:B-1----:R-:W-:Y:S01]  /*1900*/  @P0 IMAD.HI.U32 R3, R3, UR4, RZ ;  /* 0x0000000403030c27 */ /* 0x002fe2000f8e00ff */
[----:B------:R-:W-:Y:S02]  /*1910*/  CS2R R14, SRZ ;  /* 0x00000000000e7805 */ /* 0x000fe4000001ff00 */
[----:B------:R-:W-:Y:S02]  /*1920*/  CS2R R12, SRZ ;  /* 0x00000000000c7805 */ /* 0x000fe4000001ff00 */
[----:B------:R-:W-:Y:S02]  /*1930*/  CS2R R170, SRZ ;  /* 0x0000000000aa7805 */ /* 0x000fe4000001ff00 */
[----:B------:R-:W-:Y:S01]  /*1940*/  CS2R R38, SRZ ;  /* 0x0000000000267805 */ /* 0x000fe2000001ff00 */
[----:B------:R-:W-:Y:S01]  /*1950*/  IMAD.MOV.U32 R169, RZ, RZ, RZ ;  /* 0x000000ffffa97224 */ /* 0x000fe200078e00ff */
[----:B------:R-:W-:-:S02]  /*1960*/  CS2R R172, SRZ ;  /* 0x0000000000ac7805 */ /* 0x000fc4000001ff00 */
[----:B------:R-:W-:Y:S02]  /*1970*/  CS2R R34, SRZ ;  /* 0x0000000000227805 */ /* 0x000fe4000001ff00 */
[----:B0-----:R-:W-:Y:S01]  /*1980*/  @P0 SHF.R.U32.HI R0, RZ, R4, R3 ;  /* 0x00000004ff000219 */ /* 0x001fe20000011603 */
[----:B------:R-:W-:Y:S01]  /*1990*/  IMAD.MOV.U32 R31, RZ, RZ, RZ ;  /* 0x000000ffff1f7224 */ /* 0x000fe200078e00ff */
[----:B------:R-:W-:Y:S02]  /*19a0*/  PLOP3.LUT P0, PT, PT, PT, PT, 0x80, 0x0 ;  /* 0x000000000000781c */ /* 0x000fe40003f0f070 */
[----:B------:R-:W-:Y:S02]  /*19b0*/  CS2R R10, SRZ ;  /* 0x00000000000a7805 */ /* 0x000fe4000001ff00 */
[----:B------:R-:W-:Y:S01]  /*19c0*/  CS2R R174, SRZ ;  /* 0x0000000000ae7805 */ /* 0x000fe2000001ff00 */
[----:B------:R-:W-:Y:S02]  /*19d0*/  IMAD.IADD R0, R189, 0x1, R0 ;  /* 0x00000001bd007824 */ /* 0x000fe400078e0200 */
[----:B------:R-:W-:-:S02]  /*19e0*/  IMAD.MOV.U32 R27, RZ, RZ, RZ ;  /* 0x000000ffff1b7224 */ /* 0x000fc400078e00ff */
[----:B------:R-:W-:Y:S01]  /*19f0*/  IMAD.MOV.U32 R9, RZ, RZ, RZ ;  /* 0x000000ffff097224 */ /* 0x000fe200078e00ff */
[----:B------:R-:W-:Y:S01]  /*1a00*/  SHF.R.S32.HI R3, RZ, 0x1f, R0 ;  /* 0x0000001fff037819 */ /* 0x000fe20000011400 */
[----:B------:R-:W-:-:S03]  /*1a10*/  IMAD.MOV.U32 R20, RZ, RZ, RZ ;  /* 0x000000ffff147224 */ /* 0x000fc600078e00ff */
        /* <DEDUP_REMOVED lines=69> */
.L_x_5311:
        /* <DEDUP_REMOVED lines=172> */
.L_x_5310:
        /* <DEDUP_REMOVED lines=143> */
.L_x_5308:
[----:B------:R-:W1:Y:S01]  /*3220*/  LDC R0, c[0x0][0x448] ;  /* 0x00011200ff007b82 */ /* 0x000e620000000800 */
[----:B------:R-:W-:Y:S01]  /*3230*/  UIADD3 UR4, UR38, 0x3f, URZ ;  /* 0x0000003f26047890 */ /* 0x000fe2000fffe03f */
[----:B0-----:R-:W-:Y:S02]  /*3240*/  IADD3 R5, R189, 0x40, -R188 ;  /* 0x00000040bd057810 */ /* 0x001fe40007ffe8bc */
        /* <DEDUP_REMOVED lines=21> */
[----:B-1----:R-:W-:-:S02]  /*33a0*/  ISETP.NE.AND P0, PT, R0, 0x1, PT ;  /* 0x000000010000780c */ /* 0x002fc40003f05270 */
        /* <DEDUP_REMOVED lines=12> */
[----:B------:R-:W0:Y:S01]  /*3470*/  @P0 LDC R0, c[0x0][0x44c] ;  /* 0x00011300ff000b82 */ /* 0x000e220000000800 */
[----:B------:R-:W-:-:S02]  /*3480*/  CS2R R92, SRZ ;  /* 0x00000000005c7805 */ /* 0x000fc4000001ff00 */
[----:B------:R-:W-:Y:S02]  /*3490*/  CS2R R90, SRZ ;  /* 0x00000000005a7805 */ /* 0x000fe4000001ff00 */
        /* <DEDUP_REMOVED lines=24> */
[----:B------:R-:W-:Y:S01]  /*3620*/  CS2R R38, SRZ ;  /* 0x0000000000267805 */ /* 0x000fe2000001ff00 */
[----:B------:R-:W-:Y:S01]  /*3630*/  IMAD.U32 R0, RZ, RZ, UR4 ;  /* 0x00000004ff007e24 */ /* 0x000fe2000f8e00ff */
[----:B------:R-:W-:Y:S01]  /*3640*/  CS2R R172, SRZ ;  /* 0x0000000000ac7805 */ /* 0x000fe2000001ff00 */
[----:B------:R-:W-:Y:S01]  /*3650*/  IMAD.MOV.U32 R169, RZ, RZ, RZ ;  /* 0x000000ffffa97224 */ /* 0x000fe200078e00ff */
[----:B------:R-:W-:-:S02]  /*3660*/  CS2R R34, SRZ ;  /* 0x0000000000227805 */ /* 0x000fc4000001ff00 */
[----:B-1----:R-:W-:Y:S01]  /*3670*/  @P0 SHF.R.U32.HI R0, RZ, R4, R3 ;  /* 0x00000004ff000219 */ /* 0x002fe20000011603 */
[----:B------:R-:W-:Y:S01]  /*3680*/  IMAD.MOV.U32 R31, RZ, RZ, RZ ;  /* 0x000000ffff1f7224 */ /* 0x000fe200078e00ff */
[----:B------:R-:W-:Y:S02]  /*3690*/  PLOP3.LUT P0, PT, PT, PT, PT, 0x80, 0x0 ;  /* 0x000000000000781c */ /* 0x000fe40003f0f070 */
[----:B------:R-:W-:Y:S02]  /*36a0*/  CS2R R10, SRZ ;  /* 0x00000000000a7805 */ /* 0x000fe4000001ff00 */
[----:B------:R-:W-:Y:S01]  /*36b0*/  CS2R R174, SRZ ;  /* 0x0000000000ae7805 */ /* 0x000fe2000001ff00 */
[----:B------:R-:W-:Y:S02]  /*36c0*/  IMAD.IADD R0, R5, 0x1, R0 ;  /* 0x0000000105007824 */ /* 0x000fe400078e0200 */
[----:B------:R-:W-:Y:S02]  /*36d0*/  IMAD.MOV.U32 R27, RZ, RZ, RZ ;  /* 0x000000ffff1b7224 */ /* 0x000fe400078e00ff */
        /* <DEDUP_REMOVED lines=38> */
.L_x_5312:
        /* <DEDUP_REMOVED lines=9> */
.L_x_5502:
[----:B------:R-:W-:Y:S05]  /*39d0*/  @!P0 BRA `(.L_x_5314) ;  /* 0x0000000000048947 */ /* 0x000fea0003800000 */
[----:B------:R-:W-:Y:S01]  /*39e0*/  BPT.TRAP 0x1 ;  /* 0x000000040000795c */ /* 0x000fe20000300000 */
.L_x_5314:
[----:B------:R-:W-:Y:S01]  /*39f0*/  IMAD R5, R2, 0x8, R17 ;  /* 0x0000000802057824 */ /* 0x000fe200078e0211 */
[----:B------:R-:W-:-:S04]  /*3a00*/  SHF.L.U32 R8, R16, 0x1f, RZ ;  /* 0x0000001f10087819 */ /* 0x000fc800000006ff */
[----:B------:R1:W2:Y:S01]  /*3a10*/  SYNCS.PHASECHK.TRANS64.TRYWAIT P1, [R5+URZ+0x38830], R8 ;  /* 0x03883008050075a7 */ /* 0x0002a2000802017f */
[----:B------:R-:W-:Y:S05]  /*3a20*/  @!P0 BRA `(.L_x_5315) ;  /* 0x0000000000048947 */ /* 0x000fea0003800000 */
[----:B------:R-:W-:Y:S01]  /*3a30*/  BPT.TRAP 0x1 ;  /* 0x000000040000795c */ /* 0x000fe20000300000 */
.L_x_5315:
[----:B------:R-:W-:-:S05]  /*3a40*/  VIADD R0, R17, 0x22400 ;  /* 0x0002240011007836 */ /* 0x000fca0000000000 */
[----:B------:R-:W-:-:S04]  /*3a50*/  SHF.R.U32.HI R0, RZ, 0x4, R0 ;  /* 0x00000004ff007819 */ /* 0x000fc80000011600 */
[----:B------:R-:W-:Y:S01]  /*3a60*/  LOP3.LUT R0, R0, 0x3fff, RZ, 0xc0, !PT ;  /* 0x00003fff00007812 */ /* 0x000fe200078ec0ff */
[----:B--2---:R-:W-:Y:S06]  /*3a70*/  @P1 BRA `(.L_x_5316) ;  /* 0x0000000000081947 */ /* 0x004fec0003800000 */
[----:B------:R-:W2:Y:S02]  /*3a80*/  SYNCS.PHASECHK.TRANS64.TRYWAIT P1, [R5+URZ+0x38830], R8 ;  /* 0x03883008050075a7 */ /* 0x000ea4000802017f */
[----:B--2---:R-:W-:Y:S05]  /*3a90*/  @!P1 BRA `(.L_x_5317) ;  /* 0x0000015000dc9947 */ /* 0x004fea0003800000 */
.L_x_5316:
        /* <DEDUP_REMOVED lines=40> */
.L_x_5503:
[----:B------:R-:W-:Y:S05]  /*3d20*/  @!P0 BRA `(.L_x_5319) ;  /* 0x0000000000048947 */ /* 0x000fea0003800000 */
[----:B------:R-:W-:Y:S01]  /*3d30*/  BPT.TRAP 0x1 ;  /* 0x000000040000795c */ /* 0x000fe20000300000 */
.L_x_5319:
[----:B------:R4:W0:Y:S01]  /*3d40*/  SYNCS.PHASECHK.TRANS64.TRYWAIT P1, [R5+URZ+0x38850], R8 ;  /* 0x03885008050075a7 */ /* 0x000822000802017f */
[----:B------:R-:W-:Y:S05]  /*3d50*/  @!P0 BRA `(.L_x_5320) ;  /* 0x0000000000048947 */ /* 0x000fea0003800000 */
[----:B------:R-:W-:Y:S01]  /*3d60*/  BPT.TRAP 0x1 ;  /* 0x000000040000795c */ /* 0x000fe20000300000 */
.L_x_5320:
        /* <DEDUP_REMOVED lines=12> */
.L_x_5321:
        /* <DEDUP_REMOVED lines=17> */
[----:B------:R-:W-:Y:S01]  /*3f40*/  ULDC UR28, c[0x0][0xa80] ;  /* 0x0002a000001c7ab9 */ /* 0x000fe20000000800 */
[----:B------:R-:W-:Y:S01]  /*3f50*/  IMAD.MOV.U32 R15, RZ, RZ, 0x40 ;  /* 0x00000040ff0f7424 */ /* 0x000fe200078e00ff */
[----:B------:R-:W1:Y:S01]  /*3f60*/  S2R R56, SR_TID.X ;  /* 0x0000000000387919 */ /* 0x000e620000002100 */
[----:B------:R-:W-:Y:S01]  /*3f70*/  IMAD R217, R2, 0x1000, R19 ;  /* 0x0000100002d97824 */ /* 0x000fe200078e0213 */
[----:B------:R-:W-:-:S03]  /*3f80*/  UMOV UR7, 0x40000040 ;  /* 0x4000004000077882 */ /* 0x000fc60000000000 */
[----:B------:R-:W-:Y:S01]  /*3f90*/  VIADD R219, R217, 0x80 ;  /* 0x00000080d9db7836 */ /* 0x000fe20000000000 */
        /* <DEDUP_REMOVED lines=295> */
[----:B------:R-:W-:-:S04]  /*5210*/  SEL R8, R8, 0xf80, P1 ;  /* 0x00000f8008087807 */ /* 0x000fc80000800000 */
        /* <DEDUP_REMOVED lines=10> */
[----:B------:R-:W0:Y:S02]  /*52c0*/  LDC R6, c[0x0][0x448] ;  /* 0x00011200ff067b82 */ /* 0x000e240000000800 */
[----:B0-----:R-:W-:Y:S01]  /*52d0*/  ISETP.NE.AND P1, PT, R6, 0x1, PT ;  /* 0x000000010600780c */ /* 0x001fe20003f25270 */
[----:B------:R-:W-:-:S12]  /*52e0*/  VIADD R6, R191, UR38 ;  /* 0x00000026bf067c36 */ /* 0x000fd80008000000 */
[----:B------:R-:W0:Y:S08]  /*52f0*/  @P1 LDC R7, c[0x0][0x44c] ;  /* 0x00011300ff071b82 */ /* 0x000e300000000800 */
[----:B------:R-:W1:Y:S01]  /*5300*/  @P1 LDC R8, c[0x0][0x450] ;  /* 0x00011400ff081b82 */ /* 0x000e620000000800 */
[----:B0-----:R-:W-:-:S05]  /*5310*/  @P1 IMAD.HI.U32 R7, R6, R7, RZ ;  /* 0x0000000706071227 */ /* 0x001fca00078e00ff */
[----:B-1----:R-:W-:Y:S01]  /*5320*/  @P1 SHF.R.U32.HI R6, RZ, R8, R7 ;  /* 0x00000008ff061219 */ /* 0x002fe20000011607 */
[C---:B------:R-:W-:Y:S01]  /*5330*/  IMAD R8, R168.reuse, -0x40, R15 ;  /* 0xffffffc0a8087824 */ /* 0x040fe200078e020f */
[----:B------:R-:W-:Y:S02]  /*5340*/  WARPGROUP.DEPBAR.LE gsb0, 0x0 ;  /* 0x00008000000079c5 */ /* 0x000fe40000010000 */
[----:B------:R-:W-:Y:S01]  /*5350*/  WARPGROUP.ARRIVE ;  /* 0x00000000000079c5 */ /* 0x000fe20000000000 */
[----:B------:R-:W0:Y:S01]  /*5360*/  SHFL.IDX PT, R9, R6, RZ, 0x1c1f ;  /* 0x001c1fff06097589 */ /* 0x000e2200000e0000 */
[----:B------:R-:W-:Y:S01]  /*5370*/  IADD3 R7, R189, 0x1, R8 ;  /* 0x00000001bd077810 */ /* 0x000fe20007ffe008 */
[----:B------:R-:W-:Y:S01]  /*5380*/  VIADD R168, R168, 0xfffffffe ;  /* 0xfffffffea8a87836 */ /* 0x000fe20000000000 */
[----:B------:R-:W-:Y:S01]  /*5390*/  IADD3 R8, -R18, R8, R189 ;  /* 0x0000000812087210 */ /* 0x000fe20007ffe1bd */
[----:B------:R-:W1:Y:S01]  /*53a0*/  SHFL.IDX PT, R6, R6, 0x1, 0x1c1f ;  /* 0x003c1f0006067f89 */ /* 0x000e6200000e0000 */
[----:B------:R-:W-:Y:S01]  /*53b0*/  HGMMA.64x64x16.F32.BF16 R24, gdesc[UR24], R24, gsb0 ;  /* 0x00e00000181879f0 */ /* 0x000fe20008001818 */
[----:B------:R-:W-:-:S02]  /*53c0*/  IADD3 R7, -R188, R7, -R18 ;  /* 0x00000007bc077210 */ /* 0x000fc40007ffe912 */
[----:B------:R-:W-:Y:S02]  /*53d0*/  R2UR UR31, R168 ;  /* 0x00000000a81f72ca */ /* 0x000fe400000e0000 */
[----:B0-----:R-:W-:-:S04]  /*53e0*/  VIADDMNMX R9, R9, R7, R8, PT ;  /* 0x0000000709097246 */ /* 0x001fc80003800108 */
[C---:B------:R-:W-:Y:S02]  /*53f0*/  ISETP.GT.AND P2, PT, R9.reuse, RZ, PT ;  /* 0x000000ff0900720c */ /* 0x040fe40003f44270 */
[C---:B------:R-:W-:Y:S02]  /*5400*/  ISETP.GT.AND P3, PT, R9.reuse, 0x1, PT ;  /* 0x000000010900780c */ /* 0x040fe40003f64270 */
[----:B------:R-:W-:Y:S02]  /*5410*/  ISETP.GT.AND P4, PT, R9, 0x8, PT ;  /* 0x000000080900780c */ /* 0x000fe40003f84270 */
[----:B-1----:R-:W-:-:S04]  /*5420*/  VIADDMNMX R8, R6, R7, R8, PT ;  /* 0x0000000706087246 */ /* 0x002fc80003800108 */
[----:B------:R-:W-:Y:S01]  /*5430*/  ISETP.GT.AND P5, PT, R8, 0x28, PT ;  /* 0x000000280800780c */ /* 0x000fe20003fa4270 */
[----:B------:R-:W-:Y:S02]  /*5440*/  WARPGROUP.DEPBAR.LE gsb0, 0x0 ;  /* 0x00008000000079c5 */ /* 0x000fe40000010000 */
        /* <DEDUP_REMOVED lines=46> */
[----:B------:R-:W-:Y:S01]  /*5730*/  FMUL.FTZ R55, R55, UR6 ;  /* 0x0000000637377c20 */ /* 0x000fe20008410000 */
[----:B------:R-:W-:-:S02]  /*5740*/  ISETP.GT.AND P2, PT, R9, 0x11, PT ;  /* 0x000000110900780c */ /* 0x000fc40003f44270 */
[----:B------:R-:W-:Y:S02]  /*5750*/  FMNMX.FTZ R21, R13, R20, !PT ;  /* 0x000000140d157209 */ /* 0x000fe40007810000 */
[----:B------:R-:W-:Y:S01]  /*5760*/  R2UR UR6, R217 ;  /* 0x00000000d90672ca */ /* 0x000fe200000e0000 */
        /* <DEDUP_REMOVED lines=40> */
[----:B------:R-:W-:Y:S01]  /*59f0*/  MUFU.TANH R41, R30 ;  /* 0x0000001e00297308 */ /* 0x000fe20000002400 */
[----:B--2---:R-:W-:Y:S02]  /*5a00*/  FSEL R36, R52, -INF , P3 ;  /* 0xff80000034247808 */ /* 0x004fe40001800000 */
[----:B------:R-:W-:Y:S02]  /*5a10*/  ISETP.GT.AND P3, PT, R8, 0x1, PT ;  /* 0x000000010800780c */ /* 0x000fe40003f64270 */
[----:B------:R-:W-:-:S03]  /*5a20*/  FMNMX.FTZ R40, R36, R9, !PT ;  /* 0x0000000924287209 */ /* 0x000fc60007810000 */
[----:B------:R-:W1:Y:S01]  /*5a30*/  MUFU.TANH R26, R26 ;  /* 0x0000001a001a7308 */ /* 0x000e620000002400 */
[----:B0-----:R-:W-:Y:S02]  /*5a40*/  FSEL R37, R53, -INF , P2 ;  /* 0xff80000035257808 */ /* 0x001fe40001000000 */
[----:B------:R-:W-:Y:S02]  /*5a50*/  ISETP.GT.AND P2, PT, R8, RZ, PT ;  /* 0x000000ff0800720c */ /* 0x000fe40003f44270 */
[----:B------:R-:W-:-:S03]  /*5a60*/  FMNMX.FTZ R40, R37, R40, !PT ;  /* 0x0000002825287209 */ /* 0x000fc60007810000 */
[----:B------:R-:W0:Y:S02]  /*5a70*/  MUFU.TANH R27, R27 ;  /* 0x0000001b001b7308 */ /* 0x000e240000002400 */
[----:B------:R-:W2:Y:S06]  /*5a80*/  SHFL.BFLY PT, R9, R40, 0x2, 0x1f ;  /* 0x0c401f0028097f89 */ /* 0x000eac00000e0000 */
[----:B------:R-:W3:Y:S01]  /*5a90*/  MUFU.TANH R31, R31 ;  /* 0x0000001f001f7308 */ /* 0x000ee20000002400 */
[----:B-1----:R-:W-:Y:S02]  /*5aa0*/  FSEL R26, R26, -INF , P2 ;  /* 0xff8000001a1a7808 */ /* 0x002fe40001000000 */
[----:B------:R-:W-:-:S05]  /*5ab0*/  ISETP.GT.AND P2, PT, R8, 0x9, PT ;  /* 0x000000090800780c */ /* 0x000fca0003f44270 */
[----:B------:R-:W1:Y:S01]  /*5ac0*/  MUFU.TANH R34, R34 ;  /* 0x0000002200227308 */ /* 0x000e620000002400 */
[----:B0-----:R-:W-:Y:S02]  /*5ad0*/  FSEL R27, R27, -INF , P3 ;  /* 0xff8000001b1b7808 */ /* 0x001fe40001800000 */
[----:B------:R-:W-:-:S05]  /*5ae0*/  ISETP.GT.AND P3, PT, R8, 0x10, PT ;  /* 0x000000100800780c */ /* 0x000fca0003f64270 */
[----:B------:R-:W0:Y:S01]  /*5af0*/  MUFU.TANH R35, R35 ;  /* 0x0000002300237308 */ /* 0x000e220000002400 */
[----:B---3--:R-:W-:Y:S02]  /*5b00*/  FSEL R31, R31, -INF , P2 ;  /* 0xff8000001f1f7808 */ /* 0x008fe40001000000 */
[----:B--2---:R-:W-:Y:S02]  /*5b10*/  FMNMX.FTZ R9, R40, R9, !PT ;  /* 0x0000000928097209 */ /* 0x004fe40007810000 */
[----:B------:R-:W-:-:S03]  /*5b20*/  ISETP.GT.AND P2, PT, R8, 0x11, PT ;  /* 0x000000110800780c */ /* 0x000fc60003f44270 */
[----:B------:R-:W2:Y:S01]  /*5b30*/  SHFL.BFLY PT, R30, R9, 0x1, 0x1f ;  /* 0x0c201f00091e7f89 */ /* 0x000ea200000e0000 */
        /* <DEDUP_REMOVED lines=8> */
[----:B------:R-:W-:Y:S02]  /*5bc0*/  ISETP.GT.AND P3, PT, R8, 0x21, PT ;  /* 0x000000210800780c */ /* 0x000fe40003f64270 */
[----:B--2---:R-:W-:-:S03]  /*5bd0*/  FMNMX.FTZ R7, R9, R30, !PT ;  /* 0x0000001e09077209 */ /* 0x004fc60007810000 */
[----:B------:R-:W2:Y:S01]  /*5be0*/  MUFU.TANH R43, R43 ;  /* 0x0000002b002b7308 */ /* 0x000ea20000002400 */
[----:B------:R-:W-:Y:S02]  /*5bf0*/  FSEL R30, R41, -INF , P4 ;  /* 0xff800000291e7808 */ /* 0x000fe40002000000 */
[----:B------:R-:W-:Y:S02]  /*5c00*/  FMNMX.FTZ R9, R26, R27, !PT ;  /* 0x0000001b1a097209 */ /* 0x000fe40007810000 */
[----:B------:R-:W-:Y:S02]  /*5c10*/  ISETP.GT.AND P4, PT, R8, 0x19, PT ;  /* 0x000000190800780c */ /* 0x000fe40003f84270 */
[----:B------:R-:W-:Y:S01]  /*5c20*/  FMNMX.FTZ R6, R30, R9, !PT ;  /* 0x000000091e067209 */ /* 0x000fe20007810000 */
[----:B------:R-:W3:Y:S01]  /*5c30*/  MUFU.TANH R42, R46 ;  /* 0x0000002e002a7308 */ /* 0x000ee20000002400 */
[----:B-1----:R-:W-:Y:S02]  /*5c40*/  FSEL R39, R39, -INF , P4 ;  /* 0xff80000027277808 */ /* 0x002fe40002000000 */
[----:B------:R-:W-:-:S02]  /*5c50*/  FMNMX.FTZ R9, R31, R6, !PT ;  /* 0x000000061f097209 */ /* 0x000fc40007810000 */
[----:B0-----:R-:W-:Y:S02]  /*5c60*/  FSEL R40, R40, -INF , P2 ;  /* 0xff80000028287808 */ /* 0x001fe40001000000 */
[----:B------:R-:W-:Y:S01]  /*5c70*/  FMNMX.FTZ R6, R34, R9, !PT ;  /* 0x0000000922067209 */ /* 0x000fe20007810000 */
[----:B------:R-:W0:Y:S01]  /*5c80*/  MUFU.TANH R47, R47 ;  /* 0x0000002f002f7308 */ /* 0x000e220000002400 */
[----:B--2---:R-:W-:Y:S01]  /*5c90*/  FSEL R41, R43, -INF , P3 ;  /* 0xff8000002b297808 */ /* 0x004fe20001800000 */
[----:B------:R-:W-:Y:S01]  /*5ca0*/  FMUL.FTZ R43, R7, UR28 ;  /* 0x0000001c072b7c20 */ /* 0x000fe20008410000 */
[----:B------:R-:W-:Y:S02]  /*5cb0*/  FMNMX.FTZ R9, R35, R6, !PT ;  /* 0x0000000623097209 */ /* 0x000fe40007810000 */
[----:B------:R-:W-:Y:S02]  /*5cc0*/  FSETP.NEU.FTZ.AND P3, PT, R7, -INF , PT ;  /* 0xff8000000700780b */ /* 0x000fe40003f7d000 */
[----:B------:R-:W-:Y:S01]  /*5cd0*/  FMNMX.FTZ R6, R38, R9, !PT ;  /* 0x0000000926067209 */ /* 0x000fe20007810000 */
[----:B------:R-:W1:Y:S01]  /*5ce0*/  MUFU.TANH R44, R50 ;  /* 0x00000032002c7308 */ /* 0x000e620000002400 */
[----:B------:R-:W-:-:S02]  /*5cf0*/  ISETP.GT.AND P4, PT, R8, 0x29, PT ;  /* 0x000000290800780c */ /* 0x000fc40003f84270 */
[----:B------:R-:W-:Y:S02]  /*5d00*/  FMNMX.FTZ R9, R39, R6, !PT ;  /* 0x0000000627097209 */ /* 0x000fe40007810000 */
[----:B---3--:R-:W-:Y:S02]  /*5d10*/  FSEL R42, R42, -INF , P5 ;  /* 0xff8000002a2a7808 */ /* 0x008fe40002800000 */
[----:B------:R-:W-:Y:S01]  /*5d20*/  FMNMX.FTZ R6, R40, R9, !PT ;  /* 0x0000000928067209 */ /* 0x000fe20007810000 */
[----:B------:R-:W2:Y:S01]  /*5d30*/  MUFU.TANH R45, R51 ;  /* 0x00000033002d7308 */ /* 0x000ea20000002400 */
[----:B------:R-:W-:Y:S02]  /*5d40*/  FSEL R48, R43, RZ, P3 ;  /* 0x000000ff2b307208 */ /* 0x000fe40001800000 */
[----:B------:R-:W-:Y:S02]  /*5d50*/  FMNMX.FTZ R9, R41, R6, !PT ;  /* 0x0000000629097209 */ /* 0x000fe40007810000 */
[----:B------:R-:W-:Y:S01]  /*5d60*/  ISETP.GT.AND P2, PT, R8, 0x30, PT ;  /* 0x000000300800780c */ /* 0x000fe20003f44270 */
[--C-:B------:R-:W-:Y:S01]  /*5d70*/  FFMA.FTZ R49, R10, UR28, -R48.reuse ;  /* 0x0000001c0a317c23 */ /* 0x100fe20008010830 */
[----:B0-----:R-:W-:Y:S01]  /*5d80*/  FSEL R43, R47, -INF , P4 ;  /* 0xff8000002f2b7808 */ /* 0x001fe20002000000 */
[----:B------:R-:W0:Y:S01]  /*5d90*/  MUFU.TANH R46, R54 ;  /* 0x00000036002e7308 */ /* 0x000e220000002400 */
[----:B------:R-:W-:Y:S01]  /*5da0*/  FMNMX.FTZ R6, R42, R9, !PT ;  /* 0x000000092a067209 */ /* 0x000fe20007810000 */
[--C-:B------:R-:W-:Y:S01]  /*5db0*/  FFMA.FTZ R169, R28, UR28, -R48.reuse ;  /* 0x0000001c1ca97c23 */ /* 0x100fe20008010830 */
[----:B------:R-:W-:Y:S01]  /*5dc0*/  ISETP.GT.AND P3, PT, R8, 0x31, PT ;  /* 0x000000310800780c */ /* 0x000fe20003f64270 */
[--C-:B------:R-:W-:Y:S01]  /*5dd0*/  FFMA.FTZ R170, R29, UR28, -R48.reuse ;  /* 0x0000001c1daa7c23 */ /* 0x100fe20008010830 */
[----:B-1----:R-:W-:Y:S01]  /*5de0*/  FSEL R44, R44, -INF , P2 ;  /* 0xff8000002c2c7808 */ /* 0x002fe20001000000 */
[--C-:B------:R-:W-:Y:S01]  /*5df0*/  FFMA.FTZ R171, R32, UR28, -R48.reuse ;  /* 0x0000001c20ab7c23 */ /* 0x100fe20008010830 */
[----:B------:R-:W-:Y:S01]  /*5e00*/  FMNMX.FTZ R9, R43, R6, !PT ;  /* 0x000000062b097209 */ /* 0x000fe20007810000 */
[----:B------:R-:W1:Y:S01]  /*5e10*/  MUFU.TANH R55, R55 ;  /* 0x0000003700377308 */ /* 0x000e620000002400 */
[----:B------:R-:W-:Y:S01]  /*5e20*/  ISETP.GT.AND P2, PT, R8, 0x38, PT ;  /* 0x000000380800780c */ /* 0x000fe20003f44270 */
[--C-:B------:R-:W-:Y:S01]  /*5e30*/  FFMA.FTZ R172, R33, UR28, -R48.reuse ;  /* 0x0000001c21ac7c23 */ /* 0x100fe20008010830 */
[----:B--2---:R-:W-:Y:S01]  /*5e40*/  FSEL R45, R45, -INF , P3 ;  /* 0xff8000002d2d7808 */ /* 0x004fe20001800000 */
[--C-:B------:R-:W-:Y:S01]  /*5e50*/  FFMA.FTZ R173, R36, UR28, -R48.reuse ;  /* 0x0000001c24ad7c23 */ /* 0x100fe20008010830 */
[----:B------:R-:W-:Y:S01]  /*5e60*/  FMNMX.FTZ R10, R44, R9, !PT ;  /* 0x000000092c0a7209 */ /* 0x000fe20007810000 */
[--C-:B------:R-:W-:Y:S01]  /*5e70*/  FFMA.FTZ R9, R11, UR28, -R48.reuse ;  /* 0x0000001c0b097c23 */ /* 0x100fe20008010830 */
[----:B------:R-:W-:Y:S01]  /*5e80*/  ISETP.GT.AND P3, PT, R8, 0x39, PT ;  /* 0x000000390800780c */ /* 0x000fe20003f64270 */
[----:B------:R2:W-:Y:S01]  /*5e90*/  MUFU.EX2 R6, R49 ;  /* 0x0000003100067308 */ /* 0x0005e20000000800 */
[----:B0-----:R-:W-:Y:S01]  /*5ea0*/  FSEL R46, R46, -INF , P2 ;  /* 0xff8000002e2e7808 */ /* 0x001fe20001000000 */
        /* <DEDUP_REMOVED lines=12> */
[----:B------:R-:W-:Y:S01]  /*5f70*/  FFMA.FTZ R21, R25, UR28, -R48 ;  /* 0x0000001c19157c23 */ /* 0x000fe20008010830 */
[----:B------:R-:W0:Y:S03]  /*5f80*/  MUFU.EX2 R9, R9 ;  /* 0x0000000900097308 */ /* 0x000e260000000800 */
[----:B--2---:R-:W1:Y:S05]  /*5f90*/  SHFL.BFLY PT, R49, R8, 0x2, 0x1f ;  /* 0x0c401f0008317f89 */ /* 0x004e6a00000e0000 */
[----:B------:R-:W-:Y:S08]  /*5fa0*/  MUFU.EX2 R10, R10 ;  /* 0x0000000a000a7308 */ /* 0x000ff00000000800 */
[----:B------:R-:W2:Y:S01]  /*5fb0*/  MUFU.EX2 R11, R11 ;  /* 0x0000000b000b7308 */ /* 0x000ea20000000800 */
[----:B0-----:R-:W-:Y:S01]  /*5fc0*/  F2FP.BF16.F32.PACK_AB R152, R9, R6 ;  /* 0x000000060998723e */ /* 0x001fe200000010ff */
[----:B------:R-:W-:Y:S01]  /*5fd0*/  FADD.FTZ R9, R6, R9 ;  /* 0x0000000906097221 */ /* 0x000fe20000010000 */
[----:B------:R-:W-:-:S05]  /*5fe0*/  IMAD.U32 R6, RZ, RZ, UR38 ;  /* 0x00000026ff067e24 */ /* 0x000fca000f8e00ff */
[----:B------:R-:W-:Y:S01]  /*5ff0*/  MUFU.EX2 R12, R12 ;  /* 0x0000000c000c7308 */ /* 0x000fe20000000800 */
[----:B-1----:R-:W-:-:S05]  /*6000*/  FMNMX.FTZ R49, R8, R49, !PT ;  /* 0x0000003108317209 */ /* 0x002fca0007810000 */
[----:B------:R-:W0:Y:S02]  /*6010*/  SHFL.BFLY PT, R8, R49, 0x1, 0x1f ;  /* 0x0c201f0031087f89 */ /* 0x000e2400000e0000 */
[----:B------:R-:W1:Y:S01]  /*6020*/  MUFU.EX2 R13, R13 ;  /* 0x0000000d000d7308 */ /* 0x000e620000000800 */
[----:B--2---:R-:W-:Y:S01]  /*6030*/  F2FP.BF16.F32.PACK_AB R154, R11, R10 ;  /* 0x0000000a0b9a723e */ /* 0x004fe200000010ff */
[----:B------:R-:W-:-:S04]  /*6040*/  FADD.FTZ R10, R10, R9 ;  /* 0x000000090a0a7221 */ /* 0x000fc80000010000 */
[----:B------:R-:W-:Y:S02]  /*6050*/  FADD.FTZ R11, R11, R10 ;  /* 0x0000000a0b0b7221 */ /* 0x000fe40000010000 */
[----:B------:R-:W-:Y:S08]  /*6060*/  MUFU.EX2 R14, R14 ;  /* 0x0000000e000e7308 */ /* 0x000ff00000000800 */
[----:B------:R-:W2:Y:S01]  /*6070*/  MUFU.EX2 R15, R15 ;  /* 0x0000000f000f7308 */ /* 0x000ea20000000800 */
[----:B-1----:R-:W-:Y:S01]  /*6080*/  F2FP.BF16.F32.PACK_AB R156, R13, R12 ;  /* 0x0000000c0d9c723e */ /* 0x002fe200000010ff */
[----:B------:R-:W-:-:S04]  /*6090*/  FADD.FTZ R12, R12, R11 ;  /* 0x0000000b0c0c7221 */ /* 0x000fc80000010000 */
[----:B------:R-:W-:Y:S01]  /*60a0*/  FADD.FTZ R13, R13, R12 ;  /* 0x0000000c0d0d7221 */ /* 0x000fe20000010000 */
[----:B0-----:R-:W-:Y:S01]  /*60b0*/  FMNMX.FTZ R8, R49, R8, !PT ;  /* 0x0000000831087209 */ /* 0x001fe20007810000 */
[----:B------:R-:W-:Y:S03]  /*60c0*/  MUFU.EX2 R20, R20 ;  /* 0x0000001400147308 */ /* 0x000fe60000000800 */
[C---:B------:R-:W-:Y:S01]  /*60d0*/  FSETP.NEU.FTZ.AND P2, PT, R8.reuse, -INF , PT ;  /* 0xff8000000800780b */ /* 0x040fe20003f5d000 */
[----:B------:R-:W-:-:S04]  /*60e0*/  FMUL.FTZ R24, R8, UR28 ;  /* 0x0000001c08187c20 */ /* 0x000fc80008410000 */
[----:B------:R-:W0:Y:S01]  /*60f0*/  MUFU.EX2 R21, R21 ;  /* 0x0000001500157308 */ /* 0x000e220000000800 */
[----:B------:R-:W-:Y:S02]  /*6100*/  FSEL R25, R24, RZ, P2 ;  /* 0x000000ff18197208 */ /* 0x000fe40001000000 */
[----:B------:R-:W-:Y:S02]  /*6110*/  ISETP.NE.AND P2, PT, R56, RZ, PT ;  /* 0x000000ff3800720c */ /* 0x000fe40003f45270 */
[----:B--2---:R-:W-:Y:S01]  /*6120*/  F2FP.BF16.F32.PACK_AB R158, R15, R14 ;  /* 0x0000000e0f9e723e */ /* 0x004fe200000010ff */
        /* <DEDUP_REMOVED lines=25> */
[----:B------:R-:W-:Y:S02]  /*62c0*/  @!P2 PRMT R5, RZ, 0x654, R5 ;  /* 0x00000654ff05a816 */ /* 0x000fe40000000005 */
        /* <DEDUP_REMOVED lines=25> */
[----:B------:R-:W4:Y:S01]  /*6460*/  MUFU.EX2 R212, R212 ;  /* 0x000000d400d47308 */ /* 0x000f220000000800 */
[----:B---3--:R-:W-:Y:S01]  /*6470*/  F2FP.BF16.F32.PACK_AB R162, R170, R169 ;  /* 0x000000a9aaa2723e */ /* 0x008fe200000010ff */
[----:B------:R-:W-:-:S04]  /*6480*/  FADD.FTZ R169, R169, R20 ;  /* 0x00000014a9a97221 */ /* 0x000fc80000010000 */
[----:B------:R-:W-:Y:S02]  /*6490*/  FADD.FTZ R170, R170, R169 ;  /* 0x000000a9aaaa7221 */ /* 0x000fe40000010000 */
[----:B------:R-:W-:Y:S08]  /*64a0*/  MUFU.EX2 R211, R211 ;  /* 0x000000d300d37308 */ /* 0x000ff00000000800 */
[----:B------:R-:W3:Y:S01]  /*64b0*/  MUFU.EX2 R214, R214 ;  /* 0x000000d600d67308 */ /* 0x000ee20000000800 */
[----:B----4-:R-:W-:Y:S01]  /*64c0*/  F2FP.BF16.F32.PACK_AB R161, R212, R183 ;  /* 0x000000b7d4a1723e */ /* 0x010fe200000010ff */
[----:B------:R-:W-:-:S04]  /*64d0*/  FADD.FTZ R183, R183, R182 ;  /* 0x000000b6b7b77221 */ /* 0x000fc80000010000 */
[----:B------:R-:W-:Y:S02]  /*64e0*/  FADD.FTZ R212, R212, R183 ;  /* 0x000000b7d4d47221 */ /* 0x000fe40000010000 */
[----:B------:R-:W-:Y:S08]  /*64f0*/  MUFU.EX2 R171, R171 ;  /* 0x000000ab00ab7308 */ /* 0x000ff00000000800 */
[----:B------:R-:W4:Y:S01]  /*6500*/  MUFU.EX2 R172, R172 ;  /* 0x000000ac00ac7308 */ /* 0x000f220000000800 */
[----:B---3--:R-:W-:Y:S01]  /*6510*/  F2FP.BF16.F32.PACK_AB R163, R214, R211 ;  /* 0x000000d3d6a3723e */ /* 0x008fe200000010ff */
[----:B------:R-:W-:-:S04]  /*6520*/  FADD.FTZ R211, R211, R212 ;  /* 0x000000d4d3d37221 */ /* 0x000fc80000010000 */
[----:B------:R2:W-:Y:S01]  /*6530*/  STSM.16.M88.4 [R190], R160 ;  /* 0x000000a0be007844 */ /* 0x0005e20000000200 */
[----:B------:R-:W-:Y:S01]  /*6540*/  FADD.FTZ R214, R214, R211 ;  /* 0x000000d3d6d67221 */ /* 0x000fe20000010000 */
[----:B------:R-:W-:Y:S08]  /*6550*/  MUFU.EX2 R173, R173 ;  /* 0x000000ad00ad7308 */ /* 0x000ff00000000800 */
[----:B------:R-:W3:Y:S01]  /*6560*/  MUFU.EX2 R174, R174 ;  /* 0x000000ae00ae7308 */ /* 0x000ee20000000800 */
[----:B----4-:R-:W-:Y:S01]  /*6570*/  F2FP.BF16.F32.PACK_AB R164, R172, R171 ;  /* 0x000000abaca4723e */ /* 0x010fe200000010ff */
[----:B------:R-:W-:-:S04]  /*6580*/  FADD.FTZ R171, R171, R170 ;  /* 0x000000aaabab7221 */ /* 0x000fc80000010000 */
[----:B------:R-:W-:Y:S02]  /*6590*/  FADD.FTZ R172, R172, R171 ;  /* 0x000000abacac7221 */ /* 0x000fe40000010000 */
[----:B------:R-:W-:Y:S08]  /*65a0*/  MUFU.EX2 R213, R213 ;  /* 0x000000d500d57308 */ /* 0x000ff00000000800 */
[----:B------:R-:W4:Y:S01]  /*65b0*/  MUFU.EX2 R216, R216 ;  /* 0x000000d800d87308 */ /* 0x000f220000000800 */
[----:B---3--:R-:W-:-:S07]  /*65c0*/  F2FP.BF16.F32.PACK_AB R166, R174, R173 ;  /* 0x000000adaea6723e */ /* 0x008fce00000010ff */
[----:B------:R-:W-:Y:S08]  /*65d0*/  MUFU.EX2 R215, R215 ;  /* 0x000000d700d77308 */ /* 0x000ff00000000800 */
[----:B------:R-:W3:Y:S01]  /*65e0*/  MUFU.EX2 R218, R218 ;  /* 0x000000da00da7308 */ /* 0x000ee20000000800 */
[----:B----4-:R-:W-:Y:S01]  /*65f0*/  F2FP.BF16.F32.PACK_AB R165, R216, R213 ;  /* 0x000000d5d8a5723e */ /* 0x010fe200000010ff */
[----:B------:R-:W-:-:S04]  /*6600*/  FADD.FTZ R213, R213, R214 ;  /* 0x000000d6d5d57221 */ /* 0x000fc80000010000 */
[----:B------:R-:W-:Y:S01]  /*6610*/  FADD.FTZ R216, R216, R213 ;  /* 0x000000d5d8d87221 */ /* 0x000fe20000010000 */
[----:B---3--:R-:W-:-:S03]  /*6620*/  F2FP.BF16.F32.PACK_AB R167, R218, R215 ;  /* 0x000000d7daa7723e */ /* 0x008fc600000010ff */
        /* <DEDUP_REMOVED lines=9> */
[----:B------:R-:W-:Y:S01]  /*66c0*/  WARPGROUP.ARRIVE ;  /* 0x00000000000079c5 */ /* 0x000fe20000000000 */
[----:B0-----:R-:W0:-:S15]  /*66d0*/  @P1 LDC R152, c[0x0][0x44c] ;  /* 0x00011300ff981b82 */ /* 0x001e1e0000000800 */
[----:B------:R-:W-:-:S04]  /*66e0*/  NOP ;  /* 0x0000000000007918 */ /* 0x000fc80000000000 */
[----:B------:R-:W-:Y:S01]  /*66f0*/  HGMMA.64x256x16.F32.BF16 R24, R156, gdesc[UR4].tnspB, R24, gsb0 ;  /* 0x43e000049c187df0 */ /* 0x000fe20008001818 */
[----:B------:R-:W-:Y:S01]  /*6700*/  R2UR UR6, R219 ;  /* 0x00000000db0672ca */ /* 0x000fe200000e0000 */
[----:B------:R-:W-:Y:S01]  /*6710*/  UMOV UR7, 0x40000040 ;  /* 0x4000004000077882 */ /* 0x000fe20000000000 */
[----:B------:R-:W1:Y:S01]  /*6720*/  @P1 LDC R154, c[0x0][0x450] ;  /* 0x00011400ff9a1b82 */ /* 0x000e620000000800 */
[----:B0-----:R-:W-:-:S05]  /*6730*/  @P1 IMAD.HI.U32 R9, R152, UR38, RZ ;  /* 0x0000002698091c27 */ /* 0x001fca000f8e00ff */
[----:B-1----:R-:W-:-:S04]  /*6740*/  @P1 SHF.R.U32.HI R6, RZ, R154, R9 ;  /* 0x0000009aff061219 */ /* 0x002fc80000011609 */
[----:B------:R-:W-:-:S04]  /*6750*/  IADD3 R6, R6, R189, -R188 ;  /* 0x000000bd06067210 */ /* 0x000fc80007ffe8bc */
[----:B------:R-:W-:-:S04]  /*6760*/  SHF.R.S32.HI R9, RZ, 0x1f, R6 ;  /* 0x0000001fff097819 */ /* 0x000fc80000011406 */
[----:B------:R-:W-:Y:S01]  /*6770*/  LEA.HI R9, R9, R6, RZ, 0x6 ;  /* 0x0000000609097211 */ /* 0x000fe200078f30ff */
[----:B------:R-:W-:-:S03]  /*6780*/  FADD.FTZ R6, R218, R215 ;  /* 0x000000d7da067221 */ /* 0x000fc60000010000 */
[----:B------:R-:W-:-:S04]  /*6790*/  SHF.R.S32.HI R9, RZ, 0x6, R9 ;  /* 0x00000006ff097819 */ /* 0x000fc80000011409 */
[----:B------:R-:W-:-:S13]  /*67a0*/  R2UR UR30, R9 ;  /* 0x00000000091e72ca */ /* 0x000fda00000e0000 */
[----:B------:R-:W-:-:S04]  /*67b0*/  UISETP.LT.AND UP0, UPT, URZ, UR30, UPT ;  /* 0x0000001e3f00728c */ /* 0x000fc8000bf01270 */
[----:B------:R-:W-:-:S04]  /*67c0*/  USEL UR30, URZ, UR30, !UP0 ;  /* 0x0000001e3f1e7287 */ /* 0x000fc8000c000000 */
[----:B------:R-:W-:-:S06]  /*67d0*/  UISETP.GE.AND UP0, UPT, UR31, UR30, UPT ;  /* 0x0000001e1f00728c */ /* 0x000fcc000bf06270 */
[----:B------:R-:W-:Y:S01]  /*67e0*/  PLOP3.LUT P3, PT, PT, PT, UP0, 0x80, 0x0 ;  /* 0x000000000000781c */ /* 0x000fe20003f6f008 */
        /* <DEDUP_REMOVED lines=19> */
[----:B0-----:R-:W-:-:S04]  /*6920*/  FADD.FTZ R5, R173, R172 ;  /* 0x000000acad057221 */ /* 0x001fc80000010000 */
[----:B------:R-:W-:Y:S01]  /*6930*/  FADD.FTZ R5, R174, R5 ;  /* 0x00000005ae057221 */ /* 0x000fe20000010000 */
[----:B--2---:R-:W-:Y:S06]  /*6940*/  @!P3 BRA `(.L_x_5323) ;  /* 0x00000034008cb947 */ /* 0x004fec0003800000 */
[----:B------:R-:W-:Y:S01]  /*6950*/  IMAD.MOV.U32 R10, RZ, RZ, R8 ;  /* 0x000000ffff0a7224 */ /* 0x000fe200078e0008 */
[----:B------:R-:W-:Y:S01]  /*6960*/  ULDC UR29, c[0x0][0xad0] ;  /* 0x0002b400001d7ab9 */ /* 0x000fe20000000800 */
[----:B------:R-:W-:Y:S01]  /*6970*/  IMAD.MOV.U32 R11, RZ, RZ, R7 ;  /* 0x000000ffff0b7224 */ /* 0x000fe200078e0007 */
[----:B------:R-:W-:Y:S01]  /*6980*/  ULDC UR28, c[0x0][0xa80] ;  /* 0x0002a000001c7ab9 */ /* 0x000fe20000000800 */
[----:B------:R-:W-:-:S07]  /*6990*/  IMAD.MOV.U32 R13, RZ, RZ, R2 ;  /* 0x000000ffff0d7224 */ /* 0x000fce00078e0002 */
.L_x_5332:
[----:B------:R-:W-:-:S05]  /*69a0*/  VIADD R2, R13, 0x1 ;  /* 0x000000010d027836 */ /* 0x000fca0000000000 */
[----:B------:R-:W-:-:S04]  /*69b0*/  ISETP.NE.AND P3, PT, R2, 0x2, PT ;  /* 0x000000020200780c */ /* 0x000fc80003f65270 */
[----:B------:R-:W-:Y:S02]  /*69c0*/  SEL R7, RZ, 0x1, P3 ;  /* 0x00000001ff077807 */ /* 0x000fe40001800000 */
[----:B------:R-:W-:Y:S02]  /*69d0*/  SEL R2, R2, RZ, P3 ;  /* 0x000000ff02027207 */ /* 0x000fe40001800000 */
[----:B------:R-:W-:Y:S01]  /*69e0*/  LOP3.LUT R16, R16, R7, RZ, 0x3c, !PT ;  /* 0x0000000710107212 */ /* 0x000fe200078e3cff */
[----:B-1----:R-:W-:Y:S06]  /*69f0*/  @!P0 BRA `(.L_x_5324) ;  /* 0x0000000000048947 */ /* 0x002fec0003800000 */
[----:B------:R-:W-:Y:S01]  /*6a00*/  BPT.TRAP 0x1 ;  /* 0x000000040000795c */ /* 0x000fe20000300000 */
.L_x_5324:
[----:B------:R-:W-:Y:S01]  /*6a10*/  IMAD R9, R2, 0x8, R17 ;  /* 0x0000000802097824 */ /* 0x000fe200078e0211 */
[----:B------:R-:W-:-:S04]  /*6a20*/  SHF.L.U32 R8, R16, 0x1f, RZ ;  /* 0x0000001f10087819 */ /* 0x000fc800000006ff */
[----:B------:R0:W1:Y:S01]  /*6a30*/  SYNCS.PHASECHK.TRANS64.TRYWAIT P3, [R9+URZ+0x38830], R8 ;  /* 0x03883008090075a7 */ /* 0x000062000806017f */
[----:B------:R-:W-:Y:S05]  /*6a40*/  @!P0 BRA `(.L_x_5325) ;  /* 0x0000000000048947 */ /* 0x000fea0003800000 */
[----:B------:R-:W-:Y:S01]  /*6a50*/  BPT.TRAP 0x1 ;  /* 0x000000040000795c */ /* 0x000fe20000300000 */
.L_x_5325:
[----:B------:R-:W-:Y:S01]  /*6a60*/  IMAD R7, R2, 0x200, R0 ;  /* 0x0000020002077824 */ /* 0x000fe200078e0200 */
[----:B-1----:R-:W-:Y:S06]  /*6a70*/  @P3 BRA `(.L_x_5326) ;  /* 0x0000000000083947 */ /* 0x002fec0003800000 */
[----:B------:R-:W1:Y:S02]  /*6a80*/  SYNCS.PHASECHK.TRANS64.TRYWAIT P3, [R9+URZ+0x38830], R8 ;  /* 0x03883008090075a7 */ /* 0x000e64000806017f */
[----:B-1----:R-:W-:Y:S05]  /*6a90*/  @!P3 BRA `(.L_x_5327) ;  /* 0x000001240018b947 */ /* 0x002fea0003800000 */
.L_x_5326:
        /* <DEDUP_REMOVED lines=22> */
.L_x_5328:
[----:B------:R2:W3:Y:S01]  /*6c00*/  SYNCS.PHASECHK.TRANS64.TRYWAIT P3, [R9+URZ+0x38850], R8 ;  /* 0x03885008090075a7 */ /* 0x0004e2000806017f */
[----:B------:R-:W-:Y:S05]  /*6c10*/  @!P0 BRA `(.L_x_5329) ;  /* 0x0000000000048947 */ /* 0x000fea0003800000 */
[----:B------:R-:W-:Y:S01]  /*6c20*/  BPT.TRAP 0x1 ;  /* 0x000000040000795c */ /* 0x000fe20000300000 */
.L_x_5329:
[----:B---3--:R-:W-:Y:S05]  /*6c30*/  @P3 BRA `(.L_x_5330) ;  /* 0x0000000000083947 */ /* 0x008fea0003800000 */
[----:B------:R-:W3:Y:S02]  /*6c40*/  SYNCS.PHASECHK.TRANS64.TRYWAIT P3, [R9+URZ+0x38850], R8 ;  /* 0x03885008090075a7 */ /* 0x000ee4000806017f */
[----:B---3--:R-:W-:Y:S05]  /*6c50*/  @!P3 BRA `(.L_x_5331) ;  /* 0x0000012000bcb947 */ /* 0x008fea0003800000 */
.L_x_5330:
        /* <DEDUP_REMOVED lines=13> */
[----:B------:R-:W-:Y:S01]  /*6d30*/  UMOV UR6, 0xffffffc0 ;  /* 0xffffffc000067882 */ /* 0x000fe20000000000 */
[----:B------:R-:W-:Y:S01]  /*6d40*/  VIADD R21, R4, 0x800 ;  /* 0x0000080004157836 */ /* 0x000fe20000000000 */
[----:B------:R-:W-:Y:S01]  /*6d50*/  UIMAD UR6, UR31, UR6, 0x1 ;  /* 0x000000011f0674a4 */ /* 0x000fe2000f8e0206 */
[----:B------:R-:W-:Y:S01]  /*6d60*/  VIADD R15, R7, 0x800 ;  /* 0x00000800070f7836 */ /* 0x000fe20000000000 */
[----:B------:R-:W-:Y:S01]  /*6d70*/  UMOV UR7, 0x40000040 ;  /* 0x4000004000077882 */ /* 0x000fe20000000000 */
[----:B------:R-:W-:Y:S01]  /*6d80*/  HGMMA.64x64x16.F32.BF16 R152, gdesc[UR20], R152, gsb0 ;  /* 0x00e00000149879f0 */ /* 0x000fe20008001898 */
[----:B------:R-:W-:Y:S01]  /*6d90*/  IMAD R221, R2, 0x1000, R19 ;  /* 0x0000100002dd7824 */ /* 0x000fe200078e0213 */
[----:B------:R-:W-:-:S02]  /*6da0*/  UISETP.GT.AND UP0, UPT, UR31, UR30, UPT ;  /* 0x0000001e1f00728c */ /* 0x000fc4000bf04270 */
[----:B------:R-:W-:Y:S01]  /*6db0*/  UIADD3 UR31, UR31, -0x1, URZ ;  /* 0xffffffff1f1f7890 */ /* 0x000fe2000fffe03f */
        /* <DEDUP_REMOVED lines=284> */
[----:B------:R-:W0:Y:S01]  /*7f80*/  @P1 LDC R21, c[0x0][0x450] ;  /* 0x00011400ff151b82 */ /* 0x000e220000000800 */
        /* <DEDUP_REMOVED lines=14> */
[----:B------:R-:W-:Y:S02]  /*8070*/  IADD3 R7, R8, R15, R7 ;  /* 0x0000000f08077210 */ /* 0x000fe40007ffe007 */
[----:B------:R-:W1:Y:S01]  /*8080*/  @P1 LDC R8, c[0x0][0x44c] ;  /* 0x00011300ff081b82 */ /* 0x000e620000000800 */
        /* <DEDUP_REMOVED lines=8> */
[----:B-1----:R-:W-:-:S05]  /*8110*/  @P1 IMAD.HI.U32 R8, R7, R8, RZ ;  /* 0x0000000807081227 */ /* 0x002fca00078e00ff */
[----:B0-----:R-:W-:Y:S02]  /*8120*/  @P1 SHF.R.U32.HI R7, RZ, R21, R8 ;  /* 0x00000015ff071219 */ /* 0x001fe40000011608 */
[----:B------:R-:W-:Y:S02]  /*8130*/  IADD3 R21, R189, UR6, -R18 ;  /* 0x00000006bd157c10 */ /* 0x000fe4000fffe812 */
[----:B------:R-:W-:-:S03]  /*8140*/  R2UR UR6, R221 ;  /* 0x00000000dd0672ca */ /* 0x000fc600000e0000 */
[----:B------:R-:W-:Y:S01]  /*8150*/  IMAD.IADD R21, R21, 0x1, -R188 ;  /* 0x0000000115157824 */ /* 0x000fe200078e0abc */
        /* <DEDUP_REMOVED lines=32> */
[----:B------:R-:W4:Y:S08]  /*8360*/  MUFU.TANH R20, R157 ;  /* 0x0000009d00147308 */ /* 0x000f300000002400 */
[----:B------:R-:W-:Y:S01]  /*8370*/  MUFU.TANH R160, R160 ;  /* 0x000000a000a07308 */ /* 0x000fe20000002400 */
[----:B0-----:R-:W-:-:S05]  /*8380*/  IMAD.IADD R152, R21, 0x1, R152 ;  /* 0x0000000115987824 */ /* 0x001fca00078e0298 */
[C---:B------:R-:W-:Y:S02]  /*8390*/  ISETP.GT.AND P3, PT, R152.reuse, RZ, PT ;  /* 0x000000ff9800720c */ /* 0x040fe40003f64270 */
[----:B------:R-:W-:Y:S01]  /*83a0*/  ISETP.GT.AND P4, PT, R152, 0x1, PT ;  /* 0x000000019800780c */ /* 0x000fe20003f84270 */
[----:B------:R-:W0:Y:S01]  /*83b0*/  MUFU.TANH R161, R161 ;  /* 0x000000a100a17308 */ /* 0x000e220000002400 */
[----:B-1----:R-:W-:Y:S02]  /*83c0*/  FSEL R12, R12, -INF , P3 ;  /* 0xff8000000c0c7808 */ /* 0x002fe40001800000 */
[C---:B------:R-:W-:Y:S02]  /*83d0*/  ISETP.GT.AND P3, PT, R152.reuse, 0x8, PT ;  /* 0x000000089800780c */ /* 0x040fe40003f64270 */
[----:B--2---:R-:W-:Y:S02]  /*83e0*/  FSEL R15, R15, -INF , P4 ;  /* 0xff8000000f0f7808 */ /* 0x004fe40002000000 */
[----:B------:R-:W-:Y:S01]  /*83f0*/  ISETP.GT.AND P4, PT, R152, 0x9, PT ;  /* 0x000000099800780c */ /* 0x000fe20003f84270 */
[----:B------:R1:W-:Y:S01]  /*8400*/  MUFU.TANH R156, R8 ;  /* 0x00000008009c7308 */ /* 0x0003e20000002400 */
[----:B---3--:R-:W-:-:S02]  /*8410*/  FSEL R14, R14, -INF , P3 ;  /* 0xff8000000e0e7808 */ /* 0x008fc40001800000 */
[----:B------:R-:W-:Y:S02]  /*8420*/  ISETP.GT.AND P3, PT, R152, 0x10, PT ;  /* 0x000000109800780c */ /* 0x000fe40003f64270 */
[----:B----4-:R-:W-:Y:S02]  /*8430*/  FSEL R20, R20, -INF , P4 ;  /* 0xff80000014147808 */ /* 0x010fe40002000000 */
[----:B------:R-:W-:Y:S01]  /*8440*/  ISETP.GT.AND P4, PT, R152, 0x11, PT ;  /* 0x000000119800780c */ /* 0x000fe20003f84270 */
[----:B------:R0:W2:Y:S01]  /*8450*/  MUFU.TANH R157, R165 ;  /* 0x000000a5009d7308 */ /* 0x0000a20000002400 */
[----:B-1----:R-:W-:-:S04]  /*8460*/  FMNMX.FTZ R8, R12, R11, !PT ;  /* 0x0000000b0c087209 */ /* 0x002fc80007810000 */
[----:B------:R-:W-:-:S03]  /*8470*/  FMNMX.FTZ R153, R15, R8, !PT ;  /* 0x000000080f997209 */ /* 0x000fc60007810000 */
[----:B------:R-:W1:Y:S01]  /*8480*/  MUFU.TANH R164, R164 ;  /* 0x000000a400a47308 */ /* 0x000e620000002400 */
[----:B------:R-:W-:Y:S02]  /*8490*/  FMNMX.FTZ R153, R14, R153, !PT ;  /* 0x000000990e997209 */ /* 0x000fe40007810000 */
[----:B0-----:R-:W-:Y:S02]  /*84a0*/  FSEL R165, R161, -INF , P4 ;  /* 0xff800000a1a57808 */ /* 0x001fe40002000000 */
[----:B------:R-:W-:Y:S02]  /*84b0*/  FMNMX.FTZ R8, R20, R153, !PT ;  /* 0x0000009914087209 */ /* 0x000fe40007810000 */
[----:B------:R-:W-:Y:S01]  /*84c0*/  ISETP.GT.AND P4, PT, R152, 0x19, PT ;  /* 0x000000199800780c */ /* 0x000fe20003f84270 */
[----:B------:R0:W3:Y:S03]  /*84d0*/  MUFU.TANH R211, R169 ;  /* 0x000000a900d37308 */ /* 0x0000e60000002400 */
[----:B--2---:R-:W-:-:S02]  /*84e0*/  FSEL R161, R157, -INF , P4 ;  /* 0xff8000009da17808 */ /* 0x004fc40002000000 */
[----:B------:R-:W-:-:S03]  /*84f0*/  ISETP.GT.AND P4, PT, R152, 0x21, PT ;  /* 0x000000219800780c */ /* 0x000fc60003f84270 */
[----:B------:R-:W2:Y:S01]  /*8500*/  MUFU.TANH R212, R173 ;  /* 0x000000ad00d47308 */ /* 0x000ea20000002400 */
        /* <DEDUP_REMOVED lines=8> */
[----:B-1----:R-:W-:Y:S01]  /*8590*/  FSEL R164, R164, -INF , P3 ;  /* 0xff800000a4a47808 */ /* 0x002fe20001800000 */
[----:B------:R-:W1:Y:S01]  /*85a0*/  MUFU.TANH R177, R177 ;  /* 0x000000b100b17308 */ /* 0x000e620000002400 */
[----:B------:R-:W-:Y:S02]  /*85b0*/  FMNMX.FTZ R153, R161, R8, !PT ;  /* 0x00000008a1997209 */ /* 0x000fe40007810000 */
[----:B---3--:R-:W-:Y:S02]  /*85c0*/  FSEL R157, R211, -INF , P4 ;  /* 0xff800000d39d7808 */ /* 0x008fe40002000000 */
[----:B------:R-:W-:Y:S01]  /*85d0*/  FMNMX.FTZ R8, R164, R153, !PT ;  /* 0x00000099a4087209 */ /* 0x000fe20007810000 */
[----:B------:R-:W-:Y:S01]  /*85e0*/  FMUL.FTZ R153, R181, UR29 ;  /* 0x0000001db5997c20 */ /* 0x000fe20008410000 */
[C---:B------:R-:W-:Y:S01]  /*85f0*/  ISETP.GT.AND P4, PT, R152.reuse, 0x29, PT ;  /* 0x000000299800780c */ /* 0x040fe20003f84270 */
[----:B------:R-:W3:Y:S01]  /*8600*/  MUFU.TANH R176, R176 ;  /* 0x000000b000b07308 */ /* 0x000ee20000002400 */
[----:B------:R-:W-:Y:S01]  /*8610*/  ISETP.GT.AND P3, PT, R152, 0x28, PT ;  /* 0x000000289800780c */ /* 0x000fe20003f64270 */
[----:B------:R-:W-:Y:S01]  /*8620*/  FMUL.FTZ R181, R154, UR29 ;  /* 0x0000001d9ab57c20 */ /* 0x000fe20008410000 */
[----:B--2---:R-:W-:Y:S01]  /*8630*/  FSEL R156, R212, -INF , P4 ;  /* 0xff800000d49c7808 */ /* 0x004fe20002000000 */
[----:B------:R-:W-:Y:S01]  /*8640*/  FMUL.FTZ R212, R163, UR29 ;  /* 0x0000001da3d47c20 */ /* 0x000fe20008410000 */
[----:B0-----:R-:W-:-:S02]  /*8650*/  FSEL R160, R172, -INF , P3 ;  /* 0xff800000aca07808 */ /* 0x001fc40001800000 */
[----:B------:R-:W-:Y:S01]  /*8660*/  FMNMX.FTZ R173, R157, R8, !PT ;  /* 0x000000089dad7209 */ /* 0x000fe20007810000 */
[----:B------:R-:W0:Y:S01]  /*8670*/  MUFU.TANH R211, R153 ;  /* 0x0000009900d37308 */ /* 0x000e220000002400 */
[C---:B------:R-:W-:Y:S02]  /*8680*/  ISETP.GT.AND P4, PT, R152.reuse, 0x31, PT ;  /* 0x000000319800780c */ /* 0x040fe40003f84270 */
[----:B------:R-:W-:Y:S02]  /*8690*/  ISETP.GT.AND P3, PT, R152, 0x30, PT ;  /* 0x000000309800780c */ /* 0x000fe40003f64270 */
[----:B------:R-:W-:Y:S02]  /*86a0*/  FMNMX.FTZ R173, R160, R173, !PT ;  /* 0x000000ada0ad7209 */ /* 0x000fe40007810000 */
[----:B-1----:R-:W-:Y:S01]  /*86b0*/  FSEL R8, R177, -INF , P4 ;  /* 0xff800000b1087808 */ /* 0x002fe20002000000 */
[----:B------:R-:W1:Y:S01]  /*86c0*/  MUFU.TANH R180, R180 ;  /* 0x000000b400b47308 */ /* 0x000e620000002400 */
[----:B------:R-:W-:-:S02]  /*86d0*/  ISETP.GT.AND P4, PT, R152, 0x39, PT ;  /* 0x000000399800780c */ /* 0x000fc40003f84270 */
[----:B---3--:R-:W-:Y:S02]  /*86e0*/  FSEL R154, R176, -INF , P3 ;  /* 0xff800000b09a7808 */ /* 0x008fe40001800000 */
[----:B------:R-:W-:Y:S02]  /*86f0*/  FMNMX.FTZ R173, R156, R173, !PT ;  /* 0x000000ad9cad7209 */ /* 0x000fe40007810000 */
[----:B------:R-:W-:Y:S01]  /*8700*/  ISETP.GT.AND P3, PT, R152, 0x38, PT ;  /* 0x000000389800780c */ /* 0x000fe20003f64270 */
[----:B------:R-:W2:Y:S01]  /*8710*/  MUFU.TANH R181, R181 ;  /* 0x000000b500b57308 */ /* 0x000ea20000002400 */
[----:B0-----:R-:W-:Y:S01]  /*8720*/  FSEL R152, R211, -INF , P4 ;  /* 0xff800000d3987808 */ /* 0x001fe20002000000 */
[----:B------:R-:W-:Y:S01]  /*8730*/  FMUL.FTZ R211, R162, UR29 ;  /* 0x0000001da2d37c20 */ /* 0x000fe20008410000 */
[----:B------:R-:W-:Y:S01]  /*8740*/  FMNMX.FTZ R173, R154, R173, !PT ;  /* 0x000000ad9aad7209 */ /* 0x000fe20007810000 */
[----:B------:R-:W0:Y:S03]  /*8750*/  SHFL.IDX PT, R162, R7, 0x1, 0x1c1f ;  /* 0x003c1f0007a27f89 */ /* 0x000e2600000e0000 */
[----:B------:R-:W-:Y:S01]  /*8760*/  FMNMX.FTZ R172, R8, R173, !PT ;  /* 0x000000ad08ac7209 */ /* 0x000fe20007810000 */
[----:B------:R-:W3:Y:S01]  /*8770*/  MUFU.TANH R155, R155 ;  /* 0x0000009b009b7308 */ /* 0x000ee20000002400 */
[----:B-1----:R-:W-:Y:S01]  /*8780*/  FSEL R153, R180, -INF , P3 ;  /* 0xff800000b4997808 */ /* 0x002fe20001800000 */
[----:B------:R-:W-:Y:S01]  /*8790*/  FMUL.FTZ R180, R158, UR29 ;  /* 0x0000001d9eb47c20 */ /* 0x000fe20008410000 */
[----:B------:R-:W-:Y:S01]  /*87a0*/  FMUL.FTZ R158, R159, UR29 ;  /* 0x0000001d9f9e7c20 */ /* 0x000fe20008410000 */
[----:B------:R-:W-:Y:S01]  /*87b0*/  FMUL.FTZ R159, R178, UR29 ;  /* 0x0000001db29f7c20 */ /* 0x000fe20008410000 */
[----:B------:R-:W-:-:S03]  /*87c0*/  FMNMX.FTZ R173, R153, R172, !PT ;  /* 0x000000ac99ad7209 */ /* 0x000fc60007810000 */
[----:B------:R-:W1:Y:S01]  /*87d0*/  MUFU.TANH R180, R180 ;  /* 0x000000b400b47308 */ /* 0x000e620000002400 */
[----:B------:R-:W-:-:S05]  /*87e0*/  FMNMX.FTZ R173, R152, R173, !PT ;  /* 0x000000ad98ad7209 */ /* 0x000fca0007810000 */
[----:B------:R-:W4:Y:S02]  /*87f0*/  SHFL.BFLY PT, R172, R173, 0x2, 0x1f ;  /* 0x0c401f00adac7f89 */ /* 0x000f2400000e0000 */
[----:B------:R-:W5:Y:S01]  /*8800*/  MUFU.TANH R158, R158 ;  /* 0x0000009e009e7308 */ /* 0x000f620000002400 */
[----:B0-----:R-:W-:Y:S02]  /*8810*/  IMAD.IADD R21, R21, 0x1, R162 ;  /* 0x0000000115157824 */ /* 0x001fe400078e02a2 */
[----:B------:R-:W-:-:S05]  /*8820*/  FMUL.FTZ R162, R182, UR29 ;  /* 0x0000001db6a27c20 */ /* 0x000fca0008410000 */
[----:B------:R-:W0:Y:S01]  /*8830*/  MUFU.TANH R211, R211 ;  /* 0x000000d300d37308 */ /* 0x000e220000002400 */
[C---:B------:R-:W-:Y:S02]  /*8840*/  ISETP.GT.AND P3, PT, R21.reuse, RZ, PT ;  /* 0x000000ff1500720c */ /* 0x040fe40003f64270 */
[----:B------:R-:W-:Y:S02]  /*8850*/  ISETP.GT.AND P4, PT, R21, 0x1, PT ;  /* 0x000000011500780c */ /* 0x000fe40003f84270 */
[----:B--2---:R-:W-:Y:S02]  /*8860*/  FSEL R181, R181, -INF , P3 ;  /* 0xff800000b5b57808 */ /* 0x004fe40001800000 */
[----:B---3--:R-:W-:Y:S01]  /*8870*/  FSEL R178, R155, -INF , P4 ;  /* 0xff8000009bb27808 */ /* 0x008fe20002000000 */
[----:B------:R-:W2:Y:S01]  /*8880*/  MUFU.TANH R212, R212 ;  /* 0x000000d400d47308 */ /* 0x000ea20000002400 */
[----:B------:R-:W-:Y:S02]  /*8890*/  ISETP.GT.AND P3, PT, R21, 0x8, PT ;  /* 0x000000081500780c */ /* 0x000fe40003f64270 */
[----:B------:R-:W-:-:S02]  /*88a0*/  FMNMX.FTZ R155, R181, R10, !PT ;  /* 0x0000000ab59b7209 */ /* 0x000fc40007810000 */
[----:B------:R-:W-:Y:S02]  /*88b0*/  ISETP.GT.AND P4, PT, R21, 0x9, PT ;  /* 0x000000091500780c */ /* 0x000fe40003f84270 */
[----:B-1----:R-:W-:Y:S01]  /*88c0*/  FSEL R180, R180, -INF , P3 ;  /* 0xff800000b4b47808 */ /* 0x002fe20001800000 */
[----:B------:R-:W1:Y:S01]  /*88d0*/  MUFU.TANH R213, R213 ;  /* 0x000000d500d57308 */ /* 0x000e620000002400 */
[----:B------:R-:W-:Y:S02]  /*88e0*/  FMNMX.FTZ R155, R178, R155, !PT ;  /* 0x0000009bb29b7209 */ /* 0x000fe40007810000 */
[----:B----4-:R-:W-:Y:S02]  /*88f0*/  FMNMX.FTZ R172, R173, R172, !PT ;  /* 0x000000acadac7209 */ /* 0x010fe40007810000 */
[C---:B------:R-:W-:Y:S02]  /*8900*/  ISETP.GT.AND P3, PT, R21.reuse, 0x10, PT ;  /* 0x000000101500780c */ /* 0x040fe40003f64270 */
[----:B-----5:R-:W-:Y:S01]  /*8910*/  FSEL R182, R158, -INF , P4 ;  /* 0xff8000009eb67808 */ /* 0x020fe20002000000 */
[----:B------:R-:W3:Y:S01]  /*8920*/  MUFU.TANH R214, R214 ;  /* 0x000000d600d67308 */ /* 0x000ee20000002400 */
[----:B------:R-:W-:Y:S01]  /*8930*/  FMNMX.FTZ R155, R180, R155, !PT ;  /* 0x0000009bb49b7209 */ /* 0x000fe20007810000 */
[----:B------:R-:W4:Y:S01]  /*8940*/  SHFL.BFLY PT, R163, R172, 0x1, 0x1f ;  /* 0x0c201f00aca37f89 */ /* 0x000f2200000e0000 */
[----:B------:R-:W-:-:S02]  /*8950*/  ISETP.GT.AND P4, PT, R21, 0x11, PT ;  /* 0x000000111500780c */ /* 0x000fc40003f84270 */
[----:B0-----:R-:W-:Y:S02]  /*8960*/  FSEL R211, R211, -INF , P3 ;  /* 0xff800000d3d37808 */ /* 0x001fe40001800000 */
[----:B------:R-:W-:Y:S01]  /*8970*/  FMNMX.FTZ R158, R182, R155, !PT ;  /* 0x0000009bb69e7209 */ /* 0x000fe20007810000 */
[----:B------:R-:W0:Y:S01]  /*8980*/  MUFU.TANH R215, R215 ;  /* 0x000000d700d77308 */ /* 0x000e220000002400 */
[----:B------:R-:W-:Y:S02]  /*8990*/  ISETP.GT.AND P3, PT, R21, 0x18, PT ;  /* 0x000000181500780c */ /* 0x000fe40003f64270 */
[----:B--2---:R-:W-:Y:S02]  /*89a0*/  FSEL R212, R212, -INF , P4 ;  /* 0xff800000d4d47808 */ /* 0x004fe40002000000 */
[----:B------:R-:W-:Y:S02]  /*89b0*/  FMNMX.FTZ R155, R211, R158, !PT ;  /* 0x0000009ed39b7209 */ /* 0x000fe40007810000 */
[----:B------:R-:W-:Y:S01]  /*89c0*/  ISETP.GT.AND P4, PT, R21, 0x19, PT ;  /* 0x000000191500780c */ /* 0x000fe20003f84270 */
[----:B------:R-:W2:Y:S01]  /*89d0*/  MUFU.TANH R167, R167 ;  /* 0x000000a700a77308 */ /* 0x000ea20000002400 */
[----:B-1----:R-:W-:-:S02]  /*89e0*/  FSEL R213, R213, -INF , P3 ;  /* 0xff800000d5d57808 */ /* 0x002fc40001800000 */
[----:B------:R-:W-:Y:S02]  /*89f0*/  FMNMX.FTZ R158, R212, R155, !PT ;  /* 0x0000009bd49e7209 */ /* 0x000fe40007810000 */
[----:B------:R-:W-:Y:S02]  /*8a00*/  ISETP.GT.AND P6, PT, R21, 0x20, PT ;  /* 0x000000201500780c */ /* 0x000fe40003fc4270 */
[----:B---3--:R-:W-:Y:S01]  /*8a10*/  FSEL R214, R214, -INF , P4 ;  /* 0xff800000d6d67808 */ /* 0x008fe20002000000 */
        /* <DEDUP_REMOVED lines=9> */
[----:B----4-:R-:W-:Y:S01]  /*8ab0*/  FMNMX.FTZ R7, R172, R163, !PT ;  /* 0x000000a3ac077209 */ /* 0x010fe20007810000 */
[----:B------:R0:W2:Y:S01]  /*8ac0*/  MUFU.TANH R166, R159 ;  /* 0x0000009f00a67308 */ /* 0x0000a20000002400 */
[----:B------:R-:W-:-:S02]  /*8ad0*/  ISETP.GT.AND P5, PT, R21, 0x29, PT ;  /* 0x000000291500780c */ /* 0x000fc40003fa4270 */
[----:B-1----:R-:W-:Y:S02]  /*8ae0*/  FSEL R163, R174, -INF , P4 ;  /* 0xff800000aea37808 */ /* 0x002fe40002000000 */
[----:B------:R-:W-:Y:S02]  /*8af0*/  FMNMX.FTZ R158, R167, R158, !PT ;  /* 0x0000009ea79e7209 */ /* 0x000fe40007810000 */
[----:B------:R-:W-:Y:S01]  /*8b00*/  ISETP.GT.AND P6, PT, R21, 0x30, PT ;  /* 0x000000301500780c */ /* 0x000fe20003fc4270 */
[----:B------:R1:W3:Y:S01]  /*8b10*/  MUFU.TANH R170, R179 ;  /* 0x000000b300aa7308 */ /* 0x0002e20000002400 */
[----:B0-----:R-:W-:Y:S02]  /*8b20*/  FSEL R159, R175, -INF , P5 ;  /* 0xff800000af9f7808 */ /* 0x001fe40002800000 */
[----:B------:R-:W-:Y:S02]  /*8b30*/  FMNMX.FTZ R158, R163, R158, !PT ;  /* 0x0000009ea39e7209 */ /* 0x000fe40007810000 */
[----:B------:R-:W-:-:S02]  /*8b40*/  ISETP.GT.AND P4, PT, R21, 0x31, PT ;  /* 0x000000311500780c */ /* 0x000fc40003f84270 */
[----:B------:R-:W-:Y:S01]  /*8b50*/  ISETP.GT.AND P5, PT, R21, 0x38, PT ;  /* 0x000000381500780c */ /* 0x000fe20003fa4270 */
[----:B------:R0:W4:Y:S01]  /*8b60*/  MUFU.TANH R172, R162 ;  /* 0x000000a200ac7308 */ /* 0x0001220000002400 */
[----:B--2---:R-:W-:Y:S01]  /*8b70*/  FSEL R155, R166, -INF , P6 ;  /* 0xff800000a69b7808 */ /* 0x004fe20003000000 */
[C---:B-1----:R-:W-:Y:S01]  /*8b80*/  FMUL.FTZ R179, R7.reuse, UR28 ;  /* 0x0000001c07b37c20 */ /* 0x042fe20008410000 */
[----:B------:R-:W-:-:S04]  /*8b90*/  FSETP.NEU.FTZ.AND P3, PT, R7, -INF , PT ;  /* 0xff8000000700780b */ /* 0x000fc80003f7d000 */
        /* <DEDUP_REMOVED lines=23> */
[----:B------:R-:W-:Y:S01]  /*8d10*/  FFMA.FTZ R174, R154, UR28, -R179 ;  /* 0x0000001c9aae7c23 */ /* 0x000fe200080108b3 */
[----:B------:R-:W-:Y:S01]  /*8d20*/  FSEL R154, R7, RZ, P3 ;  /* 0x000000ff079a7208 */ /* 0x000fe20001800000 */
[----:B------:R-:W-:Y:S01]  /*8d30*/  MUFU.EX2 R12, R12 ;  /* 0x0000000c000c7308 */ /* 0x000fe20000000800 */
[----:B------:R-:W0:Y:S03]  /*8d40*/  SHFL.BFLY PT, R173, R170, 0x2, 0x1f ;  /* 0x0c401f00aaad7f89 */ /* 0x000e2600000e0000 */
[----:B------:R-:W-:-:S04]  /*8d50*/  FADD.FTZ R154, -R154, R11 ;  /* 0x0000000b9a9a7221 */ /* 0x000fc80000010100 */
[----:B------:R-:W-:Y:S01]  /*8d60*/  FMUL.FTZ R154, R154, UR28 ;  /* 0x0000001c9a9a7c20 */ /* 0x000fe20008410000 */
[----:B------:R-:W-:Y:S08]  /*8d70*/  MUFU.EX2 R15, R15 ;  /* 0x0000000f000f7308 */ /* 0x000ff00000000800 */
[----:B------:R-:W1:Y:S01]  /*8d80*/  MUFU.EX2 R219, R154 ;  /* 0x0000009a00db7308 */ /* 0x000e620000000800 */
[----:B0-----:R-:W-:Y:S01]  /*8d90*/  FMNMX.FTZ R161, R170, R173, !PT ;  /* 0x000000adaaa17209 */ /* 0x001fe20007810000 */
[--C-:B------:R-:W-:Y:S01]  /*8da0*/  FFMA.FTZ R170, R164, UR28, -R179.reuse ;  /* 0x0000001ca4aa7c23 */ /* 0x100fe200080108b3 */
[--C-:B------:R-:W-:Y:S01]  /*8db0*/  FFMA.FTZ R173, R157, UR28, -R179.reuse ;  /* 0x0000001c9dad7c23 */ /* 0x100fe200080108b3 */
[----:B------:R-:W-:Y:S01]  /*8dc0*/  FFMA.FTZ R179, R152, UR28, -R179 ;  /* 0x0000001c98b37c23 */ /* 0x000fe200080108b3 */
[----:B------:R-:W-:Y:S01]  /*8dd0*/  IMAD.MOV R157, RZ, RZ, -R184 ;  /* 0x000000ffff9d7224 */ /* 0x000fe200078e0ab8 */
[----:B------:R-:W0:Y:S02]  /*8de0*/  SHFL.BFLY PT, R164, R161, 0x1, 0x1f ;  /* 0x0c201f00a1a47f89 */ /* 0x000e2400000e0000 */
[----:B------:R-:W-:Y:S02]  /*8df0*/  MUFU.EX2 R14, R14 ;  /* 0x0000000e000e7308 */ /* 0x000fe40000000800 */
[----:B------:R-:W-:Y:S01]  /*8e00*/  ISETP.NE.AND P3, PT, R18, R157, PT ;  /* 0x0000009d1200720c */ /* 0x000fe20003f65270 */
[-C--:B-1----:R-:W-:Y:S01]  /*8e10*/  FMUL.FTZ R24, R24, R219.reuse ;  /* 0x000000db18187220 */ /* 0x082fe20000410000 */
[-C--:B------:R-:W-:Y:S01]  /*8e20*/  FMUL.FTZ R25, R25, R219.reuse ;  /* 0x000000db19197220 */ /* 0x080fe20000410000 */
[-C--:B------:R-:W-:Y:S01]  /*8e30*/  FMUL.FTZ R28, R28, R219.reuse ;  /* 0x000000db1c1c7220 */ /* 0x080fe20000410000 */
[----:B------:R-:W-:-:S02]  /*8e40*/  FMUL.FTZ R29, R29, R219 ;  /* 0x000000db1d1d7220 */ /* 0x000fc40000410000 */
        /* <DEDUP_REMOVED lines=8> */
[----:B------:R-:W-:Y:S01]  /*8ed0*/  @!P3 IMAD R156, R13, 0x40, R22 ;  /* 0x000000400d9cb824 */ /* 0x000fe200078e0216 */
[----:B------:R-:W-:Y:S01]  /*8ee0*/  MUFU.EX2 R20, R20 ;  /* 0x0000001400147308 */ /* 0x000fe20000000800 */
[-C--:B------:R-:W-:Y:S01]  /*8ef0*/  FMUL.FTZ R45, R45, R219.reuse ;  /* 0x000000db2d2d7220 */ /* 0x080fe20000410000 */
[----:B------:R-:W-:Y:S01]  /*8f00*/  FMUL.FTZ R48, R48, R219 ;  /* 0x000000db30307220 */ /* 0x000fe20000410000 */
[----:B------:R-:W-:-:S02]  /*8f10*/  @!P3 IMAD R160, R156, 0x4, R17 ;  /* 0x000000049ca0b824 */ /* 0x000fc400078e0211 */
[-C--:B------:R-:W-:Y:S01]  /*8f20*/  FMUL.FTZ R49, R49, R219.reuse ;  /* 0x000000db31317220 */ /* 0x080fe20000410000 */
[-C--:B------:R-:W-:Y:S01]  /*8f30*/  FMUL.FTZ R52, R52, R219.reuse ;  /* 0x000000db34347220 */ /* 0x080fe20000410000 */
[----:B0-----:R-:W-:Y:S01]  /*8f40*/  FMNMX.FTZ R8, R161, R164, !PT ;  /* 0x000000a4a1087209 */ /* 0x001fe20007810000 */
[-C--:B------:R-:W-:Y:S01]  /*8f50*/  FMUL.FTZ R53, R53, R219.reuse ;  /* 0x000000db35357220 */ /* 0x080fe20000410000 */
[----:B------:R-:W0:Y:S01]  /*8f60*/  MUFU.EX2 R169, R169 ;  /* 0x000000a900a97308 */ /* 0x000e220000000800 */
[----:B-1----:R-:W-:Y:S01]  /*8f70*/  F2FP.BF16.F32.PACK_AB R154, R21, R14 ;  /* 0x0000000e159a723e */ /* 0x002fe200000010ff */
[-C--:B------:R-:W-:Y:S01]  /*8f80*/  FMUL.FTZ R56, R56, R219.reuse ;  /* 0x000000db38387220 */ /* 0x080fe20000410000 */
[C---:B------:R-:W-:Y:S01]  /*8f90*/  FMUL.FTZ R153, R8.reuse, UR28 ;  /* 0x0000001c08997c20 */ /* 0x040fe20008410000 */
[----:B------:R-:W-:Y:S01]  /*8fa0*/  FSETP.NEU.FTZ.AND P4, PT, R8, -INF , PT ;  /* 0xff8000000800780b */ /* 0x000fe20003f9d000 */
[-C--:B------:R-:W-:Y:S01]  /*8fb0*/  FMUL.FTZ R57, R57, R219.reuse ;  /* 0x000000db39397220 */ /* 0x080fe20000410000 */
[-C--:B------:R-:W-:Y:S01]  /*8fc0*/  FMUL.FTZ R60, R60, R219.reuse ;  /* 0x000000db3c3c7220 */ /* 0x080fe20000410000 */
[-C--:B------:R-:W-:Y:S01]  /*8fd0*/  FMUL.FTZ R61, R61, R219.reuse ;  /* 0x000000db3d3d7220 */ /* 0x080fe20000410000 */
[----:B------:R-:W-:Y:S01]  /*8fe0*/  FSEL R152, R153, RZ, P4 ;  /* 0x000000ff99987208 */ /* 0x000fe20002000000 */
[----:B------:R-:W-:Y:S01]  /*8ff0*/  MUFU.EX2 R168, R168 ;  /* 0x000000a800a87308 */ /* 0x000fe20000000800 */
[----:B------:R-:W-:Y:S01]  /*9000*/  FSEL R153, R8, RZ, P4 ;  /* 0x000000ff08997208 */ /* 0x000fe20002000000 */
[-C--:B------:R-:W-:Y:S01]  /*9010*/  FMUL.FTZ R64, R64, R219.reuse ;  /* 0x000000db40407220 */ /* 0x080fe20000410000 */
[----:B------:R-:W-:Y:S01]  /*9020*/  FMUL.FTZ R65, R65, R219 ;  /* 0x000000db41417220 */ /* 0x000fe20000410000 */
[--C-:B------:R-:W-:Y:S01]  /*9030*/  FFMA.FTZ R183, R182, UR28, -R152.reuse ;  /* 0x0000001cb6b77c23 */ /* 0x100fe20008010898 */
[----:B------:R-:W-:Y:S01]  /*9040*/  FFMA.FTZ R182, R211, UR28, -R152 ;  /* 0x0000001cd3b67c23 */ /* 0x000fe20008010898 */
[----:B------:R-:W-:Y:S01]  /*9050*/  FADD.FTZ R153, -R153, R10 ;  /* 0x0000000a99997221 */ /* 0x000fe20000010100 */
[--C-:B------:R-:W-:Y:S01]  /*9060*/  FFMA.FTZ R211, R212, UR28, -R152.reuse ;  /* 0x0000001cd4d37c23 */ /* 0x100fe20008010898 */
[--C-:B------:R-:W-:Y:S01]  /*9070*/  FFMA.FTZ R212, R213, UR28, -R152.reuse ;  /* 0x0000001cd5d47c23 */ /* 0x100fe20008010898 */
[----:B------:R-:W-:Y:S01]  /*9080*/  FFMA.FTZ R181, R181, UR28, -R152 ;  /* 0x0000001cb5b57c23 */ /* 0x000fe20008010898 */
[----:B------:R-:W-:Y:S01]  /*9090*/  FMUL.FTZ R10, R153, UR28 ;  /* 0x0000001c990a7c20 */ /* 0x000fe20008410000 */
[----:B------:R-:W-:-:S02]  /*90a0*/  @!P2 VIADD R153, R9, 0x38840 ;  /* 0x000388400999a836 */ /* 0x000fc40000000000 */
[--C-:B------:R-:W-:Y:S01]  /*90b0*/  FFMA.FTZ R178, R178, UR28, -R152.reuse ;  /* 0x0000001cb2b27c23 */ /* 0x100fe20008010898 */
[--C-:B------:R-:W-:Y:S01]  /*90c0*/  FFMA.FTZ R180, R180, UR28, -R152.reuse ;  /* 0x0000001cb4b47c23 */ /* 0x100fe20008010898 */
[--C-:B------:R-:W-:Y:S01]  /*90d0*/  FFMA.FTZ R213, R214, UR28, -R152.reuse ;  /* 0x0000001cd6d57c23 */ /* 0x100fe20008010898 */
[--C-:B------:R-:W-:Y:S01]  /*90e0*/  FFMA.FTZ R214, R215, UR28, -R152.reuse ;  /* 0x0000001cd7d67c23 */ /* 0x100fe20008010898 */
[----:B------:R-:W1:Y:S01]  /*90f0*/  MUFU.EX2 R10, R10 ;  /* 0x0000000a000a7308 */ /* 0x000e620000000800 */
[----:B------:R-:W-:Y:S01]  /*9100*/  @!P2 PRMT R153, RZ, 0x654, R153 ;  /* 0x00000654ff99a816 */ /* 0x000fe20000000099 */
[--C-:B------:R-:W-:Y:S01]  /*9110*/  FFMA.FTZ R215, R167, UR28, -R152.reuse ;  /* 0x0000001ca7d77c23 */ /* 0x100fe20008010898 */
[--C-:B------:R-:W-:Y:S01]  /*9120*/  FFMA.FTZ R216, R163, UR28, -R152.reuse ;  /* 0x0000001ca3d87c23 */ /* 0x100fe20008010898 */
[--C-:B------:R-:W-:Y:S01]  /*9130*/  FFMA.FTZ R217, R159, UR28, -R152.reuse ;  /* 0x0000001c9fd97c23 */ /* 0x100fe20008010898 */
[----:B------:R2:W-:Y:S01]  /*9140*/  @!P2 SYNCS.ARRIVE.TRANS64.RED.A1T0 RZ, [R153+URZ], RZ ;  /* 0x000000ff99ffa9a7 */ /* 0x0005e2000810043f */
[--C-:B------:R-:W-:Y:S01]  /*9150*/  FFMA.FTZ R218, R158, UR28, -R152.reuse ;  /* 0x0000001c9eda7c23 */ /* 0x100fe20008010898 */
[--C-:B------:R-:W-:Y:S01]  /*9160*/  FFMA.FTZ R13, R162, UR28, -R152.reuse ;  /* 0x0000001ca20d7c23 */ /* 0x100fe20008010898 */
[--C-:B------:R-:W-:Y:S01]  /*9170*/  FFMA.FTZ R220, R166, UR28, -R152.reuse ;  /* 0x0000001ca6dc7c23 */ /* 0x100fe20008010898 */
[----:B------:R-:W-:Y:S01]  /*9180*/  @!P3 STS [R160+0x38400], R219 ;  /* 0x038400dba000b388 */ /* 0x000fe20000000800 */
[----:B------:R-:W-:Y:S01]  /*9190*/  FFMA.FTZ R155, R155, UR28, -R152 ;  /* 0x0000001c9b9b7c23 */ /* 0x000fe20008010898 */
[----:B------:R-:W-:Y:S01]  /*91a0*/  MUFU.EX2 R181, R181 ;  /* 0x000000b500b57308 */ /* 0x000fe20000000800 */
[----:B------:R-:W-:Y:S01]  /*91b0*/  F2FP.BF16.F32.PACK_AB R152, R15, R12 ;  /* 0x0000000c0f98723e */ /* 0x000fe200000010ff */
[-C--:B------:R-:W-:Y:S01]  /*91c0*/  FMUL.FTZ R68, R68, R219.reuse ;  /* 0x000000db44447220 */ /* 0x080fe20000410000 */
[----:B0-----:R-:W-:Y:S01]  /*91d0*/  F2FP.BF16.F32.PACK_AB R156, R169, R20 ;  /* 0x00000014a99c723e */ /* 0x001fe200000010ff */
[-C--:B------:R-:W-:Y:S01]  /*91e0*/  FMUL.FTZ R69, R69, R219.reuse ;  /* 0x000000db45457220 */ /* 0x080fe20000410000 */
[----:B------:R-:W-:Y:S01]  /*91f0*/  FMUL.FTZ R72, R72, R219 ;  /* 0x000000db48487220 */ /* 0x000fe20000410000 */
[----:B-1----:R0:W-:Y:S01]  /*9200*/  @!P3 STS [R160+0x38420], R10 ;  /* 0x0384200aa000b388 */ /* 0x0021e20000000800 */
[-C--:B------:R-:W-:Y:S01]  /*9210*/  FMUL.FTZ R26, R26, R10.reuse ;  /* 0x0000000a1a1a7220 */ /* 0x080fe20000410000 */
        /* <DEDUP_REMOVED lines=17> */
[----:B--2---:R-:W-:Y:S01]  /*9330*/  F2FP.BF16.F32.PACK_AB R153, R178, R181 ;  /* 0x000000b5b299723e */ /* 0x004fe200000010ff */
        /* <DEDUP_REMOVED lines=105> */
[-C--:B------:R-:W-:Y:S01]  /*99d0*/  FMUL.FTZ R150, R150, R10.reuse ;  /* 0x0000000a96967220 */ /* 0x080fe20000410000 */
[----:B------:R-:W-:Y:S01]  /*99e0*/  FMUL.FTZ R151, R151, R10 ;  /* 0x0000000a97977220 */ /* 0x000fe20000410000 */
[----:B------:R-:W-:Y:S01]  /*99f0*/  FFMA.FTZ R181, R10, R6, R181 ;  /* 0x000000060ab57223 */ /* 0x000fe200000100b5 */
[----:B------:R-:W-:Y:S01]  /*9a00*/  FFMA.FTZ R12, R219, R5, R12 ;  /* 0x00000005db0c7223 */ /* 0x000fe2000001000c */
[----:B------:R-:W-:Y:S01]  /*9a10*/  PLOP3.LUT P3, PT, PT, PT, UP0, 0x80, 0x0 ;  /* 0x000000000000781c */ /* 0x000fe20003f6f008 */
[----:B------:R-:W-:Y:S01]  /*9a20*/  MUFU.EX2 R174, R174 ;  /* 0x000000ae00ae7308 */ /* 0x000fe20000000800 */
[----:B------:R-:W-:Y:S01]  /*9a30*/  FADD.FTZ R181, R178, R181 ;  /* 0x000000b5b2b57221 */ /* 0x000fe20000010000 */
[----:B------:R-:W-:Y:S01]  /*9a40*/  FADD.FTZ R15, R15, R12 ;  /* 0x0000000c0f0f7221 */ /* 0x000fe20000010000 */
[----:B------:R-:W-:-:S02]  /*9a50*/  @!P2 VIADD R9, R9, 0x38860 ;  /* 0x000388600909a836 */ /* 0x000fc40000000000 */
[----:B------:R-:W-:Y:S02]  /*9a60*/  IMAD.MOV.U32 R10, RZ, RZ, R8 ;  /* 0x000000ffff0a7224 */ /* 0x000fe400078e0008 */
[----:B------:R-:W-:Y:S01]  /*9a70*/  FADD.FTZ R14, R14, R15 ;  /* 0x0000000f0e0e7221 */ /* 0x000fe20000010000 */
[----:B------:R-:W0:Y:S01]  /*9a80*/  MUFU.EX2 R177, R177 ;  /* 0x000000b100b17308 */ /* 0x000e220000000800 */
[----:B-1----:R-:W-:Y:S02]  /*9a90*/  F2FP.BF16.F32.PACK_AB R163, R217, R216 ;  /* 0x000000d8d9a3723e */ /* 0x002fe400000010ff */
[----:B------:R-:W-:Y:S01]  /*9aa0*/  FADD.FTZ R21, R21, R14 ;  /* 0x0000000e15157221 */ /* 0x000fe20000010000 */
[----:B------:R-:W-:-:S03]  /*9ab0*/  @!P2 PRMT R9, RZ, 0x654, R9 ;  /* 0x00000654ff09a816 */ /* 0x000fc60000000009 */
[----:B------:R-:W-:Y:S01]  /*9ac0*/  FADD.FTZ R20, R20, R21 ;  /* 0x0000001514147221 */ /* 0x000fe20000010000 */
[----:B------:R-:W-:Y:S03]  /*9ad0*/  MUFU.EX2 R176, R176 ;  /* 0x000000b000b07308 */ /* 0x000fe60000000800 */
[----:B------:R-:W-:-:S04]  /*9ae0*/  FADD.FTZ R169, R169, R20 ;  /* 0x00000014a9a97221 */ /* 0x000fc80000010000 */
[----:B------:R-:W-:Y:S01]  /*9af0*/  FADD.FTZ R168, R168, R169 ;  /* 0x000000a9a8a87221 */ /* 0x000fe20000010000 */
[----:B------:R-:W1:Y:S01]  /*9b00*/  MUFU.EX2 R179, R179 ;  /* 0x000000b300b37308 */ /* 0x000e620000000800 */
[----:B0-----:R-:W-:Y:S02]  /*9b10*/  F2FP.BF16.F32.PACK_AB R164, R177, R174 ;  /* 0x000000aeb1a4723e */ /* 0x001fe400000010ff */
[----:B------:R-:W-:-:S04]  /*9b20*/  FADD.FTZ R171, R171, R168 ;  /* 0x000000a8abab7221 */ /* 0x000fc80000010000 */
[----:B------:R-:W-:Y:S01]  /*9b30*/  FADD.FTZ R170, R170, R171 ;  /* 0x000000abaaaa7221 */ /* 0x000fe20000010000 */
[----:B------:R0:W-:Y:S03]  /*9b40*/  MUFU.EX2 R11, R155 ;  /* 0x0000009b000b7308 */ /* 0x0001e60000000800 */
[----:B------:R-:W-:-:S04]  /*9b50*/  FADD.FTZ R173, R173, R170 ;  /* 0x000000aaadad7221 */ /* 0x000fc80000010000 */
[----:B------:R-:W-:Y:S01]  /*9b60*/  FADD.FTZ R172, R172, R173 ;  /* 0x000000adacac7221 */ /* 0x000fe20000010000 */
[----:B------:R-:W2:Y:S01]  /*9b70*/  MUFU.EX2 R218, R218 ;  /* 0x000000da00da7308 */ /* 0x000ea20000000800 */
[----:B0-----:R-:W-:Y:S01]  /*9b80*/  F2FP.BF16.F32.PACK_AB R155, R183, R180 ;  /* 0x000000b4b79b723e */ /* 0x001fe200000010ff */
[----:B------:R-:W-:Y:S01]  /*9b90*/  BAR.SYNC.DEFER_BLOCKING 0xf, 0x100 ;  /* 0x03c4000000007b1d */ /* 0x000fe20000010000 */
[----:B-1----:R-:W-:Y:S01]  /*9ba0*/  F2FP.BF16.F32.PACK_AB R166, R179, R176 ;  /* 0x000000b0b3a6723e */ /* 0x002fe200000010ff */
[----:B------:R-:W-:Y:S01]  /*9bb0*/  FADD.FTZ R180, R180, R181 ;  /* 0x000000b5b4b47221 */ /* 0x000fe20000010000 */
[----:B------:R-:W-:-:S03]  /*9bc0*/  FADD.FTZ R175, R175, R172 ;  /* 0x000000acafaf7221 */ /* 0x000fc60000010000 */
[----:B------:R-:W-:Y:S01]  /*9bd0*/  MUFU.EX2 R13, R13 ;  /* 0x0000000d000d7308 */ /* 0x000fe20000000800 */
[----:B------:R-:W-:Y:S01]  /*9be0*/  FADD.FTZ R183, R183, R180 ;  /* 0x000000b4b7b77221 */ /* 0x000fe20000010000 */
[----:B------:R-:W-:-:S03]  /*9bf0*/  FADD.FTZ R174, R174, R175 ;  /* 0x000000afaeae7221 */ /* 0x000fc60000010000 */
[----:B------:R-:W-:Y:S01]  /*9c00*/  FADD.FTZ R182, R182, R183 ;  /* 0x000000b7b6b67221 */ /* 0x000fe20000010000 */
[----:B------:R-:W-:Y:S02]  /*9c10*/  FADD.FTZ R177, R177, R174 ;  /* 0x000000aeb1b17221 */ /* 0x000fe40000010000 */
[----:B------:R-:W0:Y:S01]  /*9c20*/  MUFU.EX2 R220, R220 ;  /* 0x000000dc00dc7308 */ /* 0x000e220000000800 */
[----:B--2---:R-:W-:Y:S01]  /*9c30*/  F2FP.BF16.F32.PACK_AB R165, R218, R11 ;  /* 0x0000000bdaa5723e */ /* 0x004fe200000010ff */
[----:B------:R-:W-:Y:S01]  /*9c40*/  FADD.FTZ R211, R211, R182 ;  /* 0x000000b6d3d37221 */ /* 0x000fe20000010000 */
[----:B------:R-:W-:-:S03]  /*9c50*/  FADD.FTZ R176, R176, R177 ;  /* 0x000000b1b0b07221 */ /* 0x000fc60000010000 */
[----:B------:R-:W-:Y:S01]  /*9c60*/  FADD.FTZ R212, R212, R211 ;  /* 0x000000d3d4d47221 */ /* 0x000fe20000010000 */
[----:B------:R-:W-:Y:S01]  /*9c70*/  FADD.FTZ R5, R179, R176 ;  /* 0x000000b0b3057221 */ /* 0x000fe20000010000 */
[----:B------:R1:W-:Y:S02]  /*9c80*/  STSM.16.M88.4 [R185+0x36400], R152 ;  /* 0x03640098b9007844 */ /* 0x0003e40000000200 */
[----:B------:R-:W-:Y:S02]  /*9c90*/  FADD.FTZ R213, R213, R212 ;  /* 0x000000d4d5d57221 */ /* 0x000fe40000010000 */
[----:B------:R1:W-:Y:S02]  /*9ca0*/  STSM.16.M88.4 [R186], R156 ;  /* 0x0000009cba007844 */ /* 0x0003e40000000200 */
[----:B------:R-:W-:Y:S01]  /*9cb0*/  FADD.FTZ R214, R214, R213 ;  /* 0x000000d5d6d67221 */ /* 0x000fe20000010000 */
[----:B0-----:R-:W-:Y:S01]  /*9cc0*/  F2FP.BF16.F32.PACK_AB R167, R220, R13 ;  /* 0x0000000ddca7723e */ /* 0x001fe200000010ff */
[----:B------:R1:W-:Y:S02]  /*9cd0*/  STSM.16.M88.4 [R190], R160 ;  /* 0x000000a0be007844 */ /* 0x0003e40000000200 */
[----:B------:R-:W-:-:S02]  /*9ce0*/  FADD.FTZ R215, R215, R214 ;  /* 0x000000d6d7d77221 */ /* 0x000fc40000010000 */
[----:B------:R1:W-:Y:S01]  /*9cf0*/  STSM.16.M88.4 [R187], R164 ;  /* 0x000000a4bb007844 */ /* 0x0003e20000000200 */
[----:B------:R-:W-:Y:S01]  /*9d00*/  WARPGROUP.ARRIVE ;  /* 0x00000000000079c5 */ /* 0x000fe20000000000 */
[----:B------:R-:W-:-:S04]  /*9d10*/  FADD.FTZ R216, R216, R215 ;  /* 0x000000d7d8d87221 */ /* 0x000fc80000010000 */
[----:B------:R-:W-:Y:S01]  /*9d20*/  FADD.FTZ R216, R217, R216 ;  /* 0x000000d8d9d87221 */ /* 0x000fe20000010000 */
[----:B------:R-:W-:Y:S01]  /*9d30*/  HGMMA.64x256x16.F32.BF16 R24, R152, gdesc[UR4].tnspB, R24, gsb0 ;  /* 0x43e0000498187df0 */ /* 0x000fe20008001818 */
[----:B------:R-:W-:Y:S01]  /*9d40*/  R2UR UR6, R222 ;  /* 0x00000000de0672ca */ /* 0x000fe200000e0000 */
[----:B------:R-:W-:Y:S01]  /*9d50*/  UMOV UR7, 0x40000040 ;  /* 0x4000004000077882 */ /* 0x000fe20000000000 */
[----:B------:R-:W-:Y:S02]  /*9d60*/  VIADD R222, R221, 0x100 ;  /* 0x00000100ddde7836 */ /* 0x000fe40000000000 */
[----:B------:R-:W-:Y:S01]  /*9d70*/  FADD.FTZ R11, R11, R216 ;  /* 0x000000d80b0b7221 */ /* 0x000fe20000010000 */
[----:B------:R-:W-:-:S03]  /*9d80*/  VIADD R221, R221, 0x180 ;  /* 0x00000180dddd7836 */ /* 0x000fc60000000000 */
[----:B------:R-:W-:Y:S01]  /*9d90*/  FADD.FTZ R218, R218, R11 ;  /* 0x0000000bdada7221 */ /* 0x000fe20000010000 */
[----:B------:R-:W-:-:S03]  /*9da0*/  IMAD.MOV.U32 R11, RZ, RZ, R7 ;  /* 0x000000ffff0b7224 */ /* 0x000fc600078e0007 */
[----:B------:R-:W-:-:S04]  /*9db0*/  FADD.FTZ R13, R13, R218 ;  /* 0x000000da0d0d7221 */ /* 0x000fc80000010000 */
[----:B------:R-:W-:Y:S01]  /*9dc0*/  FADD.FTZ R6, R220, R13 ;  /* 0x0000000ddc067221 */ /* 0x000fe20000010000 */
[----:B------:R-:W-:Y:S01]  /*9dd0*/  IMAD.MOV.U32 R13, RZ, RZ, R2 ;  /* 0x000000ffff0d7224 */ /* 0x000fe200078e0002 */
[----:B------:R-:W-:Y:S02]  /*9de0*/  WARPGROUP.DEPBAR.LE gsb0, 0x0 ;  /* 0x00008000000079c5 */ /* 0x000fe40000010000 */
[----:B------:R-:W-:-:S07]  /*9df0*/  WARPGROUP.ARRIVE ;  /* 0x00000000000079c5 */ /* 0x000fce0000000000 */
        /* <DEDUP_REMOVED lines=24> */
.L_x_5323:
[----:B------:R-:W-:-:S13]  /*9f80*/  ISETP.LE.AND P1, PT, RZ, UR31, PT ;  /* 0x0000001fff007c0c */ /* 0x000fda000bf23270 */
[----:B------:R-:W-:Y:S05]  /*9f90*/  @!P1 BRA `(.L_x_5333) ;  /* 0x0000003000409947 */ /* 0x000fea0003800000 */
[----:B------:R-:W-:Y:S01]  /*9fa0*/  IMAD.MOV.U32 R11, RZ, RZ, R8 ;  /* 0x000000ffff0b7224 */ /* 0x000fe200078e0008 */
[----:B------:R-:W-:Y:S01]  /*9fb0*/  ULDC UR29, c[0x0][0xad0] ;  /* 0x0002b400001d7ab9 */ /* 0x000fe20000000800 */
[----:B------:R-:W-:Y:S01]  /*9fc0*/  IMAD.MOV.U32 R20, RZ, RZ, R7 ;  /* 0x000000ffff147224 */ /* 0x000fe200078e0007 */
[----:B------:R-:W-:Y:S01]  /*9fd0*/  ULDC UR28, c[0x0][0xa80] ;  /* 0x0002a000001c7ab9 */ /* 0x000fe20000000800 */
[----:B------:R-:W-:-:S07]  /*9fe0*/  IMAD.MOV.U32 R13, RZ, RZ, R2 ;  /* 0x000000ffff0d7224 */ /* 0x000fce00078e0002 */
.L_x_5342:
[----:B------:R-:W-:-:S05]  /*9ff0*/  VIADD R2, R13, 0x1 ;  /* 0x000000010d027836 */ /* 0x000fca0000000000 */
[----:B------:R-:W-:-:S04]  /*a000*/  ISETP.NE.AND P1, PT, R2, 0x2, PT ;  /* 0x000000020200780c */ /* 0x000fc80003f25270 */
[----:B------:R-:W-:Y:S02]  /*a010*/  SEL R7, RZ, 0x1, P1 ;  /* 0x00000001ff077807 */ /* 0x000fe40000800000 */
[----:B------:R-:W-:Y:S02]  /*a020*/  SEL R2, R2, RZ, P1 ;  /* 0x000000ff02027207 */ /* 0x000fe40000800000 */
[----:B------:R-:W-:Y:S01]  /*a030*/  LOP3.LUT R16, R16, R7, RZ, 0x3c, !PT ;  /* 0x0000000710107212 */ /* 0x000fe200078e3cff */
[----:B0-----:R-:W-:Y:S06]  /*a040*/  @!P0 BRA `(.L_x_5334) ;  /* 0x0000000000048947 */ /* 0x001fec0003800000 */
[----:B------:R-:W-:Y:S01]  /*a050*/  BPT.TRAP 0x1 ;  /* 0x000000040000795c */ /* 0x000fe20000300000 */
.L_x_5334:
[----:B-1----:R-:W-:Y:S01]  /*a060*/  IMAD R9, R2, 0x8, R17 ;  /* 0x0000000802097824 */ /* 0x002fe200078e0211 */
[----:B------:R-:W-:-:S04]  /*a070*/  SHF.L.U32 R8, R16, 0x1f, RZ ;  /* 0x0000001f10087819 */ /* 0x000fc800000006ff */
[----:B------:R0:W1:Y:S01]  /*a080*/  SYNCS.PHASECHK.TRANS64.TRYWAIT P1, [R9+URZ+0x38830], R8 ;  /* 0x03883008090075a7 */ /* 0x000062000802017f */
[----:B------:R-:W-:Y:S05]  /*a090*/  @!P0 BRA `(.L_x_5335) ;  /* 0x0000000000048947 */ /* 0x000fea0003800000 */
[----:B------:R-:W-:Y:S01]  /*a0a0*/  BPT.TRAP 0x1 ;  /* 0x000000040000795c */ /* 0x000fe20000300000 */
.L_x_5335:
[----:B------:R-:W-:Y:S01]  /*a0b0*/  IMAD R7, R2, 0x200, R0 ;  /* 0x0000020002077824 */ /* 0x000fe200078e0200 */
[----:B-1----:R-:W-:Y:S06]  /*a0c0*/  @P1 BRA `(.L_x_5336) ;  /* 0x0000000000081947 */ /* 0x002fec0003800000 */
[----:B------:R-:W1:Y:S02]  /*a0d0*/  SYNCS.PHASECHK.TRANS64.TRYWAIT P1, [R9+URZ+0x38830], R8 ;  /* 0x03883008090075a7 */ /* 0x000e64000802017f */
[----:B-1----:R-:W-:Y:S05]  /*a0e0*/  @!P1 BRA `(.L_x_5337) ;  /* 0x000000ec00ac9947 */ /* 0x002fea0003800000 */
.L_x_5336:
        /* <DEDUP_REMOVED lines=22> */
.L_x_5338:
[----:B------:R2:W3:Y:S01]  /*a250*/  SYNCS.PHASECHK.TRANS64.TRYWAIT P1, [R9+URZ+0x38850], R8 ;  /* 0x03885008090075a7 */ /* 0x0004e2000802017f */
[----:B------:R-:W-:Y:S05]  /*a260*/  @!P0 BRA `(.L_x_5339) ;  /* 0x0000000000048947 */ /* 0x000fea0003800000 */
[----:B------:R-:W-:Y:S01]  /*a270*/  BPT.TRAP 0x1 ;  /* 0x000000040000795c */ /* 0x000fe20000300000 */
.L_x_5339:
[----:B---3--:R-:W-:Y:S05]  /*a280*/  @P1 BRA `(.L_x_5340) ;  /* 0x0000000000081947 */ /* 0x008fea0003800000 */
[----:B------:R-:W3:Y:S02]  /*a290*/  SYNCS.PHASECHK.TRANS64.TRYWAIT P1, [R9+URZ+0x38850], R8 ;  /* 0x03885008090075a7 */ /* 0x000ee4000802017f */
[----:B---3--:R-:W-:Y:S05]  /*a2a0*/  @!P1 BRA `(.L_x_5341) ;  /* 0x000000ec00509947 */ /* 0x008fea0003800000 */
.L_x_5340:
        /* <DEDUP_REMOVED lines=12> */
[----:B------:R-:W-:Y:S01]  /*a370*/  VIADD R8, R7, 0x4 ;  /* 0x0000000407087836 */ /* 0x000fe20000000000 */
[----:B------:R-:W-:Y:S01]  /*a380*/  UMOV UR7, 0x40000040 ;  /* 0x4000004000077882 */ /* 0x000fe20000000000 */
[----:B------:R-:W-:-:S02]  /*a390*/  VIADD R21, R4, 0x800 ;  /* 0x0000080004157836 */ /* 0x000fc40000000000 */
[----:B------:R-:W-:Y:S02]  /*a3a0*/  VIADD R15, R7, 0x800 ;  /* 0x00000800070f7836 */ /* 0x000fe40000000000 */
        /* <DEDUP_REMOVED lines=398> */
[----:B---3--:R-:W-:-:S03]  /*bc90*/  FMNMX.FTZ R167, R155, R20, !PT ;  /* 0x000000149ba77209 */ /* 0x008fc60007810000 */
        /* <DEDUP_REMOVED lines=17> */
[----:B-1----:R-:W-:Y:S01]  /*bdb0*/  FMNMX.FTZ R168, R158, R167, !PT ;  /* 0x000000a79ea87209 */ /* 0x002fe20007810000 */
[--C-:B------:R-:W-:Y:S01]  /*bdc0*/  FFMA.FTZ R179, R218, UR28, -R166.reuse ;  /* 0x0000001cdab37c23 */ /* 0x100fe200080108a6 */
[--C-:B------:R-:W-:Y:S01]  /*bdd0*/  FFMA.FTZ R180, R219, UR28, -R166.reuse ;  /* 0x0000001cdbb47c23 */ /* 0x100fe200080108a6 */
[--C-:B------:R-:W-:Y:S01]  /*bde0*/  FFMA.FTZ R181, R220, UR28, -R166.reuse ;  /* 0x0000001cdcb57c23 */ /* 0x100fe200080108a6 */
[----:B------:R-:W-:Y:S01]  /*bdf0*/  FFMA.FTZ R182, R164, UR28, -R166 ;  /* 0x0000001ca4b67c23 */ /* 0x000fe200080108a6 */
[----:B------:R-:W-:-:S02]  /*be00*/  IMAD R219, R2, 0x1000, R19 ;  /* 0x0000100002db7824 */ /* 0x000fc400078e0213 */
[----:B------:R-:W1:Y:S01]  /*be10*/  MUFU.TANH R161, R161 ;  /* 0x000000a100a17308 */ /* 0x000e620000002400 */
[----:B--2---:R-:W-:Y:S01]  /*be20*/  FMNMX.FTZ R167, R159, R168, !PT ;  /* 0x000000a89fa77209 */ /* 0x004fe20007810000 */
[C---:B------:R-:W-:Y:S01]  /*be30*/  VIADD R220, R219.reuse, 0x80 ;  /* 0x00000080dbdc7836 */ /* 0x040fe20000000000 */
[----:B------:R-:W-:-:S05]  /*be40*/  R2UR UR6, R219 ;  /* 0x00000000db0672ca */ /* 0x000fca00000e0000 */
[----:B------:R-:W2:Y:S01]  /*be50*/  MUFU.TANH R162, R162 ;  /* 0x000000a200a27308 */ /* 0x000ea20000002400 */
[----:B0-----:R-:W-:-:S07]  /*be60*/  FMNMX.FTZ R8, R160, R167, !PT ;  /* 0x000000a7a0087209 */ /* 0x001fce0007810000 */
[----:B------:R-:W0:Y:S01]  /*be70*/  MUFU.TANH R163, R163 ;  /* 0x000000a300a37308 */ /* 0x000e220000002400 */
[----:B-1----:R-:W-:-:S07]  /*be80*/  FMNMX.FTZ R167, R161, R8, !PT ;  /* 0x00000008a1a77209 */ /* 0x002fce0007810000 */
[----:B------:R-:W1:Y:S01]  /*be90*/  MUFU.EX2 R20, R169 ;  /* 0x000000a900147308 */ /* 0x000e620000000800 */
[----:B--2---:R-:W-:-:S07]  /*bea0*/  FMNMX.FTZ R8, R162, R167, !PT ;  /* 0x000000a7a2087209 */ /* 0x004fce0007810000 */
[----:B------:R2:W-:Y:S01]  /*beb0*/  MUFU.EX2 R169, R188 ;  /* 0x000000bc00a97308 */ /* 0x0005e20000000800 */
[----:B0-----:R-:W-:-:S05]  /*bec0*/  FMNMX.FTZ R8, R163, R8, !PT ;  /* 0x00000008a3087209 */ /* 0x001fca0007810000 */
[----:B------:R-:W0:Y:S02]  /*bed0*/  SHFL.BFLY PT, R167, R8, 0x2, 0x1f ;  /* 0x0c401f0008a77f89 */ /* 0x000e2400000e0000 */
        /* <DEDUP_REMOVED lines=19> */
[-C--:B------:R-:W-:Y:S01]  /*c010*/  FMUL.FTZ R56, R56, R20.reuse ;  /* 0x0000001438387220 */ /* 0x080fe20000410000 */
[-C--:B------:R-:W-:Y:S01]  /*c020*/  FMUL.FTZ R57, R57, R20.reuse ;  /* 0x0000001439397220 */ /* 0x080fe20000410000 */
[-C--:B------:R-:W-:Y:S01]  /*c030*/  FMUL.FTZ R60, R60, R20.reuse ;  /* 0x000000143c3c7220 */ /* 0x080fe20000410000 */
        /* <DEDUP_REMOVED lines=45> */
[--C-:B--2---:R-:W-:Y:S01]  /*c310*/  FFMA.FTZ R188, R154, UR28, -R165.reuse ;  /* 0x0000001c9abc7c23 */ /* 0x104fe200080108a5 */
[----:B------:R-:W0:Y:S01]  /*c320*/  MUFU.EX2 R11, R11 ;  /* 0x0000000b000b7308 */ /* 0x000e220000000800 */
[----:B------:R-:W-:Y:S02]  /*c330*/  @!P2 VIADD R152, R9, 0x38840 ;  /* 0x000388400998a836 */ /* 0x000fe40000000000 */
[--C-:B------:R-:W-:Y:S01]  /*c340*/  FFMA.FTZ R10, R10, UR28, -R165.reuse ;  /* 0x0000001c0a0a7c23 */ /* 0x100fe200080108a5 */
[--C-:B------:R-:W-:Y:S01]  /*c350*/  FFMA.FTZ R15, R15, UR28, -R165.reuse ;  /* 0x0000001c0f0f7c23 */ /* 0x100fe200080108a5 */
[--C-:B-1----:R-:W-:Y:S01]  /*c360*/  FFMA.FTZ R211, R155, UR28, -R165.reuse ;  /* 0x0000001c9bd37c23 */ /* 0x102fe200080108a5 */
        /* <DEDUP_REMOVED lines=13> */
[----:B---3--:R-:W-:Y:S01]  /*c440*/  F2FP.BF16.F32.PACK_AB R152, R168, R21 ;  /* 0x00000015a898723e */ /* 0x008fe200000010ff */
        /* <DEDUP_REMOVED lines=109> */
[----:B------:R-:W-:Y:S01]  /*cb20*/  ISETP.LT.AND P1, PT, RZ, UR31, PT ;  /* 0x0000001fff007c0c */ /* 0x000fe2000bf21270 */
[----:B------:R-:W2:Y:S01]  /*cb30*/  MUFU.EX2 R215, R215 ;  /* 0x000000d700d77308 */ /* 0x000ea20000000800 */
[----:B-1----:R-:W-:Y:S01]  /*cb40*/  F2FP.BF16.F32.PACK_AB R161, R213, R212 ;  /* 0x000000d4d5a1723e */ /* 0x002fe200000010ff */
[----:B------:R0:W-:Y:S01]  /*cb50*/  STSM.16.M88.4 [R186], R156 ;  /* 0x0000009cba007844 */ /* 0x0001e20000000200 */
[----:B------:R-:W-:Y:S01]  /*cb60*/  FADD.FTZ R183, R183, R6 ;  /* 0x00000006b7b77221 */ /* 0x000fe20000010000 */
[----:B------:R-:W-:Y:S01]  /*cb70*/  FADD.FTZ R168, R168, R5 ;  /* 0x00000005a8a87221 */ /* 0x000fe20000010000 */
[----:B------:R-:W-:Y:S01]  /*cb80*/  @!P2 VIADD R9, R9, 0x38860 ;  /* 0x000388600909a836 */ /* 0x000fe20000000000 */
[----:B------:R-:W-:Y:S01]  /*cb90*/  UIADD3 UR31, UR31, -0x1, URZ ;  /* 0xffffffff1f1f7890 */ /* 0x000fe2000fffe03f */
[----:B------:R-:W-:Y:S01]  /*cba0*/  FADD.FTZ R12, R12, R183 ;  /* 0x000000b70c0c7221 */ /* 0x000fe20000010000 */
[----:B------:R-:W-:Y:S01]  /*cbb0*/  MUFU.EX2 R179, R179 ;  /* 0x000000b300b37308 */ /* 0x000fe20000000800 */
[----:B------:R-:W-:Y:S01]  /*cbc0*/  FADD.FTZ R169, R169, R168 ;  /* 0x000000a8a9a97221 */ /* 0x000fe20000010000 */
[----:B------:R-:W-:Y:S01]  /*cbd0*/  @!P2 PRMT R9, RZ, 0x654, R9 ;  /* 0x00000654ff09a816 */ /* 0x000fe20000000009 */
[----:B------:R-:W-:Y:S01]  /*cbe0*/  FADD.FTZ R15, R15, R12 ;  /* 0x0000000c0f0f7221 */ /* 0x000fe20000010000 */
[----:B------:R-:W-:-:S02]  /*cbf0*/  IMAD.MOV.U32 R11, RZ, RZ, R8 ;  /* 0x000000ffff0b7224 */ /* 0x000fc400078e0008 */
[----:B------:R-:W-:Y:S01]  /*cc00*/  FADD.FTZ R170, R170, R169 ;  /* 0x000000a9aaaa7221 */ /* 0x000fe20000010000 */
[----:B------:R-:W-:Y:S02]  /*cc10*/  IMAD.MOV.U32 R20, RZ, RZ, R7 ;  /* 0x000000ffff147224 */ /* 0x000fe400078e0007 */
[----:B------:R-:W-:Y:S01]  /*cc20*/  FADD.FTZ R14, R14, R15 ;  /* 0x0000000f0e0e7221 */ /* 0x000fe20000010000 */
[----:B------:R-:W1:Y:S01]  /*cc30*/  MUFU.EX2 R180, R180 ;  /* 0x000000b400b47308 */ /* 0x000e620000000800 */
[----:B--2---:R-:W-:Y:S01]  /*cc40*/  F2FP.BF16.F32.PACK_AB R163, R215, R214 ;  /* 0x000000d6d7a3723e */ /* 0x004fe200000010ff */
[----:B------:R-:W-:Y:S01]  /*cc50*/  FADD.FTZ R171, R171, R170 ;  /* 0x000000aaabab7221 */ /* 0x000fe20000010000 */
[----:B------:R-:W-:-:S03]  /*cc60*/  FADD.FTZ R189, R189, R14 ;  /* 0x0000000ebdbd7221 */ /* 0x000fc60000010000 */
[----:B------:R0:W-:Y:S01]  /*cc70*/  STSM.16.M88.4 [R190], R160 ;  /* 0x000000a0be007844 */ /* 0x0001e20000000200 */
[----:B------:R-:W-:Y:S01]  /*cc80*/  FADD.FTZ R172, R172, R171 ;  /* 0x000000abacac7221 */ /* 0x000fe20000010000 */
[----:B------:R-:W-:Y:S01]  /*cc90*/  MUFU.EX2 R181, R181 ;  /* 0x000000b500b57308 */ /* 0x000fe20000000800 */
[----:B------:R-:W-:Y:S02]  /*cca0*/  FADD.FTZ R188, R188, R189 ;  /* 0x000000bdbcbc7221 */ /* 0x000fe40000010000 */
[----:B------:R-:W-:Y:S02]  /*ccb0*/  FADD.FTZ R173, R173, R172 ;  /* 0x000000acadad7221 */ /* 0x000fe40000010000 */
[----:B------:R-:W-:Y:S02]  /*ccc0*/  FADD.FTZ R211, R211, R188 ;  /* 0x000000bcd3d37221 */ /* 0x000fe40000010000 */
        /* <DEDUP_REMOVED lines=10> */
[----:B------:R-:W-:Y:S01]  /*cd70*/  FADD.FTZ R215, R215, R214 ;  /* 0x000000d6d7d77221 */ /* 0x000fe20000010000 */
[----:B------:R-:W-:Y:S01]  /*cd80*/  FADD.FTZ R178, R178, R177 ;  /* 0x000000b1b2b27221 */ /* 0x000fe20000010000 */
[----:B------:R-:W1:Y:S01]  /*cd90*/  MUFU.EX2 R217, R217 ;  /* 0x000000d900d97308 */ /* 0x000e620000000800 */
[----:B--2---:R-:W-:Y:S02]  /*cda0*/  F2FP.BF16.F32.PACK_AB R166, R182, R181 ;  /* 0x000000b5b6a6723e */ /* 0x004fe400000010ff */
[----:B------:R-:W-:-:S04]  /*cdb0*/  FADD.FTZ R179, R179, R178 ;  /* 0x000000b2b3b37221 */ /* 0x000fc80000010000 */
[----:B------:R-:W-:Y:S01]  /*cdc0*/  FADD.FTZ R180, R180, R179 ;  /* 0x000000b3b4b47221 */ /* 0x000fe20000010000 */
[----:B------:R-:W-:Y:S03]  /*cdd0*/  MUFU.EX2 R13, R13 ;  /* 0x0000000d000d7308 */ /* 0x000fe60000000800 */
[----:B------:R-:W-:-:S04]  /*cde0*/  FADD.FTZ R5, R181, R180 ;  /* 0x000000b4b5057221 */ /* 0x000fc80000010000 */
[----:B------:R-:W-:Y:S01]  /*cdf0*/  FADD.FTZ R5, R182, R5 ;  /* 0x00000005b6057221 */ /* 0x000fe20000010000 */
        /* <DEDUP_REMOVED lines=42> */
.L_x_5333:
[----:B------:R-:W2:Y:S01]  /*d0a0*/  SHFL.BFLY PT, R0, R5, 0x2, 0x1f ;  /* 0x0c401f0005007f89 */ /* 0x000ea200000e0000 */
[----:B01----:R-:W-:Y:S01]  /*d0b0*/  IMAD.MOV R9, RZ, RZ, -R184 ;  /* 0x000000ffff097224 */ /* 0x003fe200078e0ab8 */
[----:B------:R-:W-:Y:S02]  /*d0c0*/  UIADD3 UR37, UR37, 0x1, URZ ;  /* 0x0000000125257890 */ /* 0x000fe4000fffe03f */
[----:B------:R-:W0:Y:S01]  /*d0d0*/  SHFL.BFLY PT, R3, R6, 0x2, 0x1f ;  /* 0x0c401f0006037f89 */ /* 0x000e2200000e0000 */
[----:B------:R-:W-:Y:S08]  /*d0e0*/  BAR.ARV 0x8, 0x100 ;  /* 0x0204000000007b1d */ /* 0x000ff00000002000 */
[----:B------:R-:W-:Y:S01]  /*d0f0*/  BAR.SYNC.DEFER_BLOCKING 0xf, 0x100 ;  /* 0x03c4000000007b1d */ /* 0x000fe20000010000 */
[----:B------:R-:W-:Y:S01]  /*d100*/  ISETP.NE.AND P0, PT, R18, R9, PT ;  /* 0x000000091200720c */ /* 0x000fe20003f05270 */
[----:B--2---:R-:W-:Y:S01]  /*d110*/  FADD.FTZ R0, R0, R5 ;  /* 0x0000000500007221 */ /* 0x004fe20000010000 */
[----:B------:R-:W-:-:S02]  /*d120*/  VIADD R5, R2, 0x1 ;  /* 0x0000000102057836 */ /* 0x000fc40000000000 */
[----:B0-----:R-:W-:Y:S02]  /*d130*/  FADD.FTZ R3, R3, R6 ;  /* 0x0000000603037221 */ /* 0x001fe40000010000 */
[----:B------:R-:W0:Y:S01]  /*d140*/  SHFL.BFLY PT, R11, R0, 0x1, 0x1f ;  /* 0x0c201f00000b7f89 */ /* 0x000e2200000e0000 */
[----:B------:R-:W-:Y:S01]  /*d150*/  IMAD.MOV.U32 R6, RZ, RZ, RZ ;  /* 0x000000ffff067224 */ /* 0x000fe200078e00ff */
[----:B------:R-:W-:-:S05]  /*d160*/  ISETP.NE.AND P1, PT, R5, 0x2, PT ;  /* 0x000000020500780c */ /* 0x000fca0003f25270 */
[----:B------:R-:W-:Y:S01]  /*d170*/  @!P0 IMAD R2, R2, 0x40, R22 ;  /* 0x0000004002028824 */ /* 0x000fe200078e0216 */
[----:B------:R-:W1:Y:S03]  /*d180*/  SHFL.BFLY PT, R4, R3, 0x1, 0x1f ;  /* 0x0c201f0003047f89 */ /* 0x000e6600000e0000 */
[----:B------:R-:W-:Y:S02]  /*d190*/  @!P0 IMAD R17, R2, 0x4, R17 ;  /* 0x0000000402118824 */ /* 0x000fe400078e0211 */
[----:B------:R-:W-:Y:S02]  /*d1a0*/  IMAD.U32 R2, RZ, RZ, UR28 ;  /* 0x0000001cff027e24 */ /* 0x000fe4000f8e00ff */
[----:B0-----:R-:W-:Y:S01]  /*d1b0*/  FADD.FTZ R11, R0, R11 ;  /* 0x0000000b000b7221 */ /* 0x001fe20000010000 */
[----:B------:R-:W-:Y:S02]  /*d1c0*/  IMAD.MOV.U32 R0, RZ, RZ, -0x800000 ;  /* 0xff800000ff007424 */ /* 0x000fe400078e00ff */
[----:B-1----:R-:W-:-:S02]  /*d1d0*/  FADD.FTZ R15, R3, R4 ;  /* 0x00000004030f7221 */ /* 0x002fc40000010000 */
[----:B------:R-:W-:Y:S01]  /*d1e0*/  FSETP.NE.FTZ.AND P2, PT, R11, RZ, PT ;  /* 0x000000ff0b00720b */ /* 0x000fe20003f55000 */
[----:B------:R-:W-:Y:S01]  /*d1f0*/  IMAD.MOV.U32 R4, RZ, RZ, RZ ;  /* 0x000000ffff047224 */ /* 0x000fe200078e00ff */
[----:B------:R-:W-:Y:S02]  /*d200*/  SEL R3, RZ, 0x1, P1 ;  /* 0x00000001ff037807 */ /* 0x000fe40000800000 */
[----:B------:R-:W-:Y:S02]  /*d210*/  FSETP.NE.FTZ.AND P3, PT, R15, RZ, PT ;  /* 0x000000ff0f00720b */ /* 0x000fe40003f75000 */
[----:B------:R-:W-:Y:S01]  /*d220*/  LOP3.LUT R16, R16, R3, RZ, 0x3c, !PT ;  /* 0x0000000310107212 */ /* 0x000fe200078e3cff */
[----:B------:R-:W-:-:S06]  /*d230*/  IMAD.MOV.U32 R3, RZ, RZ, -0x800000 ;  /* 0xff800000ff037424 */ /* 0x000fcc00078e00ff */
[----:B------:R-:W0:Y:S01]  /*d240*/  @P2 MUFU.RCP R6, R11 ;  /* 0x0000000b00062308 */ /* 0x000e220000001000 */
[----:B------:R-:W-:-:S07]  /*d250*/  @P2 FMUL.FTZ R2, R2, 0.69314718246459960938 ;  /* 0x3f31721802022820 */ /* 0x000fce0000410000 */
[----:B------:R-:W1:Y:S08]  /*d260*/  @P3 MUFU.RCP R4, R15 ;  /* 0x0000000f00043308 */ /* 0x000e700000001000 */
[----:B------:R-:W2:Y:S01]  /*d270*/  @P3 MUFU.LG2 R21, R15 ;  /* 0x0000000f00153308 */ /* 0x000ea20000000c00 */
[-C--:B0-----:R-:W-:Y:S01]  /*d280*/  FMUL.FTZ R175, R24, R6.reuse ;  /* 0x0000000618af7220 */ /* 0x081fe20000410000 */
[-C--:B------:R-:W-:Y:S01]  /*d290*/  FMUL.FTZ R174, R28, R6.reuse ;  /* 0x000000061cae7220 */ /* 0x080fe20000410000 */
[----:B------:R0:W-:Y:S01]  /*d2a0*/  @!P0 STS [R17+0x38400], R6 ;  /* 0x0384000611008388 */ /* 0x0001e20000000800 */
        /* <DEDUP_REMOVED lines=62> */
[----:B-1----:R1:W-:Y:S01]  /*d690*/  @!P0 STS [R17+0x38420], R4 ;  /* 0x0384200411008388 */ /* 0x0023e20000000800 */
[----:B0-----:R0:W1:Y:S01]  /*d6a0*/  @P2 MUFU.LG2 R6, R11 ;  /* 0x0000000b00062308 */ /* 0x0010620000000c00 */
[----:B------:R-:W-:-:S02]  /*d6b0*/  IMAD.U32 R32, RZ, RZ, UR28 ;  /* 0x0000001cff207e24 */ /* 0x000fc4000f8e00ff */
[----:B--2---:R-:W-:Y:S01]  /*d6c0*/  @P3 FMUL.FTZ R21, R21, 0.69314718246459960938 ;  /* 0x3f31721815153820 */ /* 0x004fe20000410000 */
[-C--:B------:R-:W-:Y:S01]  /*d6d0*/  FMUL.FTZ R13, R42, R4.reuse ;  /* 0x000000042a0d7220 */ /* 0x080fe20000410000 */
[-C--:B------:R-:W-:Y:S01]  /*d6e0*/  FMUL.FTZ R15, R46, R4.reuse ;  /* 0x000000042e0f7220 */ /* 0x080fe20000410000 */
[----:B------:R-:W-:Y:S01]  /*d6f0*/  @P3 FMUL.FTZ R32, R32, 0.69314718246459960938 ;  /* 0x3f31721820203820 */ /* 0x000fe20000410000 */
[-C--:B------:R-:W-:Y:S01]  /*d700*/  FMUL.FTZ R25, R50, R4.reuse ;  /* 0x0000000432197220 */ /* 0x080fe20000410000 */
[-C--:B------:R-:W-:Y:S01]  /*d710*/  FMUL.FTZ R29, R58, R4.reuse ;  /* 0x000000043a1d7220 */ /* 0x080fe20000410000 */
[----:B------:R-:W-:Y:S01]  /*d720*/  PLOP3.LUT P0, PT, PT, PT, PT, 0x8, 0x0 ;  /* 0x000000000000781c */ /* 0x000fe20003f0e170 */
        /* <DEDUP_REMOVED lines=12> */
[----:B------:R-:W-:Y:S01]  /*d7f0*/  @P2 FFMA.FTZ R3, R2, R7, R17 ;  /* 0x0000000702032223 */ /* 0x000fe20000010011 */
        /* <DEDUP_REMOVED lines=52> */
.L_x_5309:
[----:B------:R-:W0:Y:S01]  /*db40*/  S2R R4, SR_CgaCtaId ;  /* 0x0000000000047919 */ /* 0x000e220000008800 */
[----:B------:R-:W-:Y:S01]  /*db50*/  MOV R17, 0x400 ;  /* 0x0000040000117802 */ /* 0x000fe20000000f00 */
[----:B------:R-:W-:Y:S01]  /*db60*/  BSSY B0, `(.L_x_5343) ;  /* 0x00002f1000007945 */ /* 0x000fe20003800000 */
[----:B------:R-:W-:Y:S02]  /*db70*/  BAR.SYNC.DEFER_BLOCKING 0x5, 0x180 ;  /* 0x0146000000007b1d */ /* 0x000fe40000010000 */
[----:B0-----:R-:W-:-:S05]  /*db80*/  LEA R17, R4, R17, 0x18 ;  /* 0x0000001104117211 */ /* 0x001fca00078ec0ff */
[----:B------:R-:W0:Y:S02]  /*db90*/  LDS.128 R4, [R17+0x388d0] ;  /* 0x0388d00011047984 */ /* 0x000e240000000c00 */
[----:B0-----:R-:W-:Y:S02]  /*dba0*/  R2UR UR5, R5 ;  /* 0x00000000050572ca */ /* 0x001fe400000e0000 */
[----:B------:R-:W-:Y:S01]  /*dbb0*/  R2UR UR6, R6 ;  /* 0x00000000060672ca */ /* 0x000fe200000e0000 */
[----:B------:R-:W-:Y:S06]  /*dbc0*/  BAR.ARV 0x4, 0x180 ;  /* 0x0106000000007b1d */ /* 0x000fec0000002000 */
[----:B------:R-:W-:Y:S08]  /*dbd0*/  @P0 BRA `(.L_x_5344) ;  /* 0x0000002000240947 */ /* 0x000ff00003800000 */
[----:B------:R-:W0:Y:S01]  /*dbe0*/  S2R R6, SR_SWINHI ;  /* 0x0000000000067919 */ /* 0x000e220000002f00 */
[----:B------:R-:W-:Y:S01]  /*dbf0*/  F2FP.BF16.F32.PACK_AB R9, R27, R9 ;  /* 0x000000091b09723e */ /* 0x000fe200000010ff */
[----:B------:R-:W-:Y:S01]  /*dc00*/  USHF.L.U32 UR10, UR41, 0x2, URZ ;  /* 0x00000002290a7899 */ /* 0x000fe2000800063f */
[----:B------:R-:W-:Y:S01]  /*dc10*/  F2FP.BF16.F32.PACK_AB R10, R10, R174 ;  /* 0x000000ae0a0a723e */ /* 0x000fe200000010ff */
[----:B------:R-:W-:Y:S01]  /*dc20*/  BAR.SYNC.DEFER_BLOCKING 0x1, 0x100 ;  /* 0x0044000000007b1d */ /* 0x000fe20000010000 */
[----:B------:R-:W-:Y:S01]  /*dc30*/  F2FP.BF16.F32.PACK_AB R11, R31, R11 ;  /* 0x0000000b1f0b723e */ /* 0x000fe200000010ff */
[----:B------:R-:W-:Y:S01]  /*dc40*/  USHF.L.U64.HI UR11, UR41, 0x2, UR40 ;  /* 0x00000002290b7899 */ /* 0x000fe20008010228 */
[----:B------:R-:W-:Y:S02]  /*dc50*/  F2FP.BF16.F32.PACK_AB R12, R12, R170 ;  /* 0x000000aa0c0c723e */ /* 0x000fe400000010ff */
[----:B------:R-:W-:Y:S01]  /*dc60*/  F2FP.BF16.F32.PACK_AB R13, R43, R13 ;  /* 0x0000000d2b0d723e */ /* 0x000fe200000010ff */
[----:B------:R-:W-:Y:S01]  /*dc70*/  ULDC.64 UR8, c[0x0][0xd00] ;  /* 0x0003400000087ab9 */ /* 0x000fe20000000a00 */
[----:B------:R-:W-:Y:S01]  /*dc80*/  F2FP.BF16.F32.PACK_AB R14, R14, R167 ;  /* 0x000000a70e0e723e */ /* 0x000fe200000010ff */
[----:B------:R-:W-:Y:S01]  /*dc90*/  UISETP.NE.U32.AND UP0, UPT, UR8, URZ, UPT ;  /* 0x0000003f0800728c */ /* 0x000fe2000bf05070 */
[----:B------:R-:W-:Y:S01]  /*dca0*/  F2FP.BF16.F32.PACK_AB R15, R47, R15 ;  /* 0x0000000f2f0f723e */ /* 0x000fe200000010ff */
[----:B------:R-:W-:Y:S01]  /*dcb0*/  UIADD3 UR4, UP1, UR10, UR8, URZ ;  /* 0x000000080a047290 */ /* 0x000fe2000ff3e03f */
[----:B------:R-:W-:Y:S01]  /*dcc0*/  F2FP.BF16.F32.PACK_AB R24, R24, R166 ;  /* 0x000000a61818723e */ /* 0x000fe200000010ff */
[----:B------:R-:W-:Y:S01]  /*dcd0*/  UISETP.NE.AND.EX UP0, UPT, UR9, URZ, UPT, UP0 ;  /* 0x0000003f0900728c */ /* 0x000fe2000bf05300 */
[----:B------:R-:W-:Y:S01]  /*dce0*/  F2FP.BF16.F32.PACK_AB R25, R51, R25 ;  /* 0x000000193319723e */ /* 0x000fe200000010ff */
[----:B------:R-:W-:Y:S01]  /*dcf0*/  UIADD3.X UR7, UR11, UR9, URZ, UP1, !UPT ;  /* 0x000000090b077290 */ /* 0x000fe20008ffe43f */
[----:B------:R-:W-:-:S02]  /*dd00*/  F2FP.BF16.F32.PACK_AB R64, R65, R64 ;  /* 0x000000404140723e */ /* 0x000fc400000010ff */
[----:B------:R-:W-:Y:S01]  /*dd10*/  F2FP.BF16.F32.PACK_AB R29, R59, R29 ;  /* 0x0000001d3b1d723e */ /* 0x000fe200000010ff */
[----:B------:R-:W-:Y:S01]  /*dd20*/  ULDC.64 UR8, c[0x0][0xd08] ;  /* 0x0003420000087ab9 */ /* 0x000fe20000000a00 */
[----:B------:R-:W-:Y:S02]  /*dd30*/  F2FP.BF16.F32.PACK_AB R31, R63, R62 ;  /* 0x0000003e3f1f723e */ /* 0x000fe400000010ff */
[----:B------:R-:W-:Y:S02]  /*dd40*/  F2FP.BF16.F32.PACK_AB R65, R67, R66 ;  /* 0x000000424341723e */ /* 0x000fe400000010ff */
[----:B------:R-:W-:Y:S02]  /*dd50*/  F2FP.BF16.F32.PACK_AB R72, R73, R72 ;  /* 0x000000484948723e */ /* 0x000fe400000010ff */
[----:B------:R-:W-:Y:S02]  /*dd60*/  F2FP.BF16.F32.PACK_AB R66, R69, R68 ;  /* 0x000000444542723e */ /* 0x000fe400000010ff */
[----:B------:R-:W-:-:S02]  /*dd70*/  F2FP.BF16.F32.PACK_AB R67, R71, R70 ;  /* 0x000000464743723e */ /* 0x000fc400000010ff */
[----:B------:R-:W-:Y:S02]  /*dd80*/  MOV R4, R17 ;  /* 0x0000001100047202 */ /* 0x000fe40000000f00 */
[----:B0-----:R-:W-:Y:S02]  /*dd90*/  MOV R5, R6 ;  /* 0x0000000600057202 */ /* 0x001fe40000000f00 */
[----:B------:R-:W-:Y:S02]  /*dda0*/  F2FP.BF16.F32.PACK_AB R73, R75, R74 ;  /* 0x0000004a4b49723e */ /* 0x000fe400000010ff */
[----:B------:R-:W-:Y:S01]  /*ddb0*/  F2FP.BF16.F32.PACK_AB R80, R81, R80 ;  /* 0x000000505150723e */ /* 0x000fe200000010ff */
[----:B------:R-:W-:Y:S01]  /*ddc0*/  IMAD.WIDE R126, R202, 0x2, R4 ;  /* 0x00000002ca7e7825 */ /* 0x000fe200078e0204 */
[----:B------:R-:W-:Y:S02]  /*ddd0*/  F2FP.BF16.F32.PACK_AB R74, R77, R76 ;  /* 0x0000004c4d4a723e */ /* 0x000fe400000010ff */
[----:B------:R-:W-:-:S02]  /*dde0*/  F2FP.BF16.F32.PACK_AB R75, R79, R78 ;  /* 0x0000004e4f4b723e */ /* 0x000fc400000010ff */
[C---:B------:R-:W-:Y:S02]  /*ddf0*/  IADD3 R177, P1, R126.reuse, 0x20, RZ ;  /* 0x000000207eb17810 */ /* 0x040fe40007f3e0ff */
[C---:B------:R-:W-:Y:S02]  /*de00*/  IADD3 R179, P0, R126.reuse, 0x40, RZ ;  /* 0x000000407eb37810 */ /* 0x040fe40007f1e0ff */
[----:B------:R-:W-:Y:S01]  /*de10*/  LOP3.LUT R32, R177, 0x380, RZ, 0xc0, !PT ;  /* 0x00000380b1207812 */ /* 0x000fe200078ec0ff */
[--C-:B------:R-:W-:Y:S01]  /*de20*/  IMAD.X R33, RZ, RZ, R127.reuse, P1 ;  /* 0x000000ffff217224 */ /* 0x100fe200008e067f */
[----:B------:R-:W-:Y:S01]  /*de30*/  LOP3.LUT R21, R126, 0x380, RZ, 0xc0, !PT ;  /* 0x000003807e157812 */ /* 0x000fe200078ec0ff */
[----:B------:R-:W-:Y:S01]  /*de40*/  IMAD.X R37, RZ, RZ, R127, P0 ;  /* 0x000000ffff257224 */ /* 0x000fe200000e067f */
[----:B------:R-:W-:Y:S02]  /*de50*/  SHF.R.U64 R32, R32, 0x3, RZ ;  /* 0x0000000320207819 */ /* 0x000fe400000012ff */
        /* <DEDUP_REMOVED lines=16> */
[----:B------:R-:W-:-:S02]  /*df60*/  SHF.R.U64 R21, R21, 0x3, RZ ;  /* 0x0000000315157819 */ /* 0x000fc400000012ff */
        /* <DEDUP_REMOVED lines=12> */
[----:B------:R-:W-:Y:S01]  /*e030*/  IMAD.X R123, RZ, RZ, R127, P2 ;  /* 0x000000ffff7b7224 */ /* 0x000fe200010e067f */
[----:B------:R-:W-:-:S02]  /*e040*/  LOP3.LUT R40, R181, 0x380, RZ, 0xc0, !PT ;  /* 0x00000380b5287812 */ /* 0x000fc400078ec0ff */
[----:B------:R-:W-:Y:S01]  /*e050*/  LOP3.LUT R126, R21, R126, RZ, 0x3c, !PT ;  /* 0x0000007e157e7212 */ /* 0x000fe200078e3cff */
[----:B------:R-:W-:Y:S01]  /*e060*/  IMAD.X R21, RZ, RZ, R127, P1 ;  /* 0x000000ffff157224 */ /* 0x000fe200008e067f */
[----:B------:R-:W-:Y:S02]  /*e070*/  LOP3.LUT R44, R183, 0x380, RZ, 0xc0, !PT ;  /* 0x00000380b72c7812 */ /* 0x000fe400078ec0ff */
[----:B------:R-:W-:Y:S02]  /*e080*/  SHF.R.U64 R36, R36, 0x3, RZ ;  /* 0x0000000324247819 */ /* 0x000fe400000012ff */
[----:B------:R-:W-:Y:S02]  /*e090*/  LOP3.LUT R48, R189, 0x380, RZ, 0xc0, !PT ;  /* 0x00000380bd307812 */ /* 0x000fe400078ec0ff */
[----:B------:R-:W-:Y:S02]  /*e0a0*/  LOP3.LUT R102, R177, R8, RZ, 0x3c, !PT ;  /* 0x00000008b1667212 */ /* 0x000fe400078e3cff */
[----:B------:R-:W-:-:S02]  /*e0b0*/  SHF.R.U64 R40, R40, 0x3, RZ ;  /* 0x0000000328287819 */ /* 0x000fc400000012ff */
[----:B------:R-:W-:Y:S02]  /*e0c0*/  LOP3.LUT R52, R211, 0x380, RZ, 0xc0, !PT ;  /* 0x00000380d3347812 */ /* 0x000fe400078ec0ff */
[----:B------:R-:W-:Y:S02]  /*e0d0*/  F2FP.BF16.F32.PACK_AB R8, R20, R175 ;  /* 0x000000af1408723e */ /* 0x000fe400000010ff */
[----:B------:R-:W-:Y:S02]  /*e0e0*/  LOP3.LUT R27, R6, 0x380, RZ, 0xc0, !PT ;  /* 0x00000380061b7812 */ /* 0x000fe400078ec0ff */
[----:B------:R-:W-:Y:S02]  /*e0f0*/  LOP3.LUT R177, R26, 0x380, RZ, 0xc0, !PT ;  /* 0x000003801ab17812 */ /* 0x000fe400078ec0ff */
[----:B------:R-:W-:Y:S02]  /*e100*/  SHF.R.U64 R44, R44, 0x3, RZ ;  /* 0x000000032c2c7819 */ /* 0x000fe400000012ff */
[----:B------:R-:W-:-:S02]  /*e110*/  LOP3.LUT R94, R213, 0x380, RZ, 0xc0, !PT ;  /* 0x00000380d55e7812 */ /* 0x000fc400078ec0ff */
[----:B------:R-:W-:Y:S02]  /*e120*/  MOV R127, R126 ;  /* 0x0000007e007f7202 */ /* 0x000fe40000000f00 */
[----:B------:R-:W-:Y:S02]  /*e130*/  LOP3.LUT R175, R30, 0x380, RZ, 0xc0, !PT ;  /* 0x000003801eaf7812 */ /* 0x000fe400078ec0ff */
[----:B------:R-:W-:Y:S01]  /*e140*/  LOP3.LUT R36, R36, R179, RZ, 0x3c, !PT ;  /* 0x000000b324247212 */ /* 0x000fe200078e3cff */
[----:B------:R0:W-:Y:S01]  /*e150*/  STSM.16.M88.4 [R127], R8 ;  /* 0x000000087f007844 */ /* 0x0001e20000000200 */
[----:B------:R-:W-:Y:S02]  /*e160*/  LOP3.LUT R98, R215, 0x380, RZ, 0xc0, !PT ;  /* 0x00000380d7627812 */ /* 0x000fe400078ec0ff */
[----:B------:R-:W-:Y:S02]  /*e170*/  SHF.R.U64 R48, R48, 0x3, RZ ;  /* 0x0000000330307819 */ /* 0x000fe400000012ff */
[----:B------:R-:W-:-:S02]  /*e180*/  LOP3.LUT R179, R106, 0x380, RZ, 0xc0, !PT ;  /* 0x000003806ab37812 */ /* 0x000fc400078ec0ff */
[----:B------:R-:W-:Y:S02]  /*e190*/  LOP3.LUT R40, R40, R181, RZ, 0x3c, !PT ;  /* 0x000000b528287212 */ /* 0x000fe400078e3cff */
[----:B------:R-:W-:Y:S02]  /*e1a0*/  SHF.R.U64 R52, R52, 0x3, RZ ;  /* 0x0000000334347819 */ /* 0x000fe400000012ff */
[----:B------:R-:W-:Y:S02]  /*e1b0*/  SHF.R.U64 R27, R27, 0x3, RZ ;  /* 0x000000031b1b7819 */ /* 0x000fe400000012ff */
[----:B------:R-:W-:Y:S02]  /*e1c0*/  SHF.R.U64 R177, R177, 0x3, RZ ;  /* 0x00000003b1b17819 */ /* 0x000fe400000012ff */
[----:B------:R-:W-:Y:S02]  /*e1d0*/  LOP3.LUT R44, R44, R183, RZ, 0x3c, !PT ;  /* 0x000000b72c2c7212 */ /* 0x000fe400078e3cff */
[----:B------:R-:W-:-:S02]  /*e1e0*/  SHF.R.U64 R94, R94, 0x3, RZ ;  /* 0x000000035e5e7819 */ /* 0x000fc400000012ff */
[----:B------:R-:W-:Y:S02]  /*e1f0*/  LOP3.LUT R181, R110, 0x380, RZ, 0xc0, !PT ;  /* 0x000003806eb57812 */ /* 0x000fe400078ec0ff */
[----:B------:R-:W-:Y:S02]  /*e200*/  SHF.R.U64 R175, R175, 0x3, RZ ;  /* 0x00000003afaf7819 */ /* 0x000fe400000012ff */
[----:B------:R-:W-:Y:S02]  /*e210*/  SHF.R.U64 R98, R98, 0x3, RZ ;  /* 0x0000000362627819 */ /* 0x000fe400000012ff */
[----:B------:R-:W-:Y:S02]  /*e220*/  LOP3.LUT R183, R114, 0x380, RZ, 0xc0, !PT ;  /* 0x0000038072b77812 */ /* 0x000fe400078ec0ff */
[----:B------:R-:W-:Y:S02]  /*e230*/  LOP3.LUT R48, R48, R189, RZ, 0x3c, !PT ;  /* 0x000000bd30307212 */ /* 0x000fe400078e3cff */
[----:B------:R-:W-:-:S02]  /*e240*/  SHF.R.U64 R179, R179, 0x3, RZ ;  /* 0x00000003b3b37819 */ /* 0x000fc400000012ff */
[----:B------:R-:W-:Y:S02]  /*e250*/  MOV R126, R32 ;  /* 0x00000020007e7202 */ /* 0x000fe40000000f00 */
[----:B0-----:R-:W-:Y:S02]  /*e260*/  F2FP.BF16.F32.PACK_AB R8, R171, R173 ;  /* 0x000000adab08723e */ /* 0x001fe400000010ff */
[----:B------:R-:W-:Y:S02]  /*e270*/  F2FP.BF16.F32.PACK_AB R9, R35, R34 ;  /* 0x000000222309723e */ /* 0x000fe400000010ff */
[----:B------:R-:W-:Y:S02]  /*e280*/  F2FP.BF16.F32.PACK_AB R10, R169, R172 ;  /* 0x000000aca90a723e */ /* 0x000fe400000010ff */
[----:B------:R-:W-:Y:S02]  /*e290*/  F2FP.BF16.F32.PACK_AB R11, R39, R38 ;  /* 0x00000026270b723e */ /* 0x000fe400000010ff */
[----:B------:R-:W-:-:S02]  /*e2a0*/  LOP3.LUT R52, R52, R211, RZ, 0x3c, !PT ;  /* 0x000000d334347212 */ /* 0x000fc400078e3cff */
[----:B------:R-:W-:Y:S01]  /*e2b0*/  LOP3.LUT R118, R27, R6, RZ, 0x3c, !PT ;  /* 0x000000061b767212 */ /* 0x000fe200078e3cff */
[----:B------:R0:W-:Y:S01]  /*e2c0*/  STSM.16.M88.4 [R126], R8 ;  /* 0x000000087e007844 */ /* 0x0001e20000000200 */
[----:B------:R-:W-:Y:S02]  /*e2d0*/  LOP3.LUT R20, R177, R26, RZ, 0x3c, !PT ;  /* 0x0000001ab1147212 */ /* 0x000fe400078e3cff */
[----:B------:R-:W-:Y:S02]  /*e2e0*/  MOV R36, R36 ;  /* 0x0000002400247202 */ /* 0x000fe40000000f00 */
[----:B------:R-:W-:Y:S02]  /*e2f0*/  LOP3.LUT R94, R94, R213, RZ, 0x3c, !PT ;  /* 0x000000d55e5e7212 */ /* 0x000fe400078e3cff */
[----:B------:R-:W-:Y:S01]  /*e300*/  SHF.R.U64 R181, R181, 0x3, RZ ;  /* 0x00000003b5b57819 */ /* 0x000fe200000012ff */
[----:B------:R1:W-:Y:S01]  /*e310*/  STSM.16.M88.4 [R36], R12 ;  /* 0x0000000c24007844 */ /* 0x0003e20000000200 */
[----:B------:R-:W-:-:S02]  /*e320*/  LOP3.LUT R122, R175, R30, RZ, 0x3c, !PT ;  /* 0x0000001eaf7a7212 */ /* 0x000fc400078e3cff */
[----:B------:R-:W-:Y:S02]  /*e330*/  MOV R40, R40 ;  /* 0x0000002800287202 */ /* 0x000fe40000000f00 */
[----:B------:R-:W-:Y:S02]  /*e340*/  F2FP.BF16.F32.PACK_AB R26, R28, R161 ;  /* 0x000000a11c1a723e */ /* 0x000fe400000010ff */
[----:B------:R-:W-:Y:S02]  /*e350*/  F2FP.BF16.F32.PACK_AB R27, R55, R54 ;  /* 0x00000036371b723e */ /* 0x000fe400000010ff */
[----:B------:R-:W-:Y:S02]  /*e360*/  F2FP.BF16.F32.PACK_AB R88, R89, R88 ;  /* 0x000000585958723e */ /* 0x000fe400000010ff */
[----:B------:R-:W-:Y:S01]  /*e370*/  F2FP.BF16.F32.PACK_AB R96, R97, R96 ;  /* 0x000000606160723e */ /* 0x000fe200000010ff */
[----:B------:R2:W-:Y:S01]  /*e380*/  STSM.16.M88.4 [R40], R24 ;  /* 0x0000001828007844 */ /* 0x0005e20000000200 */
[----:B------:R-:W-:-:S02]  /*e390*/  LOP3.LUT R98, R98, R215, RZ, 0x3c, !PT ;  /* 0x000000d762627212 */ /* 0x000fc400078e3cff */
        /* <DEDUP_REMOVED lines=8> */
[----:B------:R-:W-:Y:S01]  /*e420*/  SHF.R.U64 R183, R183, 0x3, RZ ;  /* 0x00000003b7b77819 */ /* 0x000fe200000012ff */
[----:B0-----:R-:W-:Y:S01]  /*e430*/  IMAD.U32 R10, RZ, RZ, UR4 ;  /* 0x00000004ff0a7e24 */ /* 0x001fe2000f8e00ff */
[----:B------:R-:W-:Y:S01]  /*e440*/  MOV R44, R44 ;  /* 0x0000002c002c7202 */ /* 0x000fe20000000f00 */
[----:B------:R-:W-:Y:S01]  /*e450*/  IMAD.U32 R11, RZ, RZ, UR7 ;  /* 0x00000007ff0b7e24 */ /* 0x000fe2000f8e00ff */
[----:B------:R-:W-:Y:S02]  /*e460*/  F2FP.BF16.F32.PACK_AB R28, R57, R153 ;  /* 0x00000099391c723e */ /* 0x000fe400000010ff */
[----:B------:R-:W-:Y:S02]  /*e470*/  F2FP.BF16.F32.PACK_AB R30, R61, R60 ;  /* 0x0000003c3d1e723e */ /* 0x000fe400000010ff */
[----:B------:R-:W-:-:S02]  /*e480*/  LOP3.LUT R106, R179, R106, RZ, 0x3c, !PT ;  /* 0x0000006ab36a7212 */ /* 0x000fc400078e3cff */
[----:B------:R-:W-:Y:S01]  /*e490*/  MOV R48, R48 ;  /* 0x0000003000307202 */ /* 0x000fe20000000f00 */
[----:B------:R-:W-:Y:S01]  /*e4a0*/  STSM.16.M88.4 [R44], R28 ;  /* 0x0000001c2c007844 */ /* 0x000fe20000000200 */
[----:B------:R-:W-:Y:S02]  /*e4b0*/  MOV R52, R52 ;  /* 0x0000003400347202 */ /* 0x000fe40000000f00 */
[----:B------:R-:W-:Y:S01]  /*e4c0*/  F2FP.BF16.F32.PACK_AB R81, R83, R82 ;  /* 0x000000525351723e */ /* 0x000fe200000010ff */
[----:B------:R-:W-:Y:S01]  /*e4d0*/  STSM.16.M88.4 [R48], R64 ;  /* 0x0000004030007844 */ /* 0x000fe20000000200 */
[----:B------:R-:W-:Y:S02]  /*e4e0*/  LOP3.LUT R110, R181, R110, RZ, 0x3c, !PT ;  /* 0x0000006eb56e7212 */ /* 0x000fe400078e3cff */
[----:B------:R-:W-:Y:S01]  /*e4f0*/  MOV R94, R94 ;  /* 0x0000005e005e7202 */ /* 0x000fe20000000f00 */
[----:B------:R-:W-:Y:S01]  /*e500*/  STSM.16.M88.4 [R52], R72 ;  /* 0x0000004834007844 */ /* 0x000fe20000000200 */
[----:B------:R-:W-:-:S02]  /*e510*/  F2FP.BF16.F32.PACK_AB R82, R85, R84 ;  /* 0x000000545552723e */ /* 0x000fc400000010ff */
[----:B------:R-:W-:Y:S02]  /*e520*/  F2FP.BF16.F32.PACK_AB R83, R87, R86 ;  /* 0x000000565753723e */ /* 0x000fe400000010ff */
[----:B------:R-:W-:Y:S02]  /*e530*/  F2FP.BF16.F32.PACK_AB R89, R91, R90 ;  /* 0x0000005a5b59723e */ /* 0x000fe400000010ff */
[----:B------:R-:W-:Y:S01]  /*e540*/  LOP3.LUT R114, R183, R114, RZ, 0x3c, !PT ;  /* 0x00000072b7727212 */ /* 0x000fe200078e3cff */
[----:B------:R-:W-:Y:S01]  /*e550*/  STSM.16.M88.4 [R94], R80 ;  /* 0x000000505e007844 */ /* 0x000fe20000000200 */
[----:B------:R-:W-:Y:S02]  /*e560*/  MOV R33, R98 ;  /* 0x0000006200217202 */ /* 0x000fe40000000f00 */
[----:B------:R-:W-:Y:S02]  /*e570*/  F2FP.BF16.F32.PACK_AB R90, R93, R92 ;  /* 0x0000005c5d5a723e */ /* 0x000fe400000010ff */
[----:B------:R-:W-:-:S02]  /*e580*/  F2FP.BF16.F32.PACK_AB R91, R42, R19 ;  /* 0x000000132a5b723e */ /* 0x000fc400000010ff */
[----:B------:R-:W-:Y:S02]  /*e590*/  MOV R102, R102 ;  /* 0x0000006600667202 */ /* 0x000fe40000000f00 */
[----:B------:R-:W-:Y:S01]  /*e5a0*/  MOV R32, R106 ;  /* 0x0000006a00207202 */ /* 0x000fe20000000f00 */
[----:B------:R-:W-:Y:S01]  /*e5b0*/  STSM.16.M88.4 [R33], R88 ;  /* 0x0000005821007844 */ /* 0x000fe20000000200 */
[----:B------:R-:W-:Y:S02]  /*e5c0*/  F2FP.BF16.F32.PACK_AB R97, R50, R46 ;  /* 0x0000002e3261723e */ /* 0x000fe400000010ff */
[----:B------:R-:W-:Y:S02]  /*e5d0*/  F2FP.BF16.F32.PACK_AB R98, R101, R100 ;  /* 0x000000646562723e */ /* 0x000fe400000010ff */
[----:B------:R-:W-:Y:S02]  /*e5e0*/  F2FP.BF16.F32.PACK_AB R99, R58, R56 ;  /* 0x000000383a63723e */ /* 0x000fe400000010ff */
[----:B------:R-:W-:-:S02]  /*e5f0*/  F2FP.BF16.F32.PACK_AB R105, R154, R152 ;  /* 0x000000989a69723e */ /* 0x000fc400000010ff */
[----:B------:R-:W-:Y:S01]  /*e600*/  F2FP.BF16.F32.PACK_AB R106, R109, R108 ;  /* 0x0000006c6d6a723e */ /* 0x000fe200000010ff */
[----:B------:R-:W-:Y:S01]  /*e610*/  STSM.16.M88.4 [R102], R96 ;  /* 0x0000006066007844 */ /* 0x000fe20000000200 */
[----:B------:R-:W-:Y:S02]  /*e620*/  F2FP.BF16.F32.PACK_AB R107, R156, R155 ;  /* 0x0000009b9c6b723e */ /* 0x000fe400000010ff */
[----:B------:R-:W-:Y:S02]  /*e630*/  MOV R110, R110 ;  /* 0x0000006e006e7202 */ /* 0x000fe40000000f00 */
[----:B------:R-:W-:Y:S01]  /*e640*/  MOV R6, R122 ;  /* 0x0000007a00067202 */ /* 0x000fe20000000f00 */
[----:B------:R-:W-:Y:S01]  /*e650*/  STSM.16.M88.4 [R32], R104 ;  /* 0x0000006820007844 */ /* 0x000fe20000000200 */
[----:B------:R-:W-:Y:S02]  /*e660*/  F2FP.BF16.F32.PACK_AB R156, R113, R112 ;  /* 0x00000070719c723e */ /* 0x000fe400000010ff */
[----:B------:R-:W-:-:S02]  /*e670*/  F2FP.BF16.F32.PACK_AB R158, R117, R116 ;  /* 0x00000074759e723e */ /* 0x000fc400000010ff */
[----:B------:R-:W-:Y:S02]  /*e680*/  MOV R114, R114 ;  /* 0x0000007200727202 */ /* 0x000fe40000000f00 */
[----:B------:R-:W-:Y:S01]  /*e690*/  F2FP.BF16.F32.PACK_AB R121, R163, R162 ;  /* 0x000000a2a379723e */ /* 0x000fe200000010ff */
[----:B------:R-:W-:Y:S01]  /*e6a0*/  STSM.16.M88.4 [R110], R156 ;  /* 0x0000009c6e007844 */ /* 0x000fe20000000200 */
        /* <DEDUP_REMOVED lines=13> */
[----:B------:R0:W-:Y:S01]  /*e780*/  STSM.16.M88.4 [R6], R136 ;  /* 0x0000008806007844 */ /* 0x0001e20000000200 */
[----:B------:R-:W-:-:S02]  /*e790*/  F2FP.BF16.F32.PACK_AB R146, R149, R148 ;  /* 0x000000949592723e */ /* 0x000fc400000010ff */
        /* <DEDUP_REMOVED lines=9> */
[----:B------:R-:W-:Y:S01]  /*e830*/  IMAD.WIDE R8, R9, 0x2, R4 ;  /* 0x0000000209087825 */ /* 0x000fe200078e0204 */
[----:B------:R-:W-:-:S03]  /*e840*/  ULDC UR4, c[0x0][0xb88] ;  /* 0x0002e20000047ab9 */ /* 0x000fc60000000800 */
[----:B------:R-:W-:Y:S01]  /*e850*/  IMAD.U32 R4, RZ, RZ, UR4 ;  /* 0x00000004ff047e24 */ /* 0x000fe2000f8e00ff */
[----:B-1----:R-:W4:Y:S01]  /*e860*/  @P0 LDG.E R13, desc[UR44][R10.64] ;  /* 0x0000002c0a0d0981 */ /* 0x002f22000c1e1900 */
[----:B------:R-:W-:Y:S01]  /*e870*/  IMAD.U32 R14, RZ, RZ, UR8 ;  /* 0x00000008ff0e7e24 */ /* 0x000fe2000f8e00ff */
[C---:B------:R-:W-:Y:S01]  /*e880*/  IADD3 R5, P2, R8.reuse, 0x1000, RZ ;  /* 0x0000100008057810 */ /* 0x040fe20007f5e0ff */
[----:B------:R-:W-:Y:S01]  /*e890*/  IMAD.U32 R15, RZ, RZ, UR9 ;  /* 0x00000009ff0f7e24 */ /* 0x000fe2000f8e00ff */
[C---:B--2---:R-:W-:Y:S02]  /*e8a0*/  IADD3 R25, P1, R8.reuse, 0x2000, RZ ;  /* 0x0000200008197810 */ /* 0x044fe40007f3e0ff */
[----:B0-----:R-:W-:Y:S02]  /*e8b0*/  P2R R6, PR, RZ, 0x4 ;  /* 0x00000004ff067803 */ /* 0x001fe40000000000 */
        /* <DEDUP_REMOVED lines=24> */
[----:B----4-:R-:W-:Y:S01]  /*ea40*/  @P0 R2UR UR4, R13 ;  /* 0x000000000d0402ca */ /* 0x010fe200000e0000 */
[----:B---3--:R-:W-:-:S14]  /*ea50*/  @P6 BRA `(.L_x_5345) ;  /* 0x0000000000106947 */ /* 0x008fdc0003800000 */
[----:B------:R-:W-:Y:S05]  /*ea60*/  @!P0 BRA `(.L_x_5345) ;  /* 0x00000000000c8947 */ /* 0x000fea0003800000 */
[----:B------:R-:W2:Y:S04]  /*ea70*/  LDG.E R5, desc[UR44][R10.64] ;  /* 0x0000002c0a057981 */ /* 0x000ea8000c1e1900 */
[----:B-----5:R-:W2:Y:S02]  /*ea80*/  LDG.E R4, desc[UR44][R10.64+0x4] ;  /* 0x0000042c0a047981 */ /* 0x020ea4000c1e1900 */
[----:B--2---:R-:W-:-:S07]  /*ea90*/  IMAD.IADD R4, R4, 0x1, -R5 ;  /* 0x0000000104047824 */ /* 0x004fce00078e0a05 */
.L_x_5345:
        /* <DEDUP_REMOVED lines=72> */
[----:B------:R-:W-:Y:S01]  /*ef20*/  VIADD R21, R22, UR38 ;  /* 0x0000002616157c36 */ /* 0x000fe20008000000 */
[----:B------:R-:W-:-:S02]  /*ef30*/  UIMAD UR7, UR39, UR11, UR7 ;  /* 0x0000000b270772a4 */ /* 0x000fc4000f8e0207 */
[----:B------:R-:W-:Y:S02]  /*ef40*/  UIMAD UR10, UR40, UR12, URZ ;  /* 0x0000000c280a72a4 */ /* 0x000fe4000f8e023f */
[----:B------:R-:W-:Y:S02]  /*ef50*/  UIADD3 UR9, UR9, UR7, URZ ;  /* 0x0000000709097290 */ /* 0x000fe4000fffe03f */
        /* <DEDUP_REMOVED lines=34> */
.L_x_5346:
        /* <DEDUP_REMOVED lines=20> */
[----:B------:R-:W0:Y:S01]  /*f2c0*/  @P2 LDC R19, c[0x0][0xcec] ;  /* 0x00033b00ff132b82 */ /* 0x000e220000000800 */
[----:B------:R-:W-:Y:S01]  /*f2d0*/  IMAD.SHL.U32 R3, R3, 0x4, RZ ;  /* 0x0000000403037824 */ /* 0x000fe200078e00ff */
[----:B------:R-:W-:Y:S01]  /*f2e0*/  ISETP.GE.AND P0, PT, R194, UR12, PT ;  /* 0x0000000cc2007c0c */ /* 0x000fe2000bf06270 */
[----:B------:R-:W-:Y:S01]  /*f2f0*/  UIMAD UR7, UR14, UR10, URZ ;  /* 0x0000000a0e0772a4 */ /* 0x000fe2000f8e023f */
[----:B------:R-:W5:Y:S04]  /*f300*/  LD.E.128 R48, desc[UR44][R48.64] ;  /* 0x0000002c30307980 */ /* 0x000f68000c101d00 */
[----:B------:R-:W1:Y:S01]  /*f310*/  @P2 LDC R21, c[0x0][0xcf0] ;  /* 0x00033c00ff152b82 */ /* 0x000e620000000800 */
        /* <DEDUP_REMOVED lines=8> */
[----:B------:R-:W-:Y:S01]  /*f3a0*/  IMAD.SHL.U32 R6, R5, 0x8, RZ ;  /* 0x0000000805067824 */ /* 0x000fe200078e00ff */
[----:B------:R-:W-:Y:S01]  /*f3b0*/  UIMAD UR4, UR15, UR10, URZ ;  /* 0x0000000a0f0472a4 */ /* 0x000fe2000f8e023f */
[----:B------:R-:W-:Y:S01]  /*f3c0*/  VIADD R82, R0, UR38 ;  /* 0x0000002600527c36 */ /* 0x000fe20008000000 */
[----:B------:R-:W-:Y:S01]  /*f3d0*/  SEL R0, RZ, 0xffffffff, P0 ;  /* 0xffffffffff007807 */ /* 0x000fe20000000000 */
[----:B------:R-:W-:Y:S01]  /*f3e0*/  UIMAD.WIDE.U32 UR8, UR39, UR10, UR8 ;  /* 0x0000000a270872a5 */ /* 0x000fe2000f8e0008 */
[----:B------:R-:W-:Y:S01]  /*f3f0*/  LOP3.LUT R5, R6, 0x8, R3, 0xe2, !PT ;  /* 0x0000000806057812 */ /* 0x000fe200078ee203 */
[----:B------:R-:W-:Y:S01]  /*f400*/  UIMAD UR4, UR39, UR11, UR4 ;  /* 0x0000000b270472a4 */ /* 0x000fe2000f8e0204 */
[----:B------:R-:W5:Y:S01]  /*f410*/  LD.E.128 R52, desc[UR44][R52.64] ;  /* 0x0000002c34347980 */ /* 0x000f62000c101d00 */
[----:B------:R-:W-:Y:S01]  /*f420*/  IMAD.SHL.U32 R6, R0, 0x10, RZ ;  /* 0x0000001000067824 */ /* 0x000fe200078e00ff */
[----:B------:R-:W-:Y:S01]  /*f430*/  ULDC.64 UR10, c[0x0][0xbf0] ;  /* 0x0002fc00000a7ab9 */ /* 0x000fe20000000a00 */
[----:B0-----:R-:W-:Y:S01]  /*f440*/  @P2 IMAD.HI.U32 R0, R82, R19, RZ ;  /* 0x0000001352002227 */ /* 0x001fe200078e00ff */
[----:B------:R-:W-:Y:S01]  /*f450*/  UIADD3 UR9, UR9, UR4, URZ ;  /* 0x0000000409097290 */ /* 0x000fe2000fffe03f */
[----:B------:R-:W5:Y:S01]  /*f460*/  LD.E.128 R56, desc[UR44][R56.64] ;  /* 0x0000002c38387980 */ /* 0x000f62000c101d00 */
[----:B------:R-:W-:Y:S01]  /*f470*/  UIMAD UR4, UR40, UR10, URZ ;  /* 0x0000000a280472a4 */ /* 0x000fe2000f8e023f */
[----:B------:R-:W-:Y:S01]  /*f480*/  IMAD.MOV.U32 R3, RZ, RZ, R82 ;  /* 0x000000ffff037224 */ /* 0x000fe200078e0052 */
[----:B------:R-:W-:Y:S01]  /*f490*/  UIMAD.WIDE.U32 UR8, UR41, UR10, UR8 ;  /* 0x0000000a290872a5 */ /* 0x000fe2000f8e0008 */
[----:B-1----:R-:W-:Y:S01]  /*f4a0*/  @P2 SHF.R.U32.HI R3, RZ, R21, R0 ;  /* 0x00000015ff032219 */ /* 0x002fe20000011600 */
        /* <DEDUP_REMOVED lines=20> */
[----:B------:R-:W-:Y:S01]  /*f5f0*/  IMAD R19, R3, UR9, R80 ;  /* 0x0000000903137c24 */ /* 0x000fe2000f8e0250 */
[----:B------:R-:W-:Y:S01]  /*f600*/  ISETP.GE.AND P0, PT, R201, UR12, PT ;  /* 0x0000000cc9007c0c */ /* 0x000fe2000bf06270 */
[----:B------:R-:W-:Y:S01]  /*f610*/  IMAD.WIDE.U32 R20, R3, UR8, R20 ;  /* 0x0000000803147c25 */ /* 0x000fe2000f8e0014 */
[----:B------:R-:W-:Y:S01]  /*f620*/  @!PT LDS RZ, [RZ] ;  /* 0x00000000fffff984 */ /* 0x000fe20000000800 */
[----:B------:R-:W-:Y:S01]  /*f630*/  @!PT LDS RZ, [RZ] ;  /* 0x00000000fffff984 */ /* 0x000fe20000000800 */
[----:B------:R-:W-:Y:S01]  /*f640*/  @!PT LDS RZ, [RZ] ;  /* 0x00000000fffff984 */ /* 0x000fe20000000800 */
[----:B------:R-:W-:Y:S01]  /*f650*/  @!PT LDS RZ, [RZ] ;  /* 0x00000000fffff984 */ /* 0x000fe20000000800 */
[----:B------:R0:W-:Y:S06]  /*f660*/  MEMBAR.ALL.CTA ;  /* 0x0000000000007992 */ /* 0x0001ec0000008000 */
[----:B0-----:R-:W0:Y:S01]  /*f670*/  FENCE.VIEW.ASYNC.S ;  /* 0x00000000000073c6 */ /* 0x001e220000000000 */
[----:B------:R-:W-:Y:S01]  /*f680*/  ULDC.64 UR8, c[0x0][0xbd8] ;  /* 0x0002f60000087ab9 */ /* 0x000fe20000000a00 */
[----:B------:R-:W-:Y:S01]  /*f690*/  LOP3.LUT R6, R83, 0x20, R6, 0xe2, !PT ;  /* 0x0000002053067812 */ /* 0x000fe200078ee206 */
[----:B------:R-:W-:Y:S01]  /*f6a0*/  IMAD R0, R0, UR8, RZ ;  /* 0x0000000800007c24 */ /* 0x000fe2000f8e02ff */
[----:B------:R-:W-:Y:S01]  /*f6b0*/  SEL R3, RZ, 0x40, P0 ;  /* 0x00000040ff037807 */ /* 0x000fe20000000000 */
[----:B------:R-:W-:Y:S01]  /*f6c0*/  IMAD.IADD R21, R21, 0x1, R19 ;  /* 0x0000000115157824 */ /* 0x000fe200078e0213 */
[----:B------:R-:W-:Y:S01]  /*f6d0*/  ISETP.GE.AND P0, PT, R200, UR12, PT ;  /* 0x0000000cc8007c0c */ /* 0x000fe2000bf06270 */
[----:B-----5:R-:W-:Y:S01]  /*f6e0*/  IMAD R88, R4, R81, RZ ;  /* 0x0000005104587224 */ /* 0x020fe200078e02ff */
[----:B------:R-:W-:Y:S01]  /*f6f0*/  LOP3.LUT R3, R6, R3, RZ, 0xfc, !PT ;  /* 0x0000000306037212 */ /* 0x000fe200078efcff */
[----:B------:R-:W-:Y:S01]  /*f700*/  VIADD R87, R198, UR38 ;  /* 0x00000026c6577c36 */ /* 0x000fe20008000000 */
[----:B------:R-:W-:Y:S01]  /*f710*/  SEL R6, RZ, 0x80, P0 ;  /* 0x00000080ff067807 */ /* 0x000fe20000000000 */
[C---:B------:R-:W-:Y:S01]  /*f720*/  IMAD R19, R5.reuse, UR9, R0 ;  /* 0x0000000905137c24 */ /* 0x040fe2000f8e0200 */
[----:B------:R-:W-:Y:S01]  /*f730*/  BSSY B1, `(.L_x_5347) ;  /* 0x000002d000017945 */ /* 0x000fe20003800000 */
[----:B------:R-:W-:Y:S01]  /*f740*/  IMAD.WIDE.U32 R4, R5, UR8, R20 ;  /* 0x0000000805047c25 */ /* 0x000fe2000f8e0014 */
[----:B------:R-:W-:Y:S01]  /*f750*/  ISETP.GE.AND P1, PT, R87, R88, PT ;  /* 0x000000585700720c */ /* 0x000fe20003f26270 */
[----:B------:R-:W-:Y:S01]  /*f760*/  ULDC.64 UR8, c[0x0][0xb80] ;  /* 0x0002e00000087ab9 */ /* 0x000fe20000000a00 */
[----:B------:R-:W-:Y:S01]  /*f770*/  LOP3.LUT R6, R3, R6, RZ, 0xfc, !PT ;  /* 0x0000000603067212 */ /* 0x000fe200078efcff */
[----:B------:R-:W-:Y:S01]  /*f780*/  IMAD.IADD R5, R5, 0x1, R19 ;  /* 0x0000000105057824 */ /* 0x000fe200078e0213 */
[----:B------:R-:W-:Y:S01]  /*f790*/  LEA R19, P2, R4, UR8, 0x1 ;  /* 0x0000000804137c11 */ /* 0x000fe2000f8408ff */
[----:B------:R-:W-:-:S03]  /*f7a0*/  VIADD R0, R17, 0x38820 ;  /* 0x0003882011007836 */ /* 0x000fc60000000000 */
[----:B------:R-:W-:Y:S01]  /*f7b0*/  LEA.HI.X R86, R4, UR9, R5, 0x1, P2 ;  /* 0x0000000904567c11 */ /* 0x000fe200090f0c05 */
[----:B0-----:R0:W1:Y:S01]  /*f7c0*/  SHFL.IDX PT, R20, R19, RZ, 0x181f ;  /* 0x00181fff13147589 */ /* 0x00106200000e0000 */
[----:B------:R-:W-:-:S03]  /*f7d0*/  PRMT R0, RZ, 0x654, R0 ;  /* 0x00000654ff007816 */ /* 0x000fc60000000000 */
[----:B------:R0:W2:Y:S01]  /*f7e0*/  SHFL.IDX PT, R21, R86, RZ, 0x181f ;  /* 0x00181fff56157589 */ /* 0x0000a200000e0000 */
[----:B------:R0:W-:Y:S01]  /*f7f0*/  SYNCS.ARRIVE.TRANS64.RED.A1T0 RZ, [R0+URZ], RZ ;  /* 0x000000ff00ff79a7 */ /* 0x0001e2000810043f */
        /* <DEDUP_REMOVED lines=32> */
.L_x_5348:
[----:B------:R-:W-:Y:S05]  /*fa00*/  BSYNC B1 ;  /* 0x0000000000017941 */ /* 0x000fea0003800000 */
.L_x_5347:
[----:B0-----:R-:W-:Y:S01]  /*fa10*/  VIADD R0, R87, 0x20 ;  /* 0x0000002057007836 */ /* 0x001fe20000000000 */
[----:B---3--:R0:W3:Y:S04]  /*fa20*/  SHFL.IDX PT, R9, R86, 0x1, 0x181f ;  /* 0x00381f0056097f89 */ /* 0x0080e800000e0000 */
[----:B------:R-:W-:Y:S01]  /*fa30*/  ISETP.GE.AND P0, PT, R0, R88, PT ;  /* 0x000000580000720c */ /* 0x000fe20003f06270 */
[----:B------:R0:W4:-:S12]  /*fa40*/  SHFL.IDX PT, R8, R19, 0x1, 0x181f ;  /* 0x00381f0013087f89 */ /* 0x00011800000e0000 */
[----:B0-----:R-:W-:Y:S05]  /*fa50*/  @P0 BRA `(.L_x_5349) ;  /* 0x0000001000040947 */ /* 0x001fea0003800000 */
[----:B------:R-:W-:Y:S02]  /*fa60*/  ISETP.GE.AND P0, PT, R23, UR12, PT ;  /* 0x0000000c17007c0c */ /* 0x000fe4000bf06270 */
[----:B------:R-:W-:Y:S02]  /*fa70*/  ISETP.GE.AND P5, PT, R196, UR12, PT ;  /* 0x0000000cc4007c0c */ /* 0x000fe4000bfa6270 */
[----:B------:R-:W-:Y:S02]  /*fa80*/  ISETP.GE.AND P3, PT, R195, UR12, PT ;  /* 0x0000000cc3007c0c */ /* 0x000fe4000bf66270 */
[----:B------:R-:W-:Y:S02]  /*fa90*/  ISETP.GE.AND P2, PT, R194, UR12, PT ;  /* 0x0000000cc2007c0c */ /* 0x000fe4000bf46270 */
[----:B------:R-:W-:-:S05]  /*faa0*/  ISETP.GE.AND P1, PT, R193, UR12, PT ;  /* 0x0000000cc1007c0c */ /* 0x000fca000bf26270 */
[----:B---34-:R-:W-:Y:S02]  /*fab0*/  @!P0 IMAD.WIDE R4, R23, 0x2, R8 ;  /* 0x0000000217048825 */ /* 0x018fe400078e0208 */
        /* <DEDUP_REMOVED lines=27> */
.L_x_5344:
        /* <DEDUP_REMOVED lines=31> */
.L_x_5350:
        /* <DEDUP_REMOVED lines=45> */
.L_x_5352:
[----:B------:R-:W-:Y:S05]  /*10130*/  BSYNC B1 ;  /* 0x0000000000017941 */ /* 0x000fea0003800000 */
.L_x_5351:
        /* <DEDUP_REMOVED lines=110> */
.L_x_5354:
[----:B------:R-:W-:Y:S05]  /*10820*/  BSYNC B1 ;  /* 0x0000000000017941 */ /* 0x000fea0003800000 */
.L_x_5353:
        /* <DEDUP_REMOVED lines=36> */
.L_x_5349:
[----:B------:R-:W-:Y:S05]  /*10a70*/  BSYNC B0 ;  /* 0x0000000000007941 */ /* 0x000fea0003800000 */
.L_x_5343:
[----:B------:R-:W-:Y:S02]  /*10a80*/  ULDC UR4, c[0x0][0xd3c] ;  /* 0x00034f0000047ab9 */ /* 0x000fe40000000800 */
[----:B------:R-:W-:-:S13]  /*10a90*/  ISETP.GE.AND P0, PT, R7, UR4, PT ;  /* 0x0000000407007c0c */ /* 0x000fda000bf06270 */
[----:B------:R-:W-:Y:S05]  /*10aa0*/  @!P0 BRA `(.L_x_5355) ;  /* 0xffffff0400748947 */ /* 0x000fea000383ffff */
[----:B------:R-:W-:Y:S05]  /*10ab0*/  EXIT ;  /* 0x000000000000794d */ /* 0x000fea0003800000 */
.L_x_5303:
        /* <DEDUP_REMOVED lines=18> */
.L_x_5356:
        /* <DEDUP_REMOVED lines=42> */
.L_x_5362:
        /* <DEDUP_REMOVED lines=12> */
.L_x_5361:
[----:B------:R-:W-:Y:S05]  /*10f40*/  BSYNC B0 ;  /* 0x0000000000007941 */ /* 0x000fea0003800000 */
.L_x_5360:
        /* <DEDUP_REMOVED lines=21> */
.L_x_5358:
        /* <DEDUP_REMOVED lines=20> */
.L_x_5363:
        /* <DEDUP_REMOVED lines=56> */
.L_x_5359:
[----:B------:R-:W-:Y:S02]  /*11560*/  IMAD.MOV.U32 R17, RZ, RZ, RZ ;  /* 0x000000ffff117224 */ /* 0x000fe400078e00ff */
[----:B------:R-:W-:Y:S02]  /*11570*/  IMAD.U32 R16, RZ, RZ, UR6 ;  /* 0x00000006ff107e24 */ /* 0x000fe4000f8e00ff */
[----:B------:R-:W-:-:S07]  /*11580*/  IMAD.MOV.U32 R18, RZ, RZ, RZ ;  /* 0x000000ffff127224 */ /* 0x000fce00078e00ff */
.L_x_5364:
[----:B------:R-:W-:-:S13]  /*11590*/  ISETP.NE.AND P0, PT, R0, RZ, PT ;  /* 0x000000ff0000720c */ /* 0x000fda0003f05270 */
[----:B------:R-:W1:Y:S01]  /*115a0*/  @!P0 S2R R3, SR_CgaCtaId ;  /* 0x0000000000038919 */ /* 0x000e620000008800 */
[----:B------:R-:W-:-:S04]  /*115b0*/  @!P0 MOV R0, 0x400 ;  /* 0x0000040000008802 */ /* 0x000fc80000000f00 */
[----:B-1----:R-:W-:-:S05]  /*115c0*/  @!P0 LEA R0, R3, R0, 0x18 ;  /* 0x0000000003008211 */ /* 0x002fca00078ec0ff */
[----:B------:R2:W-:Y:S01]  /*115d0*/  @!P0 STS.128 [R0+0x388d0], R16 ;  /* 0x0388d01000008388 */ /* 0x0005e20000000c00 */
[----:B------:R-:W-:Y:S06]  /*115e0*/  BAR.ARV 0x5, 0x180 ;  /* 0x0146000000007b1d */ /* 0x000fec0000002000 */
.L_x_5357:
        /* <DEDUP_REMOVED lines=11> */
[----:B------:R-:W-:Y:S01]  /*116a0*/  ULDC UR37, c[0x0][0xc] ;  /* 0x0000030000257ab9 */ /* 0x000fe20000000800 */
[----:B------:R-:W-:Y:S01]  /*116b0*/  ULDC.64 UR38, c[0x0][0x198] ;  /* 0x0000660000267ab9 */ /* 0x000fe20000000a00 */
        /* <DEDUP_REMOVED lines=26> */
.L_x_5489:
        /* <DEDUP_REMOVED lines=56> */
.L_x_5366:
        /* <DEDUP_REMOVED lines=12> */
.L_x_5367:
[----:B------:R-:W-:Y:S05]  /*11ca0*/  @!P0 BRA `(.L_x_5368) ;  /* 0x00000000000c8947 */ /* 0x000fea0003800000 */
[----:B------:R-:W2:Y:S04]  /*11cb0*/  LDG.E R6, desc[UR44][R4.64] ;  /* 0x0000002c04067981 */ /* 0x000ea8000c1e1900 */
[----:B------:R-:W2:Y:S02]  /*11cc0*/  LDG.E R4, desc[UR44][R4.64+0x4] ;  /* 0x0000042c04047981 */ /* 0x000ea4000c1e1900 */
[----:B--2---:R-:W-:-:S07]  /*11cd0*/  IMAD.IADD R6, R4, 0x1, -R6 ;  /* 0x0000000104067824 */ /* 0x004fce00078e0a06 */
.L_x_5368:
        /* <DEDUP_REMOVED lines=9> */
[----:B----4-:R-:W-:Y:S01]  /*11d70*/  @P0 SHF.R.U32.HI R0, RZ, R3, R2 ;  /* 0x00000003ff000219 */ /* 0x010fe20000011602 */
[C---:B------:R-:W-:Y:S01]  /*11d80*/  VIADD R3, R6.reuse, 0x3f ;  /* 0x0000003f06037836 */ /* 0x040fe20000000000 */
[----:B------:R-:W-:-:S05]  /*11d90*/  IADD3 R2, R6, 0x40, -R9 ;  /* 0x0000004006027810 */ /* 0x000fca0007ffe809 */
[----:B------:R-:W-:Y:S01]  /*11da0*/  IMAD.IADD R0, R2, 0x1, R0 ;  /* 0x0000000102007824 */ /* 0x000fe200078e0200 */
[----:B------:R-:W-:-:S04]  /*11db0*/  SHF.R.S32.HI R2, RZ, 0x1f, R3 ;  /* 0x0000001fff027819 */ /* 0x000fc80000011403 */
[----:B------:R-:W-:Y:S02]  /*11dc0*/  LEA.HI R3, R2, R3, RZ, 0x6 ;  /* 0x0000000302037211 */ /* 0x000fe400078f30ff */
[----:B------:R-:W-:Y:S02]  /*11dd0*/  SHF.R.S32.HI R2, RZ, 0x1f, R0 ;  /* 0x0000001fff027819 */ /* 0x000fe40000011400 */
[----:B------:R-:W-:Y:S02]  /*11de0*/  SHF.R.S32.HI R3, RZ, 0x6, R3 ;  /* 0x00000006ff037819 */ /* 0x000fe40000011403 */
[----:B------:R-:W-:-:S04]  /*11df0*/  LEA.HI R2, R2, R0, RZ, 0x6 ;  /* 0x0000000002027211 */ /* 0x000fc800078f30ff */
        /* <DEDUP_REMOVED lines=22> */
.L_x_5370:
        /* <DEDUP_REMOVED lines=21> */
.L_x_5373:
[----:B------:R-:W-:Y:S05]  /*120b0*/  BSYNC B6 ;  /* 0x0000000000067941 */ /* 0x000fea0003800000 */
.L_x_5372:
        /* <DEDUP_REMOVED lines=21> */
.L_x_5376:
        /* <DEDUP_REMOVED lines=16> */
.L_x_5375:
[----:B------:R-:W-:Y:S05]  /*12310*/  BSYNC B6 ;  /* 0x0000000000067941 */ /* 0x000fea0003800000 */
.L_x_5374:
        /* <DEDUP_REMOVED lines=25> */
.L_x_5506:
[----:B--2---:R-:W2:Y:S01]  /*124b0*/  LDL.LU R5, [R1+0x8] ;  /* 0x0000080001057983 */ /* 0x004ea20000300800 */
[----:B------:R-:W-:Y:S02]  /*124c0*/  PLOP3.LUT P1, PT, PT, PT, PT, 0x8, 0x0 ;  /* 0x000000000000781c */ /* 0x000fe40003f2e170 */
[----:B---3--:R-:W-:Y:S01]  /*124d0*/  ISETP.NE.AND P0, PT, R14, RZ, PT ;  /* 0x000000ff0e00720c */ /* 0x008fe20003f05270 */
[----:B------:R3:W-:Y:S04]  /*124e0*/  STL [R1], R0 ;  /* 0x0000000001007387 */ /* 0x0007e80000100800 */
[----:B------:R3:W-:Y:S01]  /*124f0*/  STL [R1+0x2c], R4 ;  /* 0x00002c0401007387 */ /* 0x0007e20000100800 */
[----:B--2---:R-:W-:-:S05]  /*12500*/  LOP3.LUT R5, R5, 0xfffffffe, RZ, 0xc0, !PT ;  /* 0xfffffffe05057812 */ /* 0x004fca00078ec0ff */
[----:B------:R-:W-:-:S05]  /*12510*/  @P1 LOP3.LUT R5, R5, 0x1, RZ, 0xfc, !PT ;  /* 0x0000000105051812 */ /* 0x000fca00078efcff */
[----:B------:R3:W-:Y:S01]  /*12520*/  STL [R1+0x8], R5 ;  /* 0x0000080501007387 */ /* 0x0007e20000100800 */
[----:B------:R-:W-:Y:S05]  /*12530*/  @P0 BRA `(.L_x_5378) ;  /* 0x0000000400240947 */ /* 0x000fea0003800000 */
[----:B------:R-:W-:-:S03]  /*12540*/  UMOV UR4, 0xffffffff ;  /* 0xffffffff00047882 */ /* 0x000fc60000000000 */
[----:B------:R-:W-:Y:S05]  /*12550*/  BRA.DIV UR4, `(.L_x_5379) ;  /* 0x0000006a04ec7947 */ /* 0x000fea000b800000 */
[----:B------:R-:W-:-:S13]  /*12560*/  ELECT P6, URZ, PT ;  /* 0x00000000003f782f */ /* 0x000fda00038c0000 */
.L_x_5509:
[----:B------:R-:W-:Y:S05]  /*12570*/  @!P6 BRA `(.L_x_5378) ;  /* 0x000000040014e947 */ /* 0x000fea0003800000 */
[----:B------:R-:W-:-:S04]  /*12580*/  ISETP.NE.U32.AND P0, PT, R2, RZ, PT ;  /* 0x000000ff0200720c */ /* 0x000fc80003f05070 */
[----:B------:R-:W-:-:S13]  /*12590*/  ISETP.NE.AND.EX P0, PT, R3, RZ, PT, P0 ;  /* 0x000000ff0300720c */ /* 0x000fda0003f05300 */
[----:B------:R-:W-:Y:S05]  /*125a0*/  @!P0 BRA `(.L_x_5380) ;  /* 0x0000000000548947 */ /* 0x000fea0003800000 */
[----:B------:R-:W2:Y:S01]  /*125b0*/  LDC R6, c[0x0][0x43c] ;  /* 0x00010f00ff067b82 */ /* 0x000ea20000000800 */
[----:B01----:R-:W-:Y:S01]  /*125c0*/  IMAD.MOV.U32 R9, RZ, RZ, R4 ;  /* 0x000000ffff097224 */ /* 0x003fe200078e0004 */
[----:B------:R-:W-:-:S03]  /*125d0*/  ULDC.64 UR4, c[0x0][0x428] ;  /* 0x00010a0000047ab9 */ /* 0x000fc60000000a00 */
[----:B---3--:R-:W-:Y:S01]  /*125e0*/  IMAD.MOV.U32 R0, RZ, RZ, R9 ;  /* 0x000000ffff007224 */ /* 0x008fe200078e0009 */
        /* <DEDUP_REMOVED lines=17> */
.L_x_5380:
[----:B------:R-:W4:Y:S04]  /*12700*/  LDL R7, [R1+0x4] ;  /* 0x0000040001077983 */ /* 0x000f280000100800 */
[----:B--23--:R-:W4:Y:S04]  /*12710*/  LDL R0, [R1+0xc] ;  /* 0x00000c0001007983 */ /* 0x00cf280000100800 */
[----:B------:R-:W2:Y:S01]  /*12720*/  LDL R2, [R1+0x18] ;  /* 0x0000180001027983 */ /* 0x000ea20000100800 */
[----:B----4-:R-:W-:Y:S01]  /*12730*/  IMAD R0, R0, 0x8, R7 ;  /* 0x0000000800007824 */ /* 0x010fe200078e0207 */
[----:B--2---:R-:W-:-:S04]  /*12740*/  SHF.L.U32 R2, R2, 0x1f, RZ ;  /* 0x0000001f02027819 */ /* 0x004fc800000006ff */
[----:B------:R-:W2:Y:S02]  /*12750*/  SYNCS.PHASECHK.TRANS64.TRYWAIT P0, [R0+URZ+0x38840], R2 ;  /* 0x03884002000075a7 */ /* 0x000ea4000800017f */
[----:B--2---:R-:W-:Y:S05]  /*12760*/  @!P0 BRA `(.L_x_5381) ;  /* 0x0000006800888947 */ /* 0x004fea0003800000 */
.L_x_5510:
        /* <DEDUP_REMOVED lines=11> */
.L_x_5382:
[----:B------:R-:W3:Y:S04]  /*12820*/  LDL R6, [R1+0x4] ;  /* 0x0000040001067983 */ /* 0x000ee80000100800 */
[----:B------:R-:W3:Y:S04]  /*12830*/  LDL R5, [R1+0xc] ;  /* 0x00000c0001057983 */ /* 0x000ee80000100800 */
[----:B------:R-:W4:Y:S04]  /*12840*/  LDL R7, [R1+0x2c] ;  /* 0x00002c0001077983 */ /* 0x000f280000100800 */
[----:B------:R-:W5:Y:S04]  /*12850*/  LDL R4, [R1+0x20] ;  /* 0x0000200001047983 */ /* 0x000f680000100800 */
[----:B------:R-:W5:Y:S04]  /*12860*/  LDL R3, [R1] ;  /* 0x0000000001037983 */ /* 0x000f680000100800 */
[----:B--2---:R-:W2:Y:S01]  /*12870*/  LDL.LU R2, [R1+0x8] ;  /* 0x0000080001027983 */ /* 0x004ea20000300800 */
        /* <DEDUP_REMOVED lines=8> */
[----:B---3--:R-:W-:Y:S01]  /*12900*/  IMAD R0, R5, 0x2000, R6 ;  /* 0x0000200005007824 */ /* 0x008fe200078e0206 */
[----:B----4-:R-:W-:-:S04]  /*12910*/  R2UR UR11, R7 ;  /* 0x00000000070b72ca */ /* 0x010fc800000e0000 */
[----:B------:R-:W-:Y:S02]  /*12920*/  R2UR UR8, R0 ;  /* 0x00000000000872ca */ /* 0x000fe400000e0000 */
[----:B-----5:R-:W-:Y:S02]  /*12930*/  R2UR UR4, R4 ;  /* 0x00000000040472ca */ /* 0x020fe400000e0000 */
[----:B------:R-:W-:Y:S02]  /*12940*/  R2UR UR13, R3 ;  /* 0x00000000030d72ca */ /* 0x000fe400000e0000 */
[----:B--2---:R-:W-:-:S07]  /*12950*/  LOP3.LUT R2, R2, 0xfffffffe, RZ, 0xc0, !PT ;  /* 0xfffffffe02027812 */ /* 0x004fce00078ec0ff */
[----:B------:R-:W-:Y:S02]  /*12960*/  UIADD3 UR8, UR8, 0x22400, URZ ;  /* 0x0002240008087890 */ /* 0x000fe4000fffe03f */
[----:B------:R-:W-:Y:S01]  /*12970*/  ULEA UR11, UR11, UR4, 0x6 ;  /* 0x000000040b0b7291 */ /* 0x000fe2000f8e303f */
[----:B------:R-:W-:Y:S02]  /*12980*/  @P0 LOP3.LUT R2, R2, 0x1, RZ, 0xfc, !PT ;  /* 0x0000000102020812 */ /* 0x000fe400078efcff */
[----:B------:R-:W-:-:S03]  /*12990*/  UMOV UR4, 0x0 ;  /* 0x0000000000047882 */ /* 0x000fc60000000000 */
[----:B------:R2:W-:Y:S03]  /*129a0*/  STL [R1+0x8], R2 ;  /* 0x0000080201007387 */ /* 0x0005e60000100800 */
[----:B------:R2:W-:Y:S01]  /*129b0*/  UTMALDG.4D [UR8], [UR6], desc[UR4] ;  /* 0x00000408060075b4 */ /* 0x0005e20008019000 */
[----:B------:R-:W-:Y:S02]  /*129c0*/  NOP ;  /* 0x0000000000007918 */ /* 0x000fe40000000000 */
.L_x_5378:
[----:B---3--:R-:W3:Y:S04]  /*129d0*/  LDL R0, [R1+0x4] ;  /* 0x0000040001007983 */ /* 0x008ee80000100800 */
        /* <DEDUP_REMOVED lines=16> */
[----:B---3--:R-:W-:-:S05]  /*12ae0*/  SHF.R.S32.HI R0, RZ, 0x1f, R18 ;  /* 0x0000001fff007819 */ /* 0x008fca0000011412 */
        /* <DEDUP_REMOVED lines=19> */
.L_x_5384:
[----:B------:R-:W-:Y:S05]  /*12c20*/  BSYNC B6 ;  /* 0x0000000000067941 */ /* 0x000fea0003800000 */
.L_x_5383:
[----:B------:R-:W3:Y:S01]  /*12c30*/  LDL R4, [R1+0x40] ;  /* 0x0000400001047983 */ /* 0x000ee20000100800 */
[----:B------:R-:W4:Y:S01]  /*12c40*/  LDC R7, c[0x0][0x448] ;  /* 0x00011200ff077b82 */ /* 0x000f220000000800 */
[----:B------:R-:W-:Y:S01]  /*12c50*/  ULDC.64 UR4, c[0x0][0x298] ;  /* 0x0000a60000047ab9 */ /* 0x000fe20000000a00 */
[----:B------:R-:W-:Y:S01]  /*12c60*/  ULDC.64 UR6, c[0x0][0x280] ;  /* 0x0000a00000067ab9 */ /* 0x000fe20000000a00 */
[----:B------:R-:W3:Y:S04]  /*12c70*/  LDL R10, [R1+0x28] ;  /* 0x00002800010a7983 */ /* 0x000ee80000100800 */
[----:B01----:R-:W3:Y:S01]  /*12c80*/  LDL R9, [R1+0x4c] ;  /* 0x00004c0001097983 */ /* 0x003ee20000100800 */
[----:B--2---:R-:W0:Y:S01]  /*12c90*/  S2R R2, SR_TID.X ;  /* 0x0000000000027919 */ /* 0x004e220000002100 */
[----:B------:R-:W1:Y:S02]  /*12ca0*/  S2R R0, SR_TID.X ;  /* 0x0000000000007919 */ /* 0x000e640000002100 */
[----:B------:R-:W2:Y:S04]  /*12cb0*/  LDL R8, [R1+0x50] ;  /* 0x0000500001087983 */ /* 0x000ea80000100800 */
[----:B------:R-:W2:Y:S01]  /*12cc0*/  LDL R6, [R1+0x38] ;  /* 0x0000380001067983 */ /* 0x000ea20000100800 */
[----:B----4-:R-:W-:-:S13]  /*12cd0*/  ISETP.NE.AND P0, PT, R7, 0x1, PT ;  /* 0x000000010700780c */ /* 0x010fda0003f05270 */
[----:B------:R-:W4:Y:S01]  /*12ce0*/  @P0 LDC R3, c[0x0][0x450] ;  /* 0x00011400ff030b82 */ /* 0x000f220000000800 */
[----:B0-----:R-:W-:-:S04]  /*12cf0*/  LOP3.LUT R2, R2, 0x7f, RZ, 0xc0, !PT ;  /* 0x0000007f02027812 */ /* 0x001fc800078ec0ff */
[----:B------:R-:W-:Y:S01]  /*12d00*/  SHF.R.U32.HI R2, RZ, 0x3, R2 ;  /* 0x00000003ff027819 */ /* 0x000fe20000011602 */
[----:B-1----:R-:W-:-:S05]  /*12d10*/  IMAD.SHL.U32 R0, R0, 0x10, RZ ;  /* 0x0000001000007824 */ /* 0x002fca00078e00ff */
[----:B------:R-:W-:Y:S02]  /*12d20*/  LOP3.LUT R0, R2, 0x70, R0, 0xf8, !PT ;  /* 0x0000007002007812 */ /* 0x000fe400078ef800 */
[----:B------:R-:W0:Y:S03]  /*12d30*/  @P0 LDC R2, c[0x0][0x44c] ;  /* 0x00011300ff020b82 */ /* 0x000e260000000800 */
[----:B------:R-:W-:-:S04]  /*12d40*/  IMAD R5, R17, 0x40, R0 ;  /* 0x0000004011057824 */ /* 0x000fc800078e0200 */
[----:B------:R-:W-:Y:S01]  /*12d50*/  IMAD.MOV.U32 R0, RZ, RZ, R5 ;  /* 0x000000ffff007224 */ /* 0x000fe200078e0005 */
[----:B------:R1:W-:Y:S01]  /*12d60*/  STL [R1+0x24], R5 ;  /* 0x0000240501007387 */ /* 0x0003e20000100800 */
[----:B0-----:R-:W-:-:S05]  /*12d70*/  @P0 IMAD.HI.U32 R2, R5, R2, RZ ;  /* 0x0000000205020227 */ /* 0x001fca00078e00ff */
[----:B----4-:R-:W-:Y:S01]  /*12d80*/  @P0 SHF.R.U32.HI R0, RZ, R3, R2 ;  /* 0x00000003ff000219 */ /* 0x010fe20000011602 */
[----:B---3--:R-:W-:-:S04]  /*12d90*/  IMAD R2, R4, UR4, RZ ;  /* 0x0000000404027c24 */ /* 0x008fc8000f8e02ff */
        /* <DEDUP_REMOVED lines=10> */
[----:B--2---:R-:W-:Y:S02]  /*12e40*/  IMAD R4, R8, UR4, RZ ;  /* 0x0000000408047c24 */ /* 0x004fe4000f8e02ff */
[----:B------:R-:W2:Y:S01]  /*12e50*/  S2R R8, SR_TID.X ;  /* 0x0000000000087919 */ /* 0x000ea20000002100 */
        /* <DEDUP_REMOVED lines=13> */
[----:B--2---:R-:W-:Y:S02]  /*12f30*/  IMAD.SHL.U32 R10, R8, 0x8, RZ ;  /* 0x00000008080a7824 */ /* 0x004fe400078e00ff */
[----:B------:R-:W-:Y:S02]  /*12f40*/  IMAD R6, R6, UR4, RZ ;  /* 0x0000000406067c24 */ /* 0x000fe4000f8e02ff */
[----:B-1----:R-:W-:Y:S01]  /*12f50*/  IMAD.WIDE.U32 R4, R0, UR4, R2 ;  /* 0x0000000400047c25 */ /* 0x002fe2000f8e0002 */
        /* <DEDUP_REMOVED lines=47> */
.L_x_5519:
        /* <DEDUP_REMOVED lines=12> */
.L_x_5386:
        /* <DEDUP_REMOVED lines=38> */
.L_x_5388:
[----:B------:R-:W-:Y:S05]  /*13570*/  BSYNC B6 ;  /* 0x0000000000067941 */ /* 0x000fea0003800000 */
.L_x_5387:
        /* <DEDUP_REMOVED lines=188> */
.L_x_5529:
        /* <DEDUP_REMOVED lines=31> */
.L_x_5391:
[----:B------:R-:W-:Y:S05]  /*14330*/  BSYNC B0 ;  /* 0x0000000000007941 */ /* 0x000fea0003800000 */
.L_x_5390:
[----:B--2---:R2:W5:Y:S01]  /*14340*/  LDL R0, [R1+0x4] ;  /* 0x0000040001007983 */ /* 0x0045620000100800 */
[----:B------:R-:W-:Y:S01]  /*14350*/  PLOP3.LUT P0, PT, PT, PT, PT, 0x80, 0x0 ;  /* 0x000000000000781c */ /* 0x000fe20003f0f070 */
[----:B------:R-:W-:-:S12]  /*14360*/  NOP ;  /* 0x0000000000007918 */ /* 0x000fd80000000000 */
.L_x_5392:
        /* <DEDUP_REMOVED lines=19> */
.L_x_5530:
[----:B------:R-:W-:Y:S05]  /*144a0*/  BSYNC B0 ;  /* 0x0000000000007941 */ /* 0x000fea0003800000 */
.L_x_5393:
        /* <DEDUP_REMOVED lines=16> */
.L_x_5531:
[----:B------:R-:W-:Y:S05]  /*145b0*/  BSYNC B1 ;  /* 0x0000000000017941 */ /* 0x000fea0003800000 */
.L_x_5397:
        /* <DEDUP_REMOVED lines=9> */
.L_x_5400:
[----:B------:R-:W-:Y:S05]  /*14650*/  BSYNC B1 ;  /* 0x0000000000017941 */ /* 0x000fea0003800000 */
.L_x_5399:
[----:B------:R-:W3:Y:S04]  /*14660*/  LDL R5, [R1+0x20] ;  /* 0x0000200001057983 */ /* 0x000ee80000100800 */
[----:B------:R-:W3:Y:S04]  /*14670*/  LDL.LU R3, [R1+0x2c] ;  /* 0x00002c0001037983 */ /* 0x000ee80000300800 */
[----:B------:R-:W4:Y:S04]  /*14680*/  LDL R4, [R1+0x4] ;  /* 0x0000040001047983 */ /* 0x000f280000100800 */
[----:B0-----:R-:W4:Y:S01]  /*14690*/  LDL R2, [R1+0xc] ;  /* 0x00000c0001027983 */ /* 0x001f220000100800 */
[----:B------:R-:W-:Y:S01]  /*146a0*/  UIADD3 UR4, UP0, UR38, 0x470, URZ ;  /* 0x0000047026047890 */ /* 0x000fe2000ff1e03f */
[----:B------:R-:W-:Y:S01]  /*146b0*/  PLOP3.LUT P0, PT, PT, PT, PT, 0x80, 0x0 ;  /* 0x000000000000781c */ /* 0x000fe20003f0f070 */
[----:B------:R-:W-:Y:S01]  /*146c0*/  VIADD R0, R0, 0x38850 ;  /* 0x0003885000007836 */ /* 0x000fe20000000000 */
[----:B------:R-:W-:Y:S01]  /*146d0*/  UMOV UR6, 0x0 ;  /* 0x0000000000067882 */ /* 0x000fe20000000000 */
[----:B------:R-:W-:Y:S01]  /*146e0*/  UIADD3.X UR5, URZ, UR39, URZ, UP0, !UPT ;  /* 0x000000273f057290 */ /* 0x000fe200087fe43f */
[----:B------:R-:W-:Y:S01]  /*146f0*/  UMOV UR7, 0x14f00000 ;  /* 0x14f0000000077882 */ /* 0x000fe20000000000 */
[----:B------:R-:W-:Y:S01]  /*14700*/  UMOV UR10, URZ ;  /* 0x0000003f000a7c82 */ /* 0x000fe20008000000 */
[----:B---3--:R-:W-:-:S02]  /*14710*/  IMAD R3, R3, 0x40, R5 ;  /* 0x0000004003037824 */ /* 0x008fc400078e0205 */
[----:B----4-:R-:W-:-:S04]  /*14720*/  IMAD R2, R2, 0x10000, R4 ;  /* 0x0001000002027824 */ /* 0x010fc800078e0204 */
[----:B------:R-:W-:-:S07]  /*14730*/  VIADD R4, R2, 0x400 ;  /* 0x0000040002047836 */ /* 0x000fce0000000000 */
.L_x_5401:
        /* <DEDUP_REMOVED lines=16> */
.L_x_5402:
        /* <DEDUP_REMOVED lines=16> */
.L_x_5403:
        /* <DEDUP_REMOVED lines=16> */
.L_x_5404:
        /* <DEDUP_REMOVED lines=16> */
.L_x_5405:
        /* <DEDUP_REMOVED lines=16> */
.L_x_5406:
        /* <DEDUP_REMOVED lines=16> */
.L_x_5407:
        /* <DEDUP_REMOVED lines=16> */
.L_x_5408:
        /* <DEDUP_REMOVED lines=11> */
.L_x_5396:
[----:B------:R-:W-:Y:S05]  /*14ef0*/  BSYNC B0 ;  /* 0x0000000000007941 */ /* 0x000fea0003800000 */
.L_x_5395:
[----:B-1----:R-:W3:Y:S01]  /*14f00*/  LDL R4, [R1+0x30] ;  /* 0x0000300001047983 */ /* 0x002ee20000100800 */
[----:B------:R-:W-:Y:S01]  /*14f10*/  BSSY B0, `(.L_x_5409) ;  /* 0x00002ca000007945 */ /* 0x000fe20003800000 */
[----:B---3--:R-:W-:-:S13]  /*14f20*/  ISETP.GE.AND P0, PT, R4, 0x2, PT ;  /* 0x000000020400780c */ /* 0x008fda0003f06270 */
[----:B------:R-:W-:Y:S05]  /*14f30*/  @!P0 BRA `(.L_x_5410) ;  /* 0x0000002c001c8947 */ /* 0x000fea0003800000 */
[C---:B------:R-:W-:Y:S01]  /*14f40*/  LOP3.LUT R0, R4.reuse, 0x1, RZ, 0xc0, !PT ;  /* 0x0000000104007812 */ /* 0x040fe200078ec0ff */
[----:B------:R-:W-:Y:S01]  /*14f50*/  VIADD R4, R4, 0xfffffffe ;  /* 0xfffffffe04047836 */ /* 0x000fe20000000000 */
[----:B------:R-:W-:Y:S02]  /*14f60*/  BSSY B2, `(.L_x_5411) ;  /* 0x00000f0000027945 */ /* 0x000fe40003800000 */
[----:B------:R-:W-:Y:S01]  /*14f70*/  ISETP.NE.U32.AND P0, PT, R0, 0x1, PT ;  /* 0x000000010000780c */ /* 0x000fe20003f05070 */
[----:B------:R-:W-:-:S12]  /*14f80*/  IMAD.MOV.U32 R0, RZ, RZ, R4 ;  /* 0x000000ffff007224 */ /* 0x000fd800078e0004 */
[----:B------:R-:W-:Y:S05]  /*14f90*/  @!P0 BRA `(.L_x_5412) ;  /* 0x0000000c00b08947 */ /* 0x000fea0003800000 */
        /* <DEDUP_REMOVED lines=38> */
.L_x_5415:
        /* <DEDUP_REMOVED lines=9> */
.L_x_5532:
[----:B------:R-:W-:Y:S05]  /*15290*/  BSYNC B3 ;  /* 0x0000000000037941 */ /* 0x000fea0003800000 */
.L_x_5416:
        /* <DEDUP_REMOVED lines=9> */
.L_x_5419:
[----:B------:R-:W-:Y:S05]  /*15330*/  BSYNC B3 ;  /* 0x0000000000037941 */ /* 0x000fea0003800000 */
.L_x_5418:
[----:B------:R-:W3:Y:S04]  /*15340*/  LDL R7, [R1+0x4] ;  /* 0x0000040001077983 */ /* 0x000ee80000100800 */
[----:B------:R-:W3:Y:S04]  /*15350*/  LDL R5, [R1+0xc] ;  /* 0x00000c0001057983 */ /* 0x000ee80000100800 */
[----:B------:R-:W4:Y:S01]  /*15360*/  LDL R6, [R1+0x20] ;  /* 0x0000200001067983 */ /* 0x000f220000100800 */
[----:B0-----:R-:W-:Y:S01]  /*15370*/  IMAD.MOV.U32 R8, RZ, RZ, RZ ;  /* 0x000000ffff087224 */ /* 0x001fe200078e00ff */
        /* <DEDUP_REMOVED lines=10> */
.L_x_5420:
        /* <DEDUP_REMOVED lines=14> */
.L_x_5533:
[----:B------:R-:W-:Y:S05]  /*15500*/  BSYNC B3 ;  /* 0x0000000000037941 */ /* 0x000fea0003800000 */
.L_x_5421:
        /* <DEDUP_REMOVED lines=11> */
.L_x_5424:
[----:B------:R-:W-:Y:S05]  /*155c0*/  BSYNC B3 ;  /* 0x0000000000037941 */ /* 0x000fea0003800000 */
.L_x_5423:
        /* <DEDUP_REMOVED lines=11> */
.L_x_5425:
        /* <DEDUP_REMOVED lines=16> */
.L_x_5426:
        /* <DEDUP_REMOVED lines=16> */
.L_x_5427:
        /* <DEDUP_REMOVED lines=16> */
.L_x_5428:
        /* <DEDUP_REMOVED lines=16> */
.L_x_5429:
        /* <DEDUP_REMOVED lines=16> */
.L_x_5430:
        /* <DEDUP_REMOVED lines=16> */
.L_x_5431:
        /* <DEDUP_REMOVED lines=16> */
.L_x_5432:
        /* <DEDUP_REMOVED lines=11> */
.L_x_5414:
[----:B------:R-:W-:Y:S05]  /*15e30*/  BSYNC B1 ;  /* 0x0000000000017941 */ /* 0x000fea0003800000 */
.L_x_5413:
[----:B------:R-:W3:Y:S02]  /*15e40*/  LDL.LU R5, [R1+0x30] ;  /* 0x0000300001057983 */ /* 0x000ee40000300800 */
[----:B---3--:R-:W-:-:S07]  /*15e50*/  VIADD R0, R5, 0xfffffffd ;  /* 0xfffffffd05007836 */ /* 0x008fce0000000000 */
.L_x_5412:
[----:B------:R-:W-:Y:S05]  /*15e60*/  BSYNC B2 ;  /* 0x0000000000027941 */ /* 0x000fea0003800000 */
.L_x_5411:
[----:B------:R-:W-:-:S13]  /*15e70*/  ISETP.NE.AND P0, PT, R4, RZ, PT ;  /* 0x000000ff0400720c */ /* 0x000fda0003f05270 */
[----:B------:R-:W-:Y:S05]  /*15e80*/  @!P0 BRA `(.L_x_5410) ;  /* 0x0000001c00488947 */ /* 0x000fea0003800000 */
.L_x_5473:
        /* <DEDUP_REMOVED lines=13> */
[----:B0-----:R-:W-:Y:S01]  /*15f60*/  IMAD.MOV.U32 R8, RZ, RZ, R0 ;  /* 0x000000ffff087224 */ /* 0x001fe200078e0000 */
        /* <DEDUP_REMOVED lines=23> */
.L_x_5435:
        /* <DEDUP_REMOVED lines=9> */
.L_x_5534:
[----:B------:R-:W-:Y:S05]  /*16170*/  BSYNC B2 ;  /* 0x0000000000027941 */ /* 0x000fea0003800000 */
.L_x_5436:
        /* <DEDUP_REMOVED lines=9> */
.L_x_5439:
[----:B------:R-:W-:Y:S05]  /*16210*/  BSYNC B2 ;  /* 0x0000000000027941 */ /* 0x000fea0003800000 */
.L_x_5438:
        /* <DEDUP_REMOVED lines=13> */
.L_x_5440:
        /* <DEDUP_REMOVED lines=14> */
.L_x_5535:
[----:B------:R-:W-:Y:S05]  /*163d0*/  BSYNC B2 ;  /* 0x0000000000027941 */ /* 0x000fea0003800000 */
.L_x_5441:
        /* <DEDUP_REMOVED lines=11> */
.L_x_5444:
[----:B------:R-:W-:Y:S05]  /*16490*/  BSYNC B2 ;  /* 0x0000000000027941 */ /* 0x000fea0003800000 */
.L_x_5443:
        /* <DEDUP_REMOVED lines=10> */
.L_x_5445:
        /* <DEDUP_REMOVED lines=16> */
.L_x_5446:
        /* <DEDUP_REMOVED lines=16> */
.L_x_5447:
        /* <DEDUP_REMOVED lines=16> */
.L_x_5448:
        /* <DEDUP_REMOVED lines=16> */
.L_x_5449:
        /* <DEDUP_REMOVED lines=16> */
.L_x_5450:
        /* <DEDUP_REMOVED lines=16> */
.L_x_5451:
        /* <DEDUP_REMOVED lines=16> */
.L_x_5452:
        /* <DEDUP_REMOVED lines=11> */
.L_x_5434:
[----:B------:R-:W-:Y:S05]  /*16cf0*/  BSYNC B1 ;  /* 0x0000000000017941 */ /* 0x000fea0003800000 */
.L_x_5433:
[----:B------:R-:W3:Y:S01]  /*16d00*/  LDL R2, [R1+0x8] ;  /* 0x0000080001027983 */ /* 0x000ee20000100800 */
[----:B------:R-:W-:Y:S01]  /*16d10*/  VIADD R7, R7, 0x1 ;  /* 0x0000000107077836 */ /* 0x000fe20000000000 */
[----:B------:R-:W-:Y:S04]  /*16d20*/  BSSY B1, `(.L_x_5453) ;  /* 0x00000e5000017945 */ /* 0x000fe80003800000 */
[----:B------:R-:W-:-:S04]  /*16d30*/  ISETP.NE.AND P0, PT, R7, 0x2, PT ;  /* 0x000000020700780c */ /* 0x000fc80003f05270 */
[----:B0-----:R-:W-:Y:S02]  /*16d40*/  SEL R9, R7, RZ, P0 ;  /* 0x000000ff07097207 */ /* 0x001fe40000000000 */
        /* <DEDUP_REMOVED lines=31> */
.L_x_5455:
        /* <DEDUP_REMOVED lines=9> */
.L_x_5536:
[----:B------:R-:W-:Y:S05]  /*16fd0*/  BSYNC B2 ;  /* 0x0000000000027941 */ /* 0x000fea0003800000 */
.L_x_5456:
        /* <DEDUP_REMOVED lines=9> */
.L_x_5459:
[----:B------:R-:W-:Y:S05]  /*17070*/  BSYNC B2 ;  /* 0x0000000000027941 */ /* 0x000fea0003800000 */
.L_x_5458:
        /* <DEDUP_REMOVED lines=14> */
.L_x_5460:
        /* <DEDUP_REMOVED lines=14> */
.L_x_5537:
[----:B------:R-:W-:Y:S05]  /*17240*/  BSYNC B2 ;  /* 0x0000000000027941 */ /* 0x000fea0003800000 */
.L_x_5461:
        /* <DEDUP_REMOVED lines=11> */
.L_x_5464:
[----:B------:R-:W-:Y:S05]  /*17300*/  BSYNC B2 ;  /* 0x0000000000027941 */ /* 0x000fea0003800000 */
.L_x_5463:
        /* <DEDUP_REMOVED lines=11> */
.L_x_5465:
        /* <DEDUP_REMOVED lines=16> */
.L_x_5466:
        /* <DEDUP_REMOVED lines=16> */
.L_x_5467:
        /* <DEDUP_REMOVED lines=16> */
.L_x_5468:
        /* <DEDUP_REMOVED lines=16> */
.L_x_5469:
        /* <DEDUP_REMOVED lines=16> */
.L_x_5470:
        /* <DEDUP_REMOVED lines=16> */
.L_x_5471:
        /* <DEDUP_REMOVED lines=16> */
.L_x_5472:
        /* <DEDUP_REMOVED lines=11> */
.L_x_5454:
[----:B------:R-:W-:Y:S05]  /*17b70*/  BSYNC B1 ;  /* 0x0000000000017941 */ /* 0x000fea0003800000 */
.L_x_5453:
[C---:B------:R-:W-:Y:S01]  /*17b80*/  ISETP.GT.AND P0, PT, R0.reuse, 0x1, PT ;  /* 0x000000010000780c */ /* 0x040fe20003f04270 */
[----:B------:R-:W-:-:S12]  /*17b90*/  VIADD R0, R0, 0xfffffffe ;  /* 0xfffffffe00007836 */ /* 0x000fd80000000000 */
[----:B------:R-:W-:Y:S05]  /*17ba0*/  @P0 BRA `(.L_x_5473) ;  /* 0xffffffe000b80947 */ /* 0x000fea000383ffff */
.L_x_5410:
[----:B------:R-:W-:Y:S05]  /*17bb0*/  BSYNC B0 ;  /* 0x0000000000007941 */ /* 0x000fea0003800000 */
.L_x_5409:
        /* <DEDUP_REMOVED lines=24> */
.L_x_5475:
[----:B------:R-:W-:Y:S05]  /*17d40*/  BSYNC B0 ;  /* 0x0000000000007941 */ /* 0x000fea0003800000 */
.L_x_5474:
[----:B------:R-:W-:-:S05]  /*17d50*/  SEL R0, R0, RZ, P0 ;  /* 0x000000ff00007207 */ /* 0x000fca0000000000 */
[----:B------:R3:W-:Y:S02]  /*17d60*/  STL [R1+0xc], R0 ;  /* 0x00000c0001007387 */ /* 0x0007e40000100800 */
.L_x_5371:
[----:B------:R-:W-:Y:S05]  /*17d70*/  BSYNC B7 ;  /* 0x0000000000077941 */ /* 0x000fea0003800000 */
.L_x_5369:
        /* <DEDUP_REMOVED lines=13> */
.L_x_5476:
        /* <DEDUP_REMOVED lines=36> */
.L_x_5547:
[----:B------:R-:W-:Y:S02]  /*18090*/  ULDC UR4, c[0x0][0xd38] ;  /* 0x00034e0000047ab9 */ /* 0x000fe40000000800 */
[----:B------:R-:W-:-:S04]  /*180a0*/  IMAD.U32 R4, RZ, RZ, UR4 ;  /* 0x00000004ff047e24 */ /* 0x000fc8000f8e00ff */
[----:B---3--:R-:W-:-:S04]  /*180b0*/  IMAD R16, R16, R4, RZ ;  /* 0x0000000410107224 */ /* 0x008fc800078e02ff */
[----:B------:R-:W-:-:S05]  /*180c0*/  IMAD.IADD R5, R5, 0x1, R16 ;  /* 0x0000000105057824 */ /* 0x000fca00078e0210 */
[----:B------:R-:W-:-:S13]  /*180d0*/  ISETP.GT.AND P6, PT, R5, R0, PT ;  /* 0x000000000500720c */ /* 0x000fda0003fc4270 */
[----:B------:R-:W-:Y:S05]  /*180e0*/  @P6 BRA `(.L_x_5479) ;  /* 0x00000000009c6947 */ /* 0x000fea0003800000 */
.L_x_5484:
        /* <DEDUP_REMOVED lines=14> */
.L_x_5482:
[----:B------:R-:W-:Y:S05]  /*181d0*/  BSYNC B0 ;  /* 0x0000000000007941 */ /* 0x000fea0003800000 */
.L_x_5481:
        /* <DEDUP_REMOVED lines=18> */
.L_x_5555:
[----:B------:R-:W-:Y:S02]  /*18300*/  ULDC UR4, c[0x0][0xd38] ;  /* 0x00034e0000047ab9 */ /* 0x000fe40000000800 */
[----:B------:R-:W-:-:S04]  /*18310*/  IMAD.U32 R4, RZ, RZ, UR4 ;  /* 0x00000004ff047e24 */ /* 0x000fc8000f8e00ff */
[----:B---3--:R-:W-:-:S04]  /*18320*/  IMAD R16, R16, R4, RZ ;  /* 0x0000000410107224 */ /* 0x008fc800078e02ff */
[----:B------:R-:W-:-:S05]  /*18330*/  IMAD.IADD R5, R16, 0x1, R5 ;  /* 0x0000000110057824 */ /* 0x000fca00078e0205 */
[----:B------:R-:W-:-:S13]  /*18340*/  ISETP.GT.AND P6, PT, R5, R0, PT ;  /* 0x000000000500720c */ /* 0x000fda0003fc4270 */
[----:B------:R-:W-:Y:S05]  /*18350*/  @!P6 BRA `(.L_x_5484) ;  /* 0xfffffffc0064e947 */ /* 0x000fea000383ffff */
.L_x_5479:
        /* <DEDUP_REMOVED lines=8> */
.L_x_5559:
[----:B------:R-:W-:Y:S01]  /*183e0*/  ISETP.NE.AND P0, PT, R5, RZ, PT ;  /* 0x000000ff0500720c */ /* 0x000fe20003f05270 */
[----:B------:R-:W-:-:S12]  /*183f0*/  IMAD.MOV.U32 R5, RZ, RZ, RZ ;  /* 0x000000ffff057224 */ /* 0x000fd800078e00ff */
[----:B------:R-:W-:Y:S05]  /*18400*/  @!P0 BRA `(.L_x_5486) ;  /* 0x0000000000148947 */ /* 0x000fea0003800000 */
[----:B------:R-:W-:Y:S01]  /*18410*/  UMOV UR4, 0xffffffff ;  /* 0xffffffff00047882 */ /* 0x000fe20000000000 */
[----:B------:R-:W-:Y:S02]  /*18420*/  VIADD R12, R6, 0xffffffff ;  /* 0xffffffff060c7836 */ /* 0x000fe40000000000 */
[----:B------:R-:W-:Y:S05]  /*18430*/  BRA.DIV UR4, `(.L_x_5487) ;  /* 0x0000002a049c7947 */ /* 0x000fea000b800000 */
[----:B-1----:R1:W0:Y:S02]  /*18440*/  SHFL.IDX PT, R3, R3, R12, 0x1f ;  /* 0x00001f0c03037589 */ /* 0x00222400000e0000 */
.L_x_5562:
[----:B0-----:R-:W-:-:S07]  /*18450*/  IMAD.MOV.U32 R5, RZ, RZ, R3 ;  /* 0x000000ffff057224 */ /* 0x001fce00078e0003 */
.L_x_5486:
        /* <DEDUP_REMOVED lines=66> */
.L_x_5480:
[----:B------:R-:W-:Y:S01]  /*18880*/  UMOV UR4, URZ ;  /* 0x0000003f00047c82 */ /* 0x000fe20008000000 */
[----:B------:R-:W-:Y:S01]  /*18890*/  UMOV UR5, URZ ;  /* 0x0000003f00057c82 */ /* 0x000fe20008000000 */
[----:B------:R-:W-:Y:S01]  /*188a0*/  ULDC UR6, c[0x0][0xd3c] ;  /* 0x00034f0000067ab9 */ /* 0x000fe20000000800 */
[----:B------:R-:W-:Y:S02]  /*188b0*/  IMAD.MOV.U32 R16, RZ, RZ, R0 ;  /* 0x000000ffff107224 */ /* 0x000fe400078e0000 */
[----:B------:R-:W-:Y:S02]  /*188c0*/  IMAD.U32 R17, RZ, RZ, UR4 ;  /* 0x00000004ff117e24 */ /* 0x000fe4000f8e00ff */
[----:B------:R-:W-:Y:S02]  /*188d0*/  IMAD.U32 R18, RZ, RZ, UR5 ;  /* 0x00000005ff127e24 */ /* 0x000fe4000f8e00ff */
[----:B------:R-:W-:-:S07]  /*188e0*/  IMAD.U32 R19, RZ, RZ, UR6 ;  /* 0x00000006ff137e24 */ /* 0x000fce000f8e00ff */
.L_x_5488:
        /* <DEDUP_REMOVED lines=12> */
.L_x_5477:
[----:B------:R-:W-:Y:S02]  /*189b0*/  ULDC UR4, c[0x0][0xd3c] ;  /* 0x00034f0000047ab9 */ /* 0x000fe40000000800 */
[----:B----4-:R-:W-:-:S13]  /*189c0*/  ISETP.GE.AND P0, PT, R19, UR4, PT ;  /* 0x0000000413007c0c */ /* 0x010fda000bf06270 */
[----:B------:R-:W-:Y:S05]  /*189d0*/  @!P0 BRA `(.L_x_5489) ;  /* 0xffffff8c00a08947 */ /* 0x000fea000383ffff */
[----:B------:R-:W-:Y:S05]  /*189e0*/  BSYNC B8 ;  /* 0x0000000000087941 */ /* 0x000fea0003800000 */
.L_x_5365:
        /* <DEDUP_REMOVED lines=12> */
.L_x_5563:
[----:B------:R-:W-:Y:S05]  /*18ab0*/  BSYNC B0 ;  /* 0x0000000000007941 */ /* 0x000fea0003800000 */
.L_x_5490:
[----:B------:R-:W-:-:S03]  /*18ac0*/  UMOV UR4, 0xffffffff ;  /* 0xffffffff00047882 */ /* 0x000fc60000000000 */
[----:B------:R-:W-:Y:S05]  /*18ad0*/  BRA.DIV UR4, `(.L_x_5492) ;  /* 0x0000002604307947 */ /* 0x000fea000b800000 */
[----:B------:R-:W1:Y:S02]  /*18ae0*/  S2R R2, SR_TID.X ;  /* 0x0000000000027919 */ /* 0x000e640000002100 */
[----:B-1----:R-:W-:-:S04]  /*18af0*/  SHF.R.U32.HI R2, RZ, 0x5, R2 ;  /* 0x00000005ff027819 */ /* 0x002fc80000011602 */
[----:B------:R-:W-:-:S05]  /*18b00*/  LOP3.LUT R2, R2, 0x3, RZ, 0xc0, !PT ;  /* 0x0000000302027812 */ /* 0x000fca00078ec0ff */
[----:B------:R1:W3:Y:S02]  /*18b10*/  SHFL.IDX PT, R14, R2, RZ, 0x1f ;  /* 0x00001fff020e7589 */ /* 0x0002e400000e0000 */
.L_x_5566:
[----:B---3--:R-:W-:Y:S01]  /*18b20*/  ISETP.NE.AND P0, PT, R14, RZ, PT ;  /* 0x000000ff0e00720c */ /* 0x008fe20003f05270 */
[----:B------:R-:W-:-:S12]  /*18b30*/  BSSY B0, `(.L_x_5493) ;  /* 0x0000027000007945 */ /* 0x000fd80003800000 */
[----:B------:R-:W-:Y:S05]  /*18b40*/  @P0 BRA `(.L_x_5494) ;  /* 0x0000000000940947 */ /* 0x000fea0003800000 */
[----:B------:R-:W-:-:S03]  /*18b50*/  UMOV UR4, 0xffffffff ;  /* 0xffffffff00047882 */ /* 0x000fc60000000000 */
[----:B------:R-:W-:Y:S05]  /*18b60*/  BRA.DIV UR4, `(.L_x_5495) ;  /* 0x0000002604407947 */ /* 0x000fea000b800000 */
[----:B------:R-:W-:-:S13]  /*18b70*/  ELECT P6, URZ, PT ;  /* 0x00000000003f782f */ /* 0x000fda00038c0000 */
.L_x_5569:
[----:B------:R-:W-:Y:S05]  /*18b80*/  @!P6 BRA `(.L_x_5494) ;  /* 0x000000000084e947 */ /* 0x000fea0003800000 */
[----:B------:R-:W-:-:S06]  /*18b90*/  ULOP3.LUT UR4, UR36, 0x2, URZ, 0xfc, !UPT ;  /* 0x0000000224047892 */ /* 0x000fcc000f8efc3f */
[----:B-1----:R-:W-:-:S05]  /*18ba0*/  IMAD.U32 R2, RZ, RZ, UR4 ;  /* 0x00000004ff027e24 */ /* 0x002fca000f8e00ff */
[----:B------:R-:W-:-:S13]  /*18bb0*/  ISETP.NE.AND P2, PT, R2, 0x3, PT ;  /* 0x000000030200780c */ /* 0x000fda0003f45270 */
[----:B------:R-:W-:Y:S05]  /*18bc0*/  @!P2 BRA `(.L_x_5496) ;  /* 0x000000000004a947 */ /* 0x000fea0003800000 */
[----:B------:R-:W-:Y:S01]  /*18bd0*/  BPT.TRAP 0x1 ;  /* 0x000000040000795c */ /* 0x000fe20000300000 */
.L_x_5496:
[----:B0-----:R-:W3:Y:S04]  /*18be0*/  LDL R3, [R1+0xc] ;  /* 0x00000c0001037983 */ /* 0x001ee80000100800 */
[----:B--2---:R-:W2:Y:S01]  /*18bf0*/  LDL.LU R7, [R1+0x18] ;  /* 0x0000180001077983 */ /* 0x004ea20000300800 */
[----:B------:R-:W-:-:S04]  /*18c00*/  VIADD R2, R0, 0x38840 ;  /* 0x0003884000027836 */ /* 0x000fc80000000000 */
[C---:B---3--:R-:W-:Y:S02]  /*18c10*/  IMAD R6, R3.reuse, 0x8, R2 ;  /* 0x0000000803067824 */ /* 0x048fe400078e0202 */
[----:B------:R-:W-:Y:S01]  /*18c20*/  VIADD R3, R3, 0x1 ;  /* 0x0000000103037836 */ /* 0x000fe20000000000 */
[----:B--2---:R-:W-:-:S04]  /*18c30*/  SHF.L.U32 R5, R7, 0x1f, RZ ;  /* 0x0000001f07057819 */ /* 0x004fc800000006ff */
        /* <DEDUP_REMOVED lines=8> */
.L_x_5570:
[----:B------:R-:W1:Y:S02]  /*18cc0*/  SYNCS.PHASECHK.TRANS64.TRYWAIT P0, [R7+URZ], R2 ;  /* 0x00000002070075a7 */ /* 0x000e64000800017f */
[----:B-1----:R-:W-:Y:S05]  /*18cd0*/  @!P0 BRA `(.L_x_5498) ;  /* 0x0000002400188947 */ /* 0x002fea0003800000 */
.L_x_5571:
[----:B------:R-:W-:Y:S05]  /*18ce0*/  @!P2 BRA `(.L_x_5499) ;  /* 0x000000000004a947 */ /* 0x000fea0003800000 */
[----:B------:R-:W-:Y:S01]  /*18cf0*/  BPT.TRAP 0x1 ;  /* 0x000000040000795c */ /* 0x000fe20000300000 */
.L_x_5499:
[----:B------:R-:W2:Y:S01]  /*18d00*/  LDL.LU R4, [R1+0xc] ;  /* 0x00000c0001047983 */ /* 0x000ea20000300800 */
[----:B------:R-:W-:-:S04]  /*18d10*/  VIADD R0, R0, 0x38860 ;  /* 0x0003886000007836 */ /* 0x000fc80000000000 */
[----:B--2---:R-:W-:-:S04]  /*18d20*/  IMAD R4, R4, 0x8, R0 ;  /* 0x0000000804047824 */ /* 0x004fc800078e0200 */
[----:B------:R-:W2:Y:S02]  /*18d30*/  SYNCS.PHASECHK.TRANS64.TRYWAIT P0, [R4+URZ], R5 ;  /* 0x00000005040075a7 */ /* 0x000ea4000800017f */
[----:B--2---:R-:W-:Y:S05]  /*18d40*/  @!P0 BRA `(.L_x_5500) ;  /* 0x0000002400108947 */ /* 0x004fea0003800000 */
.L_x_5572:
[----:B------:R-:W-:-:S07]  /*18d50*/  IMAD R3, R3, 0x8, R0 ;  /* 0x0000000803037824 */ /* 0x000fce00078e0200 */
.L_x_5501:
[----:B---3--:R3:W4:Y:S02]  /*18d60*/  SYNCS.PHASECHK.TRANS64.TRYWAIT P0, [R3+URZ], R2 ;  /* 0x00000002030075a7 */ /* 0x008724000800017f */
[----:B----4-:R-:W-:Y:S05]  /*18d70*/  @!P0 NANOSLEEP.SYNCS 0x989680 ;  /* 0x009896800000895d */ /* 0x010fea0003900000 */
[----:B------:R-:W4:Y:S02]  /*18d80*/  @!P0 SYNCS.PHASECHK.TRANS64 P0, [R3+URZ], R2 ;  /* 0x00000002030085a7 */ /* 0x000f24000800007f */
[----:B----4-:R-:W-:Y:S05]  /*18d90*/  @!P0 BRA `(.L_x_5501) ;  /* 0xfffffffc00f08947 */ /* 0x010fea000383ffff */
.L_x_5494:
[----:B------:R-:W-:Y:S05]  /*18da0*/  BSYNC B0 ;  /* 0x0000000000007941 */ /* 0x000fea0003800000 */
.L_x_5493:
[----:B------:R-:W-:Y:S05]  /*18db0*/  EXIT ;  /* 0x000000000000794d */ /* 0x000fea0003800000 */
.L_x_5313:
[----:B0-----:R0:W1:Y:S02]  /*18dc0*/  SYNCS.PHASECHK.TRANS64.TRYWAIT P1, [R17+URZ+0x38800], R4 ;  /* 0x03880004110075a7 */ /* 0x001064000802017f */
[----:B-1----:R-:W-:Y:S05]  /*18dd0*/  @!P1 NANOSLEEP.SYNCS 0x989680 ;  /* 0x009896800000995d */ /* 0x002fea0003900000 */
[----:B------:R-:W1:Y:S02]  /*18de0*/  @!P1 SYNCS.PHASECHK.TRANS64 P1, [R17+URZ+0x38800], R4 ;  /* 0x03880004110095a7 */ /* 0x000e64000802007f */
[----:B-1----:R-:W-:Y:S05]  /*18df0*/  @!P1 BRA `(.L_x_5313) ;  /* 0xfffffffc00f09947 */ /* 0x002fea000383ffff */
[----:B------:R-:W-:Y:S05]  /*18e00*/  BRA `(.L_x_5502) ;  /* 0xfffffea800f07947 */ /* 0x000fea000383ffff */
.L_x_5317:
[----:B--2---:R2:W3:Y:S02]  /*18e10*/  SYNCS.PHASECHK.TRANS64.TRYWAIT P1, [R5+URZ+0x38830], R8 ;  /* 0x03883008050075a7 */ /* 0x0044e4000802017f */
[----:B---3--:R-:W-:Y:S05]  /*18e20*/  @!P1 NANOSLEEP.SYNCS 0x989680 ;  /* 0x009896800000995d */ /* 0x008fea0003900000 */
[----:B------:R-:W3:Y:S02]  /*18e30*/  @!P1 SYNCS.PHASECHK.TRANS64 P1, [R5+URZ+0x38830], R8 ;  /* 0x03883008050095a7 */ /* 0x000ee4000802007f */
[----:B---3--:R-:W-:Y:S05]  /*18e40*/  @!P1 BRA `(.L_x_5317) ;  /* 0xfffffffc00f09947 */ /* 0x008fea000383ffff */
[----:B------:R-:W-:Y:S05]  /*18e50*/  BRA `(.L_x_5316) ;  /* 0xfffffeac00107947 */ /* 0x000fea000383ffff */
.L_x_5318:
[----:B---3--:R3:W4:Y:S02]  /*18e60*/  SYNCS.PHASECHK.TRANS64.TRYWAIT P1, [R17+URZ+0x38810], R4 ;  /* 0x03881004110075a7 */ /* 0x008724000802017f */
[----:B----4-:R-:W-:Y:S05]  /*18e70*/  @!P1 NANOSLEEP.SYNCS 0x989680 ;  /* 0x009896800000995d */ /* 0x010fea0003900000 */
[----:B------:R-:W4:Y:S02]  /*18e80*/  @!P1 SYNCS.PHASECHK.TRANS64 P1, [R17+URZ+0x38810], R4 ;  /* 0x03881004110095a7 */ /* 0x000f24000802007f */
[----:B----4-:R-:W-:Y:S05]  /*18e90*/  @!P1 BRA `(.L_x_5318) ;  /* 0xfffffffc00f09947 */ /* 0x010fea000383ffff */
[----:B------:R-:W-:Y:S05]  /*18ea0*/  BRA `(.L_x_5503) ;  /* 0xfffffeac009c7947 */ /* 0x000fea000383ffff */
.L_x_5322:
[----:B0-----:R0:W3:Y:S02]  /*18eb0*/  SYNCS.PHASECHK.TRANS64.TRYWAIT P1, [R5+URZ+0x38850], R8 ;  /* 0x03885008050075a7 */ /* 0x0010e4000802017f */
[----:B---3--:R-:W-:Y:S05]  /*18ec0*/  @!P1 NANOSLEEP.SYNCS 0x989680 ;  /* 0x009896800000995d */ /* 0x008fea0003900000 */
[----:B------:R-:W3:Y:S02]  /*18ed0*/  @!P1 SYNCS.PHASECHK.TRANS64 P1, [R5+URZ+0x38850], R8 ;  /* 0x03885008050095a7 */ /* 0x000ee4000802007f */
[----:B---3--:R-:W-:Y:S05]  /*18ee0*/  @!P1 BRA `(.L_x_5322) ;  /* 0xfffffffc00f09947 */ /* 0x008fea000383ffff */
[----:B------:R-:W-:Y:S05]  /*18ef0*/  BRA `(.L_x_5321) ;  /* 0xfffffeac00cc7947 */ /* 0x000fea000383ffff */
.L_x_5327:
[----:B-1----:R1:W2:Y:S02]  /*18f00*/  SYNCS.PHASECHK.TRANS64.TRYWAIT P3, [R9+URZ+0x38830], R8 ;  /* 0x03883008090075a7 */ /* 0x0022a4000806017f */
[----:B--2---:R-:W-:Y:S05]  /*18f10*/  @!P3 NANOSLEEP.SYNCS 0x989680 ;  /* 0x009896800000b95d */ /* 0x004fea0003900000 */
[----:B------:R-:W2:Y:S02]  /*18f20*/  @!P3 SYNCS.PHASECHK.TRANS64 P3, [R9+URZ+0x38830], R8 ;  /* 0x038830080900b5a7 */ /* 0x000ea4000806007f */
[----:B--2---:R-:W-:Y:S05]  /*18f30*/  @!P3 BRA `(.L_x_5327) ;  /* 0xfffffffc00f0b947 */ /* 0x004fea000383ffff */
[----:B------:R-:W-:Y:S05]  /*18f40*/  BRA `(.L_x_5326) ;  /* 0xfffffed800d47947 */ /* 0x000fea000383ffff */
.L_x_5331:
[----:B---3--:R3:W4:Y:S02]  /*18f50*/  SYNCS.PHASECHK.TRANS64.TRYWAIT P3, [R9+URZ+0x38850], R8 ;  /* 0x03885008090075a7 */ /* 0x008724000806017f */
[----:B----4-:R-:W-:Y:S05]  /*18f60*/  @!P3 NANOSLEEP.SYNCS 0x989680 ;  /* 0x009896800000b95d */ /* 0x010fea0003900000 */
[----:B------:R-:W4:Y:S02]  /*18f70*/  @!P3 SYNCS.PHASECHK.TRANS64 P3, [R9+URZ+0x38850], R8 ;  /* 0x038850080900b5a7 */ /* 0x000f24000806007f */
[----:B----4-:R-:W-:Y:S05]  /*18f80*/  @!P3 BRA `(.L_x_5331) ;  /* 0xfffffffc00f0b947 */ /* 0x010fea000383ffff */
[----:B------:R-:W-:Y:S05]  /*18f90*/  BRA `(.L_x_5330) ;  /* 0xfffffedc00307947 */ /* 0x000fea000383ffff */
.L_x_5337:
[----:B-1----:R1:W2:Y:S02]  /*18fa0*/  SYNCS.PHASECHK.TRANS64.TRYWAIT P1, [R9+URZ+0x38830], R8 ;  /* 0x03883008090075a7 */ /* 0x0022a4000802017f */
[----:B--2---:R-:W-:Y:S05]  /*18fb0*/  @!P1 NANOSLEEP.SYNCS 0x989680 ;  /* 0x009896800000995d */ /* 0x004fea0003900000 */
[----:B------:R-:W2:Y:S02]  /*18fc0*/  @!P1 SYNCS.PHASECHK.TRANS64 P1, [R9+URZ+0x38830], R8 ;  /* 0x03883008090095a7 */ /* 0x000ea4000802007f */
[----:B--2---:R-:W-:Y:S05]  /*18fd0*/  @!P1 BRA `(.L_x_5337) ;  /* 0xfffffffc00f09947 */ /* 0x004fea000383ffff */
[----:B------:R-:W-:Y:S05]  /*18fe0*/  BRA `(.L_x_5336) ;  /* 0xffffff1000407947 */ /* 0x000fea000383ffff */
.L_x_5341:
[----:B---3--:R3:W4:Y:S02]  /*18ff0*/  SYNCS.PHASECHK.TRANS64.TRYWAIT P1, [R9+URZ+0x38850], R8 ;  /* 0x03885008090075a7 */ /* 0x008724000802017f */
[----:B----4-:R-:W-:Y:S05]  /*19000*/  @!P1 NANOSLEEP.SYNCS 0x989680 ;  /* 0x009896800000995d */ /* 0x010fea0003900000 */
[----:B------:R-:W4:Y:S02]  /*19010*/  @!P1 SYNCS.PHASECHK.TRANS64 P1, [R9+URZ+0x38850], R8 ;  /* 0x03885008090095a7 */ /* 0x000f24000802007f */
[----:B----4-:R-:W-:Y:S05]  /*19020*/  @!P1 BRA `(.L_x_5341) ;  /* 0xfffffffc00f09947 */ /* 0x010fea000383ffff */
[----:B------:R-:W-:Y:S05]  /*19030*/  BRA `(.L_x_5340) ;  /* 0xffffff10009c7947 */ /* 0x000fea000383ffff */
.L_x_5377:
        /* <DEDUP_REMOVED lines=11> */
.L_x_5505:
[----:B------:R-:W-:Y:S05]  /*190f0*/  BSYNC B0 ;  /* 0x0000000000007941 */ /* 0x000fea0003800000 */
.L_x_5504:
[----:B------:R-:W-:Y:S05]  /*19100*/  BRA `(.L_x_5506) ;  /* 0xffffff9000e87947 */ /* 0x000fea000383ffff */
.L_x_5379:
[----:B------:R-:W-:Y:S01]  /*19110*/  BSSY B0, `(.L_x_5507) ;  /* 0x0000006000007945 */ /* 0x000fe20003800000 */
[----:B------:R-:W-:-:S07]  /*19120*/  IMAD.MOV.U32 R15, RZ, RZ, -0x1 ;  /* 0xffffffffff0f7424 */ /* 0x000fce00078e00ff */
[----:B01-3--:R-:W-:Y:S05]  /*19130*/  WARPSYNC.COLLECTIVE R15, `(.L_x_5508) ;  /* 0x000000000f0c7348 */ /* 0x00bfea0003c00000 */
[----:B------:R-:W-:Y:S02]  /*19140*/  ELECT P6, UR62, PT ;  /* 0x00000000003e782f */ /* 0x000fe400038c0000 */
[----:B------:R-:W-:Y:S01]  /*19150*/  MOV R14, UR62 ;  /* 0x0000003e000e7c02 */ /* 0x000fe20008000f00 */
[----:B01-3--:R-:W-:Y:S10]  /*19160*/  ENDCOLLECTIVE ;  /* 0x000000000000791b */ /* 0x00bff40003800000 */
.L_x_5508:
[----:B------:R-:W-:Y:S05]  /*19170*/  BSYNC B0 ;  /* 0x0000000000007941 */ /* 0x000fea0003800000 */
.L_x_5507:
[----:B------:R-:W-:Y:S05]  /*19180*/  BRA `(.L_x_5509) ;  /* 0xffffff9000f87947 */ /* 0x000fea000383ffff */
.L_x_5381:
[----:B--2---:R2:W3:Y:S02]  /*19190*/  SYNCS.PHASECHK.TRANS64.TRYWAIT P0, [R0+URZ+0x38840], R2 ;  /* 0x03884002000075a7 */ /* 0x0044e4000800017f */
[----:B---3--:R-:W-:Y:S05]  /*191a0*/  @!P0 NANOSLEEP.SYNCS 0x989680 ;  /* 0x009896800000895d */ /* 0x008fea0003900000 */
[----:B------:R-:W3:Y:S02]  /*191b0*/  @!P0 SYNCS.PHASECHK.TRANS64 P0, [R0+URZ+0x38840], R2 ;  /* 0x03884002000085a7 */ /* 0x000ee4000800007f */
[----:B---3--:R-:W-:Y:S05]  /*191c0*/  @!P0 BRA `(.L_x_5381) ;  /* 0xfffffffc00f08947 */ /* 0x008fea000383ffff */
[----:B------:R-:W-:Y:S05]  /*191d0*/  BRA `(.L_x_5510) ;  /* 0xffffff9400647947 */ /* 0x000fea000383ffff */
.L_x_5385:
        /* <DEDUP_REMOVED lines=9> */
.L_x_5511:
[----:B------:R-:W-:Y:S02]  /*19270*/  IMAD.MOV.U32 R13, RZ, RZ, R3 ;  /* 0x000000ffff0d7224 */ /* 0x000fe400078e0003 */
[----:B------:R-:W-:-:S07]  /*19280*/  IMAD.MOV.U32 R4, RZ, RZ, R14 ;  /* 0x000000ffff047224 */ /* 0x000fce00078e000e */
[----:B------:R-:W-:Y:S05]  /*19290*/  WARPSYNC.COLLECTIVE R15, `(.L_x_5512) ;  /* 0x000000000f087348 */ /* 0x000fea0003c00000 */
[----:B------:R0:W1:Y:S02]  /*192a0*/  SHFL.IDX P6, R14, R13, R12, R11 ;  /* 0x0000000c0d0e7389 */ /* 0x00006400000c000b */
[----:B01----:R-:W-:Y:S01]  /*192b0*/  ENDCOLLECTIVE ;  /* 0x000000000000791b */ /* 0x003fe20003800000 */
.L_x_5512:
[----:B------:R-:W-:Y:S02]  /*192c0*/  IMAD.MOV.U32 R13, RZ, RZ, R2 ;  /* 0x000000ffff0d7224 */ /* 0x000fe400078e0002 */
[----:B------:R-:W-:Y:S02]  /*192d0*/  IMAD.MOV.U32 R12, RZ, RZ, 0x1 ;  /* 0x00000001ff0c7424 */ /* 0x000fe400078e00ff */
[----:B------:R-:W-:-:S07]  /*192e0*/  IMAD.MOV.U32 R5, RZ, RZ, R14 ;  /* 0x000000ffff057224 */ /* 0x000fce00078e000e */
[----:B------:R-:W-:Y:S05]  /*192f0*/  WARPSYNC.COLLECTIVE R15, `(.L_x_5513) ;  /* 0x000000000f087348 */ /* 0x000fea0003c00000 */
[----:B------:R0:W1:Y:S02]  /*19300*/  SHFL.IDX P6, R14, R13, R12, R11 ;  /* 0x0000000c0d0e7389 */ /* 0x00006400000c000b */
[----:B01----:R-:W-:Y:S01]  /*19310*/  ENDCOLLECTIVE ;  /* 0x000000000000791b */ /* 0x003fe20003800000 */
.L_x_5513:
[----:B------:R-:W-:Y:S02]  /*19320*/  IMAD.MOV.U32 R13, RZ, RZ, R3 ;  /* 0x000000ffff0d7224 */ /* 0x000fe400078e0003 */
[----:B------:R-:W-:Y:S02]  /*19330*/  IMAD R0, R6, R7, RZ ;  /* 0x0000000706007224 */ /* 0x000fe400078e02ff */
[----:B------:R-:W-:-:S07]  /*19340*/  IMAD.MOV.U32 R6, RZ, RZ, R14 ;  /* 0x000000ffff067224 */ /* 0x000fce00078e000e */
[----:B------:R-:W-:Y:S05]  /*19350*/  WARPSYNC.COLLECTIVE R15, `(.L_x_5514) ;  /* 0x000000000f087348 */ /* 0x000fea0003c00000 */
[----:B------:R0:W1:Y:S02]  /*19360*/  SHFL.IDX P6, R14, R13, R12, R11 ;  /* 0x0000000c0d0e7389 */ /* 0x00006400000c000b */
[----:B01----:R-:W-:Y:S01]  /*19370*/  ENDCOLLECTIVE ;  /* 0x000000000000791b */ /* 0x003fe20003800000 */
.L_x_5514:
        /* <DEDUP_REMOVED lines=21> */
.L_x_5515:
        /* <DEDUP_REMOVED lines=10> */
.L_x_5516:
        /* <DEDUP_REMOVED lines=11> */
.L_x_5517:
        /* <DEDUP_REMOVED lines=14> */
.L_x_5518:
[----:B------:R-:W-:Y:S01]  /*19700*/  IMAD.MOV.U32 R3, RZ, RZ, R14 ;  /* 0x000000ffff037224 */ /* 0x000fe200078e000e */
[----:B------:R-:W-:Y:S06]  /*19710*/  BRA `(.L_x_5519) ;  /* 0xffffff9800cc7947 */ /* 0x000fec000383ffff */
.L_x_5389:
        /* <DEDUP_REMOVED lines=27> */
.L_x_5521:
[----:B------:R-:W-:Y:S05]  /*198d0*/  BSYNC B0 ;  /* 0x0000000000007941 */ /* 0x000fea0003800000 */
.L_x_5520:
        /* <DEDUP_REMOVED lines=11> */
.L_x_5522:
        /* <DEDUP_REMOVED lines=43> */
.L_x_5523:
        /* <DEDUP_REMOVED lines=18> */
.L_x_5524:
        /* <DEDUP_REMOVED lines=29> */
.L_x_5525:
        /* <DEDUP_REMOVED lines=13> */
.L_x_5526:
        /* <DEDUP_REMOVED lines=32> */
.L_x_5527:
        /* <DEDUP_REMOVED lines=9> */
.L_x_5528:
[----:B------:R-:W-:Y:S01]  /*1a290*/  IMAD.MOV.U32 R0, RZ, RZ, R14 ;  /* 0x000000ffff007224 */ /* 0x000fe200078e000e */
[----:B------:R-:W-:Y:S06]  /*1a2a0*/  BRA `(.L_x_5529) ;  /* 0xffffff9c00a47947 */ /* 0x000fec000383ffff */
.L_x_5394:
[----:B0-----:R-:W3:Y:S02]  /*1a2b0*/  LDL R2, [R1+0x4] ;  /* 0x0000040001027983 */ /* 0x001ee40000100800 */
[----:B---3--:R0:W3:Y:S02]  /*1a2c0*/  SYNCS.PHASECHK.TRANS64.TRYWAIT P0, [R2+URZ+0x38820], R0 ;  /* 0x03882000020075a7 */ /* 0x0080e4000800017f */
[----:B---3--:R-:W-:Y:S05]  /*1a2d0*/  @!P0 NANOSLEEP.SYNCS 0x989680 ;  /* 0x009896800000895d */ /* 0x008fea0003900000 */
[----:B------:R-:W3:Y:S02]  /*1a2e0*/  @!P0 SYNCS.PHASECHK.TRANS64 P0, [R2+URZ+0x38820], R0 ;  /* 0x03882000020085a7 */ /* 0x000ee4000800007f */
[----:B---3--:R-:W-:Y:S05]  /*1a2f0*/  @!P0 BRA `(.L_x_5394) ;  /* 0xfffffffc00ec8947 */ /* 0x008fea000383ffff */
[----:B------:R-:W-:Y:S05]  /*1a300*/  BRA `(.L_x_5530) ;  /* 0xffffffa000647947 */ /* 0x000fea000383ffff */
.L_x_5398:
[----:B0-----:R0:W1:Y:S02]  /*1a310*/  SYNCS.PHASECHK.TRANS64.TRYWAIT P0, [R0+URZ+0x38860], R2 ;  /* 0x03886002000075a7 */ /* 0x001064000800017f */
[----:B-1----:R-:W-:Y:S05]  /*1a320*/  @!P0 NANOSLEEP.SYNCS 0x989680 ;  /* 0x009896800000895d */ /* 0x002fea0003900000 */
[----:B------:R-:W1:Y:S02]  /*1a330*/  @!P0 SYNCS.PHASECHK.TRANS64 P0, [R0+URZ+0x38860], R2 ;  /* 0x03886002000085a7 */ /* 0x000e64000800007f */
[----:B-1----:R-:W-:Y:S05]  /*1a340*/  @!P0 BRA `(.L_x_5398) ;  /* 0xfffffffc00f08947 */ /* 0x002fea000383ffff */
[----:B------:R-:W-:Y:S05]  /*1a350*/  BRA `(.L_x_5531) ;  /* 0xffffffa000947947 */ /* 0x000fea000383ffff */
.L_x_5417:
[----:B-1----:R1:W3:Y:S02]  /*1a360*/  SYNCS.PHASECHK.TRANS64.TRYWAIT P0, [R3+URZ+0x38840], R2 ;  /* 0x03884002030075a7 */ /* 0x0022e4000800017f */
[----:B---3--:R-:W-:Y:S05]  /*1a370*/  @!P0 NANOSLEEP.SYNCS 0x989680 ;  /* 0x009896800000895d */ /* 0x008fea0003900000 */
[----:B------:R-:W3:Y:S02]  /*1a380*/  @!P0 SYNCS.PHASECHK.TRANS64 P0, [R3+URZ+0x38840], R2 ;  /* 0x03884002030085a7 */ /* 0x000ee4000800007f */
[----:B---3--:R-:W-:Y:S05]  /*1a390*/  @!P0 BRA `(.L_x_5417) ;  /* 0xfffffffc00f08947 */ /* 0x008fea000383ffff */
[----:B------:R-:W-:Y:S05]  /*1a3a0*/  BRA `(.L_x_5532) ;  /* 0xffffffac00b87947 */ /* 0x000fea000383ffff */
.L_x_5422:
[----:B0-----:R0:W3:Y:S02]  /*1a3b0*/  SYNCS.PHASECHK.TRANS64.TRYWAIT P0, [R3+URZ+0x38860], R2 ;  /* 0x03886002030075a7 */ /* 0x0010e4000800017f */
[----:B---3--:R-:W-:Y:S05]  /*1a3c0*/  @!P0 NANOSLEEP.SYNCS 0x989680 ;  /* 0x009896800000895d */ /* 0x008fea0003900000 */
[----:B------:R-:W3:Y:S02]  /*1a3d0*/  @!P0 SYNCS.PHASECHK.TRANS64 P0, [R3+URZ+0x38860], R2 ;  /* 0x03886002030085a7 */ /* 0x000ee4000800007f */
[----:B---3--:R-:W-:Y:S05]  /*1a3e0*/  @!P0 BRA `(.L_x_5422) ;  /* 0xfffffffc00f08947 */ /* 0x008fea000383ffff */
[----:B------:R-:W-:Y:S05]  /*1a3f0*/  BRA `(.L_x_5533) ;  /* 0xffffffb000407947 */ /* 0x000fea000383ffff */
.L_x_5437:
[----:B0-----:R0:W1:Y:S02]  /*1a400*/  SYNCS.PHASECHK.TRANS64.TRYWAIT P0, [R4+URZ+0x38840], R2 ;  /* 0x03884002040075a7 */ /* 0x001064000800017f */
[----:B-1----:R-:W-:Y:S05]  /*1a410*/  @!P0 NANOSLEEP.SYNCS 0x989680 ;  /* 0x009896800000895d */ /* 0x002fea0003900000 */
[----:B------:R-:W1:Y:S02]  /*1a420*/  @!P0 SYNCS.PHASECHK.TRANS64 P0, [R4+URZ+0x38840], R2 ;  /* 0x03884002040085a7 */ /* 0x000e64000800007f */
[----:B-1----:R-:W-:Y:S05]  /*1a430*/  @!P0 BRA `(.L_x_5437) ;  /* 0xfffffffc00f08947 */ /* 0x002fea000383ffff */
[----:B------:R-:W-:Y:S05]  /*1a440*/  BRA `(.L_x_5534) ;  /* 0xffffffbc00487947 */ /* 0x000fea000383ffff */
.L_x_5442:
[----:B-1----:R1:W3:Y:S02]  /*1a450*/  SYNCS.PHASECHK.TRANS64.TRYWAIT P0, [R4+URZ+0x38860], R2 ;  /* 0x03886002040075a7 */ /* 0x0022e4000800017f */
[----:B---3--:R-:W-:Y:S05]  /*1a460*/  @!P0 NANOSLEEP.SYNCS 0x989680 ;  /* 0x009896800000895d */ /* 0x008fea0003900000 */
[----:B------:R-:W3:Y:S02]  /*1a470*/  @!P0 SYNCS.PHASECHK.TRANS64 P0, [R4+URZ+0x38860], R2 ;  /* 0x03886002040085a7 */ /* 0x000ee4000800007f */
[----:B---3--:R-:W-:Y:S05]  /*1a480*/  @!P0 BRA `(.L_x_5442) ;  /* 0xfffffffc00f08947 */ /* 0x008fea000383ffff */
[----:B------:R-:W-:Y:S05]  /*1a490*/  BRA `(.L_x_5535) ;  /* 0xffffffbc00cc7947 */ /* 0x000fea000383ffff */
.L_x_5457:
[----:B-1----:R1:W3:Y:S02]  /*1a4a0*/  SYNCS.PHASECHK.TRANS64.TRYWAIT P0, [R4+URZ+0x38840], R2 ;  /* 0x03884002040075a7 */ /* 0x0022e4000800017f */
[----:B---3--:R-:W-:Y:S05]  /*1a4b0*/  @!P0 NANOSLEEP.SYNCS 0x989680 ;  /* 0x009896800000895d */ /* 0x008fea0003900000 */
[----:B------:R-:W3:Y:S02]  /*1a4c0*/  @!P0 SYNCS.PHASECHK.TRANS64 P0, [R4+URZ+0x38840], R2 ;  /* 0x03884002040085a7 */ /* 0x000ee4000800007f */
[----:B---3--:R-:W-:Y:S05]  /*1a4d0*/  @!P0 BRA `(.L_x_5457) ;  /* 0xfffffffc00f08947 */ /* 0x008fea000383ffff */
[----:B------:R-:W-:Y:S05]  /*1a4e0*/  BRA `(.L_x_5536) ;  /* 0xffffffc800b87947 */ /* 0x000fea000383ffff */
.L_x_5462:
[----:B0-----:R0:W3:Y:S02]  /*1a4f0*/  SYNCS.PHASECHK.TRANS64.TRYWAIT P0, [R4+URZ+0x38860], R2 ;  /* 0x03886002040075a7 */ /* 0x0010e4000800017f */
[----:B---3--:R-:W-:Y:S05]  /*1a500*/  @!P0 NANOSLEEP.SYNCS 0x989680 ;  /* 0x009896800000895d */ /* 0x008fea0003900000 */
[----:B------:R-:W3:Y:S02]  /*1a510*/  @!P0 SYNCS.PHASECHK.TRANS64 P0, [R4+URZ+0x38860], R2 ;  /* 0x03886002040085a7 */ /* 0x000ee4000800007f */
[----:B---3--:R-:W-:Y:S05]  /*1a520*/  @!P0 BRA `(.L_x_5462) ;  /* 0xfffffffc00f08947 */ /* 0x008fea000383ffff */
[----:B------:R-:W-:Y:S05]  /*1a530*/  BRA `(.L_x_5537) ;  /* 0xffffffcc00407947 */ /* 0x000fea000383ffff */
.L_x_5478:
        /* <DEDUP_REMOVED lines=8> */
.L_x_5539:
[----:B------:R-:W-:Y:S05]  /*1a5c0*/  BSYNC B0 ;  /* 0x0000000000007941 */ /* 0x000fea0003800000 */
.L_x_5538:
        /* <DEDUP_REMOVED lines=9> */
.L_x_5540:
        /* <DEDUP_REMOVED lines=18> */
.L_x_5541:
        /* <DEDUP_REMOVED lines=8> */
.L_x_5542:
        /* <DEDUP_REMOVED lines=8> */
.L_x_5543:
        /* <DEDUP_REMOVED lines=8> */
.L_x_5544:
        /* <DEDUP_REMOVED lines=8> */
.L_x_5545:
        /* <DEDUP_REMOVED lines=9> */
.L_x_5546:
[----:B------:R-:W-:Y:S01]  /*1aa10*/  IMAD.MOV.U32 R16, RZ, RZ, R14 ;  /* 0x000000ffff107224 */ /* 0x000fe200078e000e */
[----:B------:R-:W-:Y:S06]  /*1aa20*/  BRA `(.L_x_5547) ;  /* 0xffffffd400987947 */ /* 0x000fec000383ffff */
.L_x_5483:
        /* <DEDUP_REMOVED lines=8> */
.L_x_5549:
[----:B------:R-:W-:Y:S05]  /*1aab0*/  BSYNC B0 ;  /* 0x0000000000007941 */ /* 0x000fea0003800000 */
.L_x_5548:
        /* <DEDUP_REMOVED lines=10> */
.L_x_5550:
        /* <DEDUP_REMOVED lines=8> */
.L_x_5551:
        /* <DEDUP_REMOVED lines=8> */
.L_x_5552:
        /* <DEDUP_REMOVED lines=8> */
.L_x_5553:
        /* <DEDUP_REMOVED lines=9> */
.L_x_5554:
[----:B------:R-:W-:Y:S01]  /*1ad70*/  IMAD.MOV.U32 R16, RZ, RZ, R14 ;  /* 0x000000ffff107224 */ /* 0x000fe200078e000e */
[----:B------:R-:W-:Y:S06]  /*1ad80*/  BRA `(.L_x_5555) ;  /* 0xffffffd4005c7947 */ /* 0x000fec000383ffff */
.L_x_5485:
[----:B------:R-:W-:Y:S01]  /*1ad90*/  BSSY B0, `(.L_x_5556) ;  /* 0x0000006000007945 */ /* 0x000fe20003800000 */
[----:B------:R-:W-:Y:S01]  /*1ada0*/  PLOP3.LUT P6, PT, P6, PT, PT, 0x8, 0x0 ;  /* 0x000000000000781c */ /* 0x000fe200037ce170 */
[----:B------:R-:W-:-:S12]  /*1adb0*/  IMAD.MOV.U32 R15, RZ, RZ, -0x1 ;  /* 0xffffffffff0f7424 */ /* 0x000fd800078e00ff */
[----:B012---:R-:W-:Y:S05]  /*1adc0*/  WARPSYNC.COLLECTIVE R15, `(.L_x_5557) ;  /* 0x000000000f087348 */ /* 0x007fea0003c00000 */
[----:B------:R-:W-:Y:S01]  /*1add0*/  VOTE.ANY R14, PT, P6 ;  /* 0x00000000000e7806 */ /* 0x000fe200030e0100 */
[----:B012---:R-:W-:Y:S06]  /*1ade0*/  ENDCOLLECTIVE ;  /* 0x000000000000791b */ /* 0x007fec0003800000 */
.L_x_5557:
[----:B------:R-:W-:Y:S05]  /*1adf0*/  BSYNC B0 ;  /* 0x0000000000007941 */ /* 0x000fea0003800000 */
.L_x_5556:
        /* <DEDUP_REMOVED lines=9> */
.L_x_5558:
[----:B------:R-:W-:Y:S01]  /*1ae90*/  IMAD.MOV.U32 R17, RZ, RZ, R14 ;  /* 0x000000ffff117224 */ /* 0x000fe200078e000e */
[----:B------:R-:W-:Y:S06]  /*1aea0*/  BRA `(.L_x_5559) ;  /* 0xffffffd4004c7947 */ /* 0x000fec000383ffff */
.L_x_5487:
[----:B------:R-:W-:Y:S01]  /*1aeb0*/  BSSY B0, `(.L_x_5560) ;  /* 0x0000007000007945 */ /* 0x000fe20003800000 */
[----:B------:R-:W-:Y:S02]  /*1aec0*/  IMAD.MOV.U32 R13, RZ, RZ, R3 ;  /* 0x000000ffff0d7224 */ /* 0x000fe400078e0003 */
[----:B------:R-:W-:Y:S02]  /*1aed0*/  IMAD.MOV.U32 R11, RZ, RZ, 0x1f ;  /* 0x0000001fff0b7424 */ /* 0x000fe400078e00ff */
[----:B------:R-:W-:-:S07]  /*1aee0*/  IMAD.MOV.U32 R15, RZ, RZ, -0x1 ;  /* 0xffffffffff0f7424 */ /* 0x000fce00078e00ff */
[----:B01234-:R-:W-:Y:S05]  /*1aef0*/  WARPSYNC.COLLECTIVE R15, `(.L_x_5561) ;  /* 0x000000000f087348 */ /* 0x01ffea0003c00000 */
[----:B------:R0:W0:Y:S02]  /*1af00*/  SHFL.IDX P6, R14, R13, R12, R11 ;  /* 0x0000000c0d0e7389 */ /* 0x00002400000c000b */
[----:B01234-:R-:W-:Y:S01]  /*1af10*/  ENDCOLLECTIVE ;  /* 0x000000000000791b */ /* 0x01ffe20003800000 */
.L_x_5561:
[----:B------:R-:W-:Y:S05]  /*1af20*/  BSYNC B0 ;  /* 0x0000000000007941 */ /* 0x000fea0003800000 */
.L_x_5560:
[----:B------:R-:W-:Y:S01]  /*1af30*/  IMAD.MOV.U32 R3, RZ, RZ, R14 ;  /* 0x000000ffff037224 */ /* 0x000fe200078e000e */
[----:B------:R-:W-:Y:S06]  /*1af40*/  BRA `(.L_x_5562) ;  /* 0xffffffd400407947 */ /* 0x000fec000383ffff */
.L_x_5491:
[----:B0-----:R0:W1:Y:S02]  /*1af50*/  SYNCS.PHASECHK.TRANS64.TRYWAIT P0, [R0+URZ+0x38820], R3 ;  /* 0x03882003000075a7 */ /* 0x001064000800017f */
[----:B-1----:R-:W-:Y:S05]  /*1af60*/  @!P0 NANOSLEEP.SYNCS 0x989680 ;  /* 0x009896800000895d */ /* 0x002fea0003900000 */
[----:B------:R-:W1:Y:S02]  /*1af70*/  @!P0 SYNCS.PHASECHK.TRANS64 P0, [R0+URZ+0x38820], R3 ;  /* 0x03882003000085a7 */ /* 0x000e64000800007f */
[----:B-1----:R-:W-:Y:S05]  /*1af80*/  @!P0 BRA `(.L_x_5491) ;  /* 0xfffffffc00f08947 */ /* 0x002fea000383ffff */
[----:B------:R-:W-:Y:S05]  /*1af90*/  BRA `(.L_x_5563) ;  /* 0xffffffd800c47947 */ /* 0x000fea000383ffff */
.L_x_5492:
        /* <DEDUP_REMOVED lines=11> */
.L_x_5565:
[----:B------:R-:W-:Y:S05]  /*1b050*/  BSYNC B0 ;  /* 0x0000000000007941 */ /* 0x000fea0003800000 */
.L_x_5564:
[----:B------:R-:W-:Y:S05]  /*1b060*/  BRA `(.L_x_5566) ;  /* 0xffffffd800ac7947 */ /* 0x000fea000383ffff */
.L_x_5495:
[----:B------:R-:W-:Y:S01]  /*1b070*/  BSSY B1, `(.L_x_5567) ;  /* 0x0000006000017945 */ /* 0x000fe20003800000 */
[----:B------:R-:W-:-:S07]  /*1b080*/  IMAD.MOV.U32 R15, RZ, RZ, -0x1 ;  /* 0xffffffffff0f7424 */ /* 0x000fce00078e00ff */
[----:B012---:R-:W-:Y:S05]  /*1b090*/  WARPSYNC.COLLECTIVE R15, `(.L_x_5568) ;  /* 0x000000000f0c7348 */ /* 0x007fea0003c00000 */
[----:B------:R-:W-:Y:S02]  /*1b0a0*/  ELECT P6, UR62, PT ;  /* 0x00000000003e782f */ /* 0x000fe400038c0000 */
[----:B------:R-:W-:Y:S01]  /*1b0b0*/  MOV R14, UR62 ;  /* 0x0000003e000e7c02 */ /* 0x000fe20008000f00 */
[----:B012---:R-:W-:Y:S10]  /*1b0c0*/  ENDCOLLECTIVE ;  /* 0x000000000000791b */ /* 0x007ff40003800000 */
.L_x_5568:
[----:B------:R-:W-:Y:S05]  /*1b0d0*/  BSYNC B1 ;  /* 0x0000000000017941 */ /* 0x000fea0003800000 */
.L_x_5567:
[----:B------:R-:W-:Y:S05]  /*1b0e0*/  BRA `(.L_x_5569) ;  /* 0xffffffd800a47947 */ /* 0x000fea000383ffff */
.L_x_5497:
[----:B0-----:R0:W1:Y:S02]  /*1b0f0*/  SYNCS.PHASECHK.TRANS64.TRYWAIT P0, [R6+URZ], R5 ;  /* 0x00000005060075a7 */ /* 0x001064000800017f */
[----:B-1----:R-:W-:Y:S05]  /*1b100*/  @!P0 NANOSLEEP.SYNCS 0x989680 ;  /* 0x009896800000895d */ /* 0x002fea0003900000 */
[----:B------:R-:W1:Y:S02]  /*1b110*/  @!P0 SYNCS.PHASECHK.TRANS64 P0, [R6+URZ], R5 ;  /* 0x00000005060085a7 */ /* 0x000e64000800007f */
[----:B-1----:R-:W-:Y:S05]  /*1b120*/  @!P0 BRA `(.L_x_5497) ;  /* 0xfffffffc00f08947 */ /* 0x002fea000383ffff */
[----:B------:R-:W-:Y:S05]  /*1b130*/  BRA `(.L_x_5570) ;  /* 0xffffffd800e07947 */ /* 0x000fea000383ffff */
.L_x_5498:
[----:B-1----:R1:W2:Y:S02]  /*1b140*/  SYNCS.PHASECHK.TRANS64.TRYWAIT P0, [R7+URZ], R2 ;  /* 0x00000002070075a7 */ /* 0x0022a4000800017f */
[----:B--2---:R-:W-:Y:S05]  /*1b150*/  @!P0 NANOSLEEP.SYNCS 0x989680 ;  /* 0x009896800000895d */ /* 0x004fea0003900000 */
[----:B------:R-:W2:Y:S02]  /*1b160*/  @!P0 SYNCS.PHASECHK.TRANS64 P0, [R7+URZ], R2 ;  /* 0x00000002070085a7 */ /* 0x000ea4000800007f */
[----:B--2---:R-:W-:Y:S05]  /*1b170*/  @!P0 BRA `(.L_x_5498) ;  /* 0xfffffffc00f08947 */ /* 0x004fea000383ffff */
[----:B------:R-:W-:Y:S05]  /*1b180*/  BRA `(.L_x_5571) ;  /* 0xffffffd800d47947 */ /* 0x000fea000383ffff */
.L_x_5500:
[----:B--2---:R2:W3:Y:S02]  /*1b190*/  SYNCS.PHASECHK.TRANS64.TRYWAIT P0, [R4+URZ], R5 ;  /* 0x00000005040075a7 */ /* 0x0044e4000800017f */
[----:B---3--:R-:W-:Y:S05]  /*1b1a0*/  @!P0 NANOSLEEP.SYNCS 0x989680 ;  /* 0x009896800000895d */ /* 0x008fea0003900000 */
[----:B------:R-:W3:Y:S02]  /*1b1b0*/  @!P0 SYNCS.PHASECHK.TRANS64 P0, [R4+URZ], R5 ;  /* 0x00000005040085a7 */ /* 0x000ee4000800007f */
[----:B---3--:R-:W-:Y:S05]  /*1b1c0*/  @!P0 BRA `(.L_x_5500) ;  /* 0xfffffffc00f08947 */ /* 0x008fea000383ffff */
[----:B------:R-:W-:Y:S05]  /*1b1d0*/  BRA `(.L_x_5572) ;  /* 0xffffffd800dc7947 */ /* 0x000fea000383ffff */
.L_x_5573:
        /* <DEDUP_REMOVED lines=10> */
.L_x_6038:


//--------------------- .text._ZN7cutlass13device_kernelIN5flash11enable_sm90INS1_16FlashAttnFwdSm90INS1_25CollectiveMainloopFwdSm90ILi2EN4cute5tupleIJNS5_1CILi1EEES8_S8_EEENS6_IJNS7_ILi64EEESA_SA_EEELi512ENS_10bfloat16_tEfNS_4arch4Sm90ELb1ELb0ELb1ELb1ELb0ELb1ELb1ELb0ELb0ELb1ELb0ELb0EEENS1_21CollectiveEpilogueFwdINS6_IJSA_NS7_ILi512EEESA_EEES9_SC_SE_Li256ELb1ELb1ELb0ELb0EEENS1_36VarlenDynamicPersistentTileSchedulerILi64ELi64ELi256ELi128ELb0ELb1ELb1ELb1ELb1ELb1EEEEEEEEEvNT_6ParamsE --------------------------
	.section	.text._ZN7cutlass13device_kernelIN5flash11enable_sm90INS1_16FlashAttnFwdSm90INS1_25CollectiveMainloopFwdSm90ILi2EN4cute5tupleIJNS5_1CILi1EEES8_S8_EEENS6_IJNS7_ILi64EEESA_SA_EEELi512ENS_10bfloat16_tEfNS_4arch4Sm90ELb1ELb0ELb1ELb1ELb0ELb1ELb1ELb0ELb0ELb1ELb0ELb0EEENS1_21CollectiveEpilogueFwdINS6_IJSA_NS7_ILi512EEESA_EEES9_SC_SE_Li256ELb1ELb1ELb0ELb0EEENS1_36VarlenDynamicPersistentTileSchedulerILi64ELi64ELi256ELi128ELb0ELb1ELb1ELb1ELb1ELb1EEEEEEEEEvNT_6ParamsE,"ax",@progbits
	.align	128
.text._ZN7cutlass13device_kernelIN5flash11enable_sm90INS1_16FlashAttnFwdSm90INS1_25CollectiveMainloopFwdSm90ILi2EN4cute5tupleIJNS5_1CILi1EEES8_S8_EEENS6_IJNS7_ILi64EEESA_SA_EEELi512ENS_10bfloat16_tEfNS_4arch4Sm90ELb1ELb0ELb1ELb1ELb0ELb1ELb1ELb0ELb0ELb1ELb0ELb0EEENS1_21CollectiveEpilogueFwdINS6_IJSA_NS7_ILi512EEESA_EEES9_SC_SE_Li256ELb1ELb1ELb0ELb0EEENS1_36VarlenDynamicPersistentTileSchedulerILi64ELi64ELi256ELi128ELb0ELb1ELb1ELb1ELb1ELb1EEEEEEEEEvNT_6ParamsE:
        .type           _ZN7cutlass13device_kernelIN5flash11enable_sm90INS1_16FlashAttnFwdSm90INS1_25CollectiveMainloopFwdSm90ILi2EN4cute5tupleIJNS5_1CILi1EEES8_S8_EEENS6_IJNS7_ILi64EEESA_SA_EEELi512ENS_10bfloat16_tEfNS_4arch4Sm90ELb1ELb0ELb1ELb1ELb0ELb1ELb1ELb0ELb0ELb1ELb0ELb0EEENS1_21CollectiveEpilogueFwdINS6_IJSA_NS7_ILi512EEESA_EEES9_SC_SE_Li256ELb1ELb1ELb0ELb0EEENS1_36VarlenDynamicPersistentTileSchedulerILi64ELi64ELi256ELi128ELb0ELb1ELb1ELb1ELb1ELb1EEEEEEEEEvNT_6ParamsE,@function
        .size           _ZN7cutlass13device_kernelIN5flash11enable_sm90INS1_16FlashAttnFwdSm90INS1_25CollectiveMainloopFwdSm90ILi2EN4cute5tupleIJNS5_1CILi1EEES8_S8_EEENS6_IJNS7_ILi64EEESA_SA_EEELi512ENS_10bfloat16_tEfNS_4arch4Sm90ELb1ELb0ELb1ELb1ELb0ELb1ELb1ELb0ELb0ELb1ELb0ELb0EEENS1_21CollectiveEpilogueFwdINS6_IJSA_NS7_ILi512EEESA_EEES9_SC_SE_Li256ELb1ELb1ELb0ELb0EEENS1_36VarlenDynamicPersistentTileSchedulerILi64ELi64ELi256ELi128ELb0ELb1ELb1ELb1ELb1ELb1EEEEEEEEEvNT_6ParamsE,(.L_x_6039 - _ZN7cutlass13device_kernelIN5flash11enable_sm90INS1_16FlashAttnFwdSm90INS1_25CollectiveMainloopFwdSm90ILi2EN4cute5tupleIJNS5_1CILi1EEES8_S8_EEENS6_IJNS7_ILi64EEESA_SA_EEELi512ENS_10bfloat16_tEfNS_4arch4Sm90ELb1ELb0ELb1ELb1ELb0ELb1ELb1ELb0ELb0ELb1ELb0ELb0EEENS1_21CollectiveEpilogueFwdINS6_IJSA_NS7_ILi512EEESA_EEES9_SC_SE_Li256ELb1ELb1ELb0ELb0EEENS1_36VarlenDynamicPersistentTileSchedulerILi64ELi64ELi256ELi128ELb0ELb1ELb1ELb1ELb1ELb1EEEEEEEEEvNT_6ParamsE)
        .other          _ZN7cutlass13device_kernelIN5flash11enable_sm90INS1_16FlashAttnFwdSm90INS1_25CollectiveMainloopFwdSm90ILi2EN4cute5tupleIJNS5_1CILi1EEES8_S8_EEENS6_IJNS7_ILi64EEESA_SA_EEELi512ENS_10bfloat16_tEfNS_4arch4Sm90ELb1ELb0ELb1ELb1ELb0ELb1ELb1ELb0ELb0ELb1ELb0ELb0EEENS1_21CollectiveEpilogueFwdINS6_IJSA_NS7_ILi512EEESA_EEES9_SC_SE_Li256ELb1ELb1ELb0ELb0EEENS1_36VarlenDynamicPersistentTileSchedulerILi64ELi64ELi256ELi128ELb0ELb1ELb1ELb1ELb1ELb1EEEEEEEEEvNT_6ParamsE,@"STO_CUDA_ENTRY STV_DEFAULT"
_ZN7cutlass13device_kernelIN5flash11enable_sm90INS1_16FlashAttnFwdSm90INS1_25CollectiveMainloopFwdSm90ILi2EN4cute5tupleIJNS5_1CILi1EEES8_S8_EEENS6_IJNS7_ILi64EEESA_SA_EEELi512ENS_10bfloat16_tEfNS_4arch4Sm90ELb1ELb0ELb1ELb1ELb0ELb1ELb1ELb0ELb0ELb1ELb0ELb0EEENS1_21CollectiveEpilogueFwdINS6_IJSA_NS7_ILi512EEESA_EEES9_SC_SE_Li256ELb1ELb1ELb0ELb0EEENS1_36VarlenDynamicPersistentTileSchedulerILi64ELi64ELi256ELi128ELb0ELb1ELb1ELb1ELb1ELb1EEEEEEEEEvNT_6ParamsE:
        /* <DEDUP_REMOVED lines=23> */
.L_x_5575:
[----:B------:R-:W-:Y:S05]  /*0170*/  BSYNC B0 ;  /* 0x0000000000007941 */ /* 0x000fea0003800000 */
.L_x_5574:
        /* <DEDUP_REMOVED lines=39> */
.L_x_5576:
        /* <DEDUP_REMOVED lines=22> */
.L_x_5577:
        /* <DEDUP_REMOVED lines=18> */
.L_x_5578:
        /* <DEDUP_REMOVED lines=22> */
.L_x_5579:
        /* <DEDUP_REMOVED lines=22> */
.L_x_5580:
        /* <DEDUP_REMOVED lines=9> */
.L_x_5583:
        /* <DEDUP_REMOVED lines=25> */
[-C--:B------:R-:W-:Y:S02]  /*0b50*/  LEA.HI R5, R0, R16.reuse, RZ, 0x4 ;  /* 0x0000001000057211 */ /* 0x080fe400078f20ff */
[----:B------:R-:W-:Y:S02]  /*0b60*/  LOP3.LUT R3, R4, 0xffffff80, RZ, 0xc0, !PT ;  /* 0xffffff8004037812 */ /* 0x000fe400078ec0ff */
[C---:B------:R-:W-:Y:S02]  /*0b70*/  LOP3.LUT R6, R5.reuse, 0xfffffff0, RZ, 0xc0, !PT ;  /* 0xfffffff005067812 */ /* 0x040fe400078ec0ff */
[----:B------:R-:W-:Y:S01]  /*0b80*/  SHF.R.S32.HI R12, RZ, 0x4, R5 ;  /* 0x00000004ff0c7819 */ /* 0x000fe20000011405 */
[----:B------:R-:W-:Y:S01]  /*0b90*/  IMAD.IADD R3, R16, 0x1, -R3 ;  /* 0x0000000110037824 */ /* 0x000fe200078e0a03 */
[----:B------:R-:W-:Y:S01]  /*0ba0*/  LEA.HI R7, R0, R16, RZ, 0x5 ;  /* 0x0000001000077211 */ /* 0x000fe200078f28ff */
[----:B------:R-:W-:Y:S01]  /*0bb0*/  IMAD.IADD R10, R16, 0x1, -R6 ;  /* 0x00000001100a7824 */ /* 0x000fe200078e0a06 */
[----:B------:R-:W-:-:S02]  /*0bc0*/  LEA.HI R8, R5, R12, RZ, 0x1 ;  /* 0x0000000c05087211 */ /* 0x000fc400078f08ff */
[----:B------:R-:W-:Y:S02]  /*0bd0*/  SHF.R.S32.HI R6, RZ, 0x1f, R3 ;  /* 0x0000001fff067819 */ /* 0x000fe40000011403 */
[--C-:B------:R-:W-:Y:S02]  /*0be0*/  SHF.R.S32.HI R215, RZ, 0x5, R7.reuse ;  /* 0x00000005ffd77819 */ /* 0x100fe40000011407 */
[----:B------:R-:W-:Y:S02]  /*0bf0*/  SHF.R.S32.HI R14, RZ, 0x1f, R7 ;  /* 0x0000001fff0e7819 */ /* 0x000fe40000011407 */
[----:B------:R-:W-:Y:S02]  /*0c00*/  SHF.R.S32.HI R7, RZ, 0x1f, R10 ;  /* 0x0000001fff077819 */ /* 0x000fe4000001140a */
[----:B------:R-:W-:Y:S02]  /*0c10*/  LEA.HI R5, R6, R3, RZ, 0x2 ;  /* 0x0000000306057211 */ /* 0x000fe400078f10ff */
[----:B------:R-:W-:-:S02]  /*0c20*/  LOP3.LUT R13, R8, 0x1ffffffe, RZ, 0xc0, !PT ;  /* 0x1ffffffe080d7812 */ /* 0x000fc400078ec0ff */
[----:B------:R-:W-:Y:S02]  /*0c30*/  LEA.HI R9, R7, R10, RZ, 0x3 ;  /* 0x0000000a07097211 */ /* 0x000fe400078f18ff */
[----:B------:R-:W-:Y:S01]  /*0c40*/  SHF.R.S32.HI R7, RZ, 0x2, R5 ;  /* 0x00000002ff077819 */ /* 0x000fe20000011405 */
[----:B------:R-:W-:Y:S01]  /*0c50*/  IMAD.IADD R13, R12, 0x1, -R13 ;  /* 0x000000010c0d7824 */ /* 0x000fe200078e0a0d */
[----:B------:R-:W-:Y:S02]  /*0c60*/  SHF.R.S32.HI R8, RZ, 0x1f, R5 ;  /* 0x0000001fff087819 */ /* 0x000fe40000011405 */
[----:B------:R-:W-:Y:S02]  /*0c70*/  LOP3.LUT R12, R5, 0x7ffffffc, RZ, 0xc0, !PT ;  /* 0x7ffffffc050c7812 */ /* 0x000fe400078ec0ff */
[----:B------:R-:W-:Y:S02]  /*0c80*/  LEA.HI R8, R8, R7, RZ, 0x3 ;  /* 0x0000000708087211 */ /* 0x000fe400078f18ff */
[----:B------:R-:W-:Y:S01]  /*0c90*/  LEA.HI R6, R6, R3, RZ, 0x5 ;  /* 0x0000000306067211 */ /* 0x000fe200078f28ff */
[----:B------:R-:W-:Y:S01]  /*0ca0*/  IMAD.IADD R12, R3, 0x1, -R12 ;  /* 0x00000001030c7824 */ /* 0x000fe200078e0a0c */
[----:B------:R-:W-:-:S02]  /*0cb0*/  LOP3.LUT R8, R8, 0xfffffff8, RZ, 0xc0, !PT ;  /* 0xfffffff808087812 */ /* 0x000fc400078ec0ff */
[CC--:B------:R-:W-:Y:S02]  /*0cc0*/  LEA.HI R3, R0.reuse, R16.reuse, RZ, 0x3 ;  /* 0x0000001000037211 */ /* 0x0c0fe400078f18ff */
[----:B------:R-:W-:Y:S01]  /*0cd0*/  LEA.HI R0, R0, R16, RZ, 0x2 ;  /* 0x0000001000007211 */ /* 0x000fe200078f10ff */
[----:B------:R-:W-:Y:S01]  /*0ce0*/  IMAD.IADD R7, R7, 0x1, -R8 ;  /* 0x0000000107077824 */ /* 0x000fe200078e0a08 */
[----:B------:R-:W-:Y:S02]  /*0cf0*/  SHF.R.S32.HI R6, RZ, 0x5, R6 ;  /* 0x00000005ff067819 */ /* 0x000fe40000011406 */
[----:B------:R-:W-:Y:S02]  /*0d00*/  SHF.R.S32.HI R22, RZ, 0x2, R0 ;  /* 0x00000002ff167819 */ /* 0x000fe40000011400 */
[----:B------:R-:W-:Y:S01]  /*0d10*/  LEA.HI R14, R14, R215, RZ, 0x2 ;  /* 0x000000d70e0e7211 */ /* 0x000fe200078f10ff */
[----:B------:R-:W-:Y:S01]  /*0d20*/  IMAD R190, R6, 0x10, R7 ;  /* 0x0000001006be7824 */ /* 0x000fe200078e0207 */
[----:B------:R-:W-:Y:S01]  /*0d30*/  SHF.R.S32.HI R231, RZ, 0x7, R4 ;  /* 0x00000007ffe77819 */ /* 0x000fe20000011404 */
[----:B------:R-:W-:Y:S01]  /*0d40*/  VIADD R6, R22, 0x20 ;  /* 0x0000002016067836 */ /* 0x000fe20000000000 */
[----:B------:R-:W-:-:S02]  /*0d50*/  LOP3.LUT R228, R3, 0xfffffff8, RZ, 0xc0, !PT ;  /* 0xfffffff803e47812 */ /* 0x000fc400078ec0ff */
[----:B------:R-:W-:Y:S02]  /*0d60*/  LOP3.LUT R11, R9, 0xfffffff8, RZ, 0xc0, !PT ;  /* 0xfffffff8090b7812 */ /* 0x000fe400078ec0ff */
[----:B------:R-:W-:Y:S01]  /*0d70*/  LOP3.LUT R14, R14, 0x3ffffc, RZ, 0xc0, !PT ;  /* 0x003ffffc0e0e7812 */ /* 0x000fe200078ec0ff */
[----:B------:R-:W-:Y:S01]  /*0d80*/  IMAD.IADD R228, R16, 0x1, -R228 ;  /* 0x0000000110e47824 */ /* 0x000fe200078e0ae4 */
[----:B------:R-:W-:Y:S01]  /*0d90*/  LEA.HI R4, R4, R231, RZ, 0x1 ;  /* 0x000000e704047211 */ /* 0x000fe200078f08ff */
[----:B------:R-:W-:Y:S01]  /*0da0*/  IMAD.IADD R11, R10, 0x1, -R11 ;  /* 0x000000010a0b7824 */ /* 0x000fe200078e0a0b */
[----:B------:R-:W-:Y:S01]  /*0db0*/  SHF.R.S32.HI R5, RZ, 0x1f, R6 ;  /* 0x0000001fff057819 */ /* 0x000fe20000011406 */
[----:B------:R-:W-:Y:S02]  /*0dc0*/  IMAD R15, R231, 0x100, R10 ;  /* 0x00000100e70f7824 */ /* 0x000fe400078e020a */
[----:B------:R-:W-:Y:S01]  /*0dd0*/  IMAD.IADD R14, R215, 0x1, -R14 ;  /* 0x00000001d70e7824 */ /* 0x000fe200078e0a0e */
[----:B------:R-:W-:Y:S01]  /*0de0*/  LOP3.LUT R4, R4, 0xfffffe, RZ, 0xc0, !PT ;  /* 0x00fffffe04047812 */ /* 0x000fe200078ec0ff */
[----:B------:R-:W-:Y:S01]  /*0df0*/  IMAD.SHL.U32 R193, R228, 0x8, RZ ;  /* 0x00000008e4c17824 */ /* 0x000fe200078e00ff */
[----:B------:R-:W-:Y:S01]  /*0e00*/  LEA.HI R5, R5, R6, RZ, 0x3 ;  /* 0x0000000605057211 */ /* 0x000fe200078f18ff */
[----:B------:R-:W-:-:S02]  /*0e10*/  IMAD.SHL.U32 R10, R11, 0x40, RZ ;  /* 0x000000400b0a7824 */ /* 0x000fc400078e00ff */
[----:B------:R-:W-:Y:S02]  /*0e20*/  IMAD R14, R14, 0x10, R15 ;  /* 0x000000100e0e7824 */ /* 0x000fe400078e020f */
[----:B------:R-:W-:Y:S02]  /*0e30*/  IMAD.SHL.U32 R13, R13, 0x8, RZ ;  /* 0x000000080d0d7824 */ /* 0x000fe400078e00ff */
[----:B------:R-:W-:Y:S02]  /*0e40*/  IMAD.IADD R4, R231, 0x1, -R4 ;  /* 0x00000001e7047824 */ /* 0x000fe400078e0a04 */
[C---:B------:R-:W-:Y:S01]  /*0e50*/  VIADD R224, R193.reuse, 0x80 ;  /* 0x00000080c1e07836 */ /* 0x040fe20000000000 */
[----:B------:R-:W-:Y:S01]  /*0e60*/  LOP3.LUT R10, R10, 0x1c0, RZ, 0xc0, !PT ;  /* 0x000001c00a0a7812 */ /* 0x000fe200078ec0ff */
[----:B------:R-:W-:Y:S02]  /*0e70*/  IMAD.U32 R8, R14, 0x40, R13 ;  /* 0x000000400e087824 */ /* 0x000fe400078e000d */
[----:B------:R-:W-:-:S02]  /*0e80*/  VIADD R221, R193, 0x140 ;  /* 0x00000140c1dd7836 */ /* 0x000fc40000000000 */
[----:B------:R-:W-:Y:S02]  /*0e90*/  IMAD.SHL.U32 R9, R9, 0x40, RZ ;  /* 0x0000004009097824 */ /* 0x000fe400078e00ff */
[----:B------:R-:W-:Y:S02]  /*0ea0*/  IMAD.SHL.U32 R5, R5, 0x40, RZ ;  /* 0x0000004005057824 */ /* 0x000fe400078e00ff */
[----:B------:R-:W-:Y:S01]  /*0eb0*/  IMAD.SHL.U32 R203, R4, 0x100, RZ ;  /* 0x0000010004cb7824 */ /* 0x000fe200078e00ff */
[----:B------:R-:W-:Y:S01]  /*0ec0*/  SHF.R.S32.HI R4, RZ, 0x1f, R224 ;  /* 0x0000001fff047819 */ /* 0x000fe200000114e0 */
[----:B------:R0:W-:Y:S01]  /*0ed0*/  STL [R1+0xc], R8 ;  /* 0x00000c0801007387 */ /* 0x0001e20000100800 */
[----:B------:R-:W-:Y:S02]  /*0ee0*/  LOP3.LUT R13, R10, 0x8, R13, 0xf8, !PT ;  /* 0x000000080a0d7812 */ /* 0x000fe400078ef80d */
[----:B------:R-:W-:Y:S02]  /*0ef0*/  SHF.R.S32.HI R4, RZ, 0x1f, R221 ;  /* 0x0000001fff047819 */ /* 0x000fe400000114dd */
[----:B------:R-:W-:-:S02]  /*0f00*/  SHF.R.U32.HI R10, RZ, 0x3, R10 ;  /* 0x00000003ff0a7819 */ /* 0x000fc4000001160a */
[----:B------:R-:W-:Y:S02]  /*0f10*/  SHF.R.S32.HI R229, RZ, 0x3, R3 ;  /* 0x00000003ffe57819 */ /* 0x000fe40000011403 */
[----:B------:R-:W-:Y:S02]  /*0f20*/  LOP3.LUT R4, R5, 0xfffffe00, RZ, 0xc0, !PT ;  /* 0xfffffe0005047812 */ /* 0x000fe400078ec0ff */
[----:B0-----:R-:W-:Y:S02]  /*0f30*/  LOP3.LUT R8, R9, 0x7ffffe00, RZ, 0xc0, !PT ;  /* 0x7ffffe0009087812 */ /* 0x001fe400078ec0ff */
[----:B------:R-:W-:Y:S02]  /*0f40*/  SHF.R.S32.HI R3, RZ, 0x1f, R0 ;  /* 0x0000001fff037819 */ /* 0x000fe40000011400 */
[----:B------:R-:W-:Y:S01]  /*0f50*/  LOP3.LUT R234, R0, 0xfffffffc, RZ, 0xc0, !PT ;  /* 0xfffffffc00ea7812 */ /* 0x000fe200078ec0ff */
[----:B------:R-:W-:Y:S01]  /*0f60*/  IMAD R8, R215, 0x400, R8 ;  /* 0x00000400d7087824 */ /* 0x000fe200078e0208 */
[----:B------:R-:W-:Y:S01]  /*0f70*/  LOP3.LUT R13, R13, R10, RZ, 0x3c, !PT ;  /* 0x0000000a0d0d7212 */ /* 0x000fe200078e3cff */
[----:B------:R0:W-:Y:S01]  /*0f80*/  STL [R1+0x8], R4 ;  /* 0x0000080401007387 */ /* 0x0001e20000100800 */
[----:B------:R-:W-:Y:S01]  /*0f90*/  LEA.HI R3, R3, R22, RZ, 0x3 ;  /* 0x0000001603037211 */ /* 0x000fe200078f18ff */
[----:B------:R-:W-:Y:S01]  /*0fa0*/  IMAD.IADD R234, R16, 0x1, -R234 ;  /* 0x0000000110ea7824 */ /* 0x000fe200078e0aea */
[----:B------:R-:W-:Y:S01]  /*0fb0*/  R2P PR, R11, 0x6 ;  /* 0x000000060b007804 */ /* 0x000fe20000000000 */
[----:B------:R-:W-:Y:S01]  /*0fc0*/  IMAD.SHL.U32 R237, R6, 0x40, RZ ;  /* 0x0000004006ed7824 */ /* 0x000fe200078e00ff */
[----:B------:R-:W-:Y:S01]  /*0fd0*/  LOP3.LUT R3, R3, 0xfffffff8, RZ, 0xc0, !PT ;  /* 0xfffffff803037812 */ /* 0x000fe200078ec0ff */
[----:B------:R-:W-:Y:S01]  /*0fe0*/  IMAD.IADD R13, R8, 0x1, R13 ;  /* 0x00000001080d7824 */ /* 0x000fe200078e020d */
[C---:B------:R-:W-:Y:S01]  /*0ff0*/  LEA.HI R0, R234.reuse, R234, RZ, 0x1 ;  /* 0x000000eaea007211 */ /* 0x040fe200078f08ff */
[----:B------:R-:W-:Y:S01]  /*1000*/  IMAD.SHL.U32 R16, R234, 0x8, RZ ;  /* 0x00000008ea107824 */ /* 0x000fe200078e00ff */
[----:B------:R-:W-:Y:S01]  /*1010*/  LOP3.LUT R237, R237, 0x1c0, RZ, 0xc0, !PT ;  /* 0x000001c0eded7812 */ /* 0x000fe200078ec0ff */
[----:B------:R-:W-:-:S02]  /*1020*/  IMAD R210, R13, 0x2, R2 ;  /* 0x000000020dd27824 */ /* 0x000fc400078e0202 */
[----:B------:R-:W-:Y:S02]  /*1030*/  IMAD.MOV.U32 R213, RZ, RZ, 0x40 ;  /* 0x00000040ffd57424 */ /* 0x000fe400078e00ff */
[----:B------:R-:W-:Y:S01]  /*1040*/  IMAD.IADD R188, R22, 0x1, -R3 ;  /* 0x0000000116bc7824 */ /* 0x000fe200078e0a03 */
[----:B------:R-:W-:Y:S01]  /*1050*/  LOP3.LUT R3, R0, 0x1ffffffe, RZ, 0xc0, !PT ;  /* 0x1ffffffe00037812 */ /* 0x000fe200078ec0ff */
[----:B------:R-:W-:Y:S01]  /*1060*/  VIADD R232, R193, 0x1c0 ;  /* 0x000001c0c1e87836 */ /* 0x000fe20000000000 */
[----:B------:R-:W-:Y:S01]  /*1070*/  LOP3.LUT R0, R237, 0x38, R16, 0xf8, !PT ;  /* 0x00000038ed007812 */ /* 0x000fe200078ef810 */
[----:B------:R-:W-:Y:S01]  /*1080*/  IMAD.SHL.U32 R184, R234, 0x4, RZ ;  /* 0x00000004eab87824 */ /* 0x000fe200078e00ff */
[----:B------:R-:W-:Y:S01]  /*1090*/  SHF.R.U32.HI R6, RZ, 0x3, R237 ;  /* 0x00000003ff067819 */ /* 0x000fe200000116ed */
[----:B------:R-:W-:Y:S01]  /*10a0*/  VIADD R214, R210, 0x36400 ;  /* 0x00036400d2d67836 */ /* 0x000fe20000000000 */
[----:B------:R-:W-:Y:S01]  /*10b0*/  SHF.R.S32.HI R5, RZ, 0x1f, R232 ;  /* 0x0000001fff057819 */ /* 0x000fe200000114e8 */
[----:B------:R-:W-:Y:S01]  /*10c0*/  VIADD R225, R193, 0x40 ;  /* 0x00000040c1e17836 */ /* 0x000fe20000000000 */
[----:B------:R-:W-:Y:S01]  /*10d0*/  SEL R213, R213, 0xffffffc0, !P2 ;  /* 0xffffffc0d5d57807 */ /* 0x000fe20005000000 */
[----:B------:R-:W-:Y:S01]  /*10e0*/  VIADD R222, R193, 0x100 ;  /* 0x00000100c1de7836 */ /* 0x000fe20000000000 */
[----:B------:R-:W-:Y:S01]  /*10f0*/  LOP3.LUT R5, R4, R0, R6, 0xf6, !PT ;  /* 0x0000000004057212 */ /* 0x000fe200078ef606 */
[----:B------:R-:W-:-:S02]  /*1100*/  VIADD R192, R184, 0x10 ;  /* 0x00000010b8c07836 */ /* 0x000fc40000000000 */
[C---:B------:R-:W-:Y:S02]  /*1110*/  VIADD R223, R193.reuse, 0xc0 ;  /* 0x000000c0c1df7836 */ /* 0x040fe40000000000 */
[----:B------:R-:W-:Y:S02]  /*1120*/  VIADD R233, R193, 0x180 ;  /* 0x00000180c1e97836 */ /* 0x000fe40000000000 */
[----:B------:R-:W-:Y:S02]  /*1130*/  VIADD R212, R210, 0x36420 ;  /* 0x00036420d2d47836 */ /* 0x000fe40000000000 */
[----:B------:R-:W-:Y:S02]  /*1140*/  IMAD.IADD R3, R234, 0x1, -R3 ;  /* 0x00000001ea037824 */ /* 0x000fe400078e0a03 */
[C---:B------:R-:W-:Y:S01]  /*1150*/  @P1 VIADD R212, R214.reuse, 0xffffffe0 ;  /* 0xffffffe0d6d41836 */ /* 0x040fe20000000000 */
[----:B------:R-:W-:Y:S01]  /*1160*/  SHF.R.S32.HI R7, RZ, 0x1f, R225 ;  /* 0x0000001fff077819 */ /* 0x000fe200000114e1 */
        /* <DEDUP_REMOVED lines=8> */
[----:B------:R-:W-:-:S02]  /*11f0*/  IMAD.SHL.U32 R189, R12, 0x2, RZ ;  /* 0x000000020cbd7824 */ /* 0x000fc400078e00ff */
[----:B------:R-:W-:Y:S02]  /*1200*/  IMAD R236, R5, 0x2, R2 ;  /* 0x0000000205ec7824 */ /* 0x000fe400078e0202 */
[----:B------:R-:W-:Y:S02]  /*1210*/  IMAD R216, R3, 0x8, R190 ;  /* 0x0000000803d87824 */ /* 0x000fe400078e02be */
[----:B------:R-:W-:Y:S01]  /*1220*/  IMAD.IADD R213, R213, 0x1, R212 ;  /* 0x00000001d5d57824 */ /* 0x000fe200078e02d4 */
[----:B--2---:R-:W-:Y:S02]  /*1230*/  LOP3.LUT R187, R18, 0x1, RZ, 0xfc, !PT ;  /* 0x0000000112bb7812 */ /* 0x004fe400078efcff */
[----:B0-----:R-:W-:-:S07]  /*1240*/  CS2R R18, SRZ ;  /* 0x0000000000127805 */ /* 0x001fce000001ff00 */
.L_x_5717:
[----:B0123--:R-:W0:Y:S01]  /*1250*/  LDC.64 R4, c[0x0][0xd88] ;  /* 0x00036200ff047b82 */ /* 0x00fe220000000a00 */
[----:B------:R-:W-:Y:S01]  /*1260*/  ULDC.64 UR4, c[0x0][0xb20] ;  /* 0x0002c80000047ab9 */ /* 0x000fe20000000a00 */
[----:B------:R-:W-:Y:S01]  /*1270*/  ULDC.64 UR8, c[0x0][0xb10] ;  /* 0x0002c40000087ab9 */ /* 0x000fe20000000a00 */
[----:B------:R-:W-:Y:S01]  /*1280*/  ULDC.64 UR6, c[0x0][0xb00] ;  /* 0x0002c00000067ab9 */ /* 0x000fe20000000a00 */
[----:B0-----:R-:W-:-:S05]  /*1290*/  IMAD.WIDE R4, R35, 0x4, R4 ;  /* 0x0000000423047825 */ /* 0x001fca00078e0204 */
[----:B------:R-:W2:Y:S01]  /*12a0*/  LDG.E R220, desc[UR40][R4.64] ;  /* 0x0000002804dc7981 */ /* 0x000ea2000c1e1900 */
        /* <DEDUP_REMOVED lines=16> */
[----:B----4-:R-:W-:Y:S01]  /*13b0*/  @P1 IADD3 R6, P2, R218, UR8, RZ ;  /* 0x00000008da061c10 */ /* 0x010fe2000ff5e0ff */
[----:B------:R-:W-:Y:S01]  /*13c0*/  IMAD.U32 R194, RZ, RZ, UR4 ;  /* 0x00000004ffc27e24 */ /* 0x000fe2000f8e00ff */
[C---:B------:R-:W-:Y:S01]  /*13d0*/  IADD3.X R9, R219.reuse, UR7, RZ, P4, !PT ;  /* 0x00000007db097c10 */ /* 0x040fe2000a7fe4ff */
[----:B------:R-:W-:Y:S01]  /*13e0*/  ULDC.64 UR4, c[0x0][0x418] ;  /* 0x0001060000047ab9 */ /* 0x000fe20000000a00 */
[----:B------:R-:W-:-:S03]  /*13f0*/  @P1 IADD3.X R7, R219, UR9, RZ, P2, !PT ;  /* 0x00000009db071c10 */ /* 0x000fc600097fe4ff */
        /* <DEDUP_REMOVED lines=24> */
.L_x_5585:
[----:B------:R-:W-:Y:S02]  /*1580*/  IMAD.U32 R44, RZ, RZ, UR5 ;  /* 0x00000005ff2c7e24 */ /* 0x000fe4000f8e00ff */
[----:B------:R-:W-:Y:S01]  /*1590*/  IMAD.U32 R24, RZ, RZ, UR4 ;  /* 0x00000004ff187e24 */ /* 0x000fe2000f8e00ff */
[----:B------:R-:W-:Y:S06]  /*15a0*/  @!P2 BRA `(.L_x_5586) ;  /* 0x000000000010a947 */ /* 0x000fec0003800000 */
[----:B------:R-:W-:-:S04]  /*15b0*/  IADD3 R4, P0, R218, UR8, RZ ;  /* 0x00000008da047c10 */ /* 0x000fc8000ff1e0ff */
[----:B------:R-:W-:-:S05]  /*15c0*/  IADD3.X R5, R219, UR9, RZ, P0, !PT ;  /* 0x00000009db057c10 */ /* 0x000fca00087fe4ff */
[----:B------:R0:W5:Y:S01]  /*15d0*/  LDG.E R24, desc[UR40][R4.64] ;  /* 0x0000002804187981 */ /* 0x000162000c1e1900 */
[----:B------:R-:W-:Y:S05]  /*15e0*/  BRA `(.L_x_5587) ;  /* 0x0000000000107947 */ /* 0x000fea0003800000 */
.L_x_5586:
[----:B------:R-:W-:Y:S05]  /*15f0*/  @!P0 BRA `(.L_x_5587) ;  /* 0x00000000000c8947 */ /* 0x000fea0003800000 */
[----:B------:R-:W2:Y:S04]  /*1600*/  LDG.E R5, desc[UR40][R8.64] ;  /* 0x0000002808057981 */ /* 0x000ea8000c1e1900 */
[----:B------:R-:W2:Y:S02]  /*1610*/  LDG.E R24, desc[UR40][R8.64+0x4] ;  /* 0x0000042808187981 */ /* 0x000ea4000c1e1900 */
[----:B--2---:R-:W-:-:S07]  /*1620*/  IMAD.IADD R24, R24, 0x1, -R5 ;  /* 0x0000000118187824 */ /* 0x004fce00078e0a05 */
.L_x_5587:
        /* <DEDUP_REMOVED lines=17> */
[----:B------:R-:W-:-:S03]  /*1740*/  PLOP3.LUT P3, PT, PT, PT, PT, 0x80, 0x0 ;  /* 0x000000000000781c */ /* 0x000fc60003f6f070 */
[----:B0-----:R-:W-:-:S08]  /*1750*/  VIADD R4, R195, 0x3f ;  /* 0x0000003fc3047836 */ /* 0x001fd00000000000 */
[----:B------:R-:W0:Y:S08]  /*1760*/  @P1 LDC R11, c[0x0][0x44c] ;  /* 0x00011300ff0b1b82 */ /* 0x000e300000000800 */
[----:B------:R-:W1:Y:S01]  /*1770*/  @P1 LDC R5, c[0x0][0x450] ;  /* 0x00011400ff051b82 */ /* 0x000e620000000800 */
[----:B--2---:R-:W-:Y:S02]  /*1780*/  @P0 IMAD.IADD R44, R9, 0x1, -R0 ;  /* 0x00000001092c0824 */ /* 0x004fe400078e0a00 */
[----:B------:R-:W-:-:S02]  /*1790*/  IMAD.IADD R9, R24, 0x1, -R3 ;  /* 0x0000000118097824 */ /* 0x000fc400078e0a03 */
[----:B0-----:R-:W-:-:S04]  /*17a0*/  @P1 IMAD.HI.U32 R0, R4, R11, RZ ;  /* 0x0000000b04001227 */ /* 0x001fc800078e00ff */
[----:B------:R-:W-:Y:S01]  /*17b0*/  IMAD.IADD R211, R9, 0x1, R44 ;  /* 0x0000000109d37824 */ /* 0x000fe200078e022c */
[----:B-1----:R-:W-:Y:S01]  /*17c0*/  @P1 SHF.R.U32.HI R4, RZ, R5, R0 ;  /* 0x00000005ff041219 */ /* 0x002fe20000011600 */
[----:B------:R-:W-:Y:S02]  /*17d0*/  IMAD.MOV R42, RZ, RZ, -R9 ;  /* 0x000000ffff2a7224 */ /* 0x000fe400078e0a09 */
[C---:B------:R-:W-:Y:S01]  /*17e0*/  VIADD R0, R211.reuse, 0x3f ;  /* 0x0000003fd3007836 */ /* 0x040fe20000000000 */
[----:B------:R-:W-:Y:S02]  /*17f0*/  IADD3 R43, R211, 0x40, -R194 ;  /* 0x00000040d32b7810 */ /* 0x000fe40007ffe8c2 */
[----:B------:R-:W-:Y:S02]  /*1800*/  VIMNMX R42, RZ, R42, !PT ;  /* 0x0000002aff2a7248 */ /* 0x000fe40007fe0100 */
        /* <DEDUP_REMOVED lines=39> */
.L_x_5590:
[----:B------:R-:W-:Y:S05]  /*1a80*/  BSYNC B6 ;  /* 0x0000000000067941 */ /* 0x000fea0003800000 */
.L_x_5589:
        /* <DEDUP_REMOVED lines=20> */
.L_x_5592:
[----:B------:R-:W-:Y:S05]  /*1bd0*/  BSYNC B6 ;  /* 0x0000000000067941 */ /* 0x000fea0003800000 */
.L_x_5591:
        /* <DEDUP_REMOVED lines=12> */
[CC--:B0-----:R-:W-:Y:S01]  /*1ca0*/  IMAD.WIDE.U32 R8, R27.reuse, R4.reuse, RZ ;  /* 0x000000041b087225 */ /* 0x0c1fe200078e00ff */
[----:B------:R-:W-:Y:S01]  /*1cb0*/  ULDC.64 UR4, c[0x0][0x308] ;  /* 0x0000c20000047ab9 */ /* 0x000fe20000000a00 */
[----:B------:R0:W3:Y:S01]  /*1cc0*/  @P0 LDG.E R25, desc[UR40][R6.64] ;  /* 0x0000002806190981 */ /* 0x0000e2000c1e1900 */
[----:B------:R-:W4:Y:S01]  /*1cd0*/  LDC.64 R56, c[0x0][0x408] ;  /* 0x00010200ff387b82 */ /* 0x000f220000000a00 */
[-C--:B------:R-:W-:Y:S01]  /*1ce0*/  IMAD R0, R24, R4.reuse, RZ ;  /* 0x0000000418007224 */ /* 0x080fe200078e02ff */
[----:B------:R-:W-:Y:S01]  /*1cf0*/  SHF.R.S32.HI R185, RZ, 0x1f, R184 ;  /* 0x0000001fffb97819 */ /* 0x000fe200000114b8 */
[----:B------:R-:W-:Y:S01]  /*1d00*/  IMAD.WIDE.U32 R10, R34, UR6, R16 ;  /* 0x00000006220a7c25 */ /* 0x000fe2000f8e0010 */
[----:B-1----:R-:W-:Y:S01]  /*1d10*/  ISETP.GE.AND P2, PT, R16, R59, PT ;  /* 0x0000003b1000720c */ /* 0x002fe20003f46270 */
[----:B------:R-:W1:Y:S01]  /*1d20*/  S2R R26, SR_TID.X ;  /* 0x00000000001a7919 */ /* 0x000e620000002100 */
[----:B------:R-:W-:Y:S01]  /*1d30*/  SHF.L.U64.HI R48, R4, 0x6, R5 ;  /* 0x0000000604307819 */ /* 0x000fe20000010205 */
[----:B------:R-:W-:Y:S01]  /*1d40*/  IMAD R3, R27, R5, R0 ;  /* 0x000000051b037224 */ /* 0x000fe200078e0200 */
[----:B------:R-:W-:Y:S01]  /*1d50*/  SHF.R.S32.HI R0, RZ, 0x1f, R34 ;  /* 0x0000001fff007819 */ /* 0x000fe20000011422 */
[----:B------:R-:W-:Y:S01]  /*1d60*/  IMAD.WIDE.U32 R46, R22, R4, R16 ;  /* 0x00000004162e7225 */ /* 0x000fe200078e0010 */
[----:B------:R-:W-:-:S02]  /*1d70*/  SEL R15, R59, RZ, P2 ;  /* 0x000000ff3b0f7207 */ /* 0x000fc40001000000 */
[----:B--2---:R-:W-:Y:S01]  /*1d80*/  SHF.L.U64.HI R52, R54, 0x6, R55 ;  /* 0x0000000636347819 */ /* 0x004fe20000010237 */
[----:B------:R-:W-:Y:S01]  /*1d90*/  IMAD.IADD R9, R9, 0x1, R3 ;  /* 0x0000000109097824 */ /* 0x000fe200078e0203 */
[----:B------:R-:W-:Y:S01]  /*1da0*/  P2R R78, PR, RZ, 0x4 ;  /* 0x00000004ff4e7803 */ /* 0x000fe20000000000 */
[----:B------:R-:W-:Y:S01]  /*1db0*/  IMAD R3, R0, UR6, RZ ;  /* 0x0000000600037c24 */ /* 0x000fe2000f8e02ff */
[----:B------:R-:W-:Y:S01]  /*1dc0*/  IADD3 R40, P2, R22, R27, RZ ;  /* 0x0000001b16287210 */ /* 0x000fe20007f5e0ff */
[----:B------:R-:W-:Y:S02]  /*1dd0*/  IMAD.IADD R15, R16, 0x1, R15 ;  /* 0x00000001100f7824 */ /* 0x000fe400078e020f */
        /* <DEDUP_REMOVED lines=14> */
[----:B------:R-:W-:Y:S02]  /*1ec0*/  IMAD.SHL.U32 R49, R4, 0x40, RZ ;  /* 0x0000004004317824 */ /* 0x000fe400078e00ff */
[----:B----4-:R-:W-:Y:S01]  /*1ed0*/  IMAD R12, R3, R56, RZ ;  /* 0x00000038030c7224 */ /* 0x010fe200078e02ff */
[----:B------:R-:W-:Y:S01]  /*1ee0*/  LOP3.LUT R53, R53, 0x1c0, RZ, 0xc0, !PT ;  /* 0x000001c035357812 */ /* 0x000fe200078ec0ff */
[----:B------:R-:W-:Y:S01]  /*1ef0*/  VIADD R80, R16, 0x20 ;  /* 0x0000002010507836 */ /* 0x000fe20000000000 */
[----:B-1----:R-:W-:Y:S01]  /*1f00*/  SHF.R.U32.HI R26, RZ, 0x7, R26 ;  /* 0x00000007ff1a7819 */ /* 0x002fe2000001161a */
[----:B------:R-:W-:-:S02]  /*1f10*/  IMAD R33, R22, R57, R12 ;  /* 0x0000003916217224 */ /* 0x000fc400078e020c */
[----:B------:R-:W-:-:S04]  /*1f20*/  IMAD.WIDE.U32 R12, R22, R56, R16 ;  /* 0x00000038160c7225 */ /* 0x000fc800078e0010 */
[----:B------:R-:W-:Y:S02]  /*1f30*/  IMAD.IADD R13, R33, 0x1, R13 ;  /* 0x00000001210d7824 */ /* 0x000fe400078e020d */
[----:B------:R-:W-:Y:S02]  /*1f40*/  VIADD R58, R26, 0x8 ;  /* 0x000000081a3a7836 */ /* 0x000fe40000000000 */
[----:B-----5:R-:W-:-:S04]  /*1f50*/  IMAD.WIDE.U32 R38, R30, R56, R12 ;  /* 0x000000381e267225 */ /* 0x020fc800078e000c */
[----:B------:R-:W-:Y:S02]  /*1f60*/  IMAD.SHL.U32 R59, R59, 0x2, RZ ;  /* 0x000000023b3b7824 */ /* 0x000fe400078e00ff */
[----:B------:R-:W-:Y:S01]  /*1f70*/  IMAD.X R41, R24, 0x1, R3, P2 ;  /* 0x0000000118297824 */ /* 0x000fe200010e0603 */
[----:B---3--:R-:W-:Y:S02]  /*1f80*/  SHF.R.S32.HI R0, RZ, 0x1f, R25 ;  /* 0x0000001fff007819 */ /* 0x008fe40000011419 */
        /* <DEDUP_REMOVED lines=21> */
[----:B------:R-:W-:Y:S01]  /*20e0*/  SHF.R.S32.HI R25, RZ, 0x1f, R30 ;  /* 0x0000001fff197819 */ /* 0x000fe2000001141e */
        /* <DEDUP_REMOVED lines=15> */
[----:B------:R-:W-:-:S03]  /*21e0*/  LOP3.LUT R4, R4, R57, RZ, 0x3c, !PT ;  /* 0x0000003904047212 */ /* 0x000fc600078e3cff */
[----:B------:R-:W-:-:S04]  /*21f0*/  IMAD.WIDE.U32 R34, R30, R54, R10 ;  /* 0x000000361e227225 */ /* 0x000fc800078e000a */
[----:B------:R-:W-:Y:S01]  /*2200*/  IMAD R60, R215, 0x200, R4 ;  /* 0x00000200d73c7824 */ /* 0x000fe200078e0204 */
[----:B------:R-:W-:Y:S01]  /*2210*/  LOP3.LUT R4, R53, 0x38, R47, 0xf8, !PT ;  /* 0x0000003835047812 */ /* 0x000fe200078ef82f */
[----:B------:R-:W-:-:S03]  /*2220*/  IMAD.WIDE.U32 R36, R30, R56, R8 ;  /* 0x000000381e247225 */ /* 0x000fc600078e0008 */
[----:B------:R-:W-:Y:S01]  /*2230*/  LOP3.LUT R4, R4, R57, RZ, 0x3c, !PT ;  /* 0x0000003904047212 */ /* 0x000fe200078e3cff */
[----:B------:R-:W-:Y:S02]  /*2240*/  IMAD.SHL.U32 R54, R54, 0x40, RZ ;  /* 0x0000004036367824 */ /* 0x000fe400078e00ff */
[----:B------:R-:W-:Y:S02]  /*2250*/  IMAD.SHL.U32 R56, R56, 0x40, RZ ;  /* 0x0000004038387824 */ /* 0x000fe400078e00ff */
[----:B------:R-:W-:Y:S02]  /*2260*/  IMAD.IADD R61, R33, 0x1, R5 ;  /* 0x00000001213d7824 */ /* 0x000fe400078e0205 */
[----:B------:R-:W-:Y:S02]  /*2270*/  IMAD.IADD R62, R5, 0x1, R35 ;  /* 0x00000001053e7824 */ /* 0x000fe400078e0223 */
[----:B------:R-:W-:Y:S02]  /*2280*/  IMAD.IADD R65, R37, 0x1, R25 ;  /* 0x0000000125417824 */ /* 0x000fe400078e0219 */
[----:B------:R-:W-:-:S02]  /*2290*/  IMAD.IADD R67, R25, 0x1, R39 ;  /* 0x0000000119437824 */ /* 0x000fc400078e0227 */
[----:B------:R-:W-:-:S07]  /*22a0*/  IMAD R66, R215, 0x200, R4 ;  /* 0x00000200d7427824 */ /* 0x000fce00078e0204 */
.L_x_5622:
        /* <DEDUP_REMOVED lines=58> */
.L_x_5597:
[----:B------:R-:W-:Y:S05]  /*2650*/  BSYNC B1 ;  /* 0x0000000000017941 */ /* 0x000fea0003800000 */
.L_x_5596:
        /* <DEDUP_REMOVED lines=17> */
.L_x_5598:
[----:B------:R-:W-:Y:S01]  /*2770*/  IMAD R68, R23, 0x8, R2 ;  /* 0x0000000817447824 */ /* 0x000fe200078e0202 */
[----:B------:R-:W-:Y:S01]  /*2780*/  SHF.L.U32 R73, R186, 0x1f, RZ ;  /* 0x0000001fba497819 */ /* 0x000fe200000006ff */
[----:B------:R-:W-:Y:S03]  /*2790*/  BSSY B1, `(.L_x_5599) ;  /* 0x0000003000017945 */ /* 0x000fe60003800000 */
[----:B------:R-:W0:Y:S02]  /*27a0*/  SYNCS.PHASECHK.TRANS64.TRYWAIT P5, [R68+URZ+0x38890], R73 ;  /* 0x03889049440075a7 */ /* 0x000e2400080a017f */
[----:B0-----:R-:W-:Y:S05]  /*27b0*/  @!P5 BRA `(.L_x_5600) ;  /* 0x000001f000acd947 */ /* 0x001fea0003800000 */
.L_x_5908:
[----:B------:R-:W-:Y:S05]  /*27c0*/  BSYNC B1 ;  /* 0x0000000000017941 */ /* 0x000fea0003800000 */
.L_x_5599:
        /* <DEDUP_REMOVED lines=53> */
.L_x_5605:
[----:B------:R-:W-:Y:S05]  /*2b20*/  BSYNC B2 ;  /* 0x0000000000027941 */ /* 0x000fea0003800000 */
.L_x_5604:
[----:B--2---:R1:W-:Y:S02]  /*2b30*/  STG.E.128 desc[UR40][R12.64], R4 ;  /* 0x000000040c007986 */ /* 0x0043e4000c101d28 */
.L_x_5603:
[----:B------:R-:W-:Y:S05]  /*2b40*/  BSYNC B1 ;  /* 0x0000000000017941 */ /* 0x000fea0003800000 */
.L_x_5602:
        /* <DEDUP_REMOVED lines=56> */
.L_x_5607:
[----:B------:R-:W-:Y:S05]  /*2ed0*/  BSYNC B1 ;  /* 0x0000000000017941 */ /* 0x000fea0003800000 */
.L_x_5606:
[----:B-1----:R1:W-:Y:S01]  /*2ee0*/  STG.E.128 desc[UR40][R12.64+0x40], R4 ;  /* 0x000040040c007986 */ /* 0x0023e2000c101d28 */
[----:B------:R-:W-:Y:S05]  /*2ef0*/  BRA `(.L_x_5601) ;  /* 0x0000000c00307947 */ /* 0x000fea0003800000 */
.L_x_5595:
        /* <DEDUP_REMOVED lines=40> */
.L_x_5608:
[----:B------:R-:W-:Y:S01]  /*3180*/  IMAD R68, R23, 0x8, R2 ;  /* 0x0000000817447824 */ /* 0x000fe200078e0202 */
[----:B------:R-:W-:Y:S01]  /*3190*/  SHF.L.U32 R73, R186, 0x1f, RZ ;  /* 0x0000001fba497819 */ /* 0x000fe200000006ff */
[----:B------:R-:W-:Y:S03]  /*31a0*/  BSSY B1, `(.L_x_5609) ;  /* 0x0000003000017945 */ /* 0x000fe60003800000 */
[----:B------:R-:W0:Y:S02]  /*31b0*/  SYNCS.PHASECHK.TRANS64.TRYWAIT P5, [R68+URZ+0x38890], R73 ;  /* 0x03889049440075a7 */ /* 0x000e2400080a017f */
[----:B0-----:R-:W-:Y:S05]  /*31c0*/  @!P5 BRA `(.L_x_5610) ;  /* 0x000001e8003cd947 */ /* 0x001fea0003800000 */
.L_x_5909:
[----:B------:R-:W-:Y:S05]  /*31d0*/  BSYNC B1 ;  /* 0x0000000000017941 */ /* 0x000fea0003800000 */
.L_x_5609:
        /* <DEDUP_REMOVED lines=19> */
[----:B------:R-:W-:Y:S01]  /*3310*/  SHF.R.S32.HI R12, RZ, 0x4, R13 ;  /* 0x00000004ff0c7819 */ /* 0x000fe2000001140d */
[----:B------:R-:W-:-:S03]  /*3320*/  IMAD.IADD R13, R66, 0x1, R27 ;  /* 0x00000001420d7824 */ /* 0x000fc600078e021b */
[----:B------:R-:W-:Y:S01]  /*3330*/  LEA.HI.SX32 R12, R47, R12, 0x1d ;  /* 0x0000000c2f0c7211 */ /* 0x000fe200078feaff */
[----:B------:R-:W-:-:S04]  /*3340*/  IMAD R13, R13, 0x2, R2 ;  /* 0x000000020d0d7824 */ /* 0x000fc800078e0202 */
[----:B------:R-:W-:-:S05]  /*3350*/  IMAD.SHL.U32 R79, R12, 0x8, RZ ;  /* 0x000000080c4f7824 */ /* 0x000fca00078e00ff */
[----:B------:R-:W-:-:S04]  /*3360*/  LOP3.LUT R12, R53, 0x38, R79, 0xf8, !PT ;  /* 0x00000038350c7812 */ /* 0x000fc800078ef84f */
[----:B------:R-:W-:-:S05]  /*3370*/  LOP3.LUT R12, R12, R57, RZ, 0x3c, !PT ;  /* 0x000000390c0c7212 */ /* 0x000fca00078e3cff */
[----:B------:R-:W-:-:S04]  /*3380*/  IMAD R12, R215, 0x200, R12 ;  /* 0x00000200d70c7824 */ /* 0x000fc800078e020c */
        /* <DEDUP_REMOVED lines=96> */
.L_x_5612:
[----:B------:R-:W-:Y:S05]  /*3990*/  BSYNC B1 ;  /* 0x0000000000017941 */ /* 0x000fea0003800000 */
.L_x_5611:
        /* <DEDUP_REMOVED lines=10> */
.L_x_5594:
[----:B------:R-:W-:-:S13]  /*3a40*/  ISETP.NE.AND P3, PT, R187, 0x3, PT ;  /* 0x00000003bb00780c */ /* 0x000fda0003f65270 */
[----:B------:R-:W-:Y:S05]  /*3a50*/  @!P3 BRA `(.L_x_5613) ;  /* 0x000000000004b947 */ /* 0x000fea0003800000 */
[----:B------:R-:W-:Y:S01]  /*3a60*/  BPT.TRAP 0x1 ;  /* 0x000000040000795c */ /* 0x000fe20000300000 */
.L_x_5613:
        /* <DEDUP_REMOVED lines=8> */
.L_x_5910:
[----:B------:R-:W-:Y:S05]  /*3af0*/  BSYNC B1 ;  /* 0x0000000000017941 */ /* 0x000fea0003800000 */
.L_x_5614:
        /* <DEDUP_REMOVED lines=12> */
.L_x_5601:
[----:B------:R-:W-:Y:S05]  /*3bc0*/  BSYNC B0 ;  /* 0x0000000000007941 */ /* 0x000fea0003800000 */
.L_x_5593:
        /* <DEDUP_REMOVED lines=17> */
.L_x_5617:
[----:B------:R-:W-:Y:S05]  /*3ce0*/  BSYNC B0 ;  /* 0x0000000000007941 */ /* 0x000fea0003800000 */
.L_x_5616:
[----:B------:R-:W5:Y:S01]  /*3cf0*/  SYNCS.PHASECHK.TRANS64.TRYWAIT P5, [R68+URZ+0x388b0], R73 ;  /* 0x0388b049440075a7 */ /* 0x000f6200080a017f */
[----:B------:R-:W-:Y:S01]  /*3d00*/  BSSY B0, `(.L_x_5618) ;  /* 0x0000003000007945 */ /* 0x000fe20003800000 */
[----:B------:R-:W-:-:S03]  /*3d10*/  ISETP.GE.AND P3, PT, R22, R71, PT ;  /* 0x000000471600720c */ /* 0x000fc60003f66270 */
[----:B-----5:R-:W-:Y:S10]  /*3d20*/  @!P5 BRA `(.L_x_5619) ;  /* 0x000001dc008cd947 */ /* 0x020ff40003800000 */
.L_x_5911:
[----:B------:R-:W-:Y:S05]  /*3d30*/  BSYNC B0 ;  /* 0x0000000000007941 */ /* 0x000fea0003800000 */
.L_x_5618:
        /* <DEDUP_REMOVED lines=82> */
.L_x_5621:
[----:B------:R-:W-:Y:S05]  /*4260*/  BSYNC B0 ;  /* 0x0000000000007941 */ /* 0x000fea0003800000 */
.L_x_5620:
        /* <DEDUP_REMOVED lines=17> */
.L_x_5588:
[----:B------:R-:W2:Y:S01]  /*4380*/  LDL R4, [R1+0x4] ;  /* 0x0000040001047983 */ /* 0x000ea20000100800 */
[----:B------:R-:W-:Y:S01]  /*4390*/  BSSY B0, `(.L_x_5623) ;  /* 0x0000005000007945 */ /* 0x000fe20003800000 */
[----:B--2---:R-:W-:-:S03]  /*43a0*/  ISETP.NE.AND P0, PT, R4, 0x1, PT ;  /* 0x000000010400780c */ /* 0x004fc60003f05270 */
[----:B------:R-:W-:Y:S10]  /*43b0*/  @P3 BRA `(.L_x_5624) ;  /* 0x0000000000083947 */ /* 0x000ff40003800000 */
[----:B------:R-:W0:Y:S02]  /*43c0*/  FENCE.VIEW.ASYNC.G ;  /* 0x00000000000073c6 */ /* 0x000e240000000100 */
[----:B0-----:R-:W-:Y:S06]  /*43d0*/  BAR.ARV 0xc, 0x180 ;  /* 0x0306000000007b1d */ /* 0x001fec0000002000 */
.L_x_5624:
[----:B------:R-:W-:Y:S05]  /*43e0*/  BSYNC B0 ;  /* 0x0000000000007941 */ /* 0x000fea0003800000 */
.L_x_5623:
        /* <DEDUP_REMOVED lines=46> */
[----:B---3--:R-:W-:Y:S01]  /*46d0*/  CS2R R76, SRZ ;  /* 0x00000000004c7805 */ /* 0x008fe2000001ff00 */
[----:B------:R-:W1:Y:S01]  /*46e0*/  @P0 LDC R4, c[0x0][0x450] ;  /* 0x00011400ff040b82 */ /* 0x000e620000000800 */
        /* <DEDUP_REMOVED lines=20> */
[----:B------:R-:W-:Y:S01]  /*4830*/  CS2R R26, SRZ ;  /* 0x00000000001a7805 */ /* 0x000fe2000001ff00 */
[----:B------:R-:W-:Y:S01]  /*4840*/  IMAD.MOV.U32 R172, RZ, RZ, RZ ;  /* 0x000000ffffac7224 */ /* 0x000fe200078e00ff */
[----:B------:R-:W-:-:S02]  /*4850*/  CS2R R28, SRZ ;  /* 0x00000000001c7805 */ /* 0x000fc4000001ff00 */
[----:B-1----:R-:W-:Y:S01]  /*4860*/  @P0 SHF.R.U32.HI R0, RZ, R4, R3 ;  /* 0x00000004ff000219 */ /* 0x002fe20000011603 */
[----:B------:R-:W-:Y:S01]  /*4870*/  IMAD.MOV.U32 R31, RZ, RZ, RZ ;  /* 0x000000ffff1f7224 */ /* 0x000fe200078e00ff */
[----:B------:R-:W-:Y:S02]  /*4880*/  PLOP3.LUT P0, PT, PT, PT, PT, 0x80, 0x0 ;  /* 0x000000000000781c */ /* 0x000fe40003f0f070 */
[----:B------:R-:W-:Y:S01]  /*4890*/  CS2R R24, SRZ ;  /* 0x0000000000187805 */ /* 0x000fe2000001ff00 */
[----:B------:R-:W-:Y:S01]  /*48a0*/  IMAD.IADD R0, R43, 0x1, R0 ;  /* 0x000000012b007824 */ /* 0x000fe200078e0200 */
[----:B------:R-:W-:-:S04]  /*48b0*/  CS2R R42, SRZ ;  /* 0x00000000002a7805 */ /* 0x000fc8000001ff00 */
[----:B------:R-:W-:-:S04]  /*48c0*/  SHF.R.S32.HI R3, RZ, 0x1f, R0 ;  /* 0x0000001fff037819 */ /* 0x000fc80000011400 */
[----:B------:R-:W-:Y:S01]  /*48d0*/  LEA.HI R3, R3, R0, RZ, 0x6 ;  /* 0x0000000003037211 */ /* 0x000fe200078f30ff */
[----:B------:R-:W-:-:S03]  /*48e0*/  IMAD.MOV.U32 R0, RZ, RZ, RZ ;  /* 0x000000ffff007224 */ /* 0x000fc600078e00ff */
[----:B------:R-:W-:Y:S01]  /*48f0*/  SHF.R.S32.HI R4, RZ, 0x6, R3 ;  /* 0x00000006ff047819 */ /* 0x000fe20000011403 */
[----:B------:R-:W-:-:S03]  /*4900*/  IMAD.MOV.U32 R3, RZ, RZ, RZ ;  /* 0x000000ffff037224 */ /* 0x000fc600078e00ff */
[----:B------:R-:W-:-:S04]  /*4910*/  VIMNMX R4, R171, R4, PT ;  /* 0x00000004ab047248 */ /* 0x000fc80003fe0100 */
[----:B------:R-:W-:-:S13]  /*4920*/  ISETP.GE.AND P1, PT, R4, 0x1, PT ;  /* 0x000000010400780c */ /* 0x000fda0003f26270 */
        /* <DEDUP_REMOVED lines=71> */
[----:B0-----:R-:W-:-:S07]  /*4da0*/  VIADD R0, R4, 0xfffffffe ;  /* 0xfffffffe04007836 */ /* 0x001fce0000000000 */
.L_x_5630:
[----:B------:R-:W-:Y:S01]  /*4db0*/  BAR.SYNC.DEFER_BLOCKING 0xe, 0x100 ;  /* 0x0384000000007b1d */ /* 0x000fe20000010000 */
[----:B-1----:R-:W-:Y:S01]  /*4dc0*/  IMAD R3, R18, 0x40, R190 ;  /* 0x0000004012037824 */ /* 0x002fe200078e02be */
[----:B------:R-:W-:Y:S01]  /*4dd0*/  R2UR UR4, R10 ;  /* 0x000000000a0472ca */ /* 0x000fe200000e0000 */
[----:B------:R-:W-:Y:S01]  /*4de0*/  VIADD R18, R18, 0x1 ;  /* 0x0000000112127836 */ /* 0x000fe20000000000 */
[----:B------:R-:W-:Y:S01]  /*4df0*/  R2UR UR5, R11 ;  /* 0x000000000b0572ca */ /* 0x000fe200000e0000 */
[----:B------:R-:W-:Y:S01]  /*4e00*/  IMAD R3, R3, 0x4, R2 ;  /* 0x0000000403037824 */ /* 0x000fe200078e0202 */
[----:B------:R-:W-:Y:S01]  /*4e10*/  ISETP.GT.AND P1, PT, R0, RZ, PT ;  /* 0x000000ff0000720c */ /* 0x000fe20003f24270 */
[----:B------:R-:W-:Y:S01]  /*4e20*/  IMAD.MOV.U32 R5, RZ, RZ, 0x40000040 ;  /* 0x40000040ff057424 */ /* 0x000fe200078e00ff */
[----:B------:R-:W-:Y:S01]  /*4e30*/  ISETP.NE.AND P0, PT, R18, 0x2, PT ;  /* 0x000000021200780c */ /* 0x000fe20003f05270 */
[----:B------:R-:W-:-:S03]  /*4e40*/  VIADD R0, R0, 0xffffffff ;  /* 0xffffffff00007836 */ /* 0x000fc60000000000 */
[----:B------:R-:W-:Y:S02]  /*4e50*/  SEL R18, R18, RZ, P0 ;  /* 0x000000ff12127207 */ /* 0x000fe40000000000 */
[----:B------:R-:W-:Y:S01]  /*4e60*/  R2UR UR7, R5 ;  /* 0x00000000050772ca */ /* 0x000fe200000e0000 */
[----:B------:R-:W-:Y:S02]  /*4e70*/  IMAD.MOV.U32 R5, RZ, RZ, 0x40000040 ;  /* 0x40000040ff057424 */ /* 0x000fe400078e00ff */
[----:B------:R-:W-:-:S05]  /*4e80*/  IMAD R4, R18, 0x1000, R21 ;  /* 0x0000100012047824 */ /* 0x000fca00078e0215 */
[----:B------:R-:W-:Y:S01]  /*4e90*/  R2UR UR6, R4 ;  /* 0x00000000040672ca */ /* 0x000fe200000e0000 */
[----:B------:R-:W0:Y:S04]  /*4ea0*/  LDS R14, [R3+0x38400] ;  /* 0x03840000030e7984 */ /* 0x000e280000000800 */
[----:B------:R1:W2:Y:S02]  /*4eb0*/  LDS R15, [R3+0x38420] ;  /* 0x03842000030f7984 */ /* 0x0002a40000000800 */
[----:B-1----:R-:W-:-:S04]  /*4ec0*/  @!P2 IMAD R3, R18, 0x8, R2 ;  /* 0x000000081203a824 */ /* 0x002fc800078e0202 */
        /* <DEDUP_REMOVED lines=131> */
[----:B------:R-:W-:-:S03]  /*5700*/  IMAD.MOV.U32 R15, RZ, RZ, 0x40000040 ;  /* 0x40000040ff0f7424 */ /* 0x000fc600078e00ff */
[----:B------:R-:W-:-:S06]  /*5710*/  WARPGROUP.ARRIVE ;  /* 0x00000000000079c5 */ /* 0x000fcc0000000000 */
        /* <DEDUP_REMOVED lines=22> */
[----:B------:R-:W-:Y:S02]  /*5880*/  R2UR UR7, R5 ;  /* 0x00000000050772ca */ /* 0x000fe400000e0000 */
[----:B------:R-:W-:-:S04]  /*5890*/  SEL R4, RZ, 0x1, P0 ;  /* 0x00000001ff047807 */ /* 0x000fc80000000000 */
[----:B------:R-:W-:Y:S01]  /*58a0*/  LOP3.LUT R19, R19, R4, RZ, 0x3c, !PT ;  /* 0x0000000413137212 */ /* 0x000fe200078e3cff */
[----:B------:R-:W-:Y:S02]  /*58b0*/  WARPGROUP.DEPBAR.LE gsb0, 0x0 ;  /* 0x00008000000079c5 */ /* 0x000fe40000010000 */
[----:B------:R-:W-:-:S12]  /*58c0*/  WARPGROUP.ARRIVE ;  /* 0x00000000000079c5 */ /* 0x000fd80000000000 */
[----:B------:R-:W-:Y:S03]  /*58d0*/  HGMMA.64x256x16.F32.BF16 R24, gdesc[UR4].tnspB, R24, gsb0 ;  /* 0x43e00000041879f0 */ /* 0x000fe60008001818 */
[----:B------:R-:W-:Y:S02]  /*58e0*/  WARPGROUP.DEPBAR.LE gsb0, 0x0 ;  /* 0x00008000000079c5 */ /* 0x000fe40000010000 */
[----:B------:R-:W-:Y:S06]  /*58f0*/  BAR.ARV 0xf, 0x100 ;  /* 0x03c4000000007b1d */ /* 0x000fec0000002000 */
[----:B------:R1:W-:Y:S01]  /*5900*/  @!P2 SYNCS.ARRIVE.TRANS64.RED.A1T0 RZ, [R3+URZ], RZ ;  /* 0x000000ff03ffa9a7 */ /* 0x0003e2000810043f */
[----:B------:R-:W-:Y:S05]  /*5910*/  @P1 BRA `(.L_x_5630) ;  /* 0xfffffff400241947 */ /* 0x000fea000383ffff */
.L_x_5629:
[----:B------:R-:W-:Y:S05]  /*5920*/  BSYNC B0 ;  /* 0x0000000000007941 */ /* 0x000fea0003800000 */
.L_x_5628:
[----:B------:R-:W-:Y:S01]  /*5930*/  BAR.SYNC.DEFER_BLOCKING 0xe, 0x100 ;  /* 0x0384000000007b1d */ /* 0x000fe20000010000 */
[C---:B-1----:R-:W-:Y:S01]  /*5940*/  IMAD R3, R18.reuse, 0x40, R190 ;  /* 0x0000004012037824 */ /* 0x042fe200078e02be */
        /* <DEDUP_REMOVED lines=140> */
.L_x_5626:
        /* <DEDUP_REMOVED lines=76> */
[----:B------:R-:W-:-:S04]  /*66d0*/  LEA.HI R3, R3, R0, RZ, 0x6 ;  /* 0x0000000003037211 */ /* 0x000fc800078f30ff */
        /* <DEDUP_REMOVED lines=35> */
.L_x_5632:
[----:B------:R-:W-:Y:S05]  /*6910*/  BSYNC B6 ;  /* 0x0000000000067941 */ /* 0x000fea0003800000 */
.L_x_5631:
        /* <DEDUP_REMOVED lines=12> */
.L_x_5636:
[----:B-1----:R1:W2:Y:S02]  /*69e0*/  SYNCS.PHASECHK.TRANS64.TRYWAIT P0, [R2+URZ+0x38800], R3 ;  /* 0x03880003020075a7 */ /* 0x0022a4000800017f */
[----:B--2---:R-:W-:Y:S05]  /*69f0*/  @!P0 NANOSLEEP.SYNCS 0x989680 ;  /* 0x009896800000895d */ /* 0x004fea0003900000 */
[----:B------:R-:W2:Y:S02]  /*6a00*/  @!P0 SYNCS.PHASECHK.TRANS64 P0, [R2+URZ+0x38800], R3 ;  /* 0x03880003020085a7 */ /* 0x000ea4000800007f */
[----:B--2---:R-:W-:Y:S05]  /*6a10*/  @!P0 BRA `(.L_x_5636) ;  /* 0xfffffffc00f08947 */ /* 0x004fea000383ffff */
.L_x_5635:
[----:B------:R-:W-:Y:S05]  /*6a20*/  BSYNC B0 ;  /* 0x0000000000007941 */ /* 0x000fea0003800000 */
.L_x_5634:
[----:B------:R-:W-:Y:S05]  /*6a30*/  BRA `(.L_x_5637) ;  /* 0x0000002c007c7947 */ /* 0x000fea0003800000 */
.L_x_5633:
        /* <DEDUP_REMOVED lines=31> */
.L_x_5639:
[----:B------:R-:W-:Y:S05]  /*6c30*/  BSYNC B6 ;  /* 0x0000000000067941 */ /* 0x000fea0003800000 */
.L_x_5638:
        /* <DEDUP_REMOVED lines=39> */
.L_x_5917:
        /* <DEDUP_REMOVED lines=30> */
.L_x_5644:
[----:B------:R-:W-:Y:S05]  /*7090*/  BSYNC B1 ;  /* 0x0000000000017941 */ /* 0x000fea0003800000 */
.L_x_5643:
        /* <DEDUP_REMOVED lines=16> */
[----:B------:R-:W-:Y:S06]  /*71a0*/  BRA.DIV UR4, `(.L_x_5645) ;  /* 0x000001aa04f07947 */ /* 0x000fec000b800000 */
[----:B------:R1:W2:Y:S04]  /*71b0*/  SHFL.IDX PT, R3, R6, 0x1, 0x1c1f ;  /* 0x003c1f0006037f89 */ /* 0x0002a800000e0000 */
[----:B------:R1:W3:Y:S04]  /*71c0*/  SHFL.IDX PT, R0, R4, 0x1, 0x1c1f ;  /* 0x003c1f0004007f89 */ /* 0x0002e800000e0000 */
[----:B------:R1:W0:Y:S04]  /*71d0*/  SHFL.IDX PT, R5, R8, 0x1, 0x1c1f ;  /* 0x003c1f0008057f89 */ /* 0x00022800000e0000 */
[----:B----4-:R1:W4:Y:S02]  /*71e0*/  SHFL.IDX PT, R14, R7, 0x1, 0x1c1f ;  /* 0x003c1f00070e7f89 */ /* 0x01032400000e0000 */
.L_x_5923:
        /* <DEDUP_REMOVED lines=34> */
.L_x_5647:
[----:B------:R-:W-:Y:S05]  /*7410*/  BSYNC B1 ;  /* 0x0000000000017941 */ /* 0x000fea0003800000 */
.L_x_5646:
[----:B------:R-:W1:Y:S01]  /*7420*/  SYNCS.PHASECHK.TRANS64.TRYWAIT P0, [R2+URZ+0x38800], R21 ;  /* 0x03880015020075a7 */ /* 0x000e62000800017f */
[----:B------:R-:W-:Y:S01]  /*7430*/  LOP3.LUT R37, R37, 0x1c0, RZ, 0xc0, !PT ;  /* 0x000001c025257812 */ /* 0x000fe200078ec0ff */
[----:B--2--5:R-:W-:Y:S01]  /*7440*/  IMAD.MOV.U32 R3, RZ, RZ, R28 ;  /* 0x000000ffff037224 */ /* 0x024fe200078e001c */
[----:B------:R-:W-:Y:S01]  /*7450*/  VIADDMNMX R39, R36, -R195, 0x40, PT ;  /* 0x0000004024277446 */ /* 0x000fe200038009c3 */
[----:B0-----:R-:W-:Y:S01]  /*7460*/  IMAD.MOV.U32 R4, RZ, RZ, R8 ;  /* 0x000000ffff047224 */ /* 0x001fe200078e0008 */
[----:B---3--:R-:W-:Y:S01]  /*7470*/  LOP3.LUT R0, R37, 0x18, R16, 0xf8, !PT ;  /* 0x0000001825007812 */ /* 0x008fe200078ef810 */
[----:B------:R-:W-:Y:S01]  /*7480*/  IMAD.MOV.U32 R5, RZ, RZ, R9 ;  /* 0x000000ffff057224 */ /* 0x000fe200078e0009 */
[----:B------:R-:W-:Y:S01]  /*7490*/  SHF.R.U32.HI R37, RZ, 0x3, R37 ;  /* 0x00000003ff257819 */ /* 0x000fe20000011625 */
[----:B------:R-:W-:Y:S01]  /*74a0*/  IMAD.MOV.U32 R6, RZ, RZ, R12 ;  /* 0x000000ffff067224 */ /* 0x000fe200078e000c */
[----:B------:R-:W-:Y:S01]  /*74b0*/  PRMT R45, R45, 0x5410, R3 ;  /* 0x000054102d2d7816 */ /* 0x000fe20000000003 */
[----:B------:R-:W-:Y:S01]  /*74c0*/  IMAD.MOV.U32 R3, RZ, RZ, R29 ;  /* 0x000000ffff037224 */ /* 0x000fe200078e001d */
[----:B------:R-:W-:Y:S01]  /*74d0*/  LOP3.LUT R0, R0, R37, RZ, 0x3c, !PT ;  /* 0x0000002500007212 */ /* 0x000fe200078e3cff */
[----:B------:R-:W-:Y:S01]  /*74e0*/  BSSY B1, `(.L_x_5648) ;  /* 0x0000011000017945 */ /* 0x000fe20003800000 */
[----:B------:R-:W-:Y:S01]  /*74f0*/  PRMT R46, R46, 0x5410, R4 ;  /* 0x000054102e2e7816 */ /* 0x000fe20000000004 */
[----:B------:R-:W-:Y:S01]  /*7500*/  IMAD.MOV.U32 R4, RZ, RZ, R10 ;  /* 0x000000ffff047224 */ /* 0x000fe200078e000a */
[----:B------:R-:W-:Y:S01]  /*7510*/  PRMT R41, R3, 0x7610, R41 ;  /* 0x0000761003297816 */ /* 0x000fe20000000029 */
[----:B------:R-:W-:Y:S01]  /*7520*/  IMAD R3, R215, 0x200, R0 ;  /* 0x00000200d7037824 */ /* 0x000fe200078e0200 */
[----:B------:R-:W-:Y:S01]  /*7530*/  PRMT R42, R5, 0x7610, R42 ;  /* 0x00007610052a7816 */ /* 0x000fe2000000002a */
[----:B------:R-:W-:Y:S01]  /*7540*/  IMAD.MOV.U32 R0, RZ, RZ, R13 ;  /* 0x000000ffff007224 */ /* 0x000fe200078e000d */
[----:B------:R-:W-:Y:S01]  /*7550*/  PRMT R44, R4, 0x7610, R44 ;  /* 0x00007610042c7816 */ /* 0x000fe2000000002c */
[----:B------:R-:W-:Y:S01]  /*7560*/  IMAD R3, R3, 0x2, R2 ;  /* 0x0000000203037824 */ /* 0x000fe200078e0202 */
[----:B------:R-:W-:Y:S01]  /*7570*/  PRMT R43, R6, 0x7610, R43 ;  /* 0x00007610062b7816 */ /* 0x000fe2000000002b */
[----:B------:R-:W-:Y:S01]  /*7580*/  IMAD.MOV.U32 R5, RZ, RZ, R11 ;  /* 0x000000ffff057224 */ /* 0x000fe200078e000b */
[----:B------:R-:W-:Y:S01]  /*7590*/  PRMT R47, R47, 0x5410, R0 ;  /* 0x000054102f2f7816 */ /* 0x000fe20000000000 */
[C---:B------:R-:W-:Y:S01]  /*75a0*/  VIADD R4, R3.reuse, 0x20400 ;  /* 0x0002040003047836 */ /* 0x040fe20000000000 */
[----:B------:R-:W-:Y:S01]  /*75b0*/  LOP3.LUT P2, RZ, R188, 0x4, RZ, 0xc0, !PT ;  /* 0x00000004bcff7812 */ /* 0x000fe2000784c0ff */
[----:B------:R-:W-:Y:S01]  /*75c0*/  VIADD R0, R3, 0x20440 ;  /* 0x0002044003007836 */ /* 0x000fe20000000000 */
[----:B------:R-:W-:Y:S01]  /*75d0*/  ISETP.GE.AND P1, PT, R22, R39, PT ;  /* 0x000000271600720c */ /* 0x000fe20003f26270 */
[----:B-1----:R-:W-:-:S12]  /*75e0*/  @!P0 BRA `(.L_x_5649) ;  /* 0x000001a800508947 */ /* 0x002fd80003800000 */
.L_x_5924:
[----:B------:R-:W-:Y:S05]  /*75f0*/  BSYNC B1 ;  /* 0x0000000000017941 */ /* 0x000fea0003800000 */
.L_x_5648:
        /* <DEDUP_REMOVED lines=17> */
[C---:B------:R-:W-:Y:S01]  /*7710*/  IMAD.U32 R36, R35.reuse, 0x10000, RZ ;  /* 0x0001000023247824 */ /* 0x040fe200078e00ff */
[----:B------:R-:W-:Y:S01]  /*7720*/  PRMT R34, R38, 0x5432, R34 ;  /* 0x0000543226227816 */ /* 0x000fe20000000022 */
[C---:B------:R-:W-:Y:S01]  /*7730*/  IMAD.U32 R33, R32.reuse, 0x10000, RZ ;  /* 0x0001000020217824 */ /* 0x040fe200078e00ff */
[----:B------:R-:W-:Y:S02]  /*7740*/  LOP3.LUT R35, R35, 0xffff0000, RZ, 0xc0, !PT ;  /* 0xffff000023237812 */ /* 0x000fe400078ec0ff */
[----:B------:R-:W-:Y:S02]  /*7750*/  LOP3.LUT R32, R32, 0xffff0000, RZ, 0xc0, !PT ;  /* 0xffff000020207812 */ /* 0x000fe400078ec0ff */
[C---:B-1----:R-:W-:Y:S01]  /*7760*/  LOP3.LUT R15, R6.reuse, 0xffff0000, RZ, 0xc0, !PT ;  /* 0xffff0000060f7812 */ /* 0x042fe200078ec0ff */
[----:B------:R-:W-:Y:S01]  /*7770*/  IMAD.U32 R14, R6, 0x10000, RZ ;  /* 0x00010000060e7824 */ /* 0x000fe200078e00ff */
[C---:B------:R-:W-:Y:S01]  /*7780*/  LOP3.LUT R30, R7.reuse, 0xffff0000, RZ, 0xc0, !PT ;  /* 0xffff0000071e7812 */ /* 0x040fe200078ec0ff */
[----:B0-----:R-:W-:-:S02]  /*7790*/  IMAD.U32 R21, R7, 0x10000, RZ ;  /* 0x0001000007157824 */ /* 0x001fc400078e00ff */
[CC--:B------:R-:W-:Y:S01]  /*77a0*/  FMUL.FTZ R37, R15.reuse, R36.reuse ;  /* 0x000000240f257220 */ /* 0x0c0fe20000410000 */
[----:B------:R-:W-:Y:S01]  /*77b0*/  FMUL.FTZ R15, R15, R33 ;  /* 0x000000210f0f7220 */ /* 0x000fe20000410000 */
[----:B------:R-:W-:Y:S02]  /*77c0*/  IMAD.U32 R6, R4, 0x10000, RZ ;  /* 0x0001000004067824 */ /* 0x000fe400078e00ff */
[----:B------:R-:W-:Y:S01]  /*77d0*/  FMUL.FTZ R38, R30, R35 ;  /* 0x000000231e267220 */ /* 0x000fe20000410000 */
[C---:B------:R-:W-:Y:S01]  /*77e0*/  FFMA.FTZ R37, R14.reuse, R33, -R37 ;  /* 0x000000210e257223 */ /* 0x040fe20000010825 */
[C---:B------:R-:W-:Y:S02]  /*77f0*/  IMAD.U32 R7, R5.reuse, 0x10000, RZ ;  /* 0x0001000005077824 */ /* 0x040fe400078e00ff */
[----:B------:R-:W-:Y:S01]  /*7800*/  FFMA.FTZ R36, R14, R36, R15 ;  /* 0x000000240e247223 */ /* 0x000fe2000001000f */
[----:B------:R-:W-:Y:S01]  /*7810*/  IMAD.U32 R33, R34, 0x10000, RZ ;  /* 0x0001000022217824 */ /* 0x000fe200078e00ff */
[----:B------:R-:W-:Y:S01]  /*7820*/  LOP3.LUT R4, R4, 0xffff0000, RZ, 0xc0, !PT ;  /* 0xffff000004047812 */ /* 0x000fe200078ec0ff */
[-C--:B------:R-:W-:Y:S01]  /*7830*/  FMUL.FTZ R30, R30, R32.reuse ;  /* 0x000000201e1e7220 */ /* 0x080fe20000410000 */
[----:B------:R-:W-:Y:S01]  /*7840*/  LOP3.LUT R5, R5, 0xffff0000, RZ, 0xc0, !PT ;  /* 0xffff000005057812 */ /* 0x000fe200078ec0ff */
[----:B------:R-:W-:Y:S01]  /*7850*/  IMAD.U32 R15, R31, 0x10000, RZ ;  /* 0x000100001f0f7824 */ /* 0x000fe200078e00ff */
[----:B------:R-:W-:Y:S01]  /*7860*/  LOP3.LUT R34, R34, 0xffff0000, RZ, 0xc0, !PT ;  /* 0xffff000022227812 */ /* 0x000fe200078ec0ff */
[----:B------:R-:W-:Y:S01]  /*7870*/  FFMA.FTZ R38, R21, R32, -R38 ;  /* 0x0000002015267223 */ /* 0x000fe20000010826 */
[----:B------:R-:W-:Y:S01]  /*7880*/  LOP3.LUT R14, R31, 0xffff0000, RZ, 0xc0, !PT ;  /* 0xffff00001f0e7812 */ /* 0x000fe200078ec0ff */
        /* <DEDUP_REMOVED lines=14> */
.L_x_5653:
[----:B------:R-:W-:Y:S05]  /*7970*/  BSYNC B2 ;  /* 0x0000000000027941 */ /* 0x000fea0003800000 */
.L_x_5652:
[----:B------:R-:W-:Y:S05]  /*7980*/  @P1 BRA `(.L_x_5651) ;  /* 0x0000000000b81947 */ /* 0x000fea0003800000 */
[----:B-1----:R-:W1:Y:S01]  /*7990*/  LDS.128 R4, [R0] ;  /* 0x0000000000047984 */ /* 0x002e620000000c00 */
[----:B----4-:R-:W-:Y:S02]  /*79a0*/  SHF.R.U64 R14, R26, 0x10, R27 ;  /* 0x000000101a0e7819 */ /* 0x010fe4000000121b */
[----:B------:R-:W-:Y:S02]  /*79b0*/  SHF.R.U32.HI R31, RZ, 0x10, R25 ;  /* 0x00000010ff1f7819 */ /* 0x000fe40000011619 */
[----:B------:R-:W-:Y:S02]  /*79c0*/  SHF.R.U32.HI R26, RZ, 0x10, R27 ;  /* 0x00000010ff1a7819 */ /* 0x000fe4000001161b */
[----:B------:R-:W-:Y:S02]  /*79d0*/  PRMT R31, R40, 0x5410, R31 ;  /* 0x00005410281f7816 */ /* 0x000fe4000000001f */
[----:B------:R-:W-:Y:S02]  /*79e0*/  PRMT R26, R44, 0x5432, R26 ;  /* 0x000054322c1a7816 */ /* 0x000fe4000000001a */
[----:B------:R-:W-:Y:S01]  /*79f0*/  SHF.R.U64 R30, R24, 0x10, R25 ;  /* 0x00000010181e7819 */ /* 0x000fe20000001219 */
[----:B------:R-:W-:Y:S01]  /*7a00*/  IMAD.U32 R32, R31, 0x10000, RZ ;  /* 0x000100001f207824 */ /* 0x000fe200078e00ff */
[----:B------:R-:W-:Y:S01]  /*7a10*/  PRMT R25, R43, 0x5432, R14 ;  /* 0x000054322b197816 */ /* 0x000fe2000000000e */
[----:B------:R-:W-:Y:S01]  /*7a20*/  IMAD.U32 R27, R26, 0x10000, RZ ;  /* 0x000100001a1b7824 */ /* 0x000fe200078e00ff */
[----:B------:R-:W-:-:S02]  /*7a30*/  PRMT R30, R40, 0x5432, R30 ;  /* 0x00005432281e7816 */ /* 0x000fc4000000001e */
[----:B------:R-:W-:Y:S02]  /*7a40*/  LOP3.LUT R31, R31, 0xffff0000, RZ, 0xc0, !PT ;  /* 0xffff00001f1f7812 */ /* 0x000fe400078ec0ff */
[----:B------:R-:W-:Y:S02]  /*7a50*/  LOP3.LUT R26, R26, 0xffff0000, RZ, 0xc0, !PT ;  /* 0xffff00001a1a7812 */ /* 0x000fe400078ec0ff */
[C---:B-1----:R-:W-:Y:S01]  /*7a60*/  LOP3.LUT R15, R6.reuse, 0xffff0000, RZ, 0xc0, !PT ;  /* 0xffff0000060f7812 */ /* 0x042fe200078ec0ff */
[----:B------:R-:W-:Y:S01]  /*7a70*/  IMAD.U32 R14, R6, 0x10000, RZ ;  /* 0x00010000060e7824 */ /* 0x000fe200078e00ff */
[C---:B------:R-:W-:Y:S01]  /*7a80*/  LOP3.LUT R24, R7.reuse, 0xffff0000, RZ, 0xc0, !PT ;  /* 0xffff000007187812 */ /* 0x040fe200078ec0ff */
[----:B0-----:R-:W-:Y:S02]  /*7a90*/  IMAD.U32 R21, R7, 0x10000, RZ ;  /* 0x0001000007157824 */ /* 0x001fe400078e00ff */
[C---:B------:R-:W-:Y:S01]  /*7aa0*/  FMUL.FTZ R33, R15.reuse, R32 ;  /* 0x000000200f217220 */ /* 0x040fe20000410000 */
[----:B------:R-:W-:Y:S01]  /*7ab0*/  FMUL.FTZ R15, R15, R27 ;  /* 0x0000001b0f0f7220 */ /* 0x000fe20000410000 */
[----:B------:R-:W-:-:S02]  /*7ac0*/  IMAD.U32 R6, R4, 0x10000, RZ ;  /* 0x0001000004067824 */ /* 0x000fc400078e00ff */
        /* <DEDUP_REMOVED lines=26> */
.L_x_5651:
[----:B------:R-:W-:Y:S05]  /*7c70*/  BSYNC B1 ;  /* 0x0000000000017941 */ /* 0x000fea0003800000 */
.L_x_5650:
[----:B-12---:R-:W-:-:S05]  /*7c80*/  VIADD R4, R22, 0x20 ;  /* 0x0000002016047836 */ /* 0x006fca0000000000 */
[----:B------:R-:W-:-:S13]  /*7c90*/  ISETP.GE.AND P0, PT, R4, R39, PT ;  /* 0x000000270400720c */ /* 0x000fda0003f06270 */
        /* <DEDUP_REMOVED lines=11> */
[----:B0-----:R-:W-:Y:S02]  /*7d50*/  SHF.R.U64 R21, R12, 0x10, R13 ;  /* 0x000000100c157819 */ /* 0x001fe4000000120d */
        /* <DEDUP_REMOVED lines=16> */
[----:B------:R-:W-:Y:S01]  /*7e60*/  FMUL.FTZ R25, R15, R24 ;  /* 0x000000180f197220 */ /* 0x000fe20000410000 */
[----:B------:R-:W-:Y:S02]  /*7e70*/  IMAD.U32 R7, R5, 0x10000, RZ ;  /* 0x0001000005077824 */ /* 0x000fe400078e00ff */
[----:B------:R-:W-:Y:S01]  /*7e80*/  FFMA.FTZ R28, R12, R28, R13 ;  /* 0x0000001c0c1c7223 */ /* 0x000fe2000001000d */
[----:B------:R-:W-:Y:S01]  /*7e90*/  IMAD.U32 R15, R26, 0x10000, RZ ;  /* 0x000100001a0f7824 */ /* 0x000fe200078e00ff */
[----:B------:R-:W-:Y:S01]  /*7ea0*/  LOP3.LUT R4, R4, 0xffff0000, RZ, 0xc0, !PT ;  /* 0xffff000004047812 */ /* 0x000fe200078ec0ff */
[----:B------:R-:W-:Y:S01]  /*7eb0*/  IMAD.U32 R13, R21, 0x10000, RZ ;  /* 0x00010000150d7824 */ /* 0x000fe200078e00ff */
[----:B------:R-:W-:Y:S01]  /*7ec0*/  LOP3.LUT R5, R5, 0xffff0000, RZ, 0xc0, !PT ;  /* 0xffff000005057812 */ /* 0x000fe200078ec0ff */
[----:B------:R-:W-:Y:S01]  /*7ed0*/  FFMA.FTZ R31, R14, R24, -R31 ;  /* 0x000000180e1f7223 */ /* 0x000fe2000001081f */
[----:B------:R-:W-:Y:S01]  /*7ee0*/  LOP3.LUT R26, R26, 0xffff0000, RZ, 0xc0, !PT ;  /* 0xffff00001a1a7812 */ /* 0x000fe200078ec0ff */
[----:B------:R-:W-:Y:S01]  /*7ef0*/  FFMA.FTZ R30, R14, R27, R25 ;  /* 0x0000001b0e1e7223 */ /* 0x000fe20000010019 */
[----:B------:R-:W-:Y:S01]  /*7f00*/  LOP3.LUT R12, R21, 0xffff0000, RZ, 0xc0, !PT ;  /* 0xffff0000150c7812 */ /* 0x000fe200078ec0ff */
[C---:B------:R-:W-:Y:S01]  /*7f10*/  FMUL.FTZ R21, R4.reuse, R15 ;  /* 0x0000000f04157220 */ /* 0x040fe20000410000 */
[----:B------:R-:W-:Y:S01]  /*7f20*/  FMUL.FTZ R14, R4, R13 ;  /* 0x0000000d040e7220 */ /* 0x000fe20000410000 */
[----:B------:R-:W-:-:S02]  /*7f30*/  FMUL.FTZ R24, R5, R26 ;  /* 0x0000001a05187220 */ /* 0x000fc40000410000 */
[-C--:B------:R-:W-:Y:S01]  /*7f40*/  FMUL.FTZ R25, R5, R12.reuse ;  /* 0x0000000c05197220 */ /* 0x080fe20000410000 */
[C---:B------:R-:W-:Y:S01]  /*7f50*/  FFMA.FTZ R4, R6.reuse, R13, -R21 ;  /* 0x0000000d06047223 */ /* 0x040fe20000010815 */
[----:B------:R-:W-:Y:S01]  /*7f60*/  FFMA.FTZ R15, R6, R15, R14 ;  /* 0x0000000f060f7223 */ /* 0x000fe2000001000e */
[C---:B------:R-:W-:Y:S01]  /*7f70*/  FFMA.FTZ R5, R7.reuse, R12, -R24 ;  /* 0x0000000c07057223 */ /* 0x040fe20000010818 */
[----:B------:R-:W-:Y:S01]  /*7f80*/  FFMA.FTZ R26, R7, R26, R25 ;  /* 0x0000001a071a7223 */ /* 0x000fe20000010019 */
[----:B------:R-:W-:Y:S02]  /*7f90*/  F2FP.BF16.F32.PACK_AB R6, R28, R29 ;  /* 0x0000001d1c06723e */ /* 0x000fe400000010ff */
[----:B------:R-:W-:Y:S02]  /*7fa0*/  F2FP.BF16.F32.PACK_AB R7, R30, R31 ;  /* 0x0000001f1e07723e */ /* 0x000fe400000010ff */
[----:B------:R-:W-:Y:S02]  /*7fb0*/  F2FP.BF16.F32.PACK_AB R4, R15, R4 ;  /* 0x000000040f04723e */ /* 0x000fe400000010ff */
[----:B------:R-:W-:-:S05]  /*7fc0*/  F2FP.BF16.F32.PACK_AB R5, R26, R5 ;  /* 0x000000051a05723e */ /* 0x000fca00000010ff */
[----:B------:R1:W-:Y:S02]  /*7fd0*/  STS.128 [R3+0x21400], R4 ;  /* 0x0214000403007388 */ /* 0x0003e40000000c00 */
.L_x_5656:
[----:B------:R-:W-:Y:S05]  /*7fe0*/  BSYNC B1 ;  /* 0x0000000000017941 */ /* 0x000fea0003800000 */
.L_x_5655:
[----:B------:R-:W-:Y:S05]  /*7ff0*/  @P1 BRA `(.L_x_5654) ;  /* 0x0000001400e81947 */ /* 0x000fea0003800000 */
[----:B-1----:R-:W1:Y:S01]  /*8000*/  LDS.128 R4, [R0+0x1000] ;  /* 0x0010000000047984 */ /* 0x002e620000000c00 */
[----:B------:R-:W-:Y:S02]  /*8010*/  SHF.R.U32.HI R15, RZ, 0x10, R9 ;  /* 0x00000010ff0f7819 */ /* 0x000fe40000011609 */
[----:B------:R-:W-:Y:S02]  /*8020*/  SHF.R.U32.HI R12, RZ, 0x10, R11 ;  /* 0x00000010ff0c7819 */ /* 0x000fe4000001160b */
[----:B------:R-:W-:Y:S02]  /*8030*/  PRMT R15, R42, 0x5410, R15 ;  /* 0x000054102a0f7816 */ /* 0x000fe4000000000f */
[----:B------:R-:W-:Y:S02]  /*8040*/  PRMT R12, R48, 0x5432, R12 ;  /* 0x00005432300c7816 */ /* 0x000fe4000000000c */
[----:B----4-:R-:W-:Y:S01]  /*8050*/  SHF.R.U64 R14, R8, 0x10, R9 ;  /* 0x00000010080e7819 */ /* 0x010fe20000001209 */
[C---:B0-----:R-:W-:Y:S01]  /*8060*/  IMAD.U32 R21, R15.reuse, 0x10000, RZ ;  /* 0x000100000f157824 */ /* 0x041fe200078e00ff */
        /* <DEDUP_REMOVED lines=40> */
.L_x_5641:
        /* <DEDUP_REMOVED lines=36> */
.L_x_5930:
        /* <DEDUP_REMOVED lines=16> */
.L_x_5659:
[----:B------:R-:W-:Y:S05]  /*8630*/  BSYNC B1 ;  /* 0x0000000000017941 */ /* 0x000fea0003800000 */
.L_x_5658:
[----:B-----5:R-:W-:Y:S01]  /*8640*/  IMAD.MOV.U32 R0, RZ, RZ, R28 ;  /* 0x000000ffff007224 */ /* 0x020fe200078e001c */
[----:B------:R-:W-:Y:S01]  /*8650*/  UMOV UR4, 0xffffffff ;  /* 0xffffffff00047882 */ /* 0x000fe20000000000 */
[----:B------:R-:W-:Y:S02]  /*8660*/  IMAD.MOV.U32 R4, RZ, RZ, R30 ;  /* 0x000000ffff047224 */ /* 0x000fe400078e001e */
[----:B------:R-:W-:Y:S02]  /*8670*/  IMAD.MOV.U32 R5, RZ, RZ, R31 ;  /* 0x000000ffff057224 */ /* 0x000fe400078e001f */
        /* <DEDUP_REMOVED lines=9> */
[----:B------:R-:W-:Y:S02]  /*8710*/  CS2R R4, SRZ ;  /* 0x0000000000047805 */ /* 0x000fe4000001ff00 */
[----:B------:R-:W-:Y:S02]  /*8720*/  PRMT R40, R40, 0x5410, R0 ;  /* 0x0000541028287816 */ /* 0x000fe40000000000 */
[----:B------:R-:W-:Y:S01]  /*8730*/  PRMT R44, R44, 0x5410, R3 ;  /* 0x000054102c2c7816 */ /* 0x000fe20000000003 */
[----:B------:R-:W-:Y:S06]  /*8740*/  BRA.DIV UR4, `(.L_x_5660) ;  /* 0x0000019a04847947 */ /* 0x000fec000b800000 */
[----:B------:R-:W1:Y:S04]  /*8750*/  SHFL.IDX PT, R3, R8, 0x1, 0x1c1f ;  /* 0x003c1f0008037f89 */ /* 0x000e6800000e0000 */
[----:B------:R-:W2:Y:S04]  /*8760*/  SHFL.IDX PT, R0, R6, 0x1, 0x1c1f ;  /* 0x003c1f0006007f89 */ /* 0x000ea800000e0000 */
[----:B------:R-:W3:Y:S04]  /*8770*/  SHFL.IDX PT, R7, R7, 0x1, 0x1c1f ;  /* 0x003c1f0007077f89 */ /* 0x000ee800000e0000 */
[----:B0---4-:R0:W4:Y:S01]  /*8780*/  SHFL.IDX PT, R14, R9, 0x1, 0x1c1f ;  /* 0x003c1f00090e7f89 */ /* 0x01112200000e0000 */
[----:B-1----:R-:W-:-:S02]  /*8790*/  IMAD.MOV.U32 R13, RZ, RZ, R3 ;  /* 0x000000ffff0d7224 */ /* 0x002fc400078e0003 */
[----:B0-2---:R-:W-:-:S07]  /*87a0*/  IMAD.MOV.U32 R12, RZ, RZ, R0 ;  /* 0x000000ffff0c7224 */ /* 0x005fce00078e0000 */
.L_x_5936:
        /* <DEDUP_REMOVED lines=23> */
.L_x_5662:
[----:B------:R-:W-:Y:S05]  /*8920*/  BSYNC B1 ;  /* 0x0000000000017941 */ /* 0x000fea0003800000 */
.L_x_5661:
[----:B------:R-:W2:Y:S01]  /*8930*/  SYNCS.PHASECHK.TRANS64.TRYWAIT P1, [R2+URZ+0x38800], R3 ;  /* 0x03880003020075a7 */ /* 0x000ea2000802017f */
[----:B-1----:R-:W-:Y:S01]  /*8940*/  VIADDMNMX R13, R32, -R195, 0x40, PT ;  /* 0x00000040200d7446 */ /* 0x002fe200038009c3 */
[----:B-----5:R-:W-:Y:S01]  /*8950*/  IMAD.MOV.U32 R0, RZ, RZ, R4 ;  /* 0x000000ffff007224 */ /* 0x020fe200078e0004 */
[----:B0-----:R-:W-:Y:S01]  /*8960*/  ISETP.GE.AND P0, PT, R16, R49, PT ;  /* 0x000000311000720c */ /* 0x001fe20003f06270 */
[----:B------:R-:W-:Y:S01]  /*8970*/  IMAD.MOV.U32 R12, RZ, RZ, R5 ;  /* 0x000000ffff0c7224 */ /* 0x000fe200078e0005 */
[----:B------:R-:W-:Y:S01]  /*8980*/  BSSY B1, `(.L_x_5663) ;  /* 0x0000011000017945 */ /* 0x000fe20003800000 */
[C---:B----4-:R-:W-:Y:S01]  /*8990*/  VIADD R14, R22.reuse, 0x20 ;  /* 0x00000020160e7836 */ /* 0x050fe20000000000 */
        /* <DEDUP_REMOVED lines=10> */
[----:B------:R-:W-:Y:S01]  /*8a40*/  PRMT R50, R50, 0x5410, R12 ;  /* 0x0000541032327816 */ /* 0x000fe2000000000c */
[----:B------:R-:W-:Y:S01]  /*8a50*/  IMAD.MOV.U32 R55, RZ, RZ, R11 ;  /* 0x000000ffff377224 */ /* 0x000fe200078e000b */
[----:B------:R-:W-:-:S02]  /*8a60*/  PRMT R51, R51, 0x5410, R13 ;  /* 0x0000541033337816 */ /* 0x000fc4000000000d */
[----:B------:R-:W-:Y:S01]  /*8a70*/  PRMT R53, R14, 0x7610, R53 ;  /* 0x000076100e357816 */ /* 0x000fe20000000035 */
[----:B--2---:R-:W-:Y:S06]  /*8a80*/  @!P1 BRA `(.L_x_5664) ;  /* 0x00000198002c9947 */ /* 0x004fec0003800000 */
.L_x_5937:
[----:B------:R-:W-:Y:S05]  /*8a90*/  BSYNC B1 ;  /* 0x0000000000017941 */ /* 0x000fea0003800000 */
.L_x_5663:
[----:B------:R-:W-:Y:S04]  /*8aa0*/  BSSY B1, `(.L_x_5665) ;  /* 0x000006a000017945 */ /* 0x000fe80003800000 */
[----:B------:R-:W-:Y:S05]  /*8ab0*/  @P2 BRA `(.L_x_5666) ;  /* 0x0000000400a02947 */ /* 0x000fea0003800000 */
[----:B------:R-:W-:Y:S01]  /*8ac0*/  IMAD.SHL.U32 R0, R188, 0x40, RZ ;  /* 0x00000040bc007824 */ /* 0x000fe200078e00ff */
[----:B------:R-:W-:Y:S01]  /*8ad0*/  SHF.R.U64 R39, R28, 0x10, R29 ;  /* 0x000000101c277819 */ /* 0x000fe2000000121d */
[----:B0-----:R-:W-:Y:S01]  /*8ae0*/  IMAD.IADD R3, R16, 0x1, R49 ;  /* 0x0000000110037824 */ /* 0x001fe200078e0231 */
[--C-:B------:R-:W-:Y:S02]  /*8af0*/  SHF.R.U64 R42, R30, 0x10, R31.reuse ;  /* 0x000000101e2a7819 */ /* 0x100fe4000000121f */
[----:B------:R-:W-:Y:S02]  /*8b00*/  LOP3.LUT R12, R0, 0x1c0, RZ, 0xc0, !PT ;  /* 0x000001c0000c7812 */ /* 0x000fe400078ec0ff */
[----:B------:R-:W-:Y:S02]  /*8b10*/  SHF.R.U32.HI R43, RZ, 0x10, R31 ;  /* 0x00000010ff2b7819 */ /* 0x000fe4000001161f */
[----:B------:R-:W-:Y:S02]  /*8b20*/  LOP3.LUT R0, R12, 0x38, R16, 0xf8, !PT ;  /* 0x000000380c007812 */ /* 0x000fe400078ef810 */
[----:B------:R-:W-:-:S02]  /*8b30*/  SHF.R.U32.HI R13, RZ, 0x3, R12 ;  /* 0x00000003ff0d7819 */ /* 0x000fc4000001160c */
[----:B------:R-:W-:Y:S02]  /*8b40*/  LOP3.LUT R12, R12, 0x38, R3, 0xf8, !PT ;  /* 0x000000380c0c7812 */ /* 0x000fe400078ef803 */
[-C--:B------:R-:W-:Y:S02]  /*8b50*/  LOP3.LUT R0, R0, R13.reuse, RZ, 0x3c, !PT ;  /* 0x0000000d00007212 */ /* 0x080fe400078e3cff */
[----:B------:R-:W-:Y:S02]  /*8b60*/  LOP3.LUT R12, R12, R13, RZ, 0x3c, !PT ;  /* 0x0000000d0c0c7212 */ /* 0x000fe400078e3cff */
[----:B------:R-:W-:Y:S01]  /*8b70*/  SHF.R.U32.HI R41, RZ, 0x10, R29 ;  /* 0x00000010ff297819 */ /* 0x000fe2000001161d */
[----:B------:R-:W-:Y:S01]  /*8b80*/  IMAD R3, R215, 0x200, R0 ;  /* 0x00000200d7037824 */ /* 0x000fe200078e0200 */
[----:B------:R-:W-:Y:S02]  /*8b90*/  SHF.R.U64 R0, R24, 0x10, R25 ;  /* 0x0000001018007819 */ /* 0x000fe40000001219 */
[----:B------:R-:W-:Y:S01]  /*8ba0*/  PRMT R39, R21, 0x5410, R39 ;  /* 0x0000541015277816 */ /* 0x000fe20000000027 */
[----:B------:R-:W-:Y:S01]  /*8bb0*/  IMAD R47, R3, 0x2, R2 ;  /* 0x00000002032f7824 */ /* 0x000fe200078e0202 */
[----:B------:R-:W-:Y:S01]  /*8bc0*/  PRMT R31, R40, 0x5432, R0 ;  /* 0x00005432281f7816 */ /* 0x000fe20000000000 */
[----:B------:R-:W-:Y:S01]  /*8bd0*/  IMAD R3, R215, 0x200, R12 ;  /* 0x00000200d7037824 */ /* 0x000fe200078e020c */
[----:B------:R-:W-:-:S02]  /*8be0*/  SHF.R.U32.HI R36, RZ, 0x10, R25 ;  /* 0x00000010ff247819 */ /* 0x000fc40000011619 */
[----:B------:R-:W0:Y:S01]  /*8bf0*/  LDS.128 R12, [R47+0x20400] ;  /* 0x020400002f0c7984 */ /* 0x000e220000000c00 */
[----:B------:R-:W-:Y:S01]  /*8c00*/  IMAD R48, R3, 0x2, R2 ;  /* 0x0000000203307824 */ /* 0x000fe200078e0202 */
[--C-:B------:R-:W-:Y:S02]  /*8c10*/  SHF.R.U64 R37, R26, 0x10, R27.reuse ;  /* 0x000000101a257819 */ /* 0x100fe4000000121b */
[----:B------:R-:W-:Y:S02]  /*8c20*/  SHF.R.U32.HI R38, RZ, 0x10, R27 ;  /* 0x00000010ff267819 */ /* 0x000fe4000001161b */
[----:B------:R-:W1:Y:S01]  /*8c30*/  LDS.128 R32, [R48+0x20400] ;  /* 0x0204000030207984 */ /* 0x000e620000000c00 */
[----:B------:R-:W-:Y:S01]  /*8c40*/  PRMT R41, R40, 0x5410, R41 ;  /* 0x0000541028297816 */ /* 0x000fe20000000029 */
[----:B------:R-:W-:Y:S01]  /*8c50*/  IMAD.U32 R40, R39, 0x10000, RZ ;  /* 0x0001000027287824 */ /* 0x000fe200078e00ff */
[C---:B------:R-:W-:Y:S02]  /*8c60*/  PRMT R37, R45.reuse, 0x5410, R37 ;  /* 0x000054102d257816 */ /* 0x040fe40000000025 */
[----:B------:R-:W-:-:S02]  /*8c70*/  PRMT R38, R45, 0x5432, R38 ;  /* 0x000054322d267816 */ /* 0x000fc40000000026 */
[----:B------:R-:W-:Y:S02]  /*8c80*/  LOP3.LUT R39, R39, 0xffff0000, RZ, 0xc0, !PT ;  /* 0xffff000027277812 */ /* 0x000fe400078ec0ff */
[C---:B------:R-:W-:Y:S02]  /*8c90*/  PRMT R36, R44.reuse, 0x5432, R36 ;  /* 0x000054322c247816 */ /* 0x040fe40000000024 */
        /* <DEDUP_REMOVED lines=17> */
[CC--:B------:R-:W-:Y:S01]  /*8db0*/  FMUL.FTZ R45, R25.reuse, R40.reuse ;  /* 0x00000028192d7220 */ /* 0x0c0fe20000410000 */
[----:B------:R-:W-:Y:S01]  /*8dc0*/  FMUL.FTZ R35, R25, R33 ;  /* 0x0000002119237220 */ /* 0x000fe20000410000 */
[----:B------:R-:W-:Y:S01]  /*8dd0*/  LOP3.LUT R31, R31, 0xffff0000, RZ, 0xc0, !PT ;  /* 0xffff00001f1f7812 */ /* 0x000fe200078ec0ff */
[----:B------:R-:W-:Y:S01]  /*8de0*/  FMUL.FTZ R44, R26, R39 ;  /* 0x000000271a2c7220 */ /* 0x000fe20000410000 */
[C---:B------:R-:W-:Y:S01]  /*8df0*/  FFMA.FTZ R45, R0.reuse, R33, -R45 ;  /* 0x00000021002d7223 */ /* 0x040fe2000001082d */
[----:B------:R-:W-:Y:S01]  /*8e00*/  FFMA.FTZ R35, R0, R40, R35 ;  /* 0x0000002800237223 */ /* 0x000fe20000010023 */
[----:B------:R-:W-:Y:S02]  /*8e10*/  IMAD.U32 R25, R41, 0x10000, RZ ;  /* 0x0001000029197824 */ /* 0x000fe400078e00ff */
[-C--:B------:R-:W-:Y:S01]  /*8e20*/  FMUL.FTZ R26, R26, R31.reuse ;  /* 0x0000001f1a1a7220 */ /* 0x080fe20000410000 */
[C---:B------:R-:W-:Y:S02]  /*8e30*/  IMAD.U32 R0, R36.reuse, 0x10000, RZ ;  /* 0x0001000024007824 */ /* 0x040fe400078e00ff */
[----:B------:R-:W-:Y:S01]  /*8e40*/  FFMA.FTZ R44, R3, R31, -R44 ;  /* 0x0000001f032c7223 */ /* 0x000fe2000001082c */
[----:B------:R-:W-:Y:S01]  /*8e50*/  LOP3.LUT R41, R41, 0xffff0000, RZ, 0xc0, !PT ;  /* 0xffff000029297812 */ /* 0x000fe200078ec0ff */
[C---:B------:R-:W-:Y:S01]  /*8e60*/  FMUL.FTZ R31, R27.reuse, R25 ;  /* 0x000000191b1f7220 */ /* 0x040fe20000410000 */
[-C--:B------:R-:W-:Y:S01]  /*8e70*/  FMUL.FTZ R40, R27, R0.reuse ;  /* 0x000000001b287220 */ /* 0x080fe20000410000 */
[----:B------:R-:W-:Y:S01]  /*8e80*/  LOP3.LUT R36, R36, 0xffff0000, RZ, 0xc0, !PT ;  /* 0xffff000024247812 */ /* 0x000fe200078ec0ff */
[----:B------:R-:W-:Y:S01]  /*8e90*/  FFMA.FTZ R26, R3, R39, R26 ;  /* 0x00000027031a7223 */ /* 0x000fe2000001001a */
[C---:B------:R-:W-:Y:S01]  /*8ea0*/  FFMA.FTZ R31, R12.reuse, R0, -R31 ;  /* 0x000000000c1f7223 */ /* 0x040fe2000001081f */
[----:B------:R-:W-:Y:S01]  /*8eb0*/  FFMA.FTZ R40, R12, R25, R40 ;  /* 0x000000190c287223 */ /* 0x000fe20000010028 */
[----:B------:R-:W-:Y:S01]  /*8ec0*/  FMUL.FTZ R46, R32, R41 ;  /* 0x00000029202e7220 */ /* 0x000fe20000410000 */
[----:B------:R-:W-:-:S02]  /*8ed0*/  IMAD.U32 R0, R37, 0x10000, RZ ;  /* 0x0001000025007824 */ /* 0x000fc400078e00ff */
[-C--:B------:R-:W-:Y:S01]  /*8ee0*/  FMUL.FTZ R32, R32, R36.reuse ;  /* 0x0000002420207220 */ /* 0x080fe20000410000 */
[----:B------:R-:W-:Y:S02]  /*8ef0*/  IMAD.U32 R12, R42, 0x10000, RZ ;  /* 0x000100002a0c7824 */ /* 0x000fe400078e00ff */
[----:B------:R-:W-:Y:S01]  /*8f00*/  FFMA.FTZ R46, R13, R36, -R46 ;  /* 0x000000240d2e7223 */ /* 0x000fe2000001082e */
[----:B------:R-:W-:Y:S02]  /*8f10*/  IMAD.U32 R25, R43, 0x10000, RZ ;  /* 0x000100002b197824 */ /* 0x000fe400078e00ff */
[C---:B------:R-:W-:Y:S01]  /*8f20*/  FMUL.FTZ R27, R28.reuse, R0 ;  /* 0x000000001c1b7220 */ /* 0x040fe20000410000 */
[----:B------:R-:W-:Y:S01]  /*8f30*/  FMUL.FTZ R36, R28, R12 ;  /* 0x0000000c1c247220 */ /* 0x000fe20000410000 */
[----:B------:R-:W-:Y:S01]  /*8f40*/  FFMA.FTZ R41, R13, R41, R32 ;  /* 0x000000290d297223 */ /* 0x000fe20000010020 */
[----:B------:R-:W-:Y:S02]  /*8f50*/  IMAD.U32 R24, R15, 0x10000, RZ ;  /* 0x000100000f187824 */ /* 0x000fe400078e00ff */
[----:B------:R-:W-:Y:S01]  /*8f60*/  FMUL.FTZ R13, R30, R25 ;  /* 0x000000191e0d7220 */ /* 0x000fe20000410000 */
[----:B------:R-:W-:Y:S01]  /*8f70*/  IMAD.U32 R3, R38, 0x10000, RZ ;  /* 0x0001000026037824 */ /* 0x000fe200078e00ff */
[----:B------:R-:W-:Y:S01]  /*8f80*/  LOP3.LUT R42, R42, 0xffff0000, RZ, 0xc0, !PT ;  /* 0xffff00002a2a7812 */ /* 0x000fe200078ec0ff */
[----:B------:R-:W-:Y:S01]  /*8f90*/  FFMA.FTZ R36, R21, R0, -R36 ;  /* 0x0000000015247223 */ /* 0x000fe20000010824 */
[----:B------:R-:W-:Y:S01]  /*8fa0*/  LOP3.LUT R37, R37, 0xffff0000, RZ, 0xc0, !PT ;  /* 0xffff000025257812 */ /* 0x000fe200078ec0ff */
[----:B------:R-:W-:Y:S01]  /*8fb0*/  FFMA.FTZ R27, R21, R12, R27 ;  /* 0x0000000c151b7223 */ /* 0x000fe2000001001b */
[----:B------:R-:W-:Y:S01]  /*8fc0*/  LOP3.LUT R43, R43, 0xffff0000, RZ, 0xc0, !PT ;  /* 0xffff00002b2b7812 */ /* 0x000fe200078ec0ff */
[-C--:B------:R-:W-:Y:S01]  /*8fd0*/  FMUL.FTZ R21, R30, R3.reuse ;  /* 0x000000031e157220 */ /* 0x080fe20000410000 */
[----:B------:R-:W-:Y:S01]  /*8fe0*/  LOP3.LUT R38, R38, 0xffff0000, RZ, 0xc0, !PT ;  /* 0xffff000026267812 */ /* 0x000fe200078ec0ff */
[----:B------:R-:W-:Y:S01]  /*8ff0*/  FFMA.FTZ R0, R24, R3, -R13 ;  /* 0x0000000318007223 */ /* 0x000fe2000001080d */
[----:B------:R-:W-:Y:S01]  /*9000*/  FMUL.FTZ R3, R29, R42 ;  /* 0x0000002a1d037220 */ /* 0x000fe20000410000 */
[----:B------:R-:W-:Y:S01]  /*9010*/  LOP3.LUT R15, R15, 0xffff0000, RZ, 0xc0, !PT ;  /* 0xffff00000f0f7812 */ /* 0x000fe200078ec0ff */
[----:B------:R-:W-:Y:S01]  /*9020*/  FMUL.FTZ R29, R29, R37 ;  /* 0x000000251d1d7220 */ /* 0x000fe20000410000 */
[C---:B------:R-:W-:Y:S01]  /*9030*/  FMUL.FTZ R12, R34.reuse, R43 ;  /* 0x0000002b220c7220 */ /* 0x040fe20000410000 */
[----:B------:R-:W-:Y:S01]  /*9040*/  FMUL.FTZ R34, R34, R38 ;  /* 0x0000002622227220 */ /* 0x000fe20000410000 */
[C---:B------:R-:W-:Y:S01]  /*9050*/  FFMA.FTZ R3, R14.reuse, R37, -R3 ;  /* 0x000000250e037223 */ /* 0x040fe20000010803 */
[----:B------:R-:W-:Y:S01]  /*9060*/  FFMA.FTZ R42, R14, R42, R29 ;  /* 0x0000002a0e2a7223 */ /* 0x000fe2000001001d */
        /* <DEDUP_REMOVED lines=11> */
[----:B------:R1:W-:Y:S04]  /*9120*/  STS.128 [R47+0x20400], R12 ;  /* 0x0204000c2f007388 */ /* 0x0003e80000000c00 */
[----:B------:R1:W-:Y:S02]  /*9130*/  STS.128 [R48+0x20400], R24 ;  /* 0x0204001830007388 */ /* 0x0003e40000000c00 */
.L_x_5666:
[----:B------:R-:W-:Y:S05]  /*9140*/  BSYNC B1 ;  /* 0x0000000000017941 */ /* 0x000fea0003800000 */
.L_x_5665:
[----:B------:R-:W-:Y:S01]  /*9150*/  PRMT R21, R54, 0x5410, R55 ;  /* 0x0000541036157816 */ /* 0x000fe20000000037 */
[----:B------:R-:W-:Y:S06]  /*9160*/  @P0 BRA `(.L_x_5654) ;  /* 0x00000004008c0947 */ /* 0x000fec0003800000 */
[----:B0-----:R-:W2:Y:S01]  /*9170*/  LDL R3, [R1+0x8] ;  /* 0x0000080001037983 */ /* 0x001ea20000100800 */
[----:B------:R-:W-:Y:S01]  /*9180*/  IMAD.IADD R0, R16, 0x1, R49 ;  /* 0x0000000110007824 */ /* 0x000fe200078e0231 */
[----:B-1----:R-:W-:-:S04]  /*9190*/  SHF.R.U32.HI R12, RZ, 0x3, R237 ;  /* 0x00000003ff0c7819 */ /* 0x002fc800000116ed */
[----:B------:R-:W-:-:S04]  /*91a0*/  LOP3.LUT R0, R237, 0x38, R0, 0xf8, !PT ;  /* 0x00000038ed007812 */ /* 0x000fc800078ef800 */
[----:B------:R-:W-:Y:S02]  /*91b0*/  LOP3.LUT R0, R0, R12, RZ, 0x3c, !PT ;  /* 0x0000000c00007212 */ /* 0x000fe400078e3cff */
[----:B------:R-:W0:Y:S01]  /*91c0*/  LDS.128 R12, [R236+0x20400] ;  /* 0x02040000ec0c7984 */ /* 0x000e220000000c00 */
[----:B------:R-:W-:Y:S02]  /*91d0*/  SHF.R.U64 R28, R8, 0x10, R9 ;  /* 0x00000010081c7819 */ /* 0x000fe40000001209 */
[--C-:B------:R-:W-:Y:S02]  /*91e0*/  SHF.R.U64 R33, R4, 0x10, R5.reuse ;  /* 0x0000001004217819 */ /* 0x100fe40000001205 */
[----:B------:R-:W-:Y:S02]  /*91f0*/  SHF.R.U32.HI R35, RZ, 0x10, R5 ;  /* 0x00000010ff237819 */ /* 0x000fe40000011605 */
[----:B------:R-:W-:Y:S02]  /*9200*/  PRMT R28, R51, 0x5432, R28 ;  /* 0x00005432331c7816 */ /* 0x000fe4000000001c */
[----:B------:R-:W-:-:S02]  /*9210*/  PRMT R33, R50, 0x5410, R33 ;  /* 0x0000541032217816 */ /* 0x000fc40000000021 */
[----:B------:R-:W-:Y:S02]  /*9220*/  SHF.R.U32.HI R29, RZ, 0x10, R9 ;  /* 0x00000010ff1d7819 */ /* 0x000fe40000011609 */
[--C-:B------:R-:W-:Y:S02]  /*9230*/  SHF.R.U64 R31, R10, 0x10, R11.reuse ;  /* 0x000000100a1f7819 */ /* 0x100fe4000000120b */
[----:B------:R-:W-:Y:S01]  /*9240*/  SHF.R.U32.HI R32, RZ, 0x10, R11 ;  /* 0x00000010ff207819 */ /* 0x000fe2000001160b */
[----:B------:R-:W-:Y:S01]  /*9250*/  IMAD.U32 R34, R33, 0x10000, RZ ;  /* 0x0001000021227824 */ /* 0x000fe200078e00ff */
[--C-:B------:R-:W-:Y:S02]  /*9260*/  SHF.R.U64 R37, R6, 0x10, R7.reuse ;  /* 0x0000001006257819 */ /* 0x100fe40000001207 */
[----:B------:R-:W-:Y:S02]  /*9270*/  SHF.R.U32.HI R38, RZ, 0x10, R7 ;  /* 0x00000010ff267819 */ /* 0x000fe40000011607 */
[----:B------:R-:W-:-:S02]  /*9280*/  PRMT R35, R51, 0x5410, R35 ;  /* 0x0000541033237816 */ /* 0x000fc40000000023 */
[----:B------:R-:W-:Y:S02]  /*9290*/  PRMT R29, R53, 0x5410, R29 ;  /* 0x00005410351d7816 */ /* 0x000fe4000000001d */
[C---:B------:R-:W-:Y:S02]  /*92a0*/  PRMT R31, R21.reuse, 0x5410, R31 ;  /* 0x00005410151f7816 */ /* 0x040fe4000000001f */
[----:B------:R-:W-:Y:S01]  /*92b0*/  PRMT R32, R21, 0x5432, R32 ;  /* 0x0000543215207816 */ /* 0x000fe20000000020 */
[----:B------:R-:W-:Y:S01]  /*92c0*/  IMAD.U32 R36, R35, 0x10000, RZ ;  /* 0x0001000023247824 */ /* 0x000fe200078e00ff */
[----:B------:R-:W-:Y:S01]  /*92d0*/  PRMT R38, R50, 0x5432, R38 ;  /* 0x0000543232267816 */ /* 0x000fe20000000026 */
[----:B------:R-:W-:Y:S01]  /*92e0*/  IMAD.U32 R30, R29, 0x10000, RZ ;  /* 0x000100001d1e7824 */ /* 0x000fe200078e00ff */
[----:B0-----:R-:W-:Y:S01]  /*92f0*/  LOP3.LUT R4, R12, 0xffff0000, RZ, 0xc0, !PT ;  /* 0xffff00000c047812 */ /* 0x001fe200078ec0ff */
[C---:B------:R-:W-:Y:S01]  /*9300*/  IMAD.U32 R6, R14.reuse, 0x10000, RZ ;  /* 0x000100000e067824 */ /* 0x040fe200078e00ff */
[----:B------:R-:W-:Y:S01]  /*9310*/  LOP3.LUT R7, R14, 0xffff0000, RZ, 0xc0, !PT ;  /* 0xffff00000e077812 */ /* 0x000fe200078ec0ff */
[----:B------:R-:W-:Y:S01]  /*9320*/  IMAD.U32 R5, R13, 0x10000, RZ ;  /* 0x000100000d057824 */ /* 0x000fe200078e00ff */
[C---:B------:R-:W-:Y:S01]  /*9330*/  LOP3.LUT R14, R15.reuse, 0xffff0000, RZ, 0xc0, !PT ;  /* 0xffff00000f0e7812 */ /* 0x040fe200078ec0ff */
[----:B------:R-:W-:Y:S01]  /*9340*/  IMAD.U32 R8, R15, 0x10000, RZ ;  /* 0x000100000f087824 */ /* 0x000fe200078e00ff */
[----:B------:R-:W-:-:S02]  /*9350*/  LOP3.LUT R33, R33, 0xffff0000, RZ, 0xc0, !PT ;  /* 0xffff000021217812 */ /* 0x000fc400078ec0ff */
[----:B------:R-:W-:Y:S02]  /*9360*/  PRMT R37, R52, 0x5410, R37 ;  /* 0x0000541034257816 */ /* 0x000fe40000000025 */
[----:B------:R-:W-:Y:S02]  /*9370*/  LOP3.LUT R35, R35, 0xffff0000, RZ, 0xc0, !PT ;  /* 0xffff000023237812 */ /* 0x000fe400078ec0ff */
[----:B------:R-:W-:Y:S01]  /*9380*/  LOP3.LUT R29, R29, 0xffff0000, RZ, 0xc0, !PT ;  /* 0xffff00001d1d7812 */ /* 0x000fe200078ec0ff */
[----:B--2---:R-:W-:-:S04]  /*9390*/  IMAD.IADD R3, R3, 0x1, R0 ;  /* 0x0000000103037824 */ /* 0x004fc800078e0200 */
[----:B------:R-:W-:-:S05]  /*93a0*/  IMAD R3, R3, 0x2, R2 ;  /* 0x0000000203037824 */ /* 0x000fca00078e0202 */
[----:B------:R-:W0:Y:S01]  /*93b0*/  LDS.128 R24, [R3+0x20400] ;  /* 0x0204000003187984 */ /* 0x000e220000000c00 */
[----:B------:R-:W-:Y:S01]  /*93c0*/  IMAD.U32 R0, R12, 0x10000, RZ ;  /* 0x000100000c007824 */ /* 0x000fe200078e00ff */
        /* <DEDUP_REMOVED lines=12> */
[C---:B------:R-:W-:Y:S02]  /*9490*/  FMUL.FTZ R40, R11.reuse, R36 ;  /* 0x000000240b287220 */ /* 0x040fe40000410000 */
[C---:B------:R-:W-:Y:S01]  /*94a0*/  FFMA.FTZ R39, R0.reuse, R25, -R39 ;  /* 0x0000001900277223 */ /* 0x040fe20000010827 */
[----:B------:R-:W-:Y:S01]  /*94b0*/  FFMA.FTZ R27, R0, R34, R27 ;  /* 0x00000022001b7223 */ /* 0x000fe2000001001b */
[----:B------:R-:W-:Y:S02]  /*94c0*/  IMAD.U32 R0, R32, 0x10000, RZ ;  /* 0x0001000020007824 */ /* 0x000fe400078e00ff */
[-C--:B------:R-:W-:Y:S01]  /*94d0*/  FMUL.FTZ R34, R11, R30.reuse ;  /* 0x0000001e0b227220 */ /* 0x080fe20000410000 */
[----:B------:R-:W-:Y:S02]  /*94e0*/  IMAD.U32 R9, R38, 0x10000, RZ ;  /* 0x0001000026097824 */ /* 0x000fe400078e00ff */
[----:B------:R-:W-:Y:S01]  /*94f0*/  FFMA.FTZ R40, R5, R30, -R40 ;  /* 0x0000001e05287223 */ /* 0x000fe20000010828 */
[----:B------:R-:W-:Y:S01]  /*9500*/  FMUL.FTZ R30, R21, R0 ;  /* 0x00000000151e7220 */ /* 0x000fe20000410000 */
[----:B------:R-:W-:Y:S01]  /*9510*/  FFMA.FTZ R34, R5, R36, R34 ;  /* 0x0000002405227223 */ /* 0x000fe20000010022 */
[-C--:B------:R-:W-:Y:S01]  /*9520*/  FMUL.FTZ R11, R21, R9.reuse ;  /* 0x00000009150b7220 */ /* 0x080fe20000410000 */
[----:B------:R-:W-:Y:S01]  /*9530*/  LOP3.LUT R5, R28, 0xffff0000, RZ, 0xc0, !PT ;  /* 0xffff00001c057812 */ /* 0x000fe200078ec0ff */
[----:B------:R-:W-:Y:S01]  /*9540*/  FFMA.FTZ R30, R8, R9, R30 ;  /* 0x00000009081e7223 */ /* 0x000fe2000001001e */
[----:B------:R-:W-:Y:S01]  /*9550*/  FMUL.FTZ R9, R10, R33 ;  /* 0x000000210a097220 */ /* 0x000fe20000410000 */
[----:B------:R-:W-:Y:S01]  /*9560*/  FFMA.FTZ R21, R8, R0, -R11 ;  /* 0x0000000008157223 */ /* 0x000fe2000001080b */
[----:B------:R-:W-:-:S02]  /*9570*/  IMAD.U32 R8, R37, 0x10000, RZ ;  /* 0x0001000025087824 */ /* 0x000fc400078e00ff */
[-C--:B------:R-:W-:Y:S01]  /*9580*/  FMUL.FTZ R11, R10, R5.reuse ;  /* 0x000000050a0b7220 */ /* 0x080fe20000410000 */
[----:B------:R-:W-:Y:S01]  /*9590*/  FFMA.FTZ R10, R4, R5, -R9 ;  /* 0x00000005040a7223 */ /* 0x000fe20000010809 */
[----:B------:R-:W-:Y:S02]  /*95a0*/  IMAD.U32 R0, R31, 0x10000, RZ ;  /* 0x000100001f007824 */ /* 0x000fe400078e00ff */
[C---:B------:R-:W-:Y:S01]  /*95b0*/  FMUL.FTZ R9, R13.reuse, R8 ;  /* 0x000000080d097220 */ /* 0x040fe20000410000 */
[C---:B------:R-:W-:Y:S01]  /*95c0*/  FMUL.FTZ R5, R24.reuse, R35 ;  /* 0x0000002318057220 */ /* 0x040fe20000410000 */
[----:B------:R-:W-:Y:S01]  /*95d0*/  FMUL.FTZ R28, R24, R29 ;  /* 0x0000001d181c7220 */ /* 0x000fe20000410000 */
[----:B------:R-:W-:Y:S01]  /*95e0*/  FFMA.FTZ R24, R4, R33, R11 ;  /* 0x0000002104187223 */ /* 0x000fe2000001000b */
[-C--:B------:R-:W-:Y:S01]  /*95f0*/  FMUL.FTZ R13, R13, R0.reuse ;  /* 0x000000000d0d7220 */ /* 0x080fe20000410000 */
[----:B------:R-:W-:Y:S01]  /*9600*/  FFMA.FTZ R11, R6, R0, -R9 ;  /* 0x00000000060b7223 */ /* 0x000fe20000010809 */
[----:B------:R-:W-:Y:S01]  /*9610*/  LOP3.LUT R4, R37, 0xffff0000, RZ, 0xc0, !PT ;  /* 0xffff000025047812 */ /* 0x000fe200078ec0ff */
[----:B------:R-:W-:Y:S01]  /*9620*/  FFMA.FTZ R29, R12, R29, -R5 ;  /* 0x0000001d0c1d7223 */ /* 0x000fe20000010805 */
[----:B------:R-:W-:-:S02]  /*9630*/  LOP3.LUT R0, R31, 0xffff0000, RZ, 0xc0, !PT ;  /* 0xffff00001f007812 */ /* 0x000fc400078ec0ff */
[----:B------:R-:W-:Y:S02]  /*9640*/  LOP3.LUT R9, R38, 0xffff0000, RZ, 0xc0, !PT ;  /* 0xffff000026097812 */ /* 0x000fe400078ec0ff */
[----:B------:R-:W-:Y:S01]  /*9650*/  LOP3.LUT R5, R32, 0xffff0000, RZ, 0xc0, !PT ;  /* 0xffff000020057812 */ /* 0x000fe200078ec0ff */
[----:B------:R-:W-:Y:S01]  /*9660*/  FFMA.FTZ R13, R6, R8, R13 ;  /* 0x00000008060d7223 */ /* 0x000fe2000001000d */
[C---:B------:R-:W-:Y:S01]  /*9670*/  FMUL.FTZ R6, R15.reuse, R4 ;  /* 0x000000040f067220 */ /* 0x040fe20000410000 */
[-C--:B------:R-:W-:Y:S01]  /*9680*/  FMUL.FTZ R15, R15, R0.reuse ;  /* 0x000000000f0f7220 */ /* 0x080fe20000410000 */
[C---:B------:R-:W-:Y:S01]  /*9690*/  FMUL.FTZ R25, R26.reuse, R9 ;  /* 0x000000091a197220 */ /* 0x040fe20000410000 */
[----:B------:R-:W-:Y:S01]  /*96a0*/  FMUL.FTZ R26, R26, R5 ;  /* 0x000000051a1a7220 */ /* 0x000fe20000410000 */
[----:B------:R-:W-:Y:S01]  /*96b0*/  FFMA.FTZ R35, R12, R35, R28 ;  /* 0x000000230c237223 */ /* 0x000fe2000001001c */
        /* <DEDUP_REMOVED lines=14> */
.L_x_5654:
[----:B------:R-:W-:Y:S05]  /*97a0*/  BSYNC B0 ;  /* 0x0000000000007941 */ /* 0x000fea0003800000 */
.L_x_5640:
        /* <DEDUP_REMOVED lines=8> */
.L_x_5637:
[----:B------:R-:W-:-:S13]  /*9830*/  ISETP.NE.AND P0, PT, R187, 0x3, PT ;  /* 0x00000003bb00780c */ /* 0x000fda0003f05270 */
[----:B------:R-:W-:Y:S05]  /*9840*/  @!P0 BRA `(.L_x_5667) ;  /* 0x0000000000048947 */ /* 0x000fea0003800000 */
[----:B------:R-:W-:Y:S01]  /*9850*/  BPT.TRAP 0x1 ;  /* 0x000000040000795c */ /* 0x000fe20000300000 */
.L_x_5667:
[----:B------:R-:W-:Y:S01]  /*9860*/  IMAD R172, R18, 0x8, R2 ;  /* 0x0000000812ac7824 */ /* 0x000fe200078e0202 */
[----:B-1----:R-:W-:-:S04]  /*9870*/  SHF.L.U32 R15, R19, 0x1f, RZ ;  /* 0x0000001f130f7819 */ /* 0x002fc800000006ff */
[----:B------:R1:W0:Y:S01]  /*9880*/  SYNCS.PHASECHK.TRANS64.TRYWAIT P1, [R172+URZ+0x38830], R15 ;  /* 0x0388300fac0075a7 */ /* 0x000222000802017f */
[----:B------:R-:W-:Y:S05]  /*9890*/  @!P0 BRA `(.L_x_5668) ;  /* 0x0000000000048947 */ /* 0x000fea0003800000 */
[----:B------:R-:W-:Y:S01]  /*98a0*/  BPT.TRAP 0x1 ;  /* 0x000000040000795c */ /* 0x000fe20000300000 */
.L_x_5668:
[C---:B--2---:R-:W-:Y:S02]  /*98b0*/  VIADD R0, R2.reuse, 0x22400 ;  /* 0x0002240002007836 */ /* 0x044fe40000000000 */
[----:B0--3--:R-:W-:-:S03]  /*98c0*/  VIADD R3, R2, 0x20400 ;  /* 0x0002040002037836 */ /* 0x009fc60000000000 */
        /* <DEDUP_REMOVED lines=8> */
.L_x_5669:
        /* <DEDUP_REMOVED lines=13> */
[----:B------:R-:W-:Y:S01]  /*9a20*/  SHF.L.U32 R3, R20, 0x1f, RZ ;  /* 0x0000001f14037819 */ /* 0x000fe200000006ff */
[----:B------:R-:W-:Y:S01]  /*9a30*/  IMAD.MOV.U32 R9, RZ, RZ, 0x40000040 ;  /* 0x40000040ff097424 */ /* 0x000fe200078e00ff */
[----:B------:R-:W-:Y:S01]  /*9a40*/  BSSY B0, `(.L_x_5671) ;  /* 0x0000022000007945 */ /* 0x000fe20003800000 */
[----:B------:R-:W-:-:S02]  /*9a50*/  VIADD R10, R4, 0x4 ;  /* 0x00000004040a7836 */ /* 0x000fc40000000000 */
[----:B------:R-:W-:Y:S02]  /*9a60*/  IMAD.MOV.U32 R11, RZ, RZ, 0x40000040 ;  /* 0x40000040ff0b7424 */ /* 0x000fe400078e00ff */
[----:B------:R-:W-:-:S04]  /*9a70*/  IMAD.MOV.U32 R7, RZ, RZ, 0x40000040 ;  /* 0x40000040ff077424 */ /* 0x000fc800078e00ff */
[----:B------:R-:W-:Y:S01]  /*9a80*/  HGMMA.64x64x16.F32.BF16 R24, gdesc[UR4], RZ, !UPT, gsb0 ;  /* 0x00e00000041879f0 */ /* 0x000fe2000c0018ff */
        /* <DEDUP_REMOVED lines=8> */
[----:B------:R-:W-:-:S07]  /*9b10*/  WARPGROUP.ARRIVE ;  /* 0x00000000000079c5 */ /* 0x000fce0000000000 */
[----:B------:R-:W-:Y:S01]  /*9b20*/  HGMMA.64x64x16.F32.BF16 R24, gdesc[UR4], R24, gsb0 ;  /* 0x00e00000041879f0 */ /* 0x000fe20008001818 */
[----:B------:R-:W-:Y:S02]  /*9b30*/  R2UR UR4, R10 ;  /* 0x000000000a0472ca */ /* 0x000fe400000e0000 */
[----:B------:R-:W-:Y:S02]  /*9b40*/  R2UR UR5, R11 ;  /* 0x000000000b0572ca */ /* 0x000fe400000e0000 */
[----:B------:R-:W-:Y:S01]  /*9b50*/  R2UR UR6, R8 ;  /* 0x00000000080672ca */ /* 0x000fe200000e0000 */
[----:B------:R-:W-:Y:S01]  /*9b60*/  VIADD R8, R4, 0x6 ;  /* 0x0000000604087836 */ /* 0x000fe20000000000 */
[----:B------:R-:W-:Y:S01]  /*9b70*/  R2UR UR7, R9 ;  /* 0x00000000090772ca */ /* 0x000fe200000e0000 */
[----:B------:R-:W-:Y:S01]  /*9b80*/  IMAD.MOV.U32 R9, RZ, RZ, 0x40000040 ;  /* 0x40000040ff097424 */ /* 0x000fe200078e00ff */
[----:B------:R-:W-:Y:S02]  /*9b90*/  WARPGROUP.DEPBAR.LE gsb0, 0x0 ;  /* 0x00008000000079c5 */ /* 0x000fe40000010000 */
[----:B------:R-:W-:-:S09]  /*9ba0*/  WARPGROUP.ARRIVE ;  /* 0x00000000000079c5 */ /* 0x000fd20000000000 */
[----:B------:R-:W-:Y:S01]  /*9bb0*/  HGMMA.64x64x16.F32.BF16 R24, gdesc[UR4], R24, gsb0 ;  /* 0x00e00000041879f0 */ /* 0x000fe20008001818 */
[----:B------:R-:W-:Y:S02]  /*9bc0*/  R2UR UR4, R8 ;  /* 0x00000000080472ca */ /* 0x000fe400000e0000 */
[----:B------:R-:W-:Y:S02]  /*9bd0*/  R2UR UR5, R9 ;  /* 0x00000000090572ca */ /* 0x000fe400000e0000 */
[----:B------:R-:W-:Y:S02]  /*9be0*/  R2UR UR6, R6 ;  /* 0x00000000060672ca */ /* 0x000fe400000e0000 */
[----:B------:R-:W-:Y:S01]  /*9bf0*/  R2UR UR7, R7 ;  /* 0x00000000070772ca */ /* 0x000fe200000e0000 */
[----:B------:R-:W-:Y:S02]  /*9c00*/  WARPGROUP.DEPBAR.LE gsb0, 0x0 ;  /* 0x00008000000079c5 */ /* 0x000fe40000010000 */
[----:B------:R-:W-:-:S10]  /*9c10*/  WARPGROUP.ARRIVE ;  /* 0x00000000000079c5 */ /* 0x000fd40000000000 */
[----:B------:R-:W-:Y:S03]  /*9c20*/  HGMMA.64x64x16.F32.BF16 R24, gdesc[UR4], R24, gsb0 ;  /* 0x00e00000041879f0 */ /* 0x000fe60008001818 */
[----:B------:R-:W-:Y:S02]  /*9c30*/  WARPGROUP.DEPBAR.LE gsb0, 0x0 ;  /* 0x00008000000079c5 */ /* 0x000fe40000010000 */
[----:B------:R-:W2:Y:S02]  /*9c40*/  SYNCS.PHASECHK.TRANS64.TRYWAIT P1, [R2+URZ+0x38810], R3 ;  /* 0x03881003020075a7 */ /* 0x000ea4000802017f */
[----:B--2---:R-:W-:Y:S05]  /*9c50*/  @!P1 BRA `(.L_x_5672) ;  /* 0x0000018400e09947 */ /* 0x004fea0003800000 */
.L_x_5938:
[----:B------:R-:W-:Y:S05]  /*9c60*/  BSYNC B0 ;  /* 0x0000000000007941 */ /* 0x000fea0003800000 */
.L_x_5671:
[----:B------:R-:W-:Y:S05]  /*9c70*/  @!P0 BRA `(.L_x_5673) ;  /* 0x0000000000048947 */ /* 0x000fea0003800000 */
[----:B------:R-:W-:Y:S01]  /*9c80*/  BPT.TRAP 0x1 ;  /* 0x000000040000795c */ /* 0x000fe20000300000 */
.L_x_5673:
[----:B------:R3:W0:Y:S01]  /*9c90*/  SYNCS.PHASECHK.TRANS64.TRYWAIT P2, [R172+URZ+0x38850], R15 ;  /* 0x0388500fac0075a7 */ /* 0x000622000804017f */
[----:B------:R-:W-:Y:S05]  /*9ca0*/  @!P0 BRA `(.L_x_5674) ;  /* 0x0000000000048947 */ /* 0x000fea0003800000 */
[----:B------:R-:W-:Y:S01]  /*9cb0*/  BPT.TRAP 0x1 ;  /* 0x000000040000795c */ /* 0x000fe20000300000 */
.L_x_5674:
[----:B--2---:R-:W2:Y:S01]  /*9cc0*/  S2R R3, SR_TID.X ;  /* 0x0000000000037919 */ /* 0x004ea20000002100 */
[----:B------:R-:W-:Y:S01]  /*9cd0*/  BSSY B0, `(.L_x_5675) ;  /* 0x0000009000007945 */ /* 0x000fe20003800000 */
[----:B--2---:R-:W-:Y:S01]  /*9ce0*/  LOP3.LUT R6, R3, 0x7f, RZ, 0xc0, !PT ;  /* 0x0000007f03067812 */ /* 0x004fe200078ec0ff */
[----:B------:R-:W-:-:S03]  /*9cf0*/  VIADD R3, R2, 0x400 ;  /* 0x0000040002037836 */ /* 0x000fc60000000000 */
[----:B------:R-:W-:Y:S02]  /*9d00*/  ISETP.NE.AND P1, PT, R6, RZ, PT ;  /* 0x000000ff0600720c */ /* 0x000fe40003f25270 */
[----:B------:R-:W-:-:S04]  /*9d10*/  SHF.R.U32.HI R3, RZ, 0x4, R3 ;  /* 0x00000004ff037819 */ /* 0x000fc80000011603 */
[----:B------:R-:W-:Y:S01]  /*9d20*/  LOP3.LUT R3, R3, 0x3fff, RZ, 0xc0, !PT ;  /* 0x00003fff03037812 */ /* 0x000fe200078ec0ff */
[----:B0-----:R-:W-:Y:S06]  /*9d30*/  @P2 BRA `(.L_x_5676) ;  /* 0x0000000000082947 */ /* 0x001fec0003800000 */
[----:B------:R-:W0:Y:S02]  /*9d40*/  SYNCS.PHASECHK.TRANS64.TRYWAIT P2, [R172+URZ+0x38850], R15 ;  /* 0x0388500fac0075a7 */ /* 0x000e24000804017f */
[----:B0-----:R-:W-:Y:S05]  /*9d50*/  @!P2 BRA `(.L_x_5677) ;  /* 0x0000018400b4a947 */ /* 0x001fea0003800000 */
.L_x_5676:
[----:B------:R-:W-:Y:S05]  /*9d60*/  BSYNC B0 ;  /* 0x0000000000007941 */ /* 0x000fea0003800000 */
.L_x_5675:
[----:B------:R-:W-:Y:S05]  /*9d70*/  WARPSYNC.ALL ;  /* 0x0000000000007948 */ /* 0x000fea0003800000 */
[----:B------:R-:W-:Y:S01]  /*9d80*/  LOP3.LUT R3, R3, 0x10000, RZ, 0xfc, !PT ;  /* 0x0001000003037812 */ /* 0x000fe200078efcff */
[----:B------:R-:W-:Y:S01]  /*9d90*/  VIADD R6, R2, 0x26400 ;  /* 0x0002640002067836 */ /* 0x000fe20000000000 */
[----:B------:R-:W-:-:S03]  /*9da0*/  WARPGROUP.ARRIVE ;  /* 0x00000000000079c5 */ /* 0x000fc60000000000 */
[----:B----4-:R-:W-:-:S03]  /*9db0*/  IMAD R14, R18, 0x1000, R3 ;  /* 0x00001000120e7824 */ /* 0x010fc600078e0203 */
[----:B------:R-:W2:Y:S01]  /*9dc0*/  S2R R58, SR_TID.X ;  /* 0x00000000003a7919 */ /* 0x000ea20000002100 */
[----:B01-3--:R-:W-:Y:S01]  /*9dd0*/  IMAD.MOV.U32 R15, RZ, RZ, 0x40000040 ;  /* 0x40000040ff0f7424 */ /* 0x00bfe200078e00ff */
        /* <DEDUP_REMOVED lines=14> */
[----:B------:R-:W-:Y:S01]  /*9ec0*/  ULDC UR38, c[0x0][0xad0] ;  /* 0x0002b40000267ab9 */ /* 0x000fe20000000800 */
[----:B------:R-:W-:Y:S01]  /*9ed0*/  IMAD.MOV.U32 R63, RZ, RZ, 0x40000040 ;  /* 0x40000040ff3f7424 */ /* 0x000fe200078e00ff */
[----:B------:R-:W-:Y:S01]  /*9ee0*/  ULDC UR39, c[0x0][0xad0] ;  /* 0x0002b40000277ab9 */ /* 0x000fe20000000800 */
[----:B------:R-:W-:Y:S01]  /*9ef0*/  IMAD.MOV.U32 R65, RZ, RZ, 0x40000040 ;  /* 0x40000040ff417424 */ /* 0x000fe200078e00ff */
[----:B------:R-:W-:Y:S01]  /*9f00*/  ULDC UR36, c[0x0][0xa80] ;  /* 0x0002a00000247ab9 */ /* 0x000fe20000000800 */
[----:B------:R-:W-:Y:S01]  /*9f10*/  ULDC UR37, c[0x0][0xa80] ;  /* 0x0002a00000257ab9 */ /* 0x000fe20000000800 */
[----:B------:R-:W-:Y:S05]  /*9f20*/  BSSY B0, `(.L_x_5678) ;  /* 0x000069f000007945 */ /* 0x000fea0003800000 */
        /* <DEDUP_REMOVED lines=9> */
[----:B--2---:R-:W-:-:S05]  /*9fc0*/  SHF.R.U32.HI R58, RZ, 0x7, R58 ;  /* 0x00000007ff3a7819 */ /* 0x004fca000001163a */
[----:B------:R0:W1:Y:S02]  /*9fd0*/  SHFL.IDX PT, R15, R58, RZ, 0x1f ;  /* 0x00001fff3a0f7589 */ /* 0x00006400000e0000 */
[----:B0-----:R-:W-:Y:S01]  /*9fe0*/  VIADD R58, R6, 0x800 ;  /* 0x00000800063a7836 */ /* 0x001fe20000000000 */
[----:B-1----:R-:W-:-:S04]  /*9ff0*/  ISETP.GT.AND P2, PT, R15, 0x7f, PT ;  /* 0x0000007f0f00780c */ /* 0x002fc80003f44270 */
[----:B------:R-:W-:Y:S02]  /*a000*/  SEL R15, RZ, 0x2, !P2 ;  /* 0x00000002ff0f7807 */ /* 0x000fe40005000000 */
[C---:B------:R-:W-:Y:S02]  /*a010*/  SEL R59, R61.reuse, 0x2, P2 ;  /* 0x000000023d3b7807 */ /* 0x040fe40001000000 */
[----:B------:R-:W-:Y:S01]  /*a020*/  SEL R61, R61, 0x6, !P2 ;  /* 0x000000063d3d7807 */ /* 0x000fe20005000000 */
        /* <DEDUP_REMOVED lines=175> */
[----:B------:R-:W-:Y:S02]  /*ab20*/  IMAD.MOV.U32 R21, RZ, RZ, 0x40000040 ;  /* 0x40000040ff157424 */ /* 0x000fe400078e00ff */
[----:B------:R-:W-:-:S02]  /*ab30*/  VIADD R58, R6, 0xe00 ;  /* 0x00000e00063a7836 */ /* 0x000fc40000000000 */
[----:B------:R-:W-:Y:S01]  /*ab40*/  IMAD.MOV.U32 R60, RZ, RZ, 0x40 ;  /* 0x00000040ff3c7424 */ /* 0x000fe200078e00ff */
[----:B------:R-:W-:Y:S02]  /*ab50*/  WARPGROUP.DEPBAR.LE gsb0, 0x0 ;  /* 0x00008000000079c5 */ /* 0x000fe40000010000 */
[----:B------:R-:W-:-:S06]  /*ab60*/  WARPGROUP.ARRIVE ;  /* 0x00000000000079c5 */ /* 0x000fcc0000000000 */
[----:B------:R-:W-:Y:S01]  /*ab70*/  HGMMA.64x64x16.F32.BF16 R24, gdesc[UR4], R24, gsb0 ;  /* 0x00e00000041879f0 */ /* 0x000fe20008001818 */
[----:B------:R-:W-:Y:S01]  /*ab80*/  R2UR UR6, R56 ;  /* 0x00000000380672ca */ /* 0x000fe200000e0000 */
[----:B------:R-:W-:Y:S01]  /*ab90*/  IMAD.MOV.U32 R56, RZ, RZ, 0xa00 ;  /* 0x00000a00ff387424 */ /* 0x000fe200078e00ff */
[----:B------:R-:W-:Y:S01]  /*aba0*/  R2UR UR7, R57 ;  /* 0x00000000390772ca */ /* 0x000fe200000e0000 */
[----:B------:R-:W-:Y:S01]  /*abb0*/  IMAD.MOV.U32 R57, RZ, RZ, 0x40000040 ;  /* 0x40000040ff397424 */ /* 0x000fe200078e00ff */
[----:B------:R-:W-:Y:S01]  /*abc0*/  R2UR UR4, R20 ;  /* 0x00000000140472ca */ /* 0x000fe200000e0000 */
[----:B------:R-:W-:Y:S01]  /*abd0*/  IMAD.MOV.U32 R20, RZ, RZ, 0x28 ;  /* 0x00000028ff147424 */ /* 0x000fe200078e00ff */
[----:B------:R-:W-:Y:S02]  /*abe0*/  R2UR UR5, R21 ;  /* 0x00000000150572ca */ /* 0x000fe400000e0000 */
[----:B------:R-:W-:Y:S02]  /*abf0*/  SEL R56, R56, 0x980, P2 ;  /* 0x0000098038387807 */ /* 0x000fe40001000000 */
[----:B------:R-:W-:-:S02]  /*ac00*/  SEL R20, R20, 0x26, P2 ;  /* 0x0000002614147807 */ /* 0x000fc40001000000 */
[----:B------:R-:W-:Y:S02]  /*ac10*/  LOP3.LUT R56, R56, 0xa00, RZ, 0xc0, !PT ;  /* 0x00000a0038387812 */ /* 0x000fe400078ec0ff */
[----:B------:R-:W-:-:S04]  /*ac20*/  LOP3.LUT R21, R20, 0x6, RZ, 0xc0, !PT ;  /* 0x0000000614157812 */ /* 0x000fc800078ec0ff */
[CC--:B------:R-:W-:Y:S02]  /*ac30*/  IADD3 R62, R21.reuse, R56.reuse, R6 ;  /* 0x00000038153e7210 */ /* 0x0c0fe40007ffe006 */
[----:B------:R-:W-:Y:S01]  /*ac40*/  IADD3 R20, R21, R56, R14 ;  /* 0x0000003815147210 */ /* 0x000fe20007ffe00e */
[----:B------:R-:W-:Y:S02]  /*ac50*/  IMAD.MOV.U32 R21, RZ, RZ, 0x40000040 ;  /* 0x40000040ff157424 */ /* 0x000fe400078e00ff */
[----:B------:R-:W-:-:S04]  /*ac60*/  VIADD R56, R14, 0xa00 ;  /* 0x00000a000e387836 */ /* 0x000fc80000000000 */
[----:B------:R-:W-:Y:S01]  /*ac70*/  IMAD.IADD R64, R15, 0x1, R56 ;  /* 0x000000010f407824 */ /* 0x000fe200078e0238 */
[----:B------:R-:W-:Y:S02]  /*ac80*/  WARPGROUP.DEPBAR.LE gsb0, 0x0 ;  /* 0x00008000000079c5 */ /* 0x000fe40000010000 */
[----:B------:R-:W-:-:S06]  /*ac90*/  WARPGROUP.ARRIVE ;  /* 0x00000000000079c5 */ /* 0x000fcc0000000000 */
[----:B------:R-:W-:Y:S01]  /*aca0*/  HGMMA.64x64x16.F32.BF16 R24, gdesc[UR4], R24, gsb0 ;  /* 0x00e00000041879f0 */ /* 0x000fe20008001818 */
[----:B------:R-:W-:Y:S02]  /*acb0*/  R2UR UR4, R62 ;  /* 0x000000003e0472ca */ /* 0x000fe400000e0000 */
[----:B------:R-:W-:Y:S01]  /*acc0*/  R2UR UR5, R63 ;  /* 0x000000003f0572ca */ /* 0x000fe200000e0000 */
[----:B------:R-:W-:Y:S01]  /*acd0*/  IMAD.MOV.U32 R63, RZ, RZ, 0x40000040 ;  /* 0x40000040ff3f7424 */ /* 0x000fe200078e00ff */
[----:B------:R-:W-:Y:S01]  /*ace0*/  R2UR UR6, R20 ;  /* 0x00000000140672ca */ /* 0x000fe200000e0000 */
[----:B------:R-:W-:Y:S01]  /*acf0*/  VIADD R20, R6, 0xa00 ;  /* 0x00000a0006147836 */ /* 0x000fe20000000000 */
[----:B------:R-:W-:Y:S01]  /*ad00*/  R2UR UR7, R21 ;  /* 0x00000000150772ca */ /* 0x000fe200000e0000 */
[----:B------:R-:W-:Y:S02]  /*ad10*/  IMAD.MOV.U32 R21, RZ, RZ, 0x40000040 ;  /* 0x40000040ff157424 */ /* 0x000fe400078e00ff */
[----:B------:R-:W-:Y:S01]  /*ad20*/  IMAD.IADD R62, R15, 0x1, R20 ;  /* 0x000000010f3e7824 */ /* 0x000fe200078e0214 */
[----:B------:R-:W-:-:S02]  /*ad30*/  WARPGROUP.DEPBAR.LE gsb0, 0x0 ;  /* 0x00008000000079c5 */ /* 0x000fc40000010000 */
        /* <DEDUP_REMOVED lines=68> */
[----:B------:R-:W-:Y:S02]  /*b180*/  R2UR UR7, R65 ;  /* 0x00000000410772ca */ /* 0x000fe400000e0000 */
        /* <DEDUP_REMOVED lines=20> */
[----:B------:R-:W-:Y:S01]  /*b2d0*/  VIADD R56, R14, 0xe00 ;  /* 0x00000e000e387836 */ /* 0x000fe20000000000 */
        /* <DEDUP_REMOVED lines=24> */
[----:B------:R-:W-:Y:S01]  /*b460*/  IMAD.IADD R56, R61, 0x1, R56 ;  /* 0x000000013d387824 */ /* 0x000fe200078e0238 */
[----:B------:R-:W-:-:S02]  /*b470*/  WARPGROUP.DEPBAR.LE gsb0, 0x0 ;  /* 0x00008000000079c5 */ /* 0x000fc40000010000 */
[----:B------:R-:W-:-:S07]  /*b480*/  WARPGROUP.ARRIVE ;  /* 0x00000000000079c5 */ /* 0x000fce0000000000 */
[----:B------:R-:W-:Y:S01]  /*b490*/  HGMMA.64x64x16.F32.BF16 R24, gdesc[UR4], R24, gsb0 ;  /* 0x00e00000041879f0 */ /* 0x000fe20008001818 */
[----:B------:R-:W-:Y:S02]  /*b4a0*/  R2UR UR6, R62 ;  /* 0x000000003e0672ca */ /* 0x000fe400000e0000 */
        /* <DEDUP_REMOVED lines=8> */
[----:B------:R-:W-:Y:S02]  /*b530*/  R2UR UR6, R56 ;  /* 0x00000000380672ca */ /* 0x000fe400000e0000 */
[----:B------:R-:W-:Y:S01]  /*b540*/  R2UR UR7, R57 ;  /* 0x00000000390772ca */ /* 0x000fe200000e0000 */
[----:B------:R-:W-:Y:S01]  /*b550*/  IMAD.MOV.U32 R57, RZ, RZ, 0x40000040 ;  /* 0x40000040ff397424 */ /* 0x000fe200078e00ff */
[----:B------:R-:W-:Y:S01]  /*b560*/  R2UR UR4, R20 ;  /* 0x00000000140472ca */ /* 0x000fe200000e0000 */
[----:B------:R-:W-:Y:S01]  /*b570*/  IMAD.MOV.U32 R20, RZ, RZ, 0x1000 ;  /* 0x00001000ff147424 */ /* 0x000fe200078e00ff */
[----:B------:R-:W-:-:S04]  /*b580*/  R2UR UR5, R21 ;  /* 0x00000000150572ca */ /* 0x000fc800000e0000 */
        /* <DEDUP_REMOVED lines=8> */
[----:B------:R-:W-:Y:S02]  /*b610*/  R2UR UR4, R56 ;  /* 0x00000000380472ca */ /* 0x000fe400000e0000 */
[----:B------:R-:W-:Y:S02]  /*b620*/  R2UR UR5, R57 ;  /* 0x00000000390572ca */ /* 0x000fe400000e0000 */
[----:B------:R-:W-:Y:S02]  /*b630*/  R2UR UR6, R14 ;  /* 0x000000000e0672ca */ /* 0x000fe400000e0000 */
[----:B------:R-:W-:Y:S01]  /*b640*/  R2UR UR7, R15 ;  /* 0x000000000f0772ca */ /* 0x000fe200000e0000 */
[----:B------:R-:W0:Y:S02]  /*b650*/  LDC R14, c[0x0][0x448] ;  /* 0x00011200ff0e7b82 */ /* 0x000e240000000800 */
[----:B0-----:R-:W-:Y:S01]  /*b660*/  ISETP.NE.AND P2, PT, R14, 0x1, PT ;  /* 0x000000010e00780c */ /* 0x001fe20003f45270 */
[----:B------:R-:W-:-:S12]  /*b670*/  IMAD.IADD R14, R216, 0x1, R195 ;  /* 0x00000001d80e7824 */ /* 0x000fd800078e02c3 */
[----:B------:R-:W0:Y:S08]  /*b680*/  @P2 LDC R15, c[0x0][0x44c] ;  /* 0x00011300ff0f2b82 */ /* 0x000e300000000800 */
[----:B------:R-:W1:Y:S01]  /*b690*/  @P2 LDC R20, c[0x0][0x450] ;  /* 0x00011400ff142b82 */ /* 0x000e620000000800 */
[----:B0-----:R-:W-:Y:S01]  /*b6a0*/  @P2 IMAD.HI.U32 R15, R14, R15, RZ ;  /* 0x0000000f0e0f2227 */ /* 0x001fe200078e00ff */
[----:B------:R-:W-:-:S02]  /*b6b0*/  WARPGROUP.DEPBAR.LE gsb0, 0x0 ;  /* 0x00008000000079c5 */ /* 0x000fc40000010000 */
[----:B------:R-:W-:Y:S02]  /*b6c0*/  WARPGROUP.ARRIVE ;  /* 0x00000000000079c5 */ /* 0x000fe40000000000 */
[----:B-1----:R-:W-:Y:S01]  /*b6d0*/  @P2 SHF.R.U32.HI R14, RZ, R20, R15 ;  /* 0x00000014ff0e2219 */ /* 0x002fe2000001160f */
[----:B------:R-:W-:-:S03]  /*b6e0*/  IMAD R20, R171, -0x40, R60 ;  /* 0xffffffc0ab147824 */ /* 0x000fc600078e023c */
[----:B------:R-:W-:Y:S01]  /*b6f0*/  HGMMA.64x64x16.F32.BF16 R24, gdesc[UR4], R24, gsb0 ;  /* 0x00e00000041879f0 */ /* 0x000fe20008001818 */
[----:B------:R-:W0:Y:S01]  /*b700*/  SHFL.IDX PT, R21, R14, RZ, 0x1c1f ;  /* 0x001c1fff0e157589 */ /* 0x000e2200000e0000 */
[----:B------:R-:W-:Y:S01]  /*b710*/  ULDC UR4, c[0x0][0xad0] ;  /* 0x0002b40000047ab9 */ /* 0x000fe20000000800 */
[----:B------:R-:W-:Y:S02]  /*b720*/  IADD3 R15, R211, 0x1, R20 ;  /* 0x00000001d30f7810 */ /* 0x000fe40007ffe014 */
[----:B------:R-:W-:Y:S01]  /*b730*/  IADD3 R20, -R189, R20, R211 ;  /* 0x00000014bd147210 */ /* 0x000fe20007ffe1d3 */
[----:B------:R-:W1:Y:S01]  /*b740*/  SHFL.IDX PT, R14, R14, 0x1, 0x1c1f ;  /* 0x003c1f000e0e7f89 */ /* 0x000e6200000e0000 */
[----:B------:R-:W-:-:S04]  /*b750*/  IADD3 R15, -R194, R15, -R189 ;  /* 0x0000000fc20f7210 */ /* 0x000fc80007ffe9bd */
        /* <DEDUP_REMOVED lines=37> */
[----:B------:R0:W3:Y:S01]  /*b9b0*/  MUFU.TANH R56, R29 ;  /* 0x0000001d00387308 */ /* 0x0000e20000002400 */
[----:B-1----:R-:W-:Y:S01]  /*b9c0*/  FSEL R25, R25, -INF , P4 ;  /* 0xff80000019197808 */ /* 0x002fe20002000000 */
[----:B------:R-:W-:Y:S01]  /*b9d0*/  FMUL.FTZ R43, R43, UR4 ;  /* 0x000000042b2b7c20 */ /* 0x000fe20008410000 */
[----:B------:R-:W-:Y:S01]  /*b9e0*/  ISETP.GT.AND P4, PT, R21, 0x10, PT ;  /* 0x000000101500780c */ /* 0x000fe20003f84270 */
[----:B------:R-:W-:Y:S01]  /*b9f0*/  FMUL.FTZ R46, R46, UR4 ;  /* 0x000000042e2e7c20 */ /* 0x000fe20008410000 */
[----:B------:R-:W-:Y:S01]  /*ba00*/  FMUL.FTZ R47, R47, UR4 ;  /* 0x000000042f2f7c20 */ /* 0x000fe20008410000 */
[----:B------:R-:W-:Y:S01]  /*ba10*/  FMUL.FTZ R50, R50, UR4 ;  /* 0x0000000432327c20 */ /* 0x000fe20008410000 */
[----:B------:R-:W-:Y:S01]  /*ba20*/  FMUL.FTZ R51, R51, UR4 ;  /* 0x0000000433337c20 */ /* 0x000fe20008410000 */
[----:B------:R3:W1:Y:S01]  /*ba30*/  MUFU.TANH R57, R32 ;  /* 0x0000002000397308 */ /* 0x0006620000002400 */
[----:B--2---:R-:W-:Y:S01]  /*ba40*/  FSEL R28, R28, -INF , P5 ;  /* 0xff8000001c1c7808 */ /* 0x004fe20002800000 */
[----:B------:R-:W-:Y:S01]  /*ba50*/  FMUL.FTZ R54, R54, UR4 ;  /* 0x0000000436367c20 */ /* 0x000fe20008410000 */
[----:B0-----:R-:W-:Y:S01]  /*ba60*/  FMNMX.FTZ R29, R24, R25, !PT ;  /* 0x00000019181d7209 */ /* 0x001fe20007810000 */
[----:B------:R-:W-:Y:S01]  /*ba70*/  FMUL.FTZ R55, R55, UR4 ;  /* 0x0000000437377c20 */ /* 0x000fe20008410000 */
[----:B------:R-:W-:Y:S01]  /*ba80*/  ISETP.GT.AND P5, PT, R14, 0x8, PT ;  /* 0x000000080e00780c */ /* 0x000fe20003fa4270 */
[----:B------:R-:W-:Y:S01]  /*ba90*/  ULDC UR4, c[0x0][0xa80] ;  /* 0x0002a00000047ab9 */ /* 0x000fe20000000800 */
[----:B------:R-:W-:Y:S01]  /*baa0*/  FMNMX.FTZ R29, R28, R29, !PT ;  /* 0x0000001d1c1d7209 */ /* 0x000fe20007810000 */
[----:B------:R-:W0:Y:S01]  /*bab0*/  MUFU.TANH R33, R33 ;  /* 0x0000002100217308 */ /* 0x000e220000002400 */
[----:B---3--:R-:W-:Y:S01]  /*bac0*/  FSEL R32, R56, -INF , P3 ;  /* 0xff80000038207808 */ /* 0x008fe20001800000 */
[----:B------:R-:W-:Y:S01]  /*bad0*/  IMAD.U32 R169, RZ, RZ, UR4 ;  /* 0x00000004ffa97e24 */ /* 0x000fe2000f8e00ff */
[----:B------:R-:W-:-:S02]  /*bae0*/  ISETP.GT.AND P3, PT, R21, 0x11, PT ;  /* 0x000000111500780c */ /* 0x000fc40003f64270 */
[----:B------:R-:W-:-:S03]  /*baf0*/  FMNMX.FTZ R29, R32, R29, !PT ;  /* 0x0000001d201d7209 */ /* 0x000fc60007810000 */
[----:B------:R1:W-:Y:S08]  /*bb00*/  MUFU.TANH R58, R36 ;  /* 0x00000024003a7308 */ /* 0x0003f00000002400 */
[----:B------:R-:W2:Y:S01]  /*bb10*/  MUFU.TANH R37, R37 ;  /* 0x0000002500257308 */ /* 0x000ea20000002400 */
[----:B-1----:R-:W-:Y:S02]  /*bb20*/  FSEL R36, R57, -INF , P4 ;  /* 0xff80000039247808 */ /* 0x002fe40002000000 */
[----:B------:R-:W-:-:S02]  /*bb30*/  ISETP.GT.AND P4, PT, R21, 0x18, PT ;  /* 0x000000181500780c */ /* 0x000fc40003f84270 */
[----:B------:R-:W-:-:S03]  /*bb40*/  FMNMX.FTZ R29, R36, R29, !PT ;  /* 0x0000001d241d7209 */ /* 0x000fc60007810000 */
[----:B------:R0:W-:Y:S08]  /*bb50*/  MUFU.TANH R59, R40 ;  /* 0x00000028003b7308 */ /* 0x0001f00000002400 */
[----:B------:R-:W1:Y:S01]  /*bb60*/  MUFU.TANH R41, R41 ;  /* 0x0000002900297308 */ /* 0x000e620000002400 */
[----:B0-----:R-:W-:Y:S02]  /*bb70*/  FSEL R40, R33, -INF , P3 ;  /* 0xff80000021287808 */ /* 0x001fe40001800000 */
[----:B------:R-:W-:-:S02]  /*bb80*/  ISETP.GT.AND P3, PT, R21, 0x19, PT ;  /* 0x000000191500780c */ /* 0x000fc40003f64270 */
[----:B------:R-:W-:Y:S02]  /*bb90*/  FMNMX.FTZ R29, R40, R29, !PT ;  /* 0x0000001d281d7209 */ /* 0x000fe40007810000 */
[----:B--2---:R-:W-:Y:S01]  /*bba0*/  FSEL R56, R37, -INF , P3 ;  /* 0xff80000025387808 */ /* 0x004fe20001800000 */
[----:B------:R0:W2:Y:S01]  /*bbb0*/  MUFU.TANH R60, R44 ;  /* 0x0000002c003c7308 */ /* 0x0000a20000002400 */
[----:B------:R-:W-:-:S07]  /*bbc0*/  ISETP.GT.AND P3, PT, R21, 0x21, PT ;  /* 0x000000211500780c */ /* 0x000fce0003f64270 */
[----:B------:R-:W3:Y:S01]  /*bbd0*/  MUFU.TANH R45, R45 ;  /* 0x0000002d002d7308 */ /* 0x000ee20000002400 */
[----:B0-----:R-:W-:Y:S02]  /*bbe0*/  FSEL R44, R58, -INF , P4 ;  /* 0xff8000003a2c7808 */ /* 0x001fe40002000000 */
[----:B------:R-:W-:Y:S02]  /*bbf0*/  ISETP.GT.AND P4, PT, R21, 0x20, PT ;  /* 0x000000201500780c */ /* 0x000fe40003f84270 */
[----:B------:R-:W-:Y:S02]  /*bc00*/  FMNMX.FTZ R29, R44, R29, !PT ;  /* 0x0000001d2c1d7209 */ /* 0x000fe40007810000 */
[----:B-1----:R-:W-:Y:S01]  /*bc10*/  FSEL R58, R41, -INF , P3 ;  /* 0xff800000293a7808 */ /* 0x002fe20001800000 */
[----:B------:R0:W1:Y:S01]  /*bc20*/  MUFU.TANH R57, R48 ;  /* 0x0000003000397308 */ /* 0x0000620000002400 */
[----:B------:R-:W-:Y:S02]  /*bc30*/  FMNMX.FTZ R29, R56, R29, !PT ;  /* 0x0000001d381d7209 */ /* 0x000fe40007810000 */
[----:B------:R-:W-:-:S05]  /*bc40*/  ISETP.GT.AND P3, PT, R21, 0x29, PT ;  /* 0x000000291500780c */ /* 0x000fca0003f64270 */
[----:B------:R-:W4:Y:S01]  /*bc50*/  MUFU.TANH R49, R49 ;  /* 0x0000003100317308 */ /* 0x000f220000002400 */
[----:B0-----:R-:W-:Y:S02]  /*bc60*/  FSEL R48, R59, -INF , P4 ;  /* 0xff8000003b307808 */ /* 0x001fe40002000000 */
[C---:B------:R-:W-:Y:S02]  /*bc70*/  ISETP.GT.AND P4, PT, R21.reuse, 0x28, PT ;  /* 0x000000281500780c */ /* 0x040fe40003f84270 */
[----:B------:R-:W-:Y:S02]  /*bc80*/  FMNMX.FTZ R29, R48, R29, !PT ;  /* 0x0000001d301d7209 */ /* 0x000fe40007810000 */
[----:B--2---:R-:W-:Y:S01]  /*bc90*/  FSEL R60, R60, -INF , P4 ;  /* 0xff8000003c3c7808 */ /* 0x004fe20002000000 */
[----:B------:R1:W0:Y:S01]  /*bca0*/  MUFU.TANH R66, R52 ;  /* 0x0000003400427308 */ /* 0x0002220000002400 */
[----:B------:R-:W-:Y:S02]  /*bcb0*/  FMNMX.FTZ R29, R58, R29, !PT ;  /* 0x0000001d3a1d7209 */ /* 0x000fe40007810000 */
[----:B------:R-:W-:-:S02]  /*bcc0*/  ISETP.GT.AND P4, PT, R21, 0x30, PT ;  /* 0x000000301500780c */ /* 0x000fc40003f84270 */
[----:B---3--:R-:W-:Y:S02]  /*bcd0*/  FSEL R62, R45, -INF , P3 ;  /* 0xff8000002d3e7808 */ /* 0x008fe40001800000 */
[----:B------:R-:W-:Y:S01]  /*bce0*/  FMNMX.FTZ R29, R60, R29, !PT ;  /* 0x0000001d3c1d7209 */ /* 0x000fe20007810000 */
[----:B------:R-:W2:Y:S01]  /*bcf0*/  MUFU.TANH R53, R53 ;  /* 0x0000003500357308 */ /* 0x000ea20000002400 */
[----:B------:R-:W-:Y:S02]  /*bd00*/  ISETP.GT.AND P3, PT, R21, 0x31, PT ;  /* 0x000000311500780c */ /* 0x000fe40003f64270 */
[----:B-1----:R-:W-:Y:S02]  /*bd10*/  FSEL R52, R57, -INF , P4 ;  /* 0xff80000039347808 */ /* 0x002fe40002000000 */
[----:B------:R-:W-:Y:S02]  /*bd20*/  FMNMX.FTZ R29, R62, R29, !PT ;  /* 0x0000001d3e1d7209 */ /* 0x000fe40007810000 */
[----:B------:R-:W-:Y:S01]  /*bd30*/  ISETP.GT.AND P4, PT, R21, 0x38, PT ;  /* 0x000000381500780c */ /* 0x000fe20003f84270 */
[----:B------:R-:W1:Y:S01]  /*bd40*/  MUFU.TANH R26, R26 ;  /* 0x0000001a001a7308 */ /* 0x000e620000002400 */
[----:B----4-:R-:W-:-:S02]  /*bd50*/  FSEL R64, R49, -INF , P3 ;  /* 0xff80000031407808 */ /* 0x010fc40001800000 */
[----:B------:R-:W-:Y:S02]  /*bd60*/  FMNMX.FTZ R29, R52, R29, !PT ;  /* 0x0000001d341d7209 */ /* 0x000fe40007810000 */
[----:B------:R-:W-:Y:S02]  /*bd70*/  ISETP.GT.AND P3, PT, R21, 0x39, PT ;  /* 0x000000391500780c */ /* 0x000fe40003f64270 */
[----:B0-----:R-:W-:Y:S01]  /*bd80*/  FSEL R66, R66, -INF , P4 ;  /* 0xff80000042427808 */ /* 0x001fe20002000000 */
[----:B------:R-:W0:Y:S01]  /*bd90*/  MUFU.TANH R27, R27 ;  /* 0x0000001b001b7308 */ /* 0x000e220000002400 */
[----:B------:R-:W-:Y:S02]  /*bda0*/  FMNMX.FTZ R29, R64, R29, !PT ;  /* 0x0000001d401d7209 */ /* 0x000fe40007810000 */
[----:B--2---:R-:W-:Y:S02]  /*bdb0*/  FSEL R68, R53, -INF , P3 ;  /* 0xff80000035447808 */ /* 0x004fe40001800000 */
[----:B------:R-:W-:-:S02]  /*bdc0*/  FMNMX.FTZ R29, R66, R29, !PT ;  /* 0x0000001d421d7209 */ /* 0x000fc40007810000 */
[----:B------:R-:W-:Y:S01]  /*bdd0*/  ISETP.GT.AND P3, PT, R14, RZ, PT ;  /* 0x000000ff0e00720c */ /* 0x000fe20003f64270 */
[----:B------:R-:W2:Y:S01]  /*bde0*/  MUFU.TANH R30, R30 ;  /* 0x0000001e001e7308 */ /* 0x000ea20000002400 */
[----:B------:R-:W-:Y:S02]  /*bdf0*/  FMNMX.FTZ R29, R68, R29, !PT ;  /* 0x0000001d441d7209 */ /* 0x000fe40007810000 */
[----:B------:R-:W-:Y:S02]  /*be00*/  ISETP.GT.AND P4, PT, R14, 0x1, PT ;  /* 0x000000010e00780c */ /* 0x000fe40003f84270 */
[----:B-1----:R-:W-:Y:S01]  /*be10*/  FSEL R26, R26, -INF , P3 ;  /* 0xff8000001a1a7808 */ /* 0x002fe20001800000 */
[----:B------:R-:W1:Y:S01]  /*be20*/  SHFL.BFLY PT, R70, R29, 0x2, 0x1f ;  /* 0x0c401f001d467f89 */ /* 0x000e6200000e0000 */
[----:B------:R-:W-:Y:S01]  /*be30*/  ISETP.GT.AND P3, PT, R14, 0x9, PT ;  /* 0x000000090e00780c */ /* 0x000fe20003f64270 */
[----:B------:R-:W3:Y:S01]  /*be40*/  MUFU.TANH R31, R31 ;  /* 0x0000001f001f7308 */ /* 0x000ee20000002400 */
[----:B0-----:R-:W-:-:S02]  /*be50*/  FSEL R15, R27, -INF , P4 ;  /* 0xff8000001b0f7808 */ /* 0x001fc40002000000 */
[----:B------:R-:W-:-:S05]  /*be60*/  ISETP.GT.AND P4, PT, R14, 0x10, PT ;  /* 0x000000100e00780c */ /* 0x000fca0003f84270 */
[----:B------:R3:W0:Y:S01]  /*be70*/  MUFU.TANH R33, R34 ;  /* 0x0000002200217308 */ /* 0x0006220000002400 */
[----:B--2---:R-:W-:Y:S02]  /*be80*/  FSEL R30, R30, -INF , P5 ;  /* 0xff8000001e1e7808 */ /* 0x004fe40002800000 */
[----:B------:R-:W-:-:S05]  /*be90*/  ISETP.GT.AND P5, PT, R14, 0x21, PT ;  /* 0x000000210e00780c */ /* 0x000fca0003fa4270 */
[----:B------:R-:W2:Y:S01]  /*bea0*/  MUFU.TANH R35, R35 ;  /* 0x0000002300237308 */ /* 0x000ea20000002400 */
[----:B---3--:R-:W-:Y:S02]  /*beb0*/  FSEL R34, R31, -INF , P3 ;  /* 0xff8000001f227808 */ /* 0x008fe40001800000 */
[----:B------:R-:W-:Y:S02]  /*bec0*/  ISETP.GT.AND P3, PT, R14, 0x11, PT ;  /* 0x000000110e00780c */ /* 0x000fe40003f64270 */
[----:B-1----:R-:W-:-:S03]  /*bed0*/  FMNMX.FTZ R70, R29, R70, !PT ;  /* 0x000000461d467209 */ /* 0x002fc60007810000 */
[----:B------:R0:W-:Y:S02]  /*bee0*/  MUFU.TANH R29, R38 ;  /* 0x00000026001d7308 */ /* 0x0001e40000002400 */
[----:B------:R-:W1:Y:S06]  /*bef0*/  SHFL.BFLY PT, R21, R70, 0x1, 0x1f ;  /* 0x0c201f0046157f89 */ /* 0x000e6c00000e0000 */
[----:B------:R-:W3:Y:S01]  /*bf00*/  MUFU.TANH R39, R39 ;  /* 0x0000002700277308 */ /* 0x000ee20000002400 */
[----:B0-----:R-:W-:Y:S02]  /*bf10*/  FSEL R38, R33, -INF , P4 ;  /* 0xff80000021267808 */ /* 0x001fe40002000000 */
[----:B------:R-:W-:-:S05]  /*bf20*/  ISETP.GT.AND P4, PT, R14, 0x18, PT ;  /* 0x000000180e00780c */ /* 0x000fca0003f84270 */
[----:B------:R2:W-:Y:S08]  /*bf30*/  MUFU.TANH R37, R42 ;  /* 0x0000002a00257308 */ /* 0x0005f00000002400 */
[----:B------:R-:W0:Y:S01]  /*bf40*/  MUFU.TANH R43, R43 ;  /* 0x0000002b002b7308 */ /* 0x000e220000002400 */
[----:B--2---:R-:W-:Y:S02]  /*bf50*/  FSEL R42, R35, -INF , P3 ;  /* 0xff800000232a7808 */ /* 0x004fe40001800000 */
[----:B-1----:R-:W-:-:S02]  /*bf60*/  FMNMX.FTZ R168, R70, R21, !PT ;  /* 0x0000001546a87209 */ /* 0x002fc40007810000 */
[----:B------:R-:W-:Y:S02]  /*bf70*/  FMNMX.FTZ R21, R26, R15, !PT ;  /* 0x0000000f1a157209 */ /* 0x000fe40007810000 */
[----:B------:R-:W-:Y:S01]  /*bf80*/  ISETP.GT.AND P3, PT, R14, 0x19, PT ;  /* 0x000000190e00780c */ /* 0x000fe20003f64270 */
[----:B------:R1:W2:Y:S01]  /*bf90*/  MUFU.TANH R74, R46 ;  /* 0x0000002e004a7308 */ /* 0x0002a20000002400 */
[----:B------:R-:W-:Y:S01]  /*bfa0*/  FMNMX.FTZ R21, R30, R21, !PT ;  /* 0x000000151e157209 */ /* 0x000fe20007810000 */
[----:B------:R-:W-:Y:S01]  /*bfb0*/  FMUL.FTZ R20, R168, R169 ;  /* 0x000000a9a8147220 */ /* 0x000fe20000410000 */
[----:B---3--:R-:W-:Y:S02]  /*bfc0*/  FSEL R70, R39, -INF , P3 ;  /* 0xff80000027467808 */ /* 0x008fe40001800000 */
[----:B------:R-:W-:Y:S02]  /*bfd0*/  FMNMX.FTZ R21, R34, R21, !PT ;  /* 0x0000001522157209 */ /* 0x000fe40007810000 */
[----:B------:R-:W-:Y:S01]  /*bfe0*/  ISETP.GT.AND P3, PT, R14, 0x29, PT ;  /* 0x000000290e00780c */ /* 0x000fe20003f64270 */
[----:B------:R-:W3:Y:S01]  /*bff0*/  MUFU.TANH R47, R47 ;  /* 0x0000002f002f7308 */ /* 0x000ee20000002400 */
[----:B------:R-:W-:-:S02]  /*c000*/  FMNMX.FTZ R21, R38, R21, !PT ;  /* 0x0000001526157209 */ /* 0x000fc40007810000 */
[----:B-1----:R-:W-:Y:S02]  /*c010*/  FSEL R46, R29, -INF , P4 ;  /* 0xff8000001d2e7808 */ /* 0x002fe40002000000 */
[----:B------:R-:W-:Y:S02]  /*c020*/  FMNMX.FTZ R21, R42, R21, !PT ;  /* 0x000000152a157209 */ /* 0x000fe40007810000 */
[----:B------:R-:W-:Y:S01]  /*c030*/  ISETP.GT.AND P4, PT, R14, 0x28, PT ;  /* 0x000000280e00780c */ /* 0x000fe20003f84270 */
[----:B------:R1:W4:Y:S01]  /*c040*/  MUFU.TANH R31, R50 ;  /* 0x00000032001f7308 */ /* 0x0003220000002400 */
[----:B------:R-:W-:Y:S02]  /*c050*/  FMNMX.FTZ R21, R46, R21, !PT ;  /* 0x000000152e157209 */ /* 0x000fe40007810000 */
[----:B0-----:R-:W-:Y:S02]  /*c060*/  FSEL R72, R43, -INF , P5 ;  /* 0xff8000002b487808 */ /* 0x001fe40002800000 */
[----:B------:R-:W-:-:S02]  /*c070*/  FMNMX.FTZ R21, R70, R21, !PT ;  /* 0x0000001546157209 */ /* 0x000fc40007810000 */
[----:B--2---:R-:W-:Y:S01]  /*c080*/  FSEL R74, R74, -INF , P4 ;  /* 0xff8000004a4a7808 */ /* 0x004fe20002000000 */
[----:B------:R-:W0:Y:S01]  /*c090*/  MUFU.TANH R51, R51 ;  /* 0x0000003300337308 */ /* 0x000e220000002400 */
[----:B-1----:R-:W-:Y:S02]  /*c0a0*/  FSEL R50, R37, -INF , P6 ;  /* 0xff80000025327808 */ /* 0x002fe40003000000 */
[----:B------:R-:W-:Y:S02]  /*c0b0*/  FSETP.NEU.FTZ.AND P5, PT, R168, -INF , PT ;  /* 0xff800000a800780b */ /* 0x000fe40003fbd000 */
[----:B------:R-:W-:Y:S02]  /*c0c0*/  FMNMX.FTZ R21, R50, R21, !PT ;  /* 0x0000001532157209 */ /* 0x000fe40007810000 */
[----:B------:R-:W-:Y:S01]  /*c0d0*/  ISETP.GT.AND P6, PT, R14, 0x30, PT ;  /* 0x000000300e00780c */ /* 0x000fe20003fc4270 */
[----:B------:R4:W1:Y:S01]  /*c0e0*/  MUFU.TANH R78, R54 ;  /* 0x00000036004e7308 */ /* 0x0008620000002400 */
[----:B------:R-:W-:-:S02]  /*c0f0*/  FMNMX.FTZ R21, R72, R21, !PT ;  /* 0x0000001548157209 */ /* 0x000fc40007810000 */
[----:B---3--:R-:W-:Y:S02]  /*c100*/  FSEL R76, R47, -INF , P3 ;  /* 0xff8000002f4c7808 */ /* 0x008fe40001800000 */
[----:B------:R-:W-:Y:S02]  /*c110*/  FMNMX.FTZ R21, R74, R21, !PT ;  /* 0x000000154a157209 */ /* 0x000fe40007810000 */
[----:B------:R-:W-:Y:S01]  /*c120*/  FSEL R27, R20, RZ, P5 ;  /* 0x000000ff141b7208 */ /* 0x000fe20002800000 */
[----:B------:R-:W2:Y:S01]  /*c130*/  MUFU.TANH R55, R55 ;  /* 0x0000003700377308 */ /* 0x000ea20000002400 */
[----:B------:R-:W-:Y:S02]  /*c140*/  ISETP.GT.AND P3, PT, R14, 0x31, PT ;  /* 0x000000310e00780c */ /* 0x000fe40003f64270 */
[----:B----4-:R-:W-:Y:S01]  /*c150*/  FSEL R54, R31, -INF , P6 ;  /* 0xff8000001f367808 */ /* 0x010fe20003000000 */
[--C-:B------:R-:W-:Y:S01]  /*c160*/  FFMA.FTZ R20, R24, R169, -R27.reuse ;  /* 0x000000a918147223 */ /* 0x100fe2000001081b */
[----:B------:R-:W-:Y:S01]  /*c170*/  FMNMX.FTZ R21, R76, R21, !PT ;  /* 0x000000154c157209 */ /* 0x000fe20007810000 */
[-CC-:B------:R-:W-:Y:S01]  /*c180*/  FFMA.FTZ R25, R25, R169.reuse, -R27.reuse ;  /* 0x000000a919197223 */ /* 0x180fe2000001081b */
[----:B------:R-:W-:Y:S01]  /*c190*/  ISETP.GT.AND P4, PT, R14, 0x38, PT ;  /* 0x000000380e00780c */ /* 0x000fe20003f84270 */
[--C-:B------:R-:W-:Y:S01]  /*c1a0*/  FFMA.FTZ R28, R28, R169, -R27.reuse ;  /* 0x000000a91c1c7223 */ /* 0x100fe2000001081b */
[----:B0-----:R-:W-:Y:S01]  /*c1b0*/  FSEL R24, R51, -INF , P3 ;  /* 0xff80000033187808 */ /* 0x001fe20001800000 */
[----:B------:R-:W-:Y:S01]  /*c1c0*/  MUFU.EX2 R29, R25 ;  /* 0x00000019001d7308 */ /* 0x000fe20000000800 */
[----:B------:R-:W-:Y:S01]  /*c1d0*/  FMNMX.FTZ R21, R54, R21, !PT ;  /* 0x0000001536157209 */ /* 0x000fe20007810000 */
[-CC-:B------:R-:W-:Y:S01]  /*c1e0*/  FFMA.FTZ R32, R32, R169.reuse, -R27.reuse ;  /* 0x000000a920207223 */ /* 0x180fe2000001081b */
[----:B------:R-:W-:Y:S01]  /*c1f0*/  ISETP.GT.AND P3, PT, R14, 0x39, PT ;  /* 0x000000390e00780c */ /* 0x000fe20003f64270 */
[-CC-:B------:R-:W-:Y:S01]  /*c200*/  FFMA.FTZ R36, R36, R169.reuse, -R27.reuse ;  /* 0x000000a924247223 */ /* 0x180fe2000001081b */
[----:B-1----:R-:W-:Y:S01]  /*c210*/  FSEL R78, R78, -INF , P4 ;  /* 0xff8000004e4e7808 */ /* 0x002fe20002000000 */
[--C-:B------:R-:W-:Y:S01]  /*c220*/  FFMA.FTZ R40, R40, R169, -R27.reuse ;  /* 0x000000a928287223 */ /* 0x100fe2000001081b */
[----:B------:R-:W-:Y:S01]  /*c230*/  FMNMX.FTZ R21, R24, R21, !PT ;  /* 0x0000001518157209 */ /* 0x000fe20007810000 */
[----:B------:R0:W-:Y:S01]  /*c240*/  MUFU.EX2 R152, R20 ;  /* 0x0000001400987308 */ /* 0x0001e20000000800 */
[----:B--2---:R-:W-:Y:S01]  /*c250*/  FSEL R80, R55, -INF , P3 ;  /* 0xff80000037507808 */ /* 0x004fe20001800000 */
[--C-:B------:R-:W-:Y:S01]  /*c260*/  FFMA.FTZ R44, R44, R169, -R27.reuse ;  /* 0x000000a92c2c7223 */ /* 0x100fe2000001081b */
[----:B------:R-:W-:Y:S01]  /*c270*/  FMNMX.FTZ R21, R78, R21, !PT ;  /* 0x000000154e157209 */ /* 0x000fe20007810000 */
[-CC-:B------:R-:W-:Y:S01]  /*c280*/  FFMA.FTZ R56, R56, R169.reuse, -R27.reuse ;  /* 0x000000a938387223 */ /* 0x180fe2000001081b */
[-CC-:B------:R-:W-:Y:S01]  /*c290*/  FFMA.FTZ R48, R48, R169.reuse, -R27.reuse ;  /* 0x000000a930307223 */ /* 0x180fe2000001081b */
[--C-:B------:R-:W-:Y:S01]  /*c2a0*/  FFMA.FTZ R177, R62, R169, -R27.reuse ;  /* 0x000000a93eb17223 */ /* 0x100fe2000001081b */
[----:B------:R-:W-:Y:S01]  /*c2b0*/  FMNMX.FTZ R21, R80, R21, !PT ;  /* 0x0000001550157209 */ /* 0x000fe20007810000 */
[----:B------:R-:W-:Y:S01]  /*c2c0*/  MUFU.EX2 R28, R28 ;  /* 0x0000001c001c7308 */ /* 0x000fe20000000800 */
[-CC-:B0-----:R-:W-:Y:S01]  /*c2d0*/  FFMA.FTZ R20, R58, R169.reuse, -R27.reuse ;  /* 0x000000a93a147223 */ /* 0x181fe2000001081b */
[-CC-:B------:R-:W-:Y:S01]  /*c2e0*/  FFMA.FTZ R178, R52, R169.reuse, -R27.reuse ;  /* 0x000000a934b27223 */ /* 0x180fe2000001081b */
[-CC-:B------:R-:W-:Y:S01]  /*c2f0*/  FFMA.FTZ R179, R64, R169.reuse, -R27.reuse ;  /* 0x000000a940b37223 */ /* 0x180fe2000001081b */
[----:B------:R-:W0:Y:S01]  /*c300*/  SHFL.BFLY PT, R14, R21, 0x2, 0x1f ;  /* 0x0c401f00150e7f89 */ /* 0x000e2200000e0000 */
[-CC-:B------:R-:W-:Y:S01]  /*c310*/  FFMA.FTZ R174, R66, R169.reuse, -R27.reuse ;  /* 0x000000a942ae7223 */ /* 0x180fe2000001081b */
[----:B------:R-:W-:-:S02]  /*c320*/  FFMA.FTZ R175, R68, R169, -R27 ;  /* 0x000000a944af7223 */ /* 0x000fc4000001081b */
[----:B------:R-:W1:Y:S08]  /*c330*/  MUFU.EX2 R31, R32 ;  /* 0x00000020001f7308 */ /* 0x000e700000000800 */
[----:B------:R-:W-:Y:S08]  /*c340*/  MUFU.EX2 R36, R36 ;  /* 0x0000002400247308 */ /* 0x000ff00000000800 */
[----:B------:R-:W2:Y:S01]  /*c350*/  MUFU.EX2 R33, R40 ;  /* 0x0000002800217308 */ /* 0x000ea20000000800 */
[----:B-1----:R-:W-:-:S02]  /*c360*/  F2FP.BF16.F32.PACK_AB R154, R31, R28 ;  /* 0x0000001c1f9a723e */ /* 0x002fc400000010ff */
[----:B0-----:R-:W-:Y:S01]  /*c370*/  FMNMX.FTZ R14, R21, R14, !PT ;  /* 0x0000000e150e7209 */ /* 0x001fe20007810000 */
[----:B------:R-:W-:-:S04]  /*c380*/  FFMA.FTZ R21, R60, R169, -R27 ;  /* 0x000000a93c157223 */ /* 0x000fc8000001081b */
[----:B------:R-:W-:Y:S01]  /*c390*/  MUFU.EX2 R44, R44 ;  /* 0x0000002c002c7308 */ /* 0x000fe20000000800 */
[----:B------:R-:W0:Y:S07]  /*c3a0*/  SHFL.BFLY PT, R25, R14, 0x1, 0x1f ;  /* 0x0c201f000e197f89 */ /* 0x000e2e00000e0000 */
[----:B------:R-:W1:Y:S01]  /*c3b0*/  MUFU.EX2 R35, R56 ;  /* 0x0000003800237308 */ /* 0x000e620000000800 */
[----:B--2---:R-:W-:-:S07]  /*c3c0*/  F2FP.BF16.F32.PACK_AB R156, R33, R36 ;  /* 0x00000024219c723e */ /* 0x004fce00000010ff */
[----:B------:R-:W-:Y:S08]  /*c3d0*/  MUFU.EX2 R37, R48 ;  /* 0x0000003000257308 */ /* 0x000ff00000000800 */
[----:B------:R-:W-:Y:S01]  /*c3e0*/  MUFU.EX2 R20, R20 ;  /* 0x0000001400147308 */ /* 0x000fe20000000800 */
[----:B0-----:R-:W-:Y:S02]  /*c3f0*/  FMNMX.FTZ R170, R14, R25, !PT ;  /* 0x000000190eaa7209 */ /* 0x001fe40007810000 */
[----:B-1----:R-:W-:-:S02]  /*c400*/  F2FP.BF16.F32.PACK_AB R158, R35, R44 ;  /* 0x0000002c239e723e */ /* 0x002fc400000010ff */
[C---:B------:R-:W-:Y:S01]  /*c410*/  FSETP.NEU.FTZ.AND P3, PT, R170.reuse, -INF , PT ;  /* 0xff800000aa00780b */ /* 0x040fe20003f7d000 */
[-C--:B------:R-:W-:Y:S02]  /*c420*/  FMUL.FTZ R14, R170, R169.reuse ;  /* 0x000000a9aa0e7220 */ /* 0x080fe40000410000 */
[----:B------:R-:W-:Y:S03]  /*c430*/  MUFU.EX2 R21, R21 ;  /* 0x0000001500157308 */ /* 0x000fe60000000800 */
[----:B------:R-:W-:Y:S01]  /*c440*/  FSEL R25, R14, RZ, P3 ;  /* 0x000000ff0e197208 */ /* 0x000fe20001800000 */
[C---:B------:R-:W-:Y:S02]  /*c450*/  @!P1 VIADD R14, R172.reuse, 0x38840 ;  /* 0x00038840ac0e9836 */ /* 0x040fe40000000000 */
[----:B------:R-:W-:Y:S02]  /*c460*/  @!P1 VIADD R172, R172, 0x38860 ;  /* 0x00038860acac9836 */ /* 0x000fe40000000000 */
        /* <DEDUP_REMOVED lines=16> */
[-CC-:B------:R-:W-:Y:S01]  /*c570*/  FFMA.FTZ R176, R78, R169.reuse, -R25.reuse ;  /* 0x000000a94eb07223 */ /* 0x180fe20000010819 */
[----:B------:R-:W-:Y:S01]  /*c580*/  FFMA.FTZ R173, R80, R169, -R25 ;  /* 0x000000a950ad7223 */ /* 0x000fe20000010819 */
[----:B------:R-:W-:Y:S01]  /*c590*/  FADD.FTZ R25, R152, R29 ;  /* 0x0000001d98197221 */ /* 0x000fe20000010000 */
[----:B------:R-:W-:Y:S01]  /*c5a0*/  @!P1 PRMT R14, RZ, 0x654, R14 ;  /* 0x00000654ff0e9816 */ /* 0x000fe2000000000e */
[----:B0-----:R-:W-:Y:S01]  /*c5b0*/  IMAD.MOV.U32 R15, RZ, RZ, 0x40000040 ;  /* 0x40000040ff0f7424 */ /* 0x001fe200078e00ff */
[----:B------:R-:W0:Y:S01]  /*c5c0*/  MUFU.EX2 R30, R30 ;  /* 0x0000001e001e7308 */ /* 0x000e220000000800 */
[----:B------:R-:W-:Y:S01]  /*c5d0*/  FADD.FTZ R32, R28, R25 ;  /* 0x000000191c207221 */ /* 0x000fe20000010000 */
[----:B------:R-:W-:Y:S01]  /*c5e0*/  IMAD.MOV.U32 R25, RZ, RZ, 0x40000040 ;  /* 0x40000040ff197424 */ /* 0x000fe200078e00ff */
[----:B------:R2:W-:Y:S01]  /*c5f0*/  @!P1 SYNCS.ARRIVE.TRANS64.RED.A1T0 RZ, [R14+URZ], RZ ;  /* 0x000000ff0eff99a7 */ /* 0x0005e2000810043f */
[----:B------:R-:W-:Y:S01]  /*c600*/  R2UR UR7, R15 ;  /* 0x000000000f0772ca */ /* 0x000fe200000e0000 */
[----:B------:R-:W-:Y:S01]  /*c610*/  FADD.FTZ R15, R31, R32 ;  /* 0x000000201f0f7221 */ /* 0x000fe20000010000 */
[----:B------:R-:W-:-:S02]  /*c620*/  F2FP.BF16.F32.PACK_AB R152, R29, R152 ;  /* 0x000000981d98723e */ /* 0x000fc400000010ff */
[----:B------:R0:W3:Y:S01]  /*c630*/  MUFU.EX2 R155, R34 ;  /* 0x00000022009b7308 */ /* 0x0000e20000000800 */
[----:B-1----:R-:W-:Y:S01]  /*c640*/  FADD.FTZ R27, R26, R153 ;  /* 0x000000991a1b7221 */ /* 0x002fe20000010000 */
[----:B------:R-:W-:Y:S01]  /*c650*/  R2UR UR11, R25 ;  /* 0x00000000190b72ca */ /* 0x000fe200000e0000 */
[----:B--2---:R-:W-:Y:S01]  /*c660*/  IMAD R14, R18, 0x1000, R191 ;  /* 0x00001000120e7824 */ /* 0x004fe200078e02bf */
[----:B------:R-:W-:Y:S02]  /*c670*/  F2FP.BF16.F32.PACK_AB R153, R153, R26 ;  /* 0x0000001a9999723e */ /* 0x000fe400000010ff */
[----:B------:R-:W-:Y:S01]  /*c680*/  F2FP.BF16.F32.PACK_AB R160, R20, R37 ;  /* 0x0000002514a0723e */ /* 0x000fe200000010ff */
[----:B------:R-:W-:Y:S01]  /*c690*/  VIADD R24, R14, 0x80 ;  /* 0x000000800e187836 */ /* 0x000fe20000000000 */
[----:B------:R-:W1:Y:S01]  /*c6a0*/  MUFU.EX2 R38, R38 ;  /* 0x0000002600267308 */ /* 0x000e620000000800 */
[----:B0-----:R-:W-:Y:S01]  /*c6b0*/  FADD.FTZ R34, R30, R27 ;  /* 0x0000001b1e227221 */ /* 0x001fe20000010000 */
[----:B------:R-:W-:-:S02]  /*c6c0*/  R2UR UR6, R14 ;  /* 0x000000000e0672ca */ /* 0x000fc400000e0000 */
[----:B------:R-:W-:Y:S01]  /*c6d0*/  R2UR UR10, R24 ;  /* 0x00000000180a72ca */ /* 0x000fe200000e0000 */
[----:B------:R-:W-:Y:S01]  /*c6e0*/  FADD.FTZ R24, R36, R15 ;  /* 0x0000000f24187221 */ /* 0x000fe20000010000 */
[----:B------:R-:W-:Y:S02]  /*c6f0*/  @!P1 PRMT R172, RZ, 0x654, R172 ;  /* 0x00000654ffac9816 */ /* 0x000fe400000000ac */
[----:B------:R-:W0:Y:S01]  /*c700*/  MUFU.EX2 R157, R42 ;  /* 0x0000002a009d7308 */ /* 0x000e220000000800 */
[----:B---3--:R-:W-:Y:S01]  /*c710*/  FADD.FTZ R25, R155, R34 ;  /* 0x000000229b197221 */ /* 0x008fe20000010000 */
[----:B------:R-:W-:Y:S01]  /*c720*/  FADD.FTZ R15, R33, R24 ;  /* 0x00000018210f7221 */ /* 0x000fe20000010000 */
[----:B------:R-:W-:Y:S01]  /*c730*/  F2FP.BF16.F32.PACK_AB R155, R155, R30 ;  /* 0x0000001e9b9b723e */ /* 0x000fe200000010ff */
[----:B------:R-:W-:Y:S02]  /*c740*/  BAR.SYNC.DEFER_BLOCKING 0xf, 0x100 ;  /* 0x03c4000000007b1d */ /* 0x000fe40000010000 */
[----:B------:R-:W-:Y:S01]  /*c750*/  FADD.FTZ R24, R44, R15 ;  /* 0x0000000f2c187221 */ /* 0x000fe20000010000 */
[----:B-1----:R-:W-:-:S03]  /*c760*/  FADD.FTZ R28, R38, R25 ;  /* 0x00000019261c7221 */ /* 0x002fc60000010000 */
[----:B------:R-:W1:Y:S01]  /*c770*/  MUFU.EX2 R46, R46 ;  /* 0x0000002e002e7308 */ /* 0x000e620000000800 */
[----:B------:R-:W-:-:S04]  /*c780*/  FADD.FTZ R24, R35, R24 ;  /* 0x0000001823187221 */ /* 0x000fc80000010000 */
[----:B------:R-:W-:Y:S01]  /*c790*/  FADD.FTZ R198, R37, R24 ;  /* 0x0000001825c67221 */ /* 0x000fe20000010000 */
[C---:B0-----:R-:W-:Y:S02]  /*c7a0*/  FADD.FTZ R25, R157.reuse, R28 ;  /* 0x0000001c9d197221 */ /* 0x041fe40000010000 */
[----:B------:R-:W0:Y:S01]  /*c7b0*/  MUFU.EX2 R159, R70 ;  /* 0x00000046009f7308 */ /* 0x000e220000000800 */
[----:B------:R-:W-:-:S07]  /*c7c0*/  F2FP.BF16.F32.PACK_AB R157, R157, R38 ;  /* 0x000000269d9d723e */ /* 0x000fce00000010ff */
[----:B------:R-:W2:Y:S01]  /*c7d0*/  MUFU.EX2 R177, R177 ;  /* 0x000000b100b17308 */ /* 0x000ea20000000800 */
[----:B-1----:R-:W-:Y:S01]  /*c7e0*/  FADD.FTZ R26, R46, R25 ;  /* 0x000000192e1a7221 */ /* 0x002fe20000010000 */
[----:B------:R1:W-:Y:S06]  /*c7f0*/  STSM.16.M88.4 [R210+0x36400], R152 ;  /* 0x03640098d2007844 */ /* 0x0003ec0000000200 */
[----:B------:R-:W3:Y:S01]  /*c800*/  MUFU.EX2 R196, R196 ;  /* 0x000000c400c47308 */ /* 0x000ee20000000800 */
[C---:B0-----:R-:W-:Y:S01]  /*c810*/  FADD.FTZ R15, R159.reuse, R26 ;  /* 0x0000001a9f0f7221 */ /* 0x041fe20000010000 */
[----:B------:R-:W-:-:S05]  /*c820*/  F2FP.BF16.F32.PACK_AB R159, R159, R46 ;  /* 0x0000002e9f9f723e */ /* 0x000fca00000010ff */
[----:B------:R0:W-:Y:S01]  /*c830*/  STSM.16.M88.4 [R212], R156 ;  /* 0x0000009cd4007844 */ /* 0x0001e20000000200 */
[----:B------:R-:W4:Y:S01]  /*c840*/  MUFU.EX2 R197, R197 ;  /* 0x000000c500c57308 */ /* 0x000f220000000800 */
[----:B--2---:R-:W-:-:S07]  /*c850*/  F2FP.BF16.F32.PACK_AB R162, R177, R21 ;  /* 0x00000015b1a2723e */ /* 0x004fce00000010ff */
[----:B------:R-:W-:Y:S01]  /*c860*/  MUFU.EX2 R180, R180 ;  /* 0x000000b400b47308 */ /* 0x000fe20000000800 */
[----:B---3--:R-:W-:-:S07]  /*c870*/  FADD.FTZ R15, R196, R15 ;  /* 0x0000000fc40f7221 */ /* 0x008fce0000010000 */
[----:B------:R-:W2:Y:S01]  /*c880*/  MUFU.EX2 R181, R181 ;  /* 0x000000b500b57308 */ /* 0x000ea20000000800 */
[C---:B----4-:R-:W-:Y:S01]  /*c890*/  F2FP.BF16.F32.PACK_AB R161, R197.reuse, R196 ;  /* 0x000000c4c5a1723e */ /* 0x050fe200000010ff */
[----:B------:R-:W-:Y:S02]  /*c8a0*/  FADD.FTZ R197, R197, R15 ;  /* 0x0000000fc5c57221 */ /* 0x000fe40000010000 */
[----:B------:R-:W3:Y:S04]  /*c8b0*/  @P2 LDC R15, c[0x0][0x450] ;  /* 0x00011400ff0f2b82 */ /* 0x000ee80000000800 */
[----:B------:R-:W-:Y:S08]  /*c8c0*/  MUFU.EX2 R178, R178 ;  /* 0x000000b200b27308 */ /* 0x000ff00000000800 */
[----:B------:R-:W4:Y:S01]  /*c8d0*/  MUFU.EX2 R179, R179 ;  /* 0x000000b300b37308 */ /* 0x000f220000000800 */
[----:B--2---:R-:W-:Y:S01]  /*c8e0*/  F2FP.BF16.F32.PACK_AB R163, R181, R180 ;  /* 0x000000b4b5a3723e */ /* 0x004fe200000010ff */
[----:B------:R-:W-:-:S04]  /*c8f0*/  FADD.FTZ R180, R180, R197 ;  /* 0x000000c5b4b47221 */ /* 0x000fc80000010000 */
[----:B------:R0:W-:Y:S01]  /*c900*/  STSM.16.M88.4 [R214], R160 ;  /* 0x000000a0d6007844 */ /* 0x0001e20000000200 */
[----:B------:R-:W-:Y:S01]  /*c910*/  FADD.FTZ R181, R181, R180 ;  /* 0x000000b4b5b57221 */ /* 0x000fe20000010000 */
[----:B------:R-:W-:Y:S08]  /*c920*/  MUFU.EX2 R174, R174 ;  /* 0x000000ae00ae7308 */ /* 0x000ff00000000800 */
[----:B------:R-:W2:Y:S01]  /*c930*/  MUFU.EX2 R175, R175 ;  /* 0x000000af00af7308 */ /* 0x000ea20000000800 */
[----:B----4-:R-:W-:-:S07]  /*c940*/  F2FP.BF16.F32.PACK_AB R164, R179, R178 ;  /* 0x000000b2b3a4723e */ /* 0x010fce00000010ff */
[----:B------:R-:W-:Y:S08]  /*c950*/  MUFU.EX2 R182, R182 ;  /* 0x000000b600b67308 */ /* 0x000ff00000000800 */
[----:B------:R-:W4:Y:S01]  /*c960*/  MUFU.EX2 R183, R183 ;  /* 0x000000b700b77308 */ /* 0x000f220000000800 */
[----:B--2---:R-:W-:-:S07]  /*c970*/  F2FP.BF16.F32.PACK_AB R166, R175, R174 ;  /* 0x000000aeafa6723e */ /* 0x004fce00000010ff */
[----:B------:R-:W-:Y:S08]  /*c980*/  MUFU.EX2 R176, R176 ;  /* 0x000000b000b07308 */ /* 0x000ff00000000800 */
[----:B------:R-:W2:Y:S01]  /*c990*/  MUFU.EX2 R173, R173 ;  /* 0x000000ad00ad7308 */ /* 0x000ea20000000800 */
[----:B----4-:R-:W-:Y:S01]  /*c9a0*/  F2FP.BF16.F32.PACK_AB R165, R183, R182 ;  /* 0x000000b6b7a5723e */ /* 0x010fe200000010ff */
[----:B------:R-:W-:-:S04]  /*c9b0*/  FADD.FTZ R182, R182, R181 ;  /* 0x000000b5b6b67221 */ /* 0x000fc80000010000 */
[----:B------:R-:W-:Y:S01]  /*c9c0*/  FADD.FTZ R183, R183, R182 ;  /* 0x000000b6b7b77221 */ /* 0x000fe20000010000 */
[----:B--2---:R-:W-:-:S03]  /*c9d0*/  F2FP.BF16.F32.PACK_AB R167, R173, R176 ;  /* 0x000000b0ada7723e */ /* 0x004fc600000010ff */
[----:B------:R-:W-:Y:S02]  /*c9e0*/  FADD.FTZ R176, R176, R183 ;  /* 0x000000b7b0b07221 */ /* 0x000fe40000010000 */
[----:B------:R0:W-:Y:S01]  /*c9f0*/  STSM.16.M88.4 [R213], R164 ;  /* 0x000000a4d5007844 */ /* 0x0001e20000000200 */
[----:B------:R-:W-:-:S06]  /*ca00*/  WARPGROUP.ARRIVE ;  /* 0x00000000000079c5 */ /* 0x000fcc0000000000 */
[----:B------:R-:W-:Y:S03]  /*ca10*/  HGMMA.64x256x16.F32.BF16 R24, R152, gdesc[UR4].tnspB, RZ, !UPT, gsb0 ;  /* 0x43e0000498187df0 */ /* 0x000fe6000c0018ff */
[----:B------:R-:W-:Y:S02]  /*ca20*/  WARPGROUP.DEPBAR.LE gsb0, 0x0 ;  /* 0x00008000000079c5 */ /* 0x000fe40000010000 */
[----:B------:R-:W-:Y:S01]  /*ca30*/  WARPGROUP.ARRIVE ;  /* 0x00000000000079c5 */ /* 0x000fe20000000000 */
[----:B-1----:R-:W-:Y:S01]  /*ca40*/  FADD.FTZ R152, R20, R198 ;  /* 0x000000c614987221 */ /* 0x002fe20000010000 */
[----:B------:R-:W-:Y:S01]  /*ca50*/  IMAD.MOV.U32 R153, RZ, RZ, R195 ;  /* 0x000000ffff997224 */ /* 0x000fe200078e00c3 */
[----:B------:R-:W1:Y:S02]  /*ca60*/  @P2 LDC R20, c[0x0][0x44c] ;  /* 0x00011300ff142b82 */ /* 0x000e640000000800 */
[----:B------:R-:W-:-:S15]  /*ca70*/  FADD.FTZ R152, R21, R152 ;  /* 0x0000009815987221 */ /* 0x000fde0000010000 */
[----:B------:R-:W-:-:S03]  /*ca80*/  NOP ;  /* 0x0000000000007918 */ /* 0x000fc60000000000 */
[----:B------:R-:W-:Y:S01]  /*ca90*/  HGMMA.64x256x16.F32.BF16 R24, R156, gdesc[UR8].tnspB, R24, gsb0 ;  /* 0x43e000089c187df0 */ /* 0x000fe20008001818 */
[----:B------:R-:W-:Y:S02]  /*caa0*/  IMAD.MOV.U32 R21, RZ, RZ, 0x40000040 ;  /* 0x40000040ff157424 */ /* 0x000fe400078e00ff */
[----:B------:R-:W-:-:S03]  /*cab0*/  FADD.FTZ R177, R177, R152 ;  /* 0x00000098b1b17221 */ /* 0x000fc60000010000 */
[----:B------:R-:W-:Y:S01]  /*cac0*/  R2UR UR7, R21 ;  /* 0x00000000150772ca */ /* 0x000fe200000e0000 */
[----:B------:R-:W-:Y:S02]  /*cad0*/  VIADD R21, R171, 0xfffffffe ;  /* 0xfffffffeab157836 */ /* 0x000fe40000000000 */
[----:B------:R-:W-:-:S04]  /*cae0*/  FADD.FTZ R178, R178, R177 ;  /* 0x000000b1b2b27221 */ /* 0x000fc80000010000 */
[----:B------:R-:W-:Y:S01]  /*caf0*/  FADD.FTZ R179, R179, R178 ;  /* 0x000000b2b3b37221 */ /* 0x000fe20000010000 */
[----:B-1----:R-:W-:-:S05]  /*cb00*/  @P2 IMAD.HI.U32 R20, R195, R20, RZ ;  /* 0x00000014c3142227 */ /* 0x002fca00078e00ff */
[----:B---3--:R-:W-:Y:S01]  /*cb10*/  @P2 SHF.R.U32.HI R153, RZ, R15, R20 ;  /* 0x0000000fff992219 */ /* 0x008fe20000011614 */
[C---:B------:R-:W-:Y:S02]  /*cb20*/  VIADD R20, R14.reuse, 0x100 ;  /* 0x000001000e147836 */ /* 0x040fe40000000000 */
[----:B------:R-:W-:Y:S02]  /*cb30*/  VIADD R14, R14, 0x180 ;  /* 0x000001800e0e7836 */ /* 0x000fe40000000000 */
[----:B------:R-:W-:Y:S01]  /*cb40*/  IMAD.MOV.U32 R15, RZ, RZ, 0x40000040 ;  /* 0x40000040ff0f7424 */ /* 0x000fe200078e00ff */
[----:B------:R-:W-:Y:S01]  /*cb50*/  R2UR UR6, R20 ;  /* 0x00000000140672ca */ /* 0x000fe200000e0000 */
[----:B------:R-:W-:Y:S02]  /*cb60*/  WARPGROUP.DEPBAR.LE gsb0, 0x0 ;  /* 0x00008000000079c5 */ /* 0x000fe40000010000 */
[----:B------:R-:W-:-:S10]  /*cb70*/  WARPGROUP.ARRIVE ;  /* 0x00000000000079c5 */ /* 0x000fd40000000000 */
[----:B------:R-:W-:Y:S01]  /*cb80*/  HGMMA.64x256x16.F32.BF16 R24, R160, gdesc[UR4].tnspB, R24, gsb0 ;  /* 0x43e00004a0187df0 */ /* 0x000fe20008001818 */
[----:B------:R-:W-:Y:S02]  /*cb90*/  R2UR UR6, R14 ;  /* 0x000000000e0672ca */ /* 0x000fe400000e0000 */
[----:B------:R-:W-:Y:S02]  /*cba0*/  R2UR UR7, R15 ;  /* 0x000000000f0772ca */ /* 0x000fe400000e0000 */
[----:B------:R-:W-:-:S04]  /*cbb0*/  IADD3 R14, R153, R211, -R194 ;  /* 0x000000d3990e7210 */ /* 0x000fc80007ffe8c2 */
[----:B------:R-:W-:-:S04]  /*cbc0*/  SHF.R.S32.HI R15, RZ, 0x1f, R14 ;  /* 0x0000001fff0f7819 */ /* 0x000fc8000001140e */
[----:B------:R-:W-:Y:S01]  /*cbd0*/  LEA.HI R15, R15, R14, RZ, 0x6 ;  /* 0x0000000e0f0f7211 */ /* 0x000fe200078f30ff */
[----:B------:R-:W-:-:S03]  /*cbe0*/  FADD.FTZ R14, R174, R179 ;  /* 0x000000b3ae0e7221 */ /* 0x000fc60000010000 */
[----:B------:R-:W-:Y:S01]  /*cbf0*/  SHF.R.S32.HI R15, RZ, 0x6, R15 ;  /* 0x00000006ff0f7819 */ /* 0x000fe2000001140f */
[----:B------:R-:W-:-:S03]  /*cc00*/  FADD.FTZ R14, R175, R14 ;  /* 0x0000000eaf0e7221 */ /* 0x000fc60000010000 */
[----:B------:R-:W-:Y:S01]  /*cc10*/  VIMNMX R196, RZ, R15, !PT ;  /* 0x0000000fffc47248 */ /* 0x000fe20007fe0100 */
[----:B------:R-:W-:-:S03]  /*cc20*/  FADD.FTZ R15, R173, R176 ;  /* 0x000000b0ad0f7221 */ /* 0x000fc60000010000 */
        /* <DEDUP_REMOVED lines=15> */
[----:B------:R-:W-:Y:S01]  /*cd20*/  BSSY B1, `(.L_x_5680) ;  /* 0x00003bd000017945 */ /* 0x000fe20003800000 */
[----:B------:R-:W-:Y:S02]  /*cd30*/  IMAD.MOV.U32 R201, RZ, RZ, R170 ;  /* 0x000000ffffc97224 */ /* 0x000fe400078e00aa */
[----:B------:R-:W-:Y:S02]  /*cd40*/  IMAD.MOV.U32 R197, RZ, RZ, R168 ;  /* 0x000000ffffc57224 */ /* 0x000fe400078e00a8 */
[----:B------:R-:W-:-:S07]  /*cd50*/  IMAD.MOV.U32 R200, RZ, RZ, R18 ;  /* 0x000000ffffc87224 */ /* 0x000fce00078e0012 */
.L_x_5691:
[----:B------:R-:W-:-:S05]  /*cd60*/  VIADD R18, R200, 0x1 ;  /* 0x00000001c8127836 */ /* 0x000fca0000000000 */
[----:B------:R-:W-:-:S04]  /*cd70*/  ISETP.NE.AND P3, PT, R18, 0x2, PT ;  /* 0x000000021200780c */ /* 0x000fc80003f65270 */
[----:B------:R-:W-:Y:S02]  /*cd80*/  SEL R20, RZ, 0x1, P3 ;  /* 0x00000001ff147807 */ /* 0x000fe40001800000 */
[----:B------:R-:W-:Y:S02]  /*cd90*/  SEL R18, R18, RZ, P3 ;  /* 0x000000ff12127207 */ /* 0x000fe40001800000 */
[----:B------:R-:W-:Y:S01]  /*cda0*/  LOP3.LUT R19, R19, R20, RZ, 0x3c, !PT ;  /* 0x0000001413137212 */ /* 0x000fe200078e3cff */
[----:B------:R-:W-:Y:S06]  /*cdb0*/  @!P0 BRA `(.L_x_5681) ;  /* 0x0000000000048947 */ /* 0x000fec0003800000 */
[----:B------:R-:W-:Y:S01]  /*cdc0*/  BPT.TRAP 0x1 ;  /* 0x000000040000795c */ /* 0x000fe20000300000 */
.L_x_5681:
[----:B------:R-:W-:Y:S01]  /*cdd0*/  IMAD R20, R18, 0x8, R2 ;  /* 0x0000000812147824 */ /* 0x000fe200078e0202 */
[----:B------:R-:W-:-:S04]  /*cde0*/  SHF.L.U32 R198, R19, 0x1f, RZ ;  /* 0x0000001f13c67819 */ /* 0x000fc800000006ff */
[----:B------:R1:W2:Y:S01]  /*cdf0*/  SYNCS.PHASECHK.TRANS64.TRYWAIT P3, [R20+URZ+0x38830], R198 ;  /* 0x038830c6140075a7 */ /* 0x0002a2000806017f */
[----:B------:R-:W-:Y:S05]  /*ce00*/  @!P0 BRA `(.L_x_5682) ;  /* 0x0000000000048947 */ /* 0x000fea0003800000 */
[----:B------:R-:W-:Y:S01]  /*ce10*/  BPT.TRAP 0x1 ;  /* 0x000000040000795c */ /* 0x000fe20000300000 */
.L_x_5682:
[----:B------:R-:W-:Y:S01]  /*ce20*/  BSSY B2, `(.L_x_5683) ;  /* 0x0000006000027945 */ /* 0x000fe20003800000 */
[----:B0-----:R-:W-:Y:S02]  /*ce30*/  IMAD R156, R18, 0x200, R0 ;  /* 0x00000200129c7824 */ /* 0x001fe400078e0200 */
[----:B------:R-:W-:Y:S01]  /*ce40*/  IMAD.MOV.U32 R157, RZ, RZ, 0x40000040 ;  /* 0x40000040ff9d7424 */ /* 0x000fe200078e00ff */
[----:B--2---:R-:W-:Y:S06]  /*ce50*/  @P3 BRA `(.L_x_5684) ;  /* 0x0000000000083947 */ /* 0x004fec0003800000 */
[----:B------:R-:W0:Y:S02]  /*ce60*/  SYNCS.PHASECHK.TRANS64.TRYWAIT P3, [R20+URZ+0x38830], R198 ;  /* 0x038830c6140075a7 */ /* 0x000e24000806017f */
[----:B0-----:R-:W-:Y:S05]  /*ce70*/  @!P3 BRA `(.L_x_5685) ;  /* 0x000001540080b947 */ /* 0x001fea0003800000 */
.L_x_5684:
[----:B------:R-:W-:Y:S05]  /*ce80*/  BSYNC B2 ;  /* 0x0000000000027941 */ /* 0x000fea0003800000 */
.L_x_5683:
        /* <DEDUP_REMOVED lines=36> */
.L_x_5686:
[----:B------:R2:W3:Y:S01]  /*d0d0*/  SYNCS.PHASECHK.TRANS64.TRYWAIT P3, [R20+URZ+0x38850], R198 ;  /* 0x038850c6140075a7 */ /* 0x0004e2000806017f */
[----:B------:R-:W-:Y:S05]  /*d0e0*/  @!P0 BRA `(.L_x_5687) ;  /* 0x0000000000048947 */ /* 0x000fea0003800000 */
[----:B------:R-:W-:Y:S01]  /*d0f0*/  BPT.TRAP 0x1 ;  /* 0x000000040000795c */ /* 0x000fe20000300000 */
.L_x_5687:
[----:B------:R-:W-:Y:S04]  /*d100*/  BSSY B2, `(.L_x_5688) ;  /* 0x0000004000027945 */ /* 0x000fe80003800000 */
[----:B---3--:R-:W-:Y:S05]  /*d110*/  @P3 BRA `(.L_x_5689) ;  /* 0x0000000000083947 */ /* 0x008fea0003800000 */
[----:B------:R-:W3:Y:S02]  /*d120*/  SYNCS.PHASECHK.TRANS64.TRYWAIT P3, [R20+URZ+0x38850], R198 ;  /* 0x038850c6140075a7 */ /* 0x000ee4000806017f */
[----:B---3--:R-:W-:Y:S05]  /*d130*/  @!P3 BRA `(.L_x_5690) ;  /* 0x0000015000e4b947 */ /* 0x008fea0003800000 */
.L_x_5689:
[----:B------:R-:W-:Y:S05]  /*d140*/  BSYNC B2 ;  /* 0x0000000000027941 */ /* 0x000fea0003800000 */
.L_x_5688:
[----:B------:R-:W-:Y:S01]  /*d150*/  IMAD R204, R18, 0x1000, R3 ;  /* 0x0000100012cc7824 */ /* 0x000fe200078e0203 */
[----:B------:R-:W-:Y:S01]  /*d160*/  R2UR UR4, R6 ;  /* 0x00000000060472ca */ /* 0x000fe200000e0000 */
[----:B------:R-:W-:Y:S01]  /*d170*/  IMAD.MOV.U32 R205, RZ, RZ, 0x40000040 ;  /* 0x40000040ffcd7424 */ /* 0x000fe200078e00ff */
[----:B------:R-:W-:Y:S01]  /*d180*/  R2UR UR5, R7 ;  /* 0x00000000070572ca */ /* 0x000fe200000e0000 */
[----:B------:R-:W-:Y:S01]  /*d190*/  WARPGROUP.ARRIVE ;  /* 0x00000000000079c5 */ /* 0x000fe20000000000 */
[----:B------:R-:W-:Y:S01]  /*d1a0*/  R2UR UR6, R204 ;  /* 0x00000000cc0672ca */ /* 0x000fe200000e0000 */
[----:B0123--:R-:W-:Y:S01]  /*d1b0*/  VIADD R198, R6, 0x2 ;  /* 0x0000000206c67836 */ /* 0x00ffe20000000000 */
[----:B------:R-:W-:Y:S01]  /*d1c0*/  R2UR UR7, R205 ;  /* 0x00000000cd0772ca */ /* 0x000fe200000e0000 */
[----:B------:R-:W-:Y:S02]  /*d1d0*/  IMAD.MOV.U32 R199, RZ, RZ, 0x40000040 ;  /* 0x40000040ffc77424 */ /* 0x000fe400078e00ff */
[----:B------:R-:W0:Y:S01]  /*d1e0*/  S2R R202, SR_TID.X ;  /* 0x0000000000ca7919 */ /* 0x000e220000002100 */
[----:B------:R-:W-:-:S02]  /*d1f0*/  VIADD R205, R204, 0x800 ;  /* 0x00000800cccd7836 */ /* 0x000fc40000000000 */
[----:B------:R-:W-:Y:S02]  /*d200*/  IMAD.MOV.U32 R207, RZ, RZ, 0x40000040 ;  /* 0x40000040ffcf7424 */ /* 0x000fe400078e00ff */
[----:B------:R-:W-:Y:S02]  /*d210*/  VIADD R208, R6, 0x800 ;  /* 0x0000080006d07836 */ /* 0x000fe40000000000 */
[----:B------:R-:W-:-:S03]  /*d220*/  IMAD.MOV.U32 R209, RZ, RZ, 0xa00 ;  /* 0x00000a00ffd17424 */ /* 0x000fc600078e00ff */
        /* <DEDUP_REMOVED lines=9> */
[----:B0-----:R-:W-:Y:S01]  /*d2c0*/  SHF.R.U32.HI R202, RZ, 0x7, R202 ;  /* 0x00000007ffca7819 */ /* 0x001fe200000116ca */
[----:B------:R-:W-:Y:S02]  /*d2d0*/  WARPGROUP.DEPBAR.LE gsb0, 0x0 ;  /* 0x00008000000079c5 */ /* 0x000fe40000010000 */
[----:B------:R-:W-:-:S08]  /*d2e0*/  WARPGROUP.ARRIVE ;  /* 0x00000000000079c5 */ /* 0x000fd00000000000 */
        /* <DEDUP_REMOVED lines=150> */
[----:B------:R-:W0:Y:S01]  /*dc50*/  SHFL.IDX PT, R198, R202, RZ, 0x1f ;  /* 0x00001fffcac67589 */ /* 0x000e2200000e0000 */
[----:B------:R-:W-:Y:S01]  /*dc60*/  IMAD.MOV.U32 R199, RZ, RZ, 0x4 ;  /* 0x00000004ffc77424 */ /* 0x000fe200078e00ff */
        /* <DEDUP_REMOVED lines=164> */
[C---:B------:R-:W-:Y:S01]  /*e6b0*/  IMAD.IADD R206, R208.reuse, 0x1, R198 ;  /* 0x00000001d0ce7824 */ /* 0x040fe200078e02c6 */
[----:B------:R-:W-:Y:S01]  /*e6c0*/  R2UR UR7, R207 ;  /* 0x00000000cf0772ca */ /* 0x000fe200000e0000 */
[----:B------:R-:W-:Y:S02]  /*e6d0*/  IMAD.MOV.U32 R207, RZ, RZ, 0x40000040 ;  /* 0x40000040ffcf7424 */ /* 0x000fe400078e00ff */
[----:B------:R-:W-:Y:S01]  /*e6e0*/  IMAD.IADD R198, R208, 0x1, R199 ;  /* 0x00000001d0c67824 */ /* 0x000fe200078e02c7 */
[----:B------:R-:W-:Y:S01]  /*e6f0*/  R2UR UR4, R206 ;  /* 0x00000000ce0472ca */ /* 0x000fe200000e0000 */
[----:B------:R-:W-:Y:S01]  /*e700*/  IMAD.IADD R206, R208, 0x1, R202 ;  /* 0x00000001d0ce7824 */ /* 0x000fe200078e02ca */
[----:B------:R-:W-:Y:S01]  /*e710*/  R2UR UR5, R207 ;  /* 0x00000000cf0572ca */ /* 0x000fe200000e0000 */
[----:B------:R-:W-:Y:S01]  /*e720*/  IMAD.MOV.U32 R207, RZ, RZ, 0x40000040 ;  /* 0x40000040ffcf7424 */ /* 0x000fe200078e00ff */
[----:B------:R-:W-:-:S02]  /*e730*/  WARPGROUP.DEPBAR.LE gsb0, 0x0 ;  /* 0x00008000000079c5 */ /* 0x000fc40000010000 */
[----:B------:R-:W-:-:S09]  /*e740*/  WARPGROUP.ARRIVE ;  /* 0x00000000000079c5 */ /* 0x000fd20000000000 */
[----:B------:R-:W-:Y:S01]  /*e750*/  HGMMA.64x64x16.F32.BF16 R152, gdesc[UR4], R152, gsb0 ;  /* 0x00e00000049879f0 */ /* 0x000fe20008001898 */
[----:B------:R-:W-:Y:S01]  /*e760*/  R2UR UR4, R206 ;  /* 0x00000000ce0472ca */ /* 0x000fe200000e0000 */
[--C-:B------:R-:W-:Y:S01]  /*e770*/  IMAD.IADD R206, R202, 0x1, R205.reuse ;  /* 0x00000001cace7824 */ /* 0x100fe200078e02cd */
[----:B------:R-:W-:Y:S01]  /*e780*/  R2UR UR5, R207 ;  /* 0x00000000cf0572ca */ /* 0x000fe200000e0000 */
[----:B------:R-:W-:Y:S01]  /*e790*/  IMAD.MOV.U32 R207, RZ, RZ, 0x40000040 ;  /* 0x40000040ffcf7424 */ /* 0x000fe200078e00ff */
[----:B------:R-:W0:Y:S02]  /*e7a0*/  @P2 LDC R202, c[0x0][0x44c] ;  /* 0x00011300ffca2b82 */ /* 0x000e240000000800 */
[----:B------:R-:W-:Y:S01]  /*e7b0*/  R2UR UR6, R206 ;  /* 0x00000000ce0672ca */ /* 0x000fe200000e0000 */
[----:B------:R-:W-:Y:S01]  /*e7c0*/  IMAD.IADD R206, R199, 0x1, R205 ;  /* 0x00000001c7ce7824 */ /* 0x000fe200078e02cd */
[----:B------:R-:W-:Y:S01]  /*e7d0*/  R2UR UR7, R207 ;  /* 0x00000000cf0772ca */ /* 0x000fe200000e0000 */
[----:B------:R-:W-:-:S02]  /*e7e0*/  IMAD.MOV.U32 R199, RZ, RZ, 0x40000040 ;  /* 0x40000040ffc77424 */ /* 0x000fc400078e00ff */
        /* <DEDUP_REMOVED lines=8> */
[----:B------:R-:W-:Y:S01]  /*e870*/  IMAD.MOV.U32 R198, RZ, RZ, 0x40 ;  /* 0x00000040ffc67424 */ /* 0x000fe200078e00ff */
[----:B------:R-:W-:Y:S02]  /*e880*/  R2UR UR5, R199 ;  /* 0x00000000c70572ca */ /* 0x000fe400000e0000 */
[----:B------:R-:W-:Y:S01]  /*e890*/  R2UR UR6, R206 ;  /* 0x00000000ce0672ca */ /* 0x000fe200000e0000 */
[----:B------:R-:W1:Y:S01]  /*e8a0*/  @P2 LDC R199, c[0x0][0x450] ;  /* 0x00011400ffc72b82 */ /* 0x000e620000000800 */
[----:B------:R-:W-:Y:S02]  /*e8b0*/  R2UR UR7, R207 ;  /* 0x00000000cf0772ca */ /* 0x000fe400000e0000 */
[----:B------:R-:W-:-:S04]  /*e8c0*/  SEL R198, R198, 0x3e, P3 ;  /* 0x0000003ec6c67807 */ /* 0x000fc80001800000 */
[----:B------:R-:W-:-:S04]  /*e8d0*/  LOP3.LUT R198, R198, 0x6, RZ, 0xc0, !PT ;  /* 0x00000006c6c67812 */ /* 0x000fc800078ec0ff */
[CC--:B------:R-:W-:Y:S02]  /*e8e0*/  IADD3 R204, R198.reuse, R205.reuse, R204 ;  /* 0x000000cdc6cc7210 */ /* 0x0c0fe40007ffe0cc */
[----:B------:R-:W-:Y:S01]  /*e8f0*/  IADD3 R198, R198, R205, R6 ;  /* 0x000000cdc6c67210 */ /* 0x000fe20007ffe006 */
[----:B------:R-:W-:-:S04]  /*e900*/  IMAD.IADD R205, R216, 0x1, R195 ;  /* 0x00000001d8cd7824 */ /* 0x000fc800078e02c3 */
[----:B0-----:R-:W-:-:S04]  /*e910*/  @P2 IMAD.HI.U32 R206, R205, R202, RZ ;  /* 0x000000cacdce2227 */ /* 0x001fc800078e00ff */
[----:B------:R-:W-:Y:S01]  /*e920*/  IMAD.MOV.U32 R202, RZ, RZ, R205 ;  /* 0x000000ffffca7224 */ /* 0x000fe200078e00cd */
[----:B-1----:R-:W-:Y:S01]  /*e930*/  @P2 SHF.R.U32.HI R202, RZ, R199, R206 ;  /* 0x000000c7ffca2219 */ /* 0x002fe200000116ce */
        /* <DEDUP_REMOVED lines=14> */
[----:B------:R-:W-:Y:S02]  /*ea20*/  R2UR UR7, R199 ;  /* 0x00000000c70772ca */ /* 0x000fe400000e0000 */
[----:B------:R-:W-:Y:S01]  /*ea30*/  R2UR UR6, R198 ;  /* 0x00000000c60672ca */ /* 0x000fe200000e0000 */
[----:B------:R-:W-:Y:S02]  /*ea40*/  WARPGROUP.DEPBAR.LE gsb0, 0x0 ;  /* 0x00008000000079c5 */ /* 0x000fe40000010000 */
[----:B------:R-:W-:Y:S01]  /*ea50*/  FMUL.FTZ R207, R152, UR39 ;  /* 0x0000002798cf7c20 */ /* 0x000fe20008410000 */
[----:B------:R-:W-:Y:S01]  /*ea60*/  FMUL.FTZ R152, R153, UR39 ;  /* 0x0000002799987c20 */ /* 0x000fe20008410000 */
[----:B------:R-:W-:Y:S01]  /*ea70*/  FMUL.FTZ R206, R161, UR39 ;  /* 0x00000027a1ce7c20 */ /* 0x000fe20008410000 */
[----:B------:R-:W0:Y:S01]  /*ea80*/  SHFL.IDX PT, R153, R202, RZ, 0x1c1f ;  /* 0x001c1fffca997589 */ /* 0x000e2200000e0000 */
[----:B------:R-:W-:-:S02]  /*ea90*/  IMAD.MOV.U32 R161, RZ, RZ, -0x40 ;  /* 0xffffffc0ffa17424 */ /* 0x000fc400078e00ff */
[----:B------:R-:W-:Y:S01]  /*eaa0*/  FMUL.FTZ R199, R156, UR39 ;  /* 0x000000279cc77c20 */ /* 0x000fe20008410000 */
[----:B------:R-:W1:Y:S01]  /*eab0*/  MUFU.TANH R207, R207 ;  /* 0x000000cf00cf7308 */ /* 0x000e620000002400 */
[----:B------:R-:W-:Y:S01]  /*eac0*/  FMUL.FTZ R157, R157, UR39 ;  /* 0x000000279d9d7c20 */ /* 0x000fe20008410000 */
[----:B------:R-:W-:Y:S02]  /*ead0*/  IMAD R161, R21, R161, 0x1 ;  /* 0x0000000115a17424 */ /* 0x000fe400078e02a1 */
[----:B------:R-:W-:Y:S01]  /*eae0*/  FMUL.FTZ R156, R160, UR39 ;  /* 0x00000027a09c7c20 */ /* 0x000fe20008410000 */
[----:B------:R-:W-:Y:S01]  /*eaf0*/  FMUL.FTZ R205, R168, UR39 ;  /* 0x00000027a8cd7c20 */ /* 0x000fe20008410000 */
[----:B------:R-:W-:Y:S01]  /*eb00*/  FMUL.FTZ R160, R164, UR39 ;  /* 0x00000027a4a07c20 */ /* 0x000fe20008410000 */
[----:B------:R-:W-:Y:S01]  /*eb10*/  FMUL.FTZ R165, R165, UR39 ;  /* 0x00000027a5a57c20 */ /* 0x000fe20008410000 */
[----:B------:R-:W-:Y:S01]  /*eb20*/  IADD3 R161, R211, R161, -R189 ;  /* 0x000000a1d3a17210 */ /* 0x000fe20007ffe8bd */
[----:B------:R-:W2:Y:S01]  /*eb30*/  MUFU.TANH R152, R152 ;  /* 0x0000009800987308 */ /* 0x000ea20000002400 */
[----:B------:R-:W-:Y:S01]  /*eb40*/  FMUL.FTZ R204, R169, UR39 ;  /* 0x00000027a9cc7c20 */ /* 0x000fe20008410000 */
[----:B------:R-:W-:Y:S01]  /*eb50*/  FMUL.FTZ R208, R173, UR39 ;  /* 0x00000027add07c20 */ /* 0x000fe20008410000 */
[----:B------:R-:W-:Y:S01]  /*eb60*/  FMUL.FTZ R172, R172, UR39 ;  /* 0x00000027acac7c20 */ /* 0x000fe20008410000 */
[----:B------:R-:W-:-:S02]  /*eb70*/  IMAD.IADD R168, R161, 0x1, -R194 ;  /* 0x00000001a1a87824 */ /* 0x000fc400078e0ac2 */
[----:B------:R-:W-:Y:S01]  /*eb80*/  FMUL.FTZ R158, R158, UR39 ;  /* 0x000000279e9e7c20 */ /* 0x000fe20008410000 */
[----:B------:R-:W-:Y:S01]  /*eb90*/  FMUL.FTZ R176, R176, UR39 ;  /* 0x00000027b0b07c20 */ /* 0x000fe20008410000 */
[----:B------:R-:W-:Y:S01]  /*eba0*/  FMUL.FTZ R180, R180, UR39 ;  /* 0x00000027b4b47c20 */ /* 0x000fe20008410000 */
[----:B------:R-:W3:Y:S01]  /*ebb0*/  MUFU.TANH R199, R199 ;  /* 0x000000c700c77308 */ /* 0x000ee20000002400 */
[----:B------:R-:W-:Y:S01]  /*ebc0*/  FMUL.FTZ R181, R181, UR39 ;  /* 0x00000027b5b57c20 */ /* 0x000fe20008410000 */
[----:B------:R-:W-:Y:S01]  /*ebd0*/  FMUL.FTZ R159, R159, UR39 ;  /* 0x000000279f9f7c20 */ /* 0x000fe20008410000 */
[----:B------:R-:W-:Y:S01]  /*ebe0*/  FMUL.FTZ R162, R162, UR39 ;  /* 0x00000027a2a27c20 */ /* 0x000fe20008410000 */
[----:B------:R-:W4:Y:S01]  /*ebf0*/  SHFL.IDX PT, R202, R202, 0x1, 0x1c1f ;  /* 0x003c1f00caca7f89 */ /* 0x000f2200000e0000 */
[----:B0-----:R-:W-:Y:S02]  /*ec00*/  IMAD.IADD R169, R168, 0x1, R153 ;  /* 0x00000001a8a97824 */ /* 0x001fe400078e0299 */
[----:B------:R-:W-:Y:S01]  /*ec10*/  FMUL.FTZ R171, R171, UR39 ;  /* 0x00000027abab7c20 */ /* 0x000fe20008410000 */
[----:B------:R-:W-:Y:S01]  /*ec20*/  FMUL.FTZ R209, R182, UR39 ;  /* 0x00000027b6d17c20 */ /* 0x000fe20008410000 */
[----:B------:R-:W0:Y:S01]  /*ec30*/  MUFU.TANH R157, R157 ;  /* 0x0000009d009d7308 */ /* 0x000e220000002400 */
[----:B------:R-:W-:Y:S01]  /*ec40*/  FMUL.FTZ R227, R183, UR39 ;  /* 0x00000027b7e37c20 */ /* 0x000fe20008410000 */
[----:B------:R-:W-:-:S02]  /*ec50*/  ISETP.GT.AND P5, PT, R169, RZ, PT ;  /* 0x000000ffa900720c */ /* 0x000fc40003fa4270 */
[----:B------:R-:W-:Y:S02]  /*ec60*/  ISETP.GT.AND P6, PT, R169, 0x1, PT ;  /* 0x00000001a900780c */ /* 0x000fe40003fc4270 */
[----:B-1----:R-:W-:Y:S02]  /*ec70*/  FSEL R153, R207, -INF , P5 ;  /* 0xff800000cf997808 */ /* 0x002fe40002800000 */
[----:B------:R-:W1:Y:S01]  /*ec80*/  MUFU.TANH R156, R156 ;  /* 0x0000009c009c7308 */ /* 0x000e620000002400 */
[C---:B------:R-:W-:Y:S02]  /*ec90*/  ISETP.GT.AND P3, PT, R169.reuse, 0x8, PT ;  /* 0x00000008a900780c */ /* 0x040fe40003f64270 */
[C---:B------:R-:W-:Y:S02]  /*eca0*/  ISETP.GT.AND P4, PT, R169.reuse, 0x9, PT ;  /* 0x00000009a900780c */ /* 0x040fe40003f84270 */
[C---:B------:R-:W-:Y:S02]  /*ecb0*/  ISETP.GT.AND P5, PT, R169.reuse, 0x10, PT ;  /* 0x00000010a900780c */ /* 0x040fe40003fa4270 */
[----:B--2---:R-:W-:Y:S01]  /*ecc0*/  FSEL R152, R152, -INF , P6 ;  /* 0xff80000098987808 */ /* 0x004fe20003000000 */
[----:B------:R-:W2:Y:S01]  /*ecd0*/  MUFU.TANH R206, R206 ;  /* 0x000000ce00ce7308 */ /* 0x000ea20000002400 */
[----:B------:R-:W-:-:S02]  /*ece0*/  ISETP.GT.AND P6, PT, R169, 0x11, PT ;  /* 0x00000011a900780c */ /* 0x000fc40003fc4270 */
[----:B---3--:R-:W-:Y:S01]  /*ecf0*/  FSEL R161, R199, -INF , P3 ;  /* 0xff800000c7a17808 */ /* 0x008fe20001800000 */
[----:B------:R-:W-:Y:S01]  /*ed00*/  FMUL.FTZ R199, R154, UR39 ;  /* 0x000000279ac77c20 */ /* 0x000fe20008410000 */
[----:B0-----:R-:W-:Y:S01]  /*ed10*/  FSEL R157, R157, -INF , P4 ;  /* 0xff8000009d9d7808 */ /* 0x001fe20002000000 */
[----:B----4-:R-:W-:Y:S01]  /*ed20*/  IMAD.IADD R168, R168, 0x1, R202 ;  /* 0x00000001a8a87824 */ /* 0x010fe200078e02ca */
[C---:B------:R-:W-:Y:S01]  /*ed30*/  ISETP.GT.AND P3, PT, R169.reuse, 0x18, PT ;  /* 0x00000018a900780c */ /* 0x040fe20003f64270 */
[----:B------:R-:W0:Y:S01]  /*ed40*/  MUFU.TANH R160, R160 ;  /* 0x000000a000a07308 */ /* 0x000e220000002400 */
[C---:B------:R-:W-:Y:S02]  /*ed50*/  ISETP.GT.AND P4, PT, R169.reuse, 0x19, PT ;  /* 0x00000019a900780c */ /* 0x040fe40003f84270 */
[----:B-1----:R-:W-:Y:S02]  /*ed60*/  FSEL R164, R156, -INF , P5 ;  /* 0xff8000009ca47808 */ /* 0x002fe40002800000 */
[----:B------:R-:W-:-:S03]  /*ed70*/  ISETP.GT.AND P5, PT, R169, 0x20, PT ;  /* 0x00000020a900780c */ /* 0x000fc60003fa4270 */
[----:B------:R-:W-:Y:S01]  /*ed80*/  MUFU.TANH R165, R165 ;  /* 0x000000a500a57308 */ /* 0x000fe20000002400 */
[----:B--2---:R-:W-:Y:S02]  /*ed90*/  FSEL R156, R206, -INF , P6 ;  /* 0xff800000ce9c7808 */ /* 0x004fe40003000000 */
[----:B------:R-:W-:-:S05]  /*eda0*/  ISETP.GT.AND P6, PT, R169, 0x21, PT ;  /* 0x00000021a900780c */ /* 0x000fca0003fc4270 */
[----:B------:R-:W1:Y:S01]  /*edb0*/  MUFU.TANH R204, R204 ;  /* 0x000000cc00cc7308 */ /* 0x000e620000002400 */
[----:B0-----:R-:W-:Y:S02]  /*edc0*/  FSEL R160, R160, -INF , P3 ;  /* 0xff800000a0a07808 */ /* 0x001fe40001800000 */
[----:B------:R-:W-:-:S05]  /*edd0*/  ISETP.GT.AND P3, PT, R169, 0x28, PT ;  /* 0x00000028a900780c */ /* 0x000fca0003f64270 */
[----:B------:R-:W0:Y:S08]  /*ede0*/  MUFU.TANH R205, R205 ;  /* 0x000000cd00cd7308 */ /* 0x000e300000002400 */
[----:B------:R2:W3:Y:S01]  /*edf0*/  MUFU.TANH R207, R172 ;  /* 0x000000ac00cf7308 */ /* 0x0004e20000002400 */
[----:B-1----:R-:W-:Y:S01]  /*ee00*/  FSEL R154, R204, -INF , P6 ;  /* 0xff800000cc9a7808 */ /* 0x002fe20003000000 */
[----:B------:R-:W-:Y:S01]  /*ee10*/  FMUL.FTZ R204, R155, UR39 ;  /* 0x000000279bcc7c20 */ /* 0x000fe20008410000 */
[----:B------:R-:W-:-:S05]  /*ee20*/  ISETP.GT.AND P6, PT, R169, 0x31, PT ;  /* 0x00000031a900780c */ /* 0x000fca0003fc4270 */
[----:B------:R-:W1:Y:S01]  /*ee30*/  MUFU.TANH R208, R208 ;  /* 0x000000d000d07308 */ /* 0x000e620000002400 */
[----:B--2---:R-:W-:Y:S02]  /*ee40*/  FSEL R172, R165, -INF , P4 ;  /* 0xff800000a5ac7808 */ /* 0x004fe40002000000 */
[----:B------:R-:W-:Y:S02]  /*ee50*/  ISETP.GT.AND P4, PT, R169, 0x29, PT ;  /* 0x00000029a900780c */ /* 0x000fe40003f84270 */
[----:B0-----:R-:W-:Y:S02]  /*ee60*/  FSEL R165, R205, -INF , P5 ;  /* 0xff800000cda57808 */ /* 0x001fe40002800000 */
[----:B------:R-:W-:Y:S01]  /*ee70*/  ISETP.GT.AND P5, PT, R169, 0x30, PT ;  /* 0x00000030a900780c */ /* 0x000fe20003fa4270 */
[----:B------:R-:W-:Y:S01]  /*ee80*/  MUFU.TANH R181, R181 ;  /* 0x000000b500b57308 */ /* 0x000fe20000002400 */
[----:B---3--:R-:W-:Y:S01]  /*ee90*/  FSEL R173, R207, -INF , P3 ;  /* 0xff800000cfad7808 */ /* 0x008fe20001800000 */
[----:B------:R-:W-:Y:S01]  /*eea0*/  FMUL.FTZ R207, R174, UR39 ;  /* 0x00000027aecf7c20 */ /* 0x000fe20008410000 */
[----:B------:R-:W-:-:S05]  /*eeb0*/  ISETP.GT.AND P3, PT, R169, 0x38, PT ;  /* 0x00000038a900780c */ /* 0x000fca0003f64270 */
[----:B------:R-:W-:Y:S01]  /*eec0*/  MUFU.TANH R199, R199 ;  /* 0x000000c700c77308 */ /* 0x000fe20000002400 */
[----:B-1----:R-:W-:Y:S02]  /*eed0*/  FSEL R155, R208, -INF , P4 ;  /* 0xff800000d09b7808 */ /* 0x002fe40002000000 */
[----:B------:R-:W-:-:S05]  /*eee0*/  ISETP.GT.AND P4, PT, R169, 0x39, PT ;  /* 0x00000039a900780c */ /* 0x000fca0003f84270 */
[----:B------:R0:W-:Y:S08]  /*eef0*/  MUFU.TANH R169, R204 ;  /* 0x000000cc00a97308 */ /* 0x0001f00000002400 */
[----:B------:R-:W-:Y:S01]  /*ef00*/  MUFU.TANH R171, R171 ;  /* 0x000000ab00ab7308 */ /* 0x000fe20000002400 */
[----:B0-----:R-:W-:-:S04]  /*ef10*/  FMNMX.FTZ R204, R153, R197, !PT ;  /* 0x000000c599cc7209 */ /* 0x001fc80007810000 */
[----:B------:R-:W-:-:S03]  /*ef20*/  FMNMX.FTZ R205, R152, R204, !PT ;  /* 0x000000cc98cd7209 */ /* 0x000fc60007810000 */
[----:B------:R0:W-:Y:S01]  /*ef30*/  MUFU.TANH R204, R158 ;  /* 0x0000009e00cc7308 */ /* 0x0001e20000002400 */
[----:B------:R-:W-:-:S07]  /*ef40*/  FMNMX.FTZ R205, R161, R205, !PT ;  /* 0x000000cda1cd7209 */ /* 0x000fce0007810000 */
[----:B------:R-:W-:Y:S01]  /*ef50*/  MUFU.TANH R207, R207 ;  /* 0x000000cf00cf7308 */ /* 0x000fe20000002400 */
[----:B0-----:R-:W-:-:S04]  /*ef60*/  FMNMX.FTZ R158, R157, R205, !PT ;  /* 0x000000cd9d9e7209 */ /* 0x001fc80007810000 */
[----:B------:R-:W-:-:S03]  /*ef70*/  FMNMX.FTZ R158, R164, R158, !PT ;  /* 0x0000009ea49e7209 */ /* 0x000fc60007810000 */
[----:B------:R0:W1:Y:S01]  /*ef80*/  MUFU.TANH R205, R176 ;  /* 0x000000b000cd7308 */ /* 0x0000620000002400 */
[----:B------:R-:W-:-:S04]  /*ef90*/  FMNMX.FTZ R158, R156, R158, !PT ;  /* 0x0000009e9c9e7209 */ /* 0x000fc80007810000 */
[----:B------:R-:W-:-:S03]  /*efa0*/  FMNMX.FTZ R158, R160, R158, !PT ;  /* 0x0000009ea09e7209 */ /* 0x000fc60007810000 */
[----:B------:R-:W-:Y:S01]  /*efb0*/  MUFU.TANH R209, R209 ;  /* 0x000000d100d17308 */ /* 0x000fe20000002400 */
[----:B0-----:R-:W-:Y:S01]  /*efc0*/  FMUL.FTZ R176, R177, UR39 ;  /* 0x00000027b1b07c20 */ /* 0x001fe20008410000 */
[----:B------:R-:W-:-:S04]  /*efd0*/  FMNMX.FTZ R177, R172, R158, !PT ;  /* 0x0000009eacb17209 */ /* 0x000fc80007810000 */
[----:B------:R-:W-:Y:S02]  /*efe0*/  FMNMX.FTZ R177, R165, R177, !PT ;  /* 0x000000b1a5b17209 */ /* 0x000fe40007810000 */
[----:B------:R-:W0:Y:S02]  /*eff0*/  MUFU.TANH R176, R176 ;  /* 0x000000b000b07308 */ /* 0x000e240000002400 */
[----:B------:R-:W-:-:S06]  /*f000*/  FMNMX.FTZ R177, R154, R177, !PT ;  /* 0x000000b19ab17209 */ /* 0x000fcc0007810000 */
[----:B------:R2:W3:Y:S08]  /*f010*/  MUFU.TANH R158, R180 ;  /* 0x000000b4009e7308 */ /* 0x0004f00000002400 */
[----:B------:R-:W-:Y:S01]  /*f020*/  MUFU.TANH R227, R227 ;  /* 0x000000e300e37308 */ /* 0x000fe20000002400 */
[----:B--2---:R-:W-:Y:S02]  /*f030*/  FMNMX.FTZ R180, R173, R177, !PT ;  /* 0x000000b1adb47209 */ /* 0x004fe40007810000 */
[----:B-1----:R-:W-:-:S02]  /*f040*/  FSEL R177, R205, -INF , P5 ;  /* 0xff800000cdb17808 */ /* 0x002fc40002800000 */
[----:B------:R-:W-:Y:S02]  /*f050*/  FMNMX.FTZ R180, R155, R180, !PT ;  /* 0x000000b49bb47209 */ /* 0x000fe40007810000 */
[----:B0-----:R-:W-:Y:S01]  /*f060*/  FSEL R176, R176, -INF , P6 ;  /* 0xff800000b0b07808 */ /* 0x001fe20003000000 */
[----:B------:R0:W1:Y:S01]  /*f070*/  MUFU.TANH R205, R159 ;  /* 0x0000009f00cd7308 */ /* 0x0000620000002400 */
[----:B------:R-:W-:Y:S02]  /*f080*/  FMNMX.FTZ R180, R177, R180, !PT ;  /* 0x000000b4b1b47209 */ /* 0x000fe40007810000 */
[----:B---3--:R-:W-:Y:S02]  /*f090*/  FSEL R158, R158, -INF , P3 ;  /* 0xff8000009e9e7808 */ /* 0x008fe40001800000 */
[----:B------:R-:W-:Y:S02]  /*f0a0*/  FMNMX.FTZ R206, R176, R180, !PT ;  /* 0x000000b4b0ce7209 */ /* 0x000fe40007810000 */
[C---:B------:R-:W-:Y:S01]  /*f0b0*/  ISETP.GT.AND P5, PT, R168.reuse, 0x1, PT ;  /* 0x00000001a800780c */ /* 0x040fe20003fa4270 */
[----:B------:R2:W-:Y:S01]  /*f0c0*/  MUFU.TANH R180, R162 ;  /* 0x000000a200b47308 */ /* 0x0005e20000002400 */
[----:B0-----:R-:W-:Y:S01]  /*f0d0*/  FSEL R159, R181, -INF , P4 ;  /* 0xff800000b59f7808 */ /* 0x001fe20002000000 */
[----:B------:R-:W-:Y:S01]  /*f0e0*/  FMUL.FTZ R181, R163, UR39 ;  /* 0x00000027a3b57c20 */ /* 0x000fe20008410000 */
[----:B------:R-:W-:-:S02]  /*f0f0*/  ISETP.GT.AND P4, PT, R168, RZ, PT ;  /* 0x000000ffa800720c */ /* 0x000fc40003f84270 */
[C---:B------:R-:W-:Y:S02]  /*f100*/  ISETP.GT.AND P6, PT, R168.reuse, 0x8, PT ;  /* 0x00000008a800780c */ /* 0x040fe40003fc4270 */
[----:B------:R-:W-:Y:S01]  /*f110*/  ISETP.GT.AND P3, PT, R168, 0x9, PT ;  /* 0x00000009a800780c */ /* 0x000fe20003f64270 */
[----:B------:R-:W-:Y:S01]  /*f120*/  MUFU.TANH R181, R181 ;  /* 0x000000b500b57308 */ /* 0x000fe20000002400 */
[----:B--2---:R-:W-:Y:S01]  /*f130*/  FMNMX.FTZ R162, R158, R206, !PT ;  /* 0x000000ce9ea27209 */ /* 0x004fe20007810000 */
[----:B------:R-:W-:Y:S01]  /*f140*/  FMUL.FTZ R206, R166, UR39 ;  /* 0x00000027a6ce7c20 */ /* 0x000fe20008410000 */
[----:B------:R-:W-:Y:S01]  /*f150*/  FMUL.FTZ R166, R167, UR39 ;  /* 0x00000027a7a67c20 */ /* 0x000fe20008410000 */
[----:B------:R-:W-:Y:S01]  /*f160*/  FMUL.FTZ R167, R170, UR39 ;  /* 0x00000027aaa77c20 */ /* 0x000fe20008410000 */
[----:B------:R-:W-:Y:S02]  /*f170*/  FMNMX.FTZ R162, R159, R162, !PT ;  /* 0x000000a29fa27209 */ /* 0x000fe40007810000 */
[----:B------:R-:W-:Y:S01]  /*f180*/  FSEL R202, R204, -INF , P6 ;  /* 0xff800000ccca7808 */ /* 0x000fe20003000000 */
[----:B------:R-:W-:Y:S01]  /*f190*/  MUFU.TANH R206, R206 ;  /* 0x000000ce00ce7308 */ /* 0x000fe20000002400 */
[----:B-1----:R-:W-:Y:S01]  /*f1a0*/  FSEL R205, R205, -INF , P3 ;  /* 0xff800000cdcd7808 */ /* 0x002fe20001800000 */
[----:B------:R-:W0:Y:S01]  /*f1b0*/  SHFL.BFLY PT, R163, R162, 0x2, 0x1f ;  /* 0x0c401f00a2a37f89 */ /* 0x000e2200000e0000 */
[----:B------:R-:W-:-:S02]  /*f1c0*/  ISETP.GT.AND P6, PT, R168, 0x18, PT ;  /* 0x00000018a800780c */ /* 0x000fc40003fc4270 */
[----:B------:R-:W-:-:S03]  /*f1d0*/  ISETP.GT.AND P3, PT, R168, 0x19, PT ;  /* 0x00000019a800780c */ /* 0x000fc60003f64270 */
[----:B------:R-:W1:Y:S08]  /*f1e0*/  MUFU.TANH R166, R166 ;  /* 0x000000a600a67308 */ /* 0x000e700000002400 */
[----:B------:R-:W2:Y:S01]  /*f1f0*/  MUFU.TANH R167, R167 ;  /* 0x000000a700a77308 */ /* 0x000ea20000002400 */
[----:B-1----:R-:W-:Y:S02]  /*f200*/  FSEL R166, R166, -INF , P3 ;  /* 0xff800000a6a67808 */ /* 0x002fe40001800000 */
[----:B0-----:R-:W-:-:S02]  /*f210*/  FMNMX.FTZ R170, R162, R163, !PT ;  /* 0x000000a3a2aa7209 */ /* 0x001fc40007810000 */
[----:B------:R-:W-:Y:S01]  /*f220*/  FSEL R163, R169, -INF , P5 ;  /* 0xff800000a9a37808 */ /* 0x000fe20002800000 */
[----:B------:R-:W-:Y:S01]  /*f230*/  FMUL.FTZ R169, R175, UR39 ;  /* 0x00000027afa97c20 */ /* 0x000fe20008410000 */
[----:B------:R-:W-:Y:S01]  /*f240*/  FSEL R162, R199, -INF , P4 ;  /* 0xff800000c7a27808 */ /* 0x000fe20002000000 */
[----:B------:R-:W0:Y:S01]  /*f250*/  SHFL.BFLY PT, R174, R170, 0x1, 0x1f ;  /* 0x0c201f00aaae7f89 */ /* 0x000e2200000e0000 */
[----:B------:R-:W-:Y:S01]  /*f260*/  ISETP.GT.AND P5, PT, R168, 0x11, PT ;  /* 0x00000011a800780c */ /* 0x000fe20003fa4270 */
[----:B------:R-:W-:Y:S01]  /*f270*/  FMUL.FTZ R175, R178, UR39 ;  /* 0x00000027b2af7c20 */ /* 0x000fe20008410000 */
[----:B------:R-:W-:Y:S01]  /*f280*/  ISETP.GT.AND P4, PT, R168, 0x10, PT ;  /* 0x00000010a800780c */ /* 0x000fe20003f84270 */
[----:B------:R-:W1:Y:S01]  /*f290*/  MUFU.TANH R169, R169 ;  /* 0x000000a900a97308 */ /* 0x000e620000002400 */
[----:B------:R-:W-:Y:S02]  /*f2a0*/  FSEL R204, R181, -INF , P5 ;  /* 0xff800000b5cc7808 */ /* 0x000fe40002800000 */
[----:B------:R-:W-:-:S02]  /*f2b0*/  FSEL R199, R180, -INF , P4 ;  /* 0xff800000b4c77808 */ /* 0x000fc40002000000 */
[----:B------:R-:W-:Y:S02]  /*f2c0*/  FSEL R181, R206, -INF , P6 ;  /* 0xff800000ceb57808 */ /* 0x000fe40003000000 */
[C---:B------:R-:W-:Y:S01]  /*f2d0*/  ISETP.GT.AND P4, PT, R168.reuse, 0x20, PT ;  /* 0x00000020a800780c */ /* 0x040fe20003f84270 */
[----:B------:R-:W3:Y:S01]  /*f2e0*/  MUFU.TANH R175, R175 ;  /* 0x000000af00af7308 */ /* 0x000ee20000002400 */
[C---:B------:R-:W-:Y:S02]  /*f2f0*/  ISETP.GT.AND P5, PT, R168.reuse, 0x21, PT ;  /* 0x00000021a800780c */ /* 0x040fe40003fa4270 */
[C---:B------:R-:W-:Y:S02]  /*f300*/  ISETP.GT.AND P6, PT, R168.reuse, 0x28, PT ;  /* 0x00000028a800780c */ /* 0x040fe40003fc4270 */
[----:B------:R-:W-:Y:S02]  /*f310*/  ISETP.GT.AND P3, PT, R168, 0x29, PT ;  /* 0x00000029a800780c */ /* 0x000fe40003f64270 */
[----:B--2---:R-:W-:-:S02]  /*f320*/  FSEL R167, R167, -INF , P4 ;  /* 0xff800000a7a77808 */ /* 0x004fc40002000000 */
[----:B------:R-:W-:Y:S01]  /*f330*/  FSEL R180, R171, -INF , P5 ;  /* 0xff800000abb47808 */ /* 0x000fe20002800000 */
[----:B------:R-:W-:Y:S01]  /*f340*/  FMUL.FTZ R171, R179, UR39 ;  /* 0x00000027b3ab7c20 */ /* 0x000fe20008410000 */
[----:B------:R-:W-:Y:S02]  /*f350*/  FSEL R207, R207, -INF , P6 ;  /* 0xff800000cfcf7808 */ /* 0x000fe40003000000 */
[----:B-1----:R-:W-:Y:S02]  /*f360*/  FSEL R206, R169, -INF , P3 ;  /* 0xff800000a9ce7808 */ /* 0x002fe40001800000 */
[C---:B------:R-:W-:Y:S01]  /*f370*/  ISETP.GT.AND P4, PT, R168.reuse, 0x30, PT ;  /* 0x00000030a800780c */ /* 0x040fe20003f84270 */
[----:B------:R-:W1:Y:S01]  /*f380*/  MUFU.TANH R171, R171 ;  /* 0x000000ab00ab7308 */ /* 0x000e620000002400 */
[C---:B------:R-:W-:Y:S02]  /*f390*/  ISETP.GT.AND P5, PT, R168.reuse, 0x31, PT ;  /* 0x00000031a800780c */ /* 0x040fe40003fa4270 */
[----:B------:R-:W-:-:S02]  /*f3a0*/  ISETP.GT.AND P6, PT, R168, 0x38, PT ;  /* 0x00000038a800780c */ /* 0x000fc40003fc4270 */
[----:B------:R-:W-:Y:S02]  /*f3b0*/  ISETP.GT.AND P3, PT, R168, 0x39, PT ;  /* 0x00000039a800780c */ /* 0x000fe40003f64270 */
[----:B------:R-:W-:Y:S02]  /*f3c0*/  FMNMX.FTZ R168, R162, R201, !PT ;  /* 0x000000c9a2a87209 */ /* 0x000fe40007810000 */
[----:B---3--:R-:W-:Y:S02]  /*f3d0*/  FSEL R182, R175, -INF , P4 ;  /* 0xff800000afb67808 */ /* 0x008fe40002000000 */
[----:B------:R-:W-:Y:S02]  /*f3e0*/  FMNMX.FTZ R168, R163, R168, !PT ;  /* 0x000000a8a3a87209 */ /* 0x000fe40007810000 */
[----:B------:R-:W-:Y:S02]  /*f3f0*/  FSEL R209, R209, -INF , P6 ;  /* 0xff800000d1d17808 */ /* 0x000fe40003000000 */
[----:B------:R-:W-:-:S02]  /*f400*/  FMNMX.FTZ R168, R202, R168, !PT ;  /* 0x000000a8caa87209 */ /* 0x000fc40007810000 */
[----:B-1----:R-:W-:Y:S02]  /*f410*/  FSEL R183, R171, -INF , P5 ;  /* 0xff800000abb77808 */ /* 0x002fe40002800000 */
[----:B------:R-:W-:Y:S02]  /*f420*/  FMNMX.FTZ R169, R205, R168, !PT ;  /* 0x000000a8cda97209 */ /* 0x000fe40007810000 */
[----:B0-----:R-:W-:Y:S02]  /*f430*/  FMNMX.FTZ R168, R170, R174, !PT ;  /* 0x000000aeaaa87209 */ /* 0x001fe40007810000 */
[----:B------:R-:W-:Y:S01]  /*f440*/  FMNMX.FTZ R170, R199, R169, !PT ;  /* 0x000000a9c7aa7209 */ /* 0x000fe20007810000 */
[----:B------:R-:W-:Y:S01]  /*f450*/  IMAD.U32 R169, RZ, RZ, UR37 ;  /* 0x00000025ffa97e24 */ /* 0x000fe2000f8e00ff */
[----:B------:R-:W-:Y:S02]  /*f460*/  FSETP.NEU.FTZ.AND P4, PT, R168, -INF , PT ;  /* 0xff800000a800780b */ /* 0x000fe40003f9d000 */
[----:B------:R-:W-:Y:S01]  /*f470*/  FMNMX.FTZ R170, R204, R170, !PT ;  /* 0x000000aaccaa7209 */ /* 0x000fe20007810000 */
[----:B------:R-:W-:Y:S01]  /*f480*/  FMUL.FTZ R178, R168, R169 ;  /* 0x000000a9a8b27220 */ /* 0x000fe20000410000 */
[----:B------:R-:W-:-:S02]  /*f490*/  FSEL R227, R227, -INF , P3 ;  /* 0xff800000e3e37808 */ /* 0x000fc40001800000 */
[----:B------:R-:W-:Y:S02]  /*f4a0*/  FMNMX.FTZ R170, R181, R170, !PT ;  /* 0x000000aab5aa7209 */ /* 0x000fe40007810000 */
[----:B------:R-:W-:Y:S02]  /*f4b0*/  FSEL R178, R178, RZ, P4 ;  /* 0x000000ffb2b27208 */ /* 0x000fe40002000000 */
[----:B------:R-:W-:-:S03]  /*f4c0*/  FMNMX.FTZ R170, R166, R170, !PT ;  /* 0x000000aaa6aa7209 */ /* 0x000fc60007810000 */
[-CC-:B------:R-:W-:Y:S01]  /*f4d0*/  FFMA.FTZ R208, R157, R169.reuse, -R178.reuse ;  /* 0x000000a99dd07223 */ /* 0x180fe200000108b2 */
[----:B------:R-:W-:Y:S01]  /*f4e0*/  FMNMX.FTZ R170, R167, R170, !PT ;  /* 0x000000aaa7aa7209 */ /* 0x000fe20007810000 */
[-CC-:B------:R-:W-:Y:S01]  /*f4f0*/  FFMA.FTZ R157, R164, R169.reuse, -R178.reuse ;  /* 0x000000a9a49d7223 */ /* 0x180fe200000108b2 */
[-CC-:B------:R-:W-:Y:S01]  /*f500*/  FFMA.FTZ R174, R154, R169.reuse, -R178.reuse ;  /* 0x000000a99aae7223 */ /* 0x180fe200000108b2 */
[-CC-:B------:R-:W-:Y:S01]  /*f510*/  FFMA.FTZ R179, R159, R169.reuse, -R178.reuse ;  /* 0x000000a99fb37223 */ /* 0x180fe200000108b2 */
[----:B------:R-:W-:Y:S01]  /*f520*/  FMNMX.FTZ R170, R180, R170, !PT ;  /* 0x000000aab4aa7209 */ /* 0x000fe20007810000 */
[-CC-:B------:R-:W-:Y:S01]  /*f530*/  FFMA.FTZ R171, R172, R169.reuse, -R178.reuse ;  /* 0x000000a9acab7223 */ /* 0x180fe200000108b2 */
[-CC-:B------:R-:W-:Y:S01]  /*f540*/  FFMA.FTZ R172, R165, R169.reuse, -R178.reuse ;  /* 0x000000a9a5ac7223 */ /* 0x180fe200000108b2 */
[-CC-:B------:R-:W-:Y:S01]  /*f550*/  FFMA.FTZ R175, R155, R169.reuse, -R178.reuse ;  /* 0x000000a99baf7223 */ /* 0x180fe200000108b2 */
[----:B------:R-:W-:Y:S01]  /*f560*/  FMNMX.FTZ R170, R207, R170, !PT ;  /* 0x000000aacfaa7209 */ /* 0x000fe20007810000 */
[-CC-:B------:R-:W-:Y:S01]  /*f570*/  FFMA.FTZ R153, R153, R169.reuse, -R178.reuse ;  /* 0x000000a999997223 */ /* 0x180fe200000108b2 */
[----:B------:R-:W-:Y:S01]  /*f580*/  FSEL R165, R168, RZ, P4 ;  /* 0x000000ffa8a57208 */ /* 0x000fe20002000000 */
[-CC-:B------:R-:W-:Y:S01]  /*f590*/  FFMA.FTZ R152, R152, R169.reuse, -R178.reuse ;  /* 0x000000a998987223 */ /* 0x180fe200000108b2 */
[----:B------:R-:W-:Y:S01]  /*f5a0*/  FMNMX.FTZ R170, R206, R170, !PT ;  /* 0x000000aaceaa7209 */ /* 0x000fe20007810000 */
[-CC-:B------:R-:W-:Y:S01]  /*f5b0*/  FFMA.FTZ R161, R161, R169.reuse, -R178.reuse ;  /* 0x000000a9a1a17223 */ /* 0x180fe200000108b2 */
[-CC-:B------:R-:W-:Y:S01]  /*f5c0*/  FFMA.FTZ R158, R158, R169.reuse, -R178.reuse ;  /* 0x000000a99e9e7223 */ /* 0x180fe200000108b2 */
[----:B------:R-:W-:Y:S01]  /*f5d0*/  FADD.FTZ R165, -R165, R197 ;  /* 0x000000c5a5a57221 */ /* 0x000fe20000010100 */
[----:B------:R-:W-:Y:S01]  /*f5e0*/  FMNMX.FTZ R170, R182, R170, !PT ;  /* 0x000000aab6aa7209 */ /* 0x000fe20007810000 */
[----:B------:R-:W-:Y:S01]  /*f5f0*/  MUFU.EX2 R153, R153 ;  /* 0x0000009900997308 */ /* 0x000fe20000000800 */
[-CC-:B------:R-:W-:Y:S01]  /*f600*/  FFMA.FTZ R156, R156, R169.reuse, -R178.reuse ;  /* 0x000000a99c9c7223 */ /* 0x180fe200000108b2 */
[-C--:B------:R-:W-:Y:S01]  /*f610*/  FMUL.FTZ R165, R165, R169.reuse ;  /* 0x000000a9a5a57220 */ /* 0x080fe20000410000 */
[----:B------:R-:W-:Y:S01]  /*f620*/  FMNMX.FTZ R170, R183, R170, !PT ;  /* 0x000000aab7aa7209 */ /* 0x000fe20007810000 */
[-CC-:B------:R-:W-:Y:S01]  /*f630*/  FFMA.FTZ R160, R160, R169.reuse, -R178.reuse ;  /* 0x000000a9a0a07223 */ /* 0x180fe200000108b2 */
[-CC-:B------:R-:W-:Y:S01]  /*f640*/  FFMA.FTZ R173, R173, R169.reuse, -R178.reuse ;  /* 0x000000a9adad7223 */ /* 0x180fe200000108b2 */
[-CC-:B------:R-:W-:Y:S01]  /*f650*/  FFMA.FTZ R177, R177, R169.reuse, -R178.reuse ;  /* 0x000000a9b1b17223 */ /* 0x180fe200000108b2 */
[----:B------:R-:W-:Y:S01]  /*f660*/  FMNMX.FTZ R170, R209, R170, !PT ;  /* 0x000000aad1aa7209 */ /* 0x000fe20007810000 */
[----:B------:R-:W0:Y:S01]  /*f670*/  MUFU.EX2 R165, R165 ;  /* 0x000000a500a57308 */ /* 0x000e220000000800 */
[----:B------:R-:W-:-:S02]  /*f680*/  FFMA.FTZ R176, R176, R169, -R178 ;  /* 0x000000a9b0b07223 */ /* 0x000fc400000108b2 */
[----:B------:R-:W-:-:S05]  /*f690*/  FMNMX.FTZ R170, R227, R170, !PT ;  /* 0x000000aae3aa7209 */ /* 0x000fca0007810000 */
[----:B------:R-:W1:Y:S01]  /*f6a0*/  SHFL.BFLY PT, R164, R170, 0x2, 0x1f ;  /* 0x0c401f00aaa47f89 */ /* 0x000e6200000e0000 */
[----:B------:R-:W2:Y:S08]  /*f6b0*/  MUFU.EX2 R152, R152 ;  /* 0x0000009800987308 */ /* 0x000eb00000000800 */
[----:B------:R-:W3:Y:S01]  /*f6c0*/  MUFU.EX2 R161, R161 ;  /* 0x000000a100a17308 */ /* 0x000ee20000000800 */
[----:B0-----:R-:W-:Y:S01]  /*f6d0*/  FFMA.FTZ R14, R165, R14, R153 ;  /* 0x0000000ea50e7223 */ /* 0x001fe20000010099 */
[-C--:B------:R-:W-:Y:S01]  /*f6e0*/  FMUL.FTZ R24, R24, R165.reuse ;  /* 0x000000a518187220 */ /* 0x080fe20000410000 */
[-C--:B------:R-:W-:Y:S01]  /*f6f0*/  FMUL.FTZ R25, R25, R165.reuse ;  /* 0x000000a519197220 */ /* 0x080fe20000410000 */
[-C--:B------:R-:W-:Y:S01]  /*f700*/  FMUL.FTZ R28, R28, R165.reuse ;  /* 0x000000a51c1c7220 */ /* 0x080fe20000410000 */
[-C--:B------:R-:W-:Y:S01]  /*f710*/  FMUL.FTZ R29, R29, R165.reuse ;  /* 0x000000a51d1d7220 */ /* 0x080fe20000410000 */
[-C--:B------:R-:W-:Y:S01]  /*f720*/  FMUL.FTZ R32, R32, R165.reuse ;  /* 0x000000a520207220 */ /* 0x080fe20000410000 */
[----:B------:R-:W-:Y:S01]  /*f730*/  FMUL.FTZ R33, R33, R165 ;  /* 0x000000a521217220 */ /* 0x000fe20000410000 */
[----:B------:R-:W-:Y:S01]  /*f740*/  MUFU.EX2 R178, R158 ;  /* 0x0000009e00b27308 */ /* 0x000fe20000000800 */
[C---:B--2---:R-:W-:Y:S01]  /*f750*/  FADD.FTZ R14, R152.reuse, R14 ;  /* 0x0000000e980e7221 */ /* 0x044fe20000010000 */
[----:B------:R-:W-:Y:S01]  /*f760*/  F2FP.BF16.F32.PACK_AB R152, R152, R153 ;  /* 0x000000999898723e */ /* 0x000fe200000010ff */
[-C--:B------:R-:W-:Y:S01]  /*f770*/  FMUL.FTZ R36, R36, R165.reuse ;  /* 0x000000a524247220 */ /* 0x080fe20000410000 */
[-C--:B------:R-:W-:Y:S01]  /*f780*/  FMUL.FTZ R37, R37, R165.reuse ;  /* 0x000000a525257220 */ /* 0x080fe20000410000 */
[-C--:B------:R-:W-:Y:S01]  /*f790*/  FMUL.FTZ R40, R40, R165.reuse ;  /* 0x000000a528287220 */ /* 0x080fe20000410000 */
[-C--:B------:R-:W-:Y:S01]  /*f7a0*/  FMUL.FTZ R41, R41, R165.reuse ;  /* 0x000000a529297220 */ /* 0x080fe20000410000 */
[----:B-1----:R-:W-:Y:S01]  /*f7b0*/  FMNMX.FTZ R170, R170, R164, !PT ;  /* 0x000000a4aaaa7209 */ /* 0x002fe20007810000 */
[----:B------:R-:W0:Y:S01]  /*f7c0*/  MUFU.EX2 R208, R208 ;  /* 0x000000d000d07308 */ /* 0x000e220000000800 */
[----:B---3--:R-:W-:Y:S01]  /*f7d0*/  FADD.FTZ R14, R161, R14 ;  /* 0x0000000ea10e7221 */ /* 0x008fe20000010000 */
[-C--:B------:R-:W-:Y:S01]  /*f7e0*/  FMUL.FTZ R44, R44, R165.reuse ;  /* 0x000000a52c2c7220 */ /* 0x080fe20000410000 */
[-C--:B------:R-:W-:Y:S01]  /*f7f0*/  FMUL.FTZ R45, R45, R165.reuse ;  /* 0x000000a52d2d7220 */ /* 0x080fe20000410000 */
[----:B------:R-:W1:Y:S01]  /*f800*/  SHFL.BFLY PT, R154, R170, 0x1, 0x1f ;  /* 0x0c201f00aa9a7f89 */ /* 0x000e6200000e0000 */
        /* <DEDUP_REMOVED lines=19> */
[----:B------:R-:W-:Y:S01]  /*f940*/  MUFU.EX2 R160, R160 ;  /* 0x000000a000a07308 */ /* 0x000fe20000000800 */
[----:B--2---:R-:W-:Y:S01]  /*f950*/  FADD.FTZ R14, R157, R14 ;  /* 0x0000000e9d0e7221 */ /* 0x004fe20000010000 */
[-C--:B------:R-:W-:Y:S01]  /*f960*/  FMUL.FTZ R80, R80, R165.reuse ;  /* 0x000000a550507220 */ /* 0x080fe20000410000 */
[-C--:B------:R-:W-:Y:S01]  /*f970*/  FMUL.FTZ R81, R81, R165.reuse ;  /* 0x000000a551517220 */ /* 0x080fe20000410000 */
[----:B-1----:R-:W-:Y:S01]  /*f980*/  FMNMX.FTZ R170, R170, R154, !PT ;  /* 0x0000009aaaaa7209 */ /* 0x002fe20007810000 */
[-C--:B------:R-:W-:Y:S01]  /*f990*/  FMUL.FTZ R84, R84, R165.reuse ;  /* 0x000000a554547220 */ /* 0x080fe20000410000 */
[-C--:B------:R-:W-:Y:S01]  /*f9a0*/  FMUL.FTZ R85, R85, R165.reuse ;  /* 0x000000a555557220 */ /* 0x080fe20000410000 */
[----:B------:R-:W-:Y:S01]  /*f9b0*/  FMUL.FTZ R88, R88, R165 ;  /* 0x000000a558587220 */ /* 0x000fe20000410000 */
[C---:B------:R-:W-:Y:S01]  /*f9c0*/  FSETP.NEU.FTZ.AND P3, PT, R170.reuse, -INF , PT ;  /* 0xff800000aa00780b */ /* 0x040fe20003f7d000 */
[----:B------:R-:W-:Y:S01]  /*f9d0*/  FMUL.FTZ R159, R170, R169 ;  /* 0x000000a9aa9f7220 */ /* 0x000fe20000410000 */
[----:B------:R-:W-:Y:S01]  /*f9e0*/  MUFU.EX2 R171, R171 ;  /* 0x000000ab00ab7308 */ /* 0x000fe20000000800 */
[-C--:B------:R-:W-:Y:S01]  /*f9f0*/  FMUL.FTZ R89, R89, R165.reuse ;  /* 0x000000a559597220 */ /* 0x080fe20000410000 */
[-C--:B------:R-:W-:Y:S01]  /*fa00*/  FMUL.FTZ R92, R92, R165.reuse ;  /* 0x000000a55c5c7220 */ /* 0x080fe20000410000 */
[-C--:B------:R-:W-:Y:S01]  /*fa10*/  FMUL.FTZ R93, R93, R165.reuse ;  /* 0x000000a55d5d7220 */ /* 0x080fe20000410000 */
[----:B------:R-:W-:Y:S01]  /*fa20*/  FSEL R159, R159, RZ, P3 ;  /* 0x000000ff9f9f7208 */ /* 0x000fe20001800000 */
[-C--:B------:R-:W-:Y:S01]  /*fa30*/  FMUL.FTZ R96, R96, R165.reuse ;  /* 0x000000a560607220 */ /* 0x080fe20000410000 */
[-C--:B------:R-:W-:Y:S01]  /*fa40*/  FMUL.FTZ R97, R97, R165.reuse ;  /* 0x000000a561617220 */ /* 0x080fe20000410000 */
[----:B------:R-:W-:Y:S01]  /*fa50*/  FMUL.FTZ R100, R100, R165 ;  /* 0x000000a564647220 */ /* 0x000fe20000410000 */
[----:B------:R-:W-:Y:S01]  /*fa60*/  MUFU.EX2 R172, R172 ;  /* 0x000000ac00ac7308 */ /* 0x000fe20000000800 */
[-CC-:B------:R-:W-:Y:S01]  /*fa70*/  FFMA.FTZ R155, R202, R169.reuse, -R159.reuse ;  /* 0x000000a9ca9b7223 */ /* 0x180fe2000001089f */
[-CC-:B------:R-:W-:Y:S01]  /*fa80*/  FFMA.FTZ R202, R166, R169.reuse, -R159.reuse ;  /* 0x000000a9a6ca7223 */ /* 0x180fe2000001089f */
[-CC-:B------:R-:W-:Y:S01]  /*fa90*/  FFMA.FTZ R167, R167, R169.reuse, -R159.reuse ;  /* 0x000000a9a7a77223 */ /* 0x180fe2000001089f */
[----:B------:R-:W-:Y:S01]  /*faa0*/  FSEL R166, R170, RZ, P3 ;  /* 0x000000ffaaa67208 */ /* 0x000fe20001800000 */
[-CC-:B------:R-:W-:Y:S01]  /*fab0*/  FFMA.FTZ R154, R162, R169.reuse, -R159.reuse ;  /* 0x000000a9a29a7223 */ /* 0x180fe2000001089f */
[-CC-:B------:R-:W-:Y:S01]  /*fac0*/  FFMA.FTZ R162, R163, R169.reuse, -R159.reuse ;  /* 0x000000a9a3a27223 */ /* 0x180fe2000001089f */
[-C--:B------:R-:W-:Y:S01]  /*fad0*/  FFMA.FTZ R158, R199, R169.reuse, -R159 ;  /* 0x000000a9c79e7223 */ /* 0x080fe2000001089f */
[----:B------:R0:W-:Y:S01]  /*fae0*/  MUFU.EX2 R197, R167 ;  /* 0x000000a700c57308 */ /* 0x0001e20000000800 */
[----:B------:R-:W-:Y:S01]  /*faf0*/  FADD.FTZ R166, -R166, R201 ;  /* 0x000000c9a6a67221 */ /* 0x000fe20000010100 */
[-CC-:B------:R-:W-:Y:S01]  /*fb00*/  FFMA.FTZ R163, R205, R169.reuse, -R159.reuse ;  /* 0x000000a9cda37223 */ /* 0x180fe2000001089f */
[-CC-:B------:R-:W-:Y:S01]  /*fb10*/  FFMA.FTZ R164, R204, R169.reuse, -R159.reuse ;  /* 0x000000a9cca47223 */ /* 0x180fe2000001089f */
[-CC-:B------:R-:W-:Y:S01]  /*fb20*/  FFMA.FTZ R181, R181, R169.reuse, -R159.reuse ;  /* 0x000000a9b5b57223 */ /* 0x180fe2000001089f */
[-C--:B------:R-:W-:Y:S01]  /*fb30*/  FMUL.FTZ R166, R166, R169.reuse ;  /* 0x000000a9a6a67220 */ /* 0x080fe20000410000 */
[-CC-:B------:R-:W-:Y:S01]  /*fb40*/  FFMA.FTZ R180, R180, R169.reuse, -R159.reuse ;  /* 0x000000a9b4b47223 */ /* 0x180fe2000001089f */
[----:B------:R-:W-:Y:S01]  /*fb50*/  FFMA.FTZ R204, R206, R169, -R159 ;  /* 0x000000a9cecc7223 */ /* 0x000fe2000001089f */
[----:B------:R-:W-:Y:S01]  /*fb60*/  MUFU.EX2 R154, R154 ;  /* 0x0000009a009a7308 */ /* 0x000fe20000000800 */
[----:B0-----:R-:W-:-:S02]  /*fb70*/  IMAD.MOV R167, RZ, RZ, -R203 ;  /* 0x000000ffffa77224 */ /* 0x001fc400078e0acb */
[-CC-:B------:R-:W-:Y:S01]  /*fb80*/  FFMA.FTZ R201, R183, R169.reuse, -R159.reuse ;  /* 0x000000a9b7c97223 */ /* 0x180fe2000001089f */
[-CC-:B------:R-:W-:Y:S01]  /*fb90*/  FFMA.FTZ R205, R209, R169.reuse, -R159.reuse ;  /* 0x000000a9d1cd7223 */ /* 0x180fe2000001089f */
[----:B------:R-:W-:Y:S01]  /*fba0*/  FFMA.FTZ R206, R227, R169, -R159 ;  /* 0x000000a9e3ce7223 */ /* 0x000fe2000001089f */
[----:B------:R-:W-:Y:S01]  /*fbb0*/  FMUL.FTZ R101, R101, R165 ;  /* 0x000000a565657220 */ /* 0x000fe20000410000 */
[----:B------:R-:W-:Y:S01]  /*fbc0*/  ISETP.NE.AND P3, PT, R189, R167, PT ;  /* 0x000000a7bd00720c */ /* 0x000fe20003f65270 */
[----:B------:R-:W-:Y:S01]  /*fbd0*/  @!P1 VIADD R167, R20, 0x38840 ;  /* 0x0003884014a79836 */ /* 0x000fe20000000000 */
[----:B------:R-:W0:Y:S01]  /*fbe0*/  MUFU.EX2 R166, R166 ;  /* 0x000000a600a67308 */ /* 0x000e220000000800 */
[-C--:B------:R-:W-:Y:S01]  /*fbf0*/  FMUL.FTZ R104, R104, R165.reuse ;  /* 0x000000a568687220 */ /* 0x080fe20000410000 */
[-C--:B------:R-:W-:Y:S01]  /*fc00*/  FMUL.FTZ R105, R105, R165.reuse ;  /* 0x000000a569697220 */ /* 0x080fe20000410000 */
[-C--:B------:R-:W-:Y:S01]  /*fc10*/  FMUL.FTZ R108, R108, R165.reuse ;  /* 0x000000a56c6c7220 */ /* 0x080fe20000410000 */
[----:B------:R-:W-:Y:S01]  /*fc20*/  @!P1 PRMT R167, RZ, 0x654, R167 ;  /* 0x00000654ffa79816 */ /* 0x000fe200000000a7 */
[-C--:B------:R-:W-:Y:S01]  /*fc30*/  FMUL.FTZ R109, R109, R165.reuse ;  /* 0x000000a56d6d7220 */ /* 0x080fe20000410000 */
[-C--:B------:R-:W-:Y:S01]  /*fc40*/  FMUL.FTZ R112, R112, R165.reuse ;  /* 0x000000a570707220 */ /* 0x080fe20000410000 */
[-C--:B------:R-:W-:Y:S01]  /*fc50*/  FMUL.FTZ R113, R113, R165.reuse ;  /* 0x000000a571717220 */ /* 0x080fe20000410000 */
[----:B------:R-:W1:Y:S01]  /*fc60*/  MUFU.EX2 R162, R162 ;  /* 0x000000a200a27308 */ /* 0x000e620000000800 */
[----:B------:R2:W-:Y:S01]  /*fc70*/  @!P1 SYNCS.ARRIVE.TRANS64.RED.A1T0 RZ, [R167+URZ], RZ ;  /* 0x000000ffa7ff99a7 */ /* 0x0005e2000810043f */
[----:B------:R-:W-:Y:S01]  /*fc80*/  FMUL.FTZ R116, R116, R165 ;  /* 0x000000a574747220 */ /* 0x000fe20000410000 */
[----:B------:R-:W-:-:S02]  /*fc90*/  @!P3 IMAD R199, R200, 0x40, R190 ;  /* 0x00000040c8c7b824 */ /* 0x000fc400078e02be */
[--C-:B------:R-:W-:Y:S01]  /*fca0*/  FFMA.FTZ R200, R207, R169, -R159.reuse ;  /* 0x000000a9cfc87223 */ /* 0x100fe2000001089f */
[C---:B---3--:R-:W-:Y:S01]  /*fcb0*/  FADD.FTZ R207, R156.reuse, R14 ;  /* 0x0000000e9ccf7221 */ /* 0x048fe20000010000 */
[----:B------:R-:W-:Y:S01]  /*fcc0*/  F2FP.BF16.F32.PACK_AB R156, R156, R157 ;  /* 0x0000009d9c9c723e */ /* 0x000fe200000010ff */
[----:B------:R-:W-:Y:S01]  /*fcd0*/  @!P3 IMAD R199, R199, 0x4, R2 ;  /* 0x00000004c7c7b824 */ /* 0x000fe200078e0202 */
[----:B------:R-:W3:Y:S01]  /*fce0*/  MUFU.EX2 R155, R155 ;  /* 0x0000009b009b7308 */ /* 0x000ee20000000800 */
[----:B--2---:R-:W-:Y:S01]  /*fcf0*/  FFMA.FTZ R167, R182, R169, -R159 ;  /* 0x000000a9b6a77223 */ /* 0x004fe2000001089f */
[----:B0-----:R-:W-:Y:S01]  /*fd00*/  FFMA.FTZ R15, R166, R15, R154 ;  /* 0x0000000fa60f7223 */ /* 0x001fe2000001009a */
[----:B------:R-:W-:Y:S01]  /*fd10*/  FADD.FTZ R207, R160, R207 ;  /* 0x000000cfa0cf7221 */ /* 0x000fe20000010000 */
[----:B------:R-:W-:Y:S01]  /*fd20*/  @!P3 STS [R199+0x38400], R165 ;  /* 0x038400a5c700b388 */ /* 0x000fe20000000800 */
[-C--:B------:R-:W-:Y:S01]  /*fd30*/  FMUL.FTZ R117, R117, R165.reuse ;  /* 0x000000a575757220 */ /* 0x080fe20000410000 */
[-C--:B------:R-:W-:Y:S01]  /*fd40*/  FMUL.FTZ R120, R120, R165.reuse ;  /* 0x000000a578787220 */ /* 0x080fe20000410000 */
[-C--:B------:R-:W-:Y:S01]  /*fd50*/  FMUL.FTZ R121, R121, R165.reuse ;  /* 0x000000a579797220 */ /* 0x080fe20000410000 */
[----:B------:R-:W0:Y:S01]  /*fd60*/  MUFU.EX2 R163, R163 ;  /* 0x000000a300a37308 */ /* 0x000e220000000800 */
[----:B------:R2:W-:Y:S01]  /*fd70*/  @!P3 STS [R199+0x38420], R166 ;  /* 0x038420a6c700b388 */ /* 0x0005e20000000800 */
[C---:B-1----:R-:W-:Y:S01]  /*fd80*/  FADD.FTZ R15, R162.reuse, R15 ;  /* 0x0000000fa20f7221 */ /* 0x042fe20000010000 */
[----:B------:R-:W-:Y:S01]  /*fd90*/  F2FP.BF16.F32.PACK_AB R153, R162, R154 ;  /* 0x0000009aa299723e */ /* 0x000fe200000010ff */
[----:B------:R-:W-:Y:S01]  /*fda0*/  FMUL.FTZ R124, R124, R165 ;  /* 0x000000a57c7c7220 */ /* 0x000fe20000410000 */
[----:B------:R-:W-:Y:S01]  /*fdb0*/  F2FP.BF16.F32.PACK_AB R154, R208, R161 ;  /* 0x000000a1d09a723e */ /* 0x000fe200000010ff */
        /* <DEDUP_REMOVED lines=11> */
[C---:B0-----:R-:W-:Y:S01]  /*fe70*/  FADD.FTZ R15, R163.reuse, R15 ;  /* 0x0000000fa30f7221 */ /* 0x041fe20000010000 */
[----:B------:R-:W-:Y:S01]  /*fe80*/  F2FP.BF16.F32.PACK_AB R155, R163, R155 ;  /* 0x0000009ba39b723e */ /* 0x000fe200000010ff */
[----:B------:R-:W-:Y:S01]  /*fe90*/  BAR.SYNC.DEFER_BLOCKING 0xf, 0x100 ;  /* 0x03c4000000007b1d */ /* 0x000fe20000010000 */
[-C--:B------:R-:W-:Y:S01]  /*fea0*/  FMUL.FTZ R141, R141, R165.reuse ;  /* 0x000000a58d8d7220 */ /* 0x080fe20000410000 */
[-C--:B------:R-:W-:Y:S01]  /*feb0*/  FMUL.FTZ R144, R144, R165.reuse ;  /* 0x000000a590907220 */ /* 0x080fe20000410000 */
[-C--:B------:R-:W-:Y:S01]  /*fec0*/  FMUL.FTZ R145, R145, R165.reuse ;  /* 0x000000a591917220 */ /* 0x080fe20000410000 */
[-C--:B------:R-:W-:Y:S01]  /*fed0*/  FMUL.FTZ R148, R148, R165.reuse ;  /* 0x000000a594947220 */ /* 0x080fe20000410000 */
[----:B------:R-:W-:Y:S01]  /*fee0*/  FMUL.FTZ R149, R149, R165 ;  /* 0x000000a595957220 */ /* 0x000fe20000410000 */
[----:B------:R-:W-:Y:S01]  /*fef0*/  MUFU.EX2 R181, R181 ;  /* 0x000000b500b57308 */ /* 0x000fe20000000800 */
[----:B-1----:R-:W-:Y:S01]  /*ff00*/  FADD.FTZ R15, R158, R15 ;  /* 0x0000000f9e0f7221 */ /* 0x002fe20000010000 */
        /* <DEDUP_REMOVED lines=8> */
[----:B------:R-:W-:Y:S01]  /*ff90*/  FMUL.FTZ R38, R38, R166 ;  /* 0x000000a626267220 */ /* 0x000fe20000410000 */
[----:B------:R-:W-:Y:S01]  /*ffa0*/  F2FP.BF16.F32.PACK_AB R158, R171, R160 ;  /* 0x000000a0ab9e723e */ /* 0x000fe200000010ff */
        /* <DEDUP_REMOVED lines=66> */
[----:B------:R-:W-:Y:S01]  /*103d0*/  FMUL.FTZ R151, R151, R166 ;  /* 0x000000a697977220 */ /* 0x000fe20000410000 */
[----:B-1----:R-:W-:Y:S01]  /*103e0*/  F2FP.BF16.F32.PACK_AB R160, R174, R172 ;  /* 0x000000acaea0723e */ /* 0x002fe200000010ff */
[----:B------:R-:W1:Y:S01]  /*103f0*/  MUFU.EX2 R179, R179 ;  /* 0x000000b300b37308 */ /* 0x000e620000000800 */
[----:B0-----:R-:W-:Y:S01]  /*10400*/  F2FP.BF16.F32.PACK_AB R161, R180, R197 ;  /* 0x000000c5b4a1723e */ /* 0x001fe200000010ff */
[----:B------:R0:W-:Y:S01]  /*10410*/  STSM.16.M88.4 [R210+0x36400], R152 ;  /* 0x03640098d2007844 */ /* 0x0001e20000000200 */
[----:B------:R-:W-:Y:S01]  /*10420*/  F2FP.BF16.F32.PACK_AB R162, R175, R173 ;  /* 0x000000adafa2723e */ /* 0x000fe200000010ff */
[----:B------:R-:W-:Y:S01]  /*10430*/  VIADD R14, R198, 0x80 ;  /* 0x00000080c60e7836 */ /* 0x000fe20000000000 */
[----:B----4-:R-:W-:Y:S01]  /*10440*/  F2FP.BF16.F32.PACK_AB R163, R182, R200 ;  /* 0x000000c8b6a3723e */ /* 0x010fe200000010ff */
[----:B------:R0:W-:Y:S01]  /*10450*/  STSM.16.M88.4 [R212], R156 ;  /* 0x0000009cd4007844 */ /* 0x0001e20000000200 */
[----:B------:R-:W-:Y:S01]  /*10460*/  IMAD.MOV.U32 R15, RZ, RZ, 0x40000040 ;  /* 0x40000040ff0f7424 */ /* 0x000fe200078e00ff */
[----:B------:R-:W-:Y:S01]  /*10470*/  MUFU.EX2 R183, R167 ;  /* 0x000000a700b77308 */ /* 0x000fe20000000800 */
[----:B---3--:R-:W-:Y:S01]  /*10480*/  F2FP.BF16.F32.PACK_AB R164, R176, R177 ;  /* 0x000000b1b0a4723e */ /* 0x008fe200000010ff */
[----:B------:R0:W-:Y:S01]  /*10490*/  STSM.16.M88.4 [R214], R160 ;  /* 0x000000a0d6007844 */ /* 0x0001e20000000200 */
[----:B--2---:R-:W-:-:S02]  /*104a0*/  IMAD.MOV.U32 R199, RZ, RZ, 0x40000040 ;  /* 0x40000040ffc77424 */ /* 0x004fc400078e00ff */
[----:B------:R-:W-:Y:S01]  /*104b0*/  FADD.FTZ R181, R181, R204 ;  /* 0x000000ccb5b57221 */ /* 0x000fe20000010000 */
[----:B------:R-:W-:Y:S01]  /*104c0*/  FADD.FTZ R207, R171, R207 ;  /* 0x000000cfabcf7221 */ /* 0x000fe20000010000 */
[----:B------:R-:W-:Y:S01]  /*104d0*/  ISETP.GT.AND P3, PT, R21, R196, PT ;  /* 0x000000c41500720c */ /* 0x000fe20003f64270 */
[----:B------:R-:W-:Y:S01]  /*104e0*/  @!P1 VIADD R20, R20, 0x38860 ;  /* 0x0003886014149836 */ /* 0x000fe20000000000 */
[----:B------:R-:W2:Y:S01]  /*104f0*/  MUFU.EX2 R201, R201 ;  /* 0x000000c900c97308 */ /* 0x000ea20000000800 */
[----:B-1----:R-:W-:Y:S01]  /*10500*/  F2FP.BF16.F32.PACK_AB R166, R179, R178 ;  /* 0x000000b2b3a6723e */ /* 0x002fe200000010ff */
[----:B------:R-:W-:Y:S01]  /*10510*/  FADD.FTZ R202, R202, R181 ;  /* 0x000000b5caca7221 */ /* 0x000fe20000010000 */
[----:B------:R-:W-:Y:S01]  /*10520*/  FADD.FTZ R207, R172, R207 ;  /* 0x000000cfaccf7221 */ /* 0x000fe20000010000 */
[----:B------:R-:W-:Y:S02]  /*10530*/  @!P1 PRMT R20, RZ, 0x654, R20 ;  /* 0x00000654ff149816 */ /* 0x000fe40000000014 */
        /* <DEDUP_REMOVED lines=8> */
[----:B--2---:R-:W-:Y:S01]  /*105c0*/  F2FP.BF16.F32.PACK_AB R165, R201, R183 ;  /* 0x000000b7c9a5723e */ /* 0x004fe200000010ff */
[----:B------:R-:W-:Y:S01]  /*105d0*/  FADD.FTZ R182, R182, R197 ;  /* 0x000000c5b6b67221 */ /* 0x000fe20000010000 */
[----:B------:R-:W-:Y:S01]  /*105e0*/  FADD.FTZ R177, R177, R174 ;  /* 0x000000aeb1b17221 */ /* 0x000fe20000010000 */
[----:B------:R-:W-:Y:S02]  /*105f0*/  IMAD.MOV.U32 R200, RZ, RZ, R18 ;  /* 0x000000ffffc87224 */ /* 0x000fe400078e0012 */
[----:B------:R-:W-:Y:S01]  /*10600*/  FADD.FTZ R182, R183, R182 ;  /* 0x000000b6b7b67221 */ /* 0x000fe20000010000 */
[----:B------:R-:W-:Y:S01]  /*10610*/  FADD.FTZ R177, R176, R177 ;  /* 0x000000b1b0b17221 */ /* 0x000fe20000010000 */
[----:B------:R-:W-:-:S02]  /*10620*/  IMAD.MOV.U32 R197, RZ, RZ, R168 ;  /* 0x000000ffffc57224 */ /* 0x000fc400078e00a8 */
[----:B------:R-:W-:Y:S01]  /*10630*/  FADD.FTZ R182, R201, R182 ;  /* 0x000000b6c9b67221 */ /* 0x000fe20000010000 */
[----:B------:R-:W-:Y:S01]  /*10640*/  IMAD.MOV.U32 R201, RZ, RZ, R170 ;  /* 0x000000ffffc97224 */ /* 0x000fe200078e00aa */
[----:B-1----:R-:W-:-:S05]  /*10650*/  F2FP.BF16.F32.PACK_AB R167, R206, R205 ;  /* 0x000000cdcea7723e */ /* 0x002fca00000010ff */
[----:B------:R0:W-:Y:S01]  /*10660*/  STSM.16.M88.4 [R213], R164 ;  /* 0x000000a4d5007844 */ /* 0x0001e20000000200 */
[----:B------:R-:W-:-:S06]  /*10670*/  WARPGROUP.ARRIVE ;  /* 0x00000000000079c5 */ /* 0x000fcc0000000000 */
[----:B------:R-:W-:Y:S01]  /*10680*/  HGMMA.64x256x16.F32.BF16 R24, R152, gdesc[UR4].tnspB, R24, gsb0 ;  /* 0x43e0000498187df0 */ /* 0x000fe20008001818 */
[----:B------:R-:W-:Y:S01]  /*10690*/  R2UR UR6, R14 ;  /* 0x000000000e0672ca */ /* 0x000fe200000e0000 */
[C---:B------:R-:W-:Y:S01]  /*106a0*/  VIADD R14, R198.reuse, 0x100 ;  /* 0x00000100c60e7836 */ /* 0x040fe20000000000 */
[----:B------:R-:W-:Y:S01]  /*106b0*/  R2UR UR7, R15 ;  /* 0x000000000f0772ca */ /* 0x000fe200000e0000 */
[----:B------:R-:W-:Y:S02]  /*106c0*/  IMAD.MOV.U32 R15, RZ, RZ, 0x40000040 ;  /* 0x40000040ff0f7424 */ /* 0x000fe400078e00ff */
[----:B------:R-:W-:Y:S01]  /*106d0*/  VIADD R198, R198, 0x180 ;  /* 0x00000180c6c67836 */ /* 0x000fe20000000000 */
[----:B------:R-:W-:Y:S02]  /*106e0*/  WARPGROUP.DEPBAR.LE gsb0, 0x0 ;  /* 0x00008000000079c5 */ /* 0x000fe40000010000 */
[----:B------:R-:W-:-:S15]  /*106f0*/  WARPGROUP.ARRIVE ;  /* 0x00000000000079c5 */ /* 0x000fde0000000000 */
[----:B------:R-:W-:-:S04]  /*10700*/  NOP ;  /* 0x0000000000007918 */ /* 0x000fc80000000000 */
[----:B------:R-:W-:Y:S01]  /*10710*/  HGMMA.64x256x16.F32.BF16 R24, R156, gdesc[UR4].tnspB, R24, gsb0 ;  /* 0x43e000049c187df0 */ /* 0x000fe20008001818 */
[----:B------:R-:W-:Y:S01]  /*10720*/  R2UR UR6, R14 ;  /* 0x000000000e0672ca */ /* 0x000fe200000e0000 */
[----:B------:R-:W-:Y:S01]  /*10730*/  FADD.FTZ R14, R178, R177 ;  /* 0x000000b1b20e7221 */ /* 0x000fe20000010000 */
[----:B------:R-:W-:Y:S01]  /*10740*/  R2UR UR7, R15 ;  /* 0x000000000f0772ca */ /* 0x000fe200000e0000 */
[----:B------:R-:W-:Y:S02]  /*10750*/  FADD.FTZ R15, R205, R182 ;  /* 0x000000b6cd0f7221 */ /* 0x000fe40000010000 */
[----:B------:R-:W-:Y:S02]  /*10760*/  FADD.FTZ R14, R179, R14 ;  /* 0x0000000eb30e7221 */ /* 0x000fe40000010000 */
[----:B------:R-:W-:Y:S01]  /*10770*/  FADD.FTZ R15, R206, R15 ;  /* 0x0000000fce0f7221 */ /* 0x000fe20000010000 */
[----:B------:R-:W-:Y:S02]  /*10780*/  WARPGROUP.DEPBAR.LE gsb0, 0x0 ;  /* 0x00008000000079c5 */ /* 0x000fe40000010000 */
[----:B------:R-:W-:-:S15]  /*10790*/  WARPGROUP.ARRIVE ;  /* 0x00000000000079c5 */ /* 0x000fde0000000000 */
[----:B------:R-:W-:-:S02]  /*107a0*/  NOP ;  /* 0x0000000000007918 */ /* 0x000fc40000000000 */
        /* <DEDUP_REMOVED lines=17> */
[----:B-1----:R-:W-:-:S04]  /*108c0*/  VIADD R20, R21, 0xffffffff ;  /* 0xffffffff15147836 */ /* 0x002fc80000000000 */
[----:B------:R-:W-:Y:S01]  /*108d0*/  IMAD.MOV.U32 R21, RZ, RZ, R20 ;  /* 0x000000ffff157224 */ /* 0x000fe200078e0014 */
[----:B0-----:R-:W-:Y:S06]  /*108e0*/  @P3 BRA `(.L_x_5691) ;  /* 0xffffffc4001c3947 */ /* 0x001fec000383ffff */
[----:B------:R-:W-:Y:S05]  /*108f0*/  BSYNC B1 ;  /* 0x0000000000017941 */ /* 0x000fea0003800000 */
.L_x_5680:
[----:B------:R-:W-:-:S07]  /*10900*/  IMAD.MOV.U32 R21, RZ, RZ, R20 ;  /* 0x000000ffff157224 */ /* 0x000fce00078e0014 */
.L_x_5679:
[----:B------:R-:W-:Y:S05]  /*10910*/  BSYNC B0 ;  /* 0x0000000000007941 */ /* 0x000fea0003800000 */
.L_x_5678:
[----:B------:R-:W-:Y:S01]  /*10920*/  ISETP.GE.AND P2, PT, R21, RZ, PT ;  /* 0x000000ff1500720c */ /* 0x000fe20003f46270 */
[----:B------:R-:W-:-:S12]  /*10930*/  BSSY B0, `(.L_x_5692) ;  /* 0x000036a000007945 */ /* 0x000fd80003800000 */
[----:B------:R-:W-:Y:S05]  /*10940*/  @!P2 BRA `(.L_x_5693) ;  /* 0x0000003400a0a947 */ /* 0x000fea0003800000 */
[----:B------:R-:W-:Y:S02]  /*10950*/  IMAD.MOV.U32 R199, RZ, RZ, R170 ;  /* 0x000000ffffc77224 */ /* 0x000fe400078e00aa */
[----:B------:R-:W-:Y:S02]  /*10960*/  IMAD.MOV.U32 R194, RZ, RZ, R168 ;  /* 0x000000ffffc27224 */ /* 0x000fe400078e00a8 */
[----:B------:R-:W-:-:S07]  /*10970*/  IMAD.MOV.U32 R198, RZ, RZ, R18 ;  /* 0x000000ffffc67224 */ /* 0x000fce00078e0012 */
.L_x_5704:
[----:B------:R-:W-:-:S05]  /*10980*/  VIADD R18, R198, 0x1 ;  /* 0x00000001c6127836 */ /* 0x000fca0000000000 */
[----:B------:R-:W-:-:S04]  /*10990*/  ISETP.NE.AND P2, PT, R18, 0x2, PT ;  /* 0x000000021200780c */ /* 0x000fc80003f45270 */
[----:B------:R-:W-:Y:S02]  /*109a0*/  SEL R20, RZ, 0x1, P2 ;  /* 0x00000001ff147807 */ /* 0x000fe40001000000 */
[----:B------:R-:W-:Y:S02]  /*109b0*/  SEL R18, R18, RZ, P2 ;  /* 0x000000ff12127207 */ /* 0x000fe40001000000 */
[----:B------:R-:W-:Y:S01]  /*109c0*/  LOP3.LUT R19, R19, R20, RZ, 0x3c, !PT ;  /* 0x0000001413137212 */ /* 0x000fe200078e3cff */
[----:B------:R-:W-:Y:S06]  /*109d0*/  @!P0 BRA `(.L_x_5694) ;  /* 0x0000000000048947 */ /* 0x000fec0003800000 */
[----:B------:R-:W-:Y:S01]  /*109e0*/  BPT.TRAP 0x1 ;  /* 0x000000040000795c */ /* 0x000fe20000300000 */
.L_x_5694:
[----:B------:R-:W-:Y:S01]  /*109f0*/  IMAD R20, R18, 0x8, R2 ;  /* 0x0000000812147824 */ /* 0x000fe200078e0202 */
[----:B------:R-:W-:-:S04]  /*10a00*/  SHF.L.U32 R196, R19, 0x1f, RZ ;  /* 0x0000001f13c47819 */ /* 0x000fc800000006ff */
[----:B------:R1:W2:Y:S01]  /*10a10*/  SYNCS.PHASECHK.TRANS64.TRYWAIT P2, [R20+URZ+0x38830], R196 ;  /* 0x038830c4140075a7 */ /* 0x0002a2000804017f */
[----:B------:R-:W-:Y:S05]  /*10a20*/  @!P0 BRA `(.L_x_5695) ;  /* 0x0000000000048947 */ /* 0x000fea0003800000 */
[----:B------:R-:W-:Y:S01]  /*10a30*/  BPT.TRAP 0x1 ;  /* 0x000000040000795c */ /* 0x000fe20000300000 */
.L_x_5695:
[----:B------:R-:W-:Y:S01]  /*10a40*/  BSSY B1, `(.L_x_5696) ;  /* 0x0000006000017945 */ /* 0x000fe20003800000 */
[----:B0-----:R-:W-:Y:S02]  /*10a50*/  IMAD R156, R18, 0x200, R0 ;  /* 0x00000200129c7824 */ /* 0x001fe400078e0200 */
[----:B------:R-:W-:Y:S01]  /*10a60*/  IMAD.MOV.U32 R157, RZ, RZ, 0x40000040 ;  /* 0x40000040ff9d7424 */ /* 0x000fe200078e00ff */
[----:B--2---:R-:W-:Y:S06]  /*10a70*/  @P2 BRA `(.L_x_5697) ;  /* 0x0000000000082947 */ /* 0x004fec0003800000 */
[----:B------:R-:W0:Y:S02]  /*10a80*/  SYNCS.PHASECHK.TRANS64.TRYWAIT P2, [R20+URZ+0x38830], R196 ;  /* 0x038830c4140075a7 */ /* 0x000e24000804017f */
[----:B0-----:R-:W-:Y:S05]  /*10a90*/  @!P2 BRA `(.L_x_5698) ;  /* 0x0000011800a0a947 */ /* 0x001fea0003800000 */
.L_x_5697:
[----:B------:R-:W-:Y:S05]  /*10aa0*/  BSYNC B1 ;  /* 0x0000000000017941 */ /* 0x000fea0003800000 */
.L_x_5696:
        /* <DEDUP_REMOVED lines=36> */
.L_x_5699:
[----:B------:R2:W3:Y:S01]  /*10cf0*/  SYNCS.PHASECHK.TRANS64.TRYWAIT P2, [R20+URZ+0x38850], R196 ;  /* 0x038850c4140075a7 */ /* 0x0004e2000804017f */
[----:B------:R-:W-:Y:S05]  /*10d00*/  @!P0 BRA `(.L_x_5700) ;  /* 0x0000000000048947 */ /* 0x000fea0003800000 */
[----:B------:R-:W-:Y:S01]  /*10d10*/  BPT.TRAP 0x1 ;  /* 0x000000040000795c */ /* 0x000fe20000300000 */
.L_x_5700:
[----:B------:R-:W-:Y:S04]  /*10d20*/  BSSY B1, `(.L_x_5701) ;  /* 0x0000004000017945 */ /* 0x000fe80003800000 */
[----:B---3--:R-:W-:Y:S05]  /*10d30*/  @P2 BRA `(.L_x_5702) ;  /* 0x0000000000082947 */ /* 0x008fea0003800000 */
[----:B------:R-:W3:Y:S02]  /*10d40*/  SYNCS.PHASECHK.TRANS64.TRYWAIT P2, [R20+URZ+0x38850], R196 ;  /* 0x038850c4140075a7 */ /* 0x000ee4000804017f */
[----:B---3--:R-:W-:Y:S05]  /*10d50*/  @!P2 BRA `(.L_x_5703) ;  /* 0x000001180004a947 */ /* 0x008fea0003800000 */
.L_x_5702:
[----:B------:R-:W-:Y:S05]  /*10d60*/  BSYNC B1 ;  /* 0x0000000000017941 */ /* 0x000fea0003800000 */
.L_x_5701:
        /* <DEDUP_REMOVED lines=13> */
[----:B------:R-:W-:Y:S02]  /*10e40*/  IMAD.MOV.U32 R207, RZ, RZ, 0x40000040 ;  /* 0x40000040ffcf7424 */ /* 0x000fe400078e00ff */
[----:B------:R-:W-:Y:S01]  /*10e50*/  IMAD.MOV.U32 R208, RZ, RZ, 0x28 ;  /* 0x00000028ffd07424 */ /* 0x000fe200078e00ff */
[----:B------:R-:W-:Y:S01]  /*10e60*/  HGMMA.64x64x16.F32.BF16 R152, gdesc[UR4], R152, gsb0 ;  /* 0x00e00000049879f0 */ /* 0x000fe20008001898 */
[----:B------:R-:W-:Y:S01]  /*10e70*/  R2UR UR4, R196 ;  /* 0x00000000c40472ca */ /* 0x000fe200000e0000 */
[----:B------:R-:W-:Y:S01]  /*10e80*/  VIADD R196, R204, 0x2 ;  /* 0x00000002ccc47836 */ /* 0x000fe20000000000 */
[----:B------:R-:W-:Y:S01]  /*10e90*/  R2UR UR5, R197 ;  /* 0x00000000c50572ca */ /* 0x000fe200000e0000 */
[----:B------:R-:W-:-:S02]  /*10ea0*/  IMAD.MOV.U32 R197, RZ, RZ, 0x40000040 ;  /* 0x40000040ffc57424 */ /* 0x000fc400078e00ff */
[----:B------:R-:W-:Y:S01]  /*10eb0*/  IMAD.MOV.U32 R209, RZ, RZ, 0xa00 ;  /* 0x00000a00ffd17424 */ /* 0x000fe200078e00ff */
        /* <DEDUP_REMOVED lines=161> */
[----:B------:R-:W-:Y:S02]  /*118d0*/  SEL R208, R208, 0x26, P2 ;  /* 0x00000026d0d07807 */ /* 0x000fe40001000000 */
[----:B------:R-:W-:Y:S01]  /*118e0*/  SEL R209, R209, 0x980, P2 ;  /* 0x00000980d1d17807 */ /* 0x000fe20001000000 */
[----:B------:R-:W-:Y:S01]  /*118f0*/  IMAD.IADD R200, R196, 0x1, R202 ;  /* 0x00000001c4c87824 */ /* 0x000fe200078e02ca */
[----:B------:R-:W-:Y:S02]  /*11900*/  LOP3.LUT R208, R208, 0x6, RZ, 0xc0, !PT ;  /* 0x00000006d0d07812 */ /* 0x000fe400078ec0ff */
        /* <DEDUP_REMOVED lines=8> */
[----:B------:R-:W-:Y:S02]  /*11990*/  R2UR UR4, R200 ;  /* 0x00000000c80472ca */ /* 0x000fe400000e0000 */
[----:B------:R-:W-:Y:S01]  /*119a0*/  R2UR UR5, R201 ;  /* 0x00000000c90572ca */ /* 0x000fe200000e0000 */
[----:B------:R-:W-:Y:S01]  /*119b0*/  VIADD R201, R6, 0xa00 ;  /* 0x00000a0006c97836 */ /* 0x000fe20000000000 */
[C---:B------:R-:W-:Y:S02]  /*119c0*/  SEL R200, R197.reuse, 0x2, P2 ;  /* 0x00000002c5c87807 */ /* 0x040fe40001000000 */
[----:B------:R-:W-:-:S03]  /*119d0*/  SEL R197, R197, 0x6, !P2 ;  /* 0x00000006c5c57807 */ /* 0x000fc60005000000 */
[----:B------:R-:W-:Y:S01]  /*119e0*/  IMAD.IADD R206, R202, 0x1, R200 ;  /* 0x00000001cace7824 */ /* 0x000fe200078e02c8 */
        /* <DEDUP_REMOVED lines=34> */
[----:B------:R-:W-:Y:S01]  /*11c10*/  IMAD.MOV.U32 R208, RZ, RZ, 0x30 ;  /* 0x00000030ffd07424 */ /* 0x000fe200078e00ff */
[----:B------:R-:W-:Y:S01]  /*11c20*/  R2UR UR7, R209 ;  /* 0x00000000d10772ca */ /* 0x000fe200000e0000 */
[----:B------:R-:W-:-:S03]  /*11c30*/  IMAD.MOV.U32 R209, RZ, RZ, 0xc00 ;  /* 0x00000c00ffd17424 */ /* 0x000fc600078e00ff */
[----:B------:R-:W-:Y:S02]  /*11c40*/  SEL R208, R208, 0x2e, P2 ;  /* 0x0000002ed0d07807 */ /* 0x000fe40001000000 */
[----:B------:R-:W-:Y:S02]  /*11c50*/  SEL R209, R209, 0xb80, P2 ;  /* 0x00000b80d1d17807 */ /* 0x000fe40001000000 */
        /* <DEDUP_REMOVED lines=76> */
[----:B------:R-:W-:Y:S01]  /*12120*/  IMAD.MOV.U32 R201, RZ, RZ, 0x40000040 ;  /* 0x40000040ffc97424 */ /* 0x000fe200078e00ff */
        /* <DEDUP_REMOVED lines=21> */
[----:B------:R-:W-:Y:S02]  /*12280*/  R2UR UR6, R208 ;  /* 0x00000000d00672ca */ /* 0x000fe400000e0000 */
        /* <DEDUP_REMOVED lines=8> */
[C---:B------:R-:W-:Y:S01]  /*12310*/  IMAD.IADD R196, R205.reuse, 0x1, R197 ;  /* 0x00000001cdc47824 */ /* 0x040fe200078e02c5 */
[----:B------:R-:W-:Y:S01]  /*12320*/  R2UR UR4, R206 ;  /* 0x00000000ce0472ca */ /* 0x000fe200000e0000 */
[----:B------:R-:W-:Y:S01]  /*12330*/  IMAD.IADD R206, R205, 0x1, R200 ;  /* 0x00000001cdce7824 */ /* 0x000fe200078e02c8 */
[----:B------:R-:W-:Y:S01]  /*12340*/  R2UR UR5, R207 ;  /* 0x00000000cf0572ca */ /* 0x000fe200000e0000 */
[----:B------:R-:W-:-:S02]  /*12350*/  IMAD.MOV.U32 R207, RZ, RZ, 0x40000040 ;  /* 0x40000040ffcf7424 */ /* 0x000fc400078e00ff */
[----:B------:R-:W-:Y:S02]  /*12360*/  IMAD.IADD R200, R200, 0x1, R202 ;  /* 0x00000001c8c87824 */ /* 0x000fe400078e02ca */
[----:B------:R-:W-:-:S05]  /*12370*/  IMAD.MOV.U32 R205, RZ, RZ, 0x40 ;  /* 0x00000040ffcd7424 */ /* 0x000fca00078e00ff */
[----:B------:R-:W-:-:S04]  /*12380*/  SEL R205, R205, 0x3e, P2 ;  /* 0x0000003ecdcd7807 */ /* 0x000fc80001000000 */
[----:B------:R-:W-:Y:S01]  /*12390*/  LOP3.LUT R205, R205, 0x6, RZ, 0xc0, !PT ;  /* 0x00000006cdcd7812 */ /* 0x000fe200078ec0ff */
        /* <DEDUP_REMOVED lines=8> */
[----:B------:R-:W-:Y:S02]  /*12420*/  IMAD.MOV.U32 R197, RZ, RZ, 0x40000040 ;  /* 0x40000040ffc57424 */ /* 0x000fe400078e00ff */
        /* <DEDUP_REMOVED lines=129> */
[C---:B------:R-:W-:Y:S01]  /*12c40*/  FADD.FTZ R171, -R168.reuse, R194 ;  /* 0x000000c2a8ab7221 */ /* 0x040fe20000010100 */
[----:B------:R-:W-:-:S03]  /*12c50*/  FMUL.FTZ R194, R168, R169 ;  /* 0x000000a9a8c27220 */ /* 0x000fc60000410000 */
[-C--:B------:R-:W-:Y:S01]  /*12c60*/  FMUL.FTZ R171, R171, R169.reuse ;  /* 0x000000a9abab7220 */ /* 0x080fe20000410000 */
[-CC-:B------:R-:W-:Y:S01]  /*12c70*/  FFMA.FTZ R208, R156, R169.reuse, -R194.reuse ;  /* 0x000000a99cd07223 */ /* 0x180fe200000108c2 */
[-CC-:B------:R-:W-:Y:S01]  /*12c80*/  FFMA.FTZ R156, R159, R169.reuse, -R194.reuse ;  /* 0x000000a99f9c7223 */ /* 0x180fe200000108c2 */
[----:B0-----:R-:W-:Y:S01]  /*12c90*/  FMNMX.FTZ R170, R182, R170, !PT ;  /* 0x000000aab6aa7209 */ /* 0x001fe20007810000 */
[-CC-:B------:R-:W-:Y:S01]  /*12ca0*/  FFMA.FTZ R159, R161, R169.reuse, -R194.reuse ;  /* 0x000000a9a19f7223 */ /* 0x180fe200000108c2 */
[-CC-:B------:R-:W-:Y:S01]  /*12cb0*/  FFMA.FTZ R174, R165, R169.reuse, -R194.reuse ;  /* 0x000000a9a5ae7223 */ /* 0x180fe200000108c2 */
[-CC-:B------:R-:W-:Y:S01]  /*12cc0*/  FFMA.FTZ R178, R201, R169.reuse, -R194.reuse ;  /* 0x000000a9c9b27223 */ /* 0x180fe200000108c2 */
[-CC-:B------:R-:W-:Y:S01]  /*12cd0*/  FFMA.FTZ R152, R152, R169.reuse, -R194.reuse ;  /* 0x000000a998987223 */ /* 0x180fe200000108c2 */
[-CC-:B------:R-:W-:Y:S01]  /*12ce0*/  FFMA.FTZ R153, R153, R169.reuse, -R194.reuse ;  /* 0x000000a999997223 */ /* 0x180fe200000108c2 */
[----:B------:R0:W2:Y:S01]  /*12cf0*/  MUFU.EX2 R179, R171 ;  /* 0x000000ab00b37308 */ /* 0x0000a20000000800 */
[-CC-:B------:R-:W-:Y:S01]  /*12d00*/  FFMA.FTZ R197, R197, R169.reuse, -R194.reuse ;  /* 0x000000a9c5c57223 */ /* 0x180fe200000108c2 */
[----:B-1----:R-:W-:Y:S01]  /*12d10*/  FMNMX.FTZ R170, R183, R170, !PT ;  /* 0x000000aab7aa7209 */ /* 0x002fe20007810000 */
[-CC-:B------:R-:W-:Y:S01]  /*12d20*/  FFMA.FTZ R160, R160, R169.reuse, -R194.reuse ;  /* 0x000000a9a0a07223 */ /* 0x180fe200000108c2 */
[-CC-:B------:R-:W-:Y:S01]  /*12d30*/  FFMA.FTZ R172, R172, R169.reuse, -R194.reuse ;  /* 0x000000a9acac7223 */ /* 0x180fe200000108c2 */
[-CC-:B------:R-:W-:Y:S01]  /*12d40*/  FFMA.FTZ R173, R173, R169.reuse, -R194.reuse ;  /* 0x000000a9adad7223 */ /* 0x180fe200000108c2 */
[-CC-:B------:R-:W-:Y:S01]  /*12d50*/  FFMA.FTZ R176, R176, R169.reuse, -R194.reuse ;  /* 0x000000a9b0b07223 */ /* 0x180fe200000108c2 */
[----:B------:R-:W1:Y:S01]  /*12d60*/  SHFL.BFLY PT, R175, R170, 0x2, 0x1f ;  /* 0x0c401f00aaaf7f89 */ /* 0x000e6200000e0000 */
[----:B------:R-:W3:Y:S01]  /*12d70*/  MUFU.EX2 R152, R152 ;  /* 0x0000009800987308 */ /* 0x000ee20000000800 */
[-CC-:B0-----:R-:W-:Y:S01]  /*12d80*/  FFMA.FTZ R171, R164, R169.reuse, -R194.reuse ;  /* 0x000000a9a4ab7223 */ /* 0x181fe200000108c2 */
[-CC-:B------:R-:W-:Y:S01]  /*12d90*/  FFMA.FTZ R177, R177, R169.reuse, -R194.reuse ;  /* 0x000000a9b1b17223 */ /* 0x180fe200000108c2 */
[----:B------:R-:W-:-:S05]  /*12da0*/  FFMA.FTZ R180, R180, R169, -R194 ;  /* 0x000000a9b4b47223 */ /* 0x000fca00000108c2 */
[----:B------:R-:W0:Y:S01]  /*12db0*/  MUFU.EX2 R153, R153 ;  /* 0x0000009900997308 */ /* 0x000e220000000800 */
[-C--:B--2---:R-:W-:Y:S01]  /*12dc0*/  FMUL.FTZ R24, R24, R179.reuse ;  /* 0x000000b318187220 */ /* 0x084fe20000410000 */
[-C--:B------:R-:W-:Y:S01]  /*12dd0*/  FMUL.FTZ R25, R25, R179.reuse ;  /* 0x000000b319197220 */ /* 0x080fe20000410000 */
[-C--:B------:R-:W-:Y:S01]  /*12de0*/  FMUL.FTZ R28, R28, R179.reuse ;  /* 0x000000b31c1c7220 */ /* 0x080fe20000410000 */
[-C--:B------:R-:W-:Y:S01]  /*12df0*/  FMUL.FTZ R29, R29, R179.reuse ;  /* 0x000000b31d1d7220 */ /* 0x080fe20000410000 */
[-C--:B------:R-:W-:Y:S01]  /*12e00*/  FMUL.FTZ R32, R32, R179.reuse ;  /* 0x000000b320207220 */ /* 0x080fe20000410000 */
[-C--:B------:R-:W-:Y:S01]  /*12e10*/  FMUL.FTZ R33, R33, R179.reuse ;  /* 0x000000b321217220 */ /* 0x080fe20000410000 */
[-C--:B------:R-:W-:Y:S01]  /*12e20*/  FMUL.FTZ R36, R36, R179.reuse ;  /* 0x000000b324247220 */ /* 0x080fe20000410000 */
[----:B------:R-:W2:Y:S01]  /*12e30*/  MUFU.EX2 R208, R208 ;  /* 0x000000d000d07308 */ /* 0x000ea20000000800 */
[----:B---3--:R-:W-:Y:S01]  /*12e40*/  FFMA.FTZ R14, R179, R14, R152 ;  /* 0x0000000eb30e7223 */ /* 0x008fe20000010098 */
[-C--:B------:R-:W-:Y:S01]  /*12e50*/  FMUL.FTZ R37, R37, R179.reuse ;  /* 0x000000b325257220 */ /* 0x080fe20000410000 */
[-C--:B------:R-:W-:Y:S01]  /*12e60*/  FMUL.FTZ R40, R40, R179.reuse ;  /* 0x000000b328287220 */ /* 0x080fe20000410000 */
[-C--:B------:R-:W-:Y:S01]  /*12e70*/  FMUL.FTZ R41, R41, R179.reuse ;  /* 0x000000b329297220 */ /* 0x080fe20000410000 */
[-C--:B------:R-:W-:Y:S01]  /*12e80*/  FMUL.FTZ R44, R44, R179.reuse ;  /* 0x000000b32c2c7220 */ /* 0x080fe20000410000 */
[----:B------:R-:W-:Y:S01]  /*12e90*/  FMUL.FTZ R45, R45, R179 ;  /* 0x000000b32d2d7220 */ /* 0x000fe20000410000 */
[----:B-1----:R-:W-:Y:S01]  /*12ea0*/  FMNMX.FTZ R170, R170, R175, !PT ;  /* 0x000000afaaaa7209 */ /* 0x002fe20007810000 */
[----:B------:R-:W-:Y:S01]  /*12eb0*/  MUFU.EX2 R197, R197 ;  /* 0x000000c500c57308 */ /* 0x000fe20000000800 */
[----:B------:R-:W-:Y:S01]  /*12ec0*/  FFMA.FTZ R175, R200, R169, -R194 ;  /* 0x000000a9c8af7223 */ /* 0x000fe200000108c2 */
[C---:B0-----:R-:W-:Y:S01]  /*12ed0*/  FADD.FTZ R14, R153.reuse, R14 ;  /* 0x0000000e990e7221 */ /* 0x041fe20000010000 */
[----:B------:R-:W-:Y:S01]  /*12ee0*/  F2FP.BF16.F32.PACK_AB R152, R153, R152 ;  /* 0x000000989998723e */ /* 0x000fe200000010ff */
[----:B------:R-:W0:Y:S01]  /*12ef0*/  SHFL.BFLY PT, R161, R170, 0x1, 0x1f ;  /* 0x0c201f00aaa17f89 */ /* 0x000e2200000e0000 */
[-C--:B------:R-:W-:Y:S01]  /*12f00*/  FMUL.FTZ R48, R48, R179.reuse ;  /* 0x000000b330307220 */ /* 0x080fe20000410000 */
[-C--:B------:R-:W-:Y:S01]  /*12f10*/  FMUL.FTZ R49, R49, R179.reuse ;  /* 0x000000b331317220 */ /* 0x080fe20000410000 */
[-C--:B------:R-:W-:Y:S01]  /*12f20*/  FMUL.FTZ R52, R52, R179.reuse ;  /* 0x000000b334347220 */ /* 0x080fe20000410000 */
[----:B------:R-:W-:Y:S01]  /*12f30*/  MUFU.EX2 R156, R156 ;  /* 0x0000009c009c7308 */ /* 0x000fe20000000800 */
[----:B--2---:R-:W-:Y:S01]  /*12f40*/  FADD.FTZ R14, R208, R14 ;  /* 0x0000000ed00e7221 */ /* 0x004fe20000010000 */
        /* <DEDUP_REMOVED lines=18> */
[----:B0-----:R-:W-:Y:S01]  /*13070*/  FMNMX.FTZ R170, R170, R161, !PT ;  /* 0x000000a1aaaa7209 */ /* 0x001fe20007810000 */
[-C--:B------:R-:W-:Y:S01]  /*13080*/  FMUL.FTZ R85, R85, R179.reuse ;  /* 0x000000b355557220 */ /* 0x080fe20000410000 */
[-C--:B------:R-:W-:Y:S01]  /*13090*/  FMUL.FTZ R88, R88, R179.reuse ;  /* 0x000000b358587220 */ /* 0x080fe20000410000 */
[----:B------:R-:W-:Y:S01]  /*130a0*/  FMUL.FTZ R89, R89, R179 ;  /* 0x000000b359597220 */ /* 0x000fe20000410000 */
[----:B------:R-:W-:Y:S01]  /*130b0*/  MUFU.EX2 R171, R171 ;  /* 0x000000ab00ab7308 */ /* 0x000fe20000000800 */
[C---:B------:R-:W-:Y:S01]  /*130c0*/  FMUL.FTZ R165, R170.reuse, R169 ;  /* 0x000000a9aaa57220 */ /* 0x040fe20000410000 */
[----:B------:R-:W-:Y:S01]  /*130d0*/  FADD.FTZ R161, -R170, R199 ;  /* 0x000000c7aaa17221 */ /* 0x000fe20000010100 */
[-C--:B------:R-:W-:Y:S01]  /*130e0*/  FMUL.FTZ R92, R92, R179.reuse ;  /* 0x000000b35c5c7220 */ /* 0x080fe20000410000 */
[----:B------:R-:W-:Y:S01]  /*130f0*/  FMUL.FTZ R93, R93, R179 ;  /* 0x000000b35d5d7220 */ /* 0x000fe20000410000 */
[-CC-:B------:R-:W-:Y:S01]  /*13100*/  FFMA.FTZ R201, R155, R169.reuse, -R165.reuse ;  /* 0x000000a99bc97223 */ /* 0x180fe200000108a5 */
[-CC-:B------:R-:W-:Y:S01]  /*13110*/  FFMA.FTZ R155, R157, R169.reuse, -R165.reuse ;  /* 0x000000a99d9b7223 */ /* 0x180fe200000108a5 */
[----:B------:R-:W-:Y:S01]  /*13120*/  FFMA.FTZ R157, R162, R169, -R165 ;  /* 0x000000a9a29d7223 */ /* 0x000fe200000108a5 */
[----:B------:R-:W-:-:S02]  /*13130*/  IMAD.MOV R162, RZ, RZ, -R203 ;  /* 0x000000ffffa27224 */ /* 0x000fc400078e0acb */
[-C--:B------:R-:W-:Y:S01]  /*13140*/  FMUL.FTZ R161, R161, R169.reuse ;  /* 0x000000a9a1a17220 */ /* 0x080fe20000410000 */
[-CC-:B------:R-:W-:Y:S01]  /*13150*/  FFMA.FTZ R154, R154, R169.reuse, -R165.reuse ;  /* 0x000000a99a9a7223 */ /* 0x180fe200000108a5 */
[----:B------:R-:W-:Y:S01]  /*13160*/  MUFU.EX2 R201, R201 ;  /* 0x000000c900c97308 */ /* 0x000fe20000000800 */
[-CC-:B------:R-:W-:Y:S01]  /*13170*/  FFMA.FTZ R164, R158, R169.reuse, -R165.reuse ;  /* 0x000000a99ea47223 */ /* 0x180fe200000108a5 */
[----:B------:R-:W-:Y:S01]  /*13180*/  ISETP.NE.AND P2, PT, R189, R162, PT ;  /* 0x000000a2bd00720c */ /* 0x000fe20003f45270 */
[----:B------:R-:W-:Y:S02]  /*13190*/  @!P1 VIADD R162, R20, 0x38840 ;  /* 0x0003884014a29836 */ /* 0x000fe40000000000 */
[-CC-:B------:R-:W-:Y:S01]  /*131a0*/  FFMA.FTZ R158, R163, R169.reuse, -R165.reuse ;  /* 0x000000a9a39e7223 */ /* 0x180fe200000108a5 */
[-CC-:B------:R-:W-:Y:S01]  /*131b0*/  FFMA.FTZ R194, R166, R169.reuse, -R165.reuse ;  /* 0x000000a9a6c27223 */ /* 0x180fe200000108a5 */
[-CC-:B------:R-:W-:Y:S01]  /*131c0*/  FFMA.FTZ R199, R167, R169.reuse, -R165.reuse ;  /* 0x000000a9a7c77223 */ /* 0x180fe200000108a5 */
[-CC-:B------:R-:W-:Y:S01]  /*131d0*/  FFMA.FTZ R181, R181, R169.reuse, -R165.reuse ;  /* 0x000000a9b5b57223 */ /* 0x180fe200000108a5 */
[----:B------:R-:W-:Y:S01]  /*131e0*/  MUFU.EX2 R161, R161 ;  /* 0x000000a100a17308 */ /* 0x000fe20000000800 */
[----:B------:R-:W-:Y:S01]  /*131f0*/  @!P1 PRMT R162, RZ, 0x654, R162 ;  /* 0x00000654ffa29816 */ /* 0x000fe200000000a2 */
[-CC-:B------:R-:W-:Y:S01]  /*13200*/  FFMA.FTZ R200, R202, R169.reuse, -R165.reuse ;  /* 0x000000a9cac87223 */ /* 0x180fe200000108a5 */
[-CC-:B------:R-:W-:Y:S01]  /*13210*/  FFMA.FTZ R205, R205, R169.reuse, -R165.reuse ;  /* 0x000000a9cdcd7223 */ /* 0x180fe200000108a5 */
[-CC-:B------:R-:W-:Y:S01]  /*13220*/  FFMA.FTZ R206, R206, R169.reuse, -R165.reuse ;  /* 0x000000a9cece7223 */ /* 0x180fe200000108a5 */
[----:B------:R0:W-:Y:S01]  /*13230*/  @!P1 SYNCS.ARRIVE.TRANS64.RED.A1T0 RZ, [R162+URZ], RZ ;  /* 0x000000ffa2ff99a7 */ /* 0x0001e2000810043f */
[----:B------:R-:W-:Y:S01]  /*13240*/  FFMA.FTZ R207, R207, R169, -R165 ;  /* 0x000000a9cfcf7223 */ /* 0x000fe200000108a5 */
[-C--:B------:R-:W-:Y:S01]  /*13250*/  FMUL.FTZ R96, R96, R179.reuse ;  /* 0x000000b360607220 */ /* 0x080fe20000410000 */
[----:B------:R-:W1:Y:S01]  /*13260*/  MUFU.EX2 R154, R154 ;  /* 0x0000009a009a7308 */ /* 0x000e620000000800 */
[-C--:B------:R-:W-:Y:S01]  /*13270*/  FMUL.FTZ R97, R97, R179.reuse ;  /* 0x000000b361617220 */ /* 0x080fe20000410000 */
[-C--:B------:R-:W-:Y:S01]  /*13280*/  FMUL.FTZ R100, R100, R179.reuse ;  /* 0x000000b364647220 */ /* 0x080fe20000410000 */
[-C--:B------:R-:W-:Y:S01]  /*13290*/  FMUL.FTZ R101, R101, R179.reuse ;  /* 0x000000b365657220 */ /* 0x080fe20000410000 */
[----:B------:R-:W-:Y:S01]  /*132a0*/  FMUL.FTZ R104, R104, R179 ;  /* 0x000000b368687220 */ /* 0x000fe20000410000 */
[----:B0-----:R-:W-:-:S02]  /*132b0*/  @!P2 IMAD R162, R198, 0x40, R190 ;  /* 0x00000040c6a2a824 */ /* 0x001fc400078e02be */
[-CC-:B------:R-:W-:Y:S01]  /*132c0*/  FFMA.FTZ R198, R204, R169.reuse, -R165.reuse ;  /* 0x000000a9ccc67223 */ /* 0x180fe200000108a5 */
[-CC-:B------:R-:W-:Y:S01]  /*132d0*/  FFMA.FTZ R204, R182, R169.reuse, -R165.reuse ;  /* 0x000000a9b6cc7223 */ /* 0x180fe200000108a5 */
[----:B------:R-:W0:Y:S01]  /*132e0*/  MUFU.EX2 R155, R155 ;  /* 0x0000009b009b7308 */ /* 0x000e220000000800 */
[----:B------:R-:W-:Y:S02]  /*132f0*/  @!P2 IMAD R162, R162, 0x4, R2 ;  /* 0x00000004a2a2a824 */ /* 0x000fe400078e0202 */
[----:B------:R-:W-:Y:S01]  /*13300*/  FFMA.FTZ R165, R183, R169, -R165 ;  /* 0x000000a9b7a57223 */ /* 0x000fe200000108a5 */
[-C--:B------:R-:W-:Y:S01]  /*13310*/  FMUL.FTZ R105, R105, R179.reuse ;  /* 0x000000b369697220 */ /* 0x080fe20000410000 */
[-C--:B------:R-:W-:Y:S01]  /*13320*/  FMUL.FTZ R108, R108, R179.reuse ;  /* 0x000000b36c6c7220 */ /* 0x080fe20000410000 */
[-C--:B------:R-:W-:Y:S01]  /*13330*/  FMUL.FTZ R109, R109, R179.reuse ;  /* 0x000000b36d6d7220 */ /* 0x080fe20000410000 */
[----:B------:R-:W-:Y:S01]  /*13340*/  @!P2 STS [R162+0x38400], R179 ;  /* 0x038400b3a200a388 */ /* 0x000fe20000000800 */
[----:B------:R-:W-:Y:S01]  /*13350*/  FMUL.FTZ R112, R112, R179 ;  /* 0x000000b370707220 */ /* 0x000fe20000410000 */
[----:B------:R-:W2:Y:S01]  /*13360*/  MUFU.EX2 R164, R164 ;  /* 0x000000a400a47308 */ /* 0x000ea20000000800 */
[----:B-1----:R-:W-:Y:S01]  /*13370*/  FFMA.FTZ R15, R161, R15, R154 ;  /* 0x0000000fa10f7223 */ /* 0x002fe2000001009a */
[----:B------:R1:W-:Y:S01]  /*13380*/  @!P2 STS [R162+0x38420], R161 ;  /* 0x038420a1a200a388 */ /* 0x0003e20000000800 */
[----:B------:R-:W-:Y:S01]  /*13390*/  F2FP.BF16.F32.PACK_AB R153, R201, R154 ;  /* 0x0000009ac999723e */ /* 0x000fe200000010ff */
[-C--:B------:R-:W-:Y:S01]  /*133a0*/  FMUL.FTZ R113, R113, R179.reuse ;  /* 0x000000b371717220 */ /* 0x080fe20000410000 */
[----:B------:R-:W-:Y:S01]  /*133b0*/  FADD.FTZ R15, R201, R15 ;  /* 0x0000000fc90f7221 */ /* 0x000fe20000010000 */
        /* <DEDUP_REMOVED lines=21> */
[----:B0-----:R-:W-:Y:S01]  /*13510*/  FADD.FTZ R15, R155, R15 ;  /* 0x0000000f9b0f7221 */ /* 0x001fe20000010000 */
[C---:B------:R-:W-:Y:S01]  /*13520*/  FADD.FTZ R14, R197.reuse, R14 ;  /* 0x0000000ec50e7221 */ /* 0x040fe20000010000 */
[----:B------:R-:W-:Y:S01]  /*13530*/  F2FP.BF16.F32.PACK_AB R154, R197, R208 ;  /* 0x000000d0c59a723e */ /* 0x000fe200000010ff */
[----:B------:R-:W-:Y:S01]  /*13540*/  FMUL.FTZ R26, R26, R161 ;  /* 0x000000a11a1a7220 */ /* 0x000fe20000410000 */
[----:B--2---:R-:W-:Y:S01]  /*13550*/  FADD.FTZ R15, R164, R15 ;  /* 0x0000000fa40f7221 */ /* 0x004fe20000010000 */
[----:B------:R-:W0:Y:S01]  /*13560*/  MUFU.EX2 R199, R199 ;  /* 0x000000c700c77308 */ /* 0x000e220000000800 */
[----:B------:R-:W-:Y:S01]  /*13570*/  FADD.FTZ R14, R156, R14 ;  /* 0x0000000e9c0e7221 */ /* 0x000fe20000010000 */
[----:B------:R-:W-:Y:S01]  /*13580*/  F2FP.BF16.F32.PACK_AB R155, R164, R155 ;  /* 0x0000009ba49b723e */ /* 0x000fe200000010ff */
[----:B------:R-:W-:Y:S01]  /*13590*/  BAR.SYNC.DEFER_BLOCKING 0xf, 0x100 ;  /* 0x03c4000000007b1d */ /* 0x000fe20000010000 */
[----:B---3--:R-:W-:Y:S01]  /*135a0*/  FADD.FTZ R15, R157, R15 ;  /* 0x0000000f9d0f7221 */ /* 0x008fe20000010000 */
[----:B----4-:R-:W-:Y:S01]  /*135b0*/  F2FP.BF16.F32.PACK_AB R157, R158, R157 ;  /* 0x0000009d9e9d723e */ /* 0x010fe200000010ff */
[----:B------:R-:W-:Y:S01]  /*135c0*/  FMUL.FTZ R27, R27, R161 ;  /* 0x000000a11b1b7220 */ /* 0x000fe20000410000 */
[----:B------:R-:W-:Y:S01]  /*135d0*/  F2FP.BF16.F32.PACK_AB R156, R160, R156 ;  /* 0x0000009ca09c723e */ /* 0x000fe200000010ff */
[----:B------:R-:W-:Y:S01]  /*135e0*/  FADD.FTZ R202, R158, R15 ;  /* 0x0000000f9eca7221 */ /* 0x000fe20000010000 */
[----:B------:R-:W-:Y:S01]  /*135f0*/  MUFU.EX2 R174, R174 ;  /* 0x000000ae00ae7308 */ /* 0x000fe20000000800 */
[----:B------:R-:W-:Y:S01]  /*13600*/  F2FP.BF16.F32.PACK_AB R158, R171, R159 ;  /* 0x0000009fab9e723e */ /* 0x000fe200000010ff */
        /* <DEDUP_REMOVED lines=67> */
[----:B------:R-:W-:Y:S01]  /*13a40*/  FADD.FTZ R205, R159, R205 ;  /* 0x000000cd9fcd7221 */ /* 0x000fe20000010000 */
[-C--:B------:R-:W-:Y:S01]  /*13a50*/  FMUL.FTZ R146, R146, R161.reuse ;  /* 0x000000a192927220 */ /* 0x080fe20000410000 */
[-C--:B------:R-:W-:Y:S01]  /*13a60*/  FMUL.FTZ R147, R147, R161.reuse ;  /* 0x000000a193937220 */ /* 0x080fe20000410000 */
[----:B------:R-:W3:Y:S01]  /*13a70*/  MUFU.EX2 R178, R178 ;  /* 0x000000b200b27308 */ /* 0x000ee20000000800 */
[-C--:B------:R-:W-:Y:S01]  /*13a80*/  FMUL.FTZ R150, R150, R161.reuse ;  /* 0x000000a196967220 */ /* 0x080fe20000410000 */
[----:B------:R-:W-:Y:S01]  /*13a90*/  FMUL.FTZ R151, R151, R161 ;  /* 0x000000a197977220 */ /* 0x000fe20000410000 */
[----:B0-----:R-:W-:Y:S01]  /*13aa0*/  F2FP.BF16.F32.PACK_AB R159, R199, R194 ;  /* 0x000000c2c79f723e */ /* 0x001fe200000010ff */
[----:B------:R0:W-:Y:S01]  /*13ab0*/  STSM.16.M88.4 [R210+0x36400], R152 ;  /* 0x03640098d2007844 */ /* 0x0001e20000000200 */
[----:B--2---:R-:W-:Y:S01]  /*13ac0*/  F2FP.BF16.F32.PACK_AB R160, R175, R174 ;  /* 0x000000aeafa0723e */ /* 0x004fe200000010ff */
[----:B------:R-:W-:Y:S01]  /*13ad0*/  VIADD R14, R196, 0x80 ;  /* 0x00000080c40e7836 */ /* 0x000fe20000000000 */
[----:B-1----:R-:W-:Y:S01]  /*13ae0*/  F2FP.BF16.F32.PACK_AB R161, R200, R181 ;  /* 0x000000b5c8a1723e */ /* 0x002fe200000010ff */
[----:B------:R-:W-:Y:S01]  /*13af0*/  MUFU.EX2 R177, R177 ;  /* 0x000000b100b17308 */ /* 0x000fe20000000800 */
[----:B------:R-:W-:Y:S01]  /*13b00*/  F2FP.BF16.F32.PACK_AB R162, R173, R172 ;  /* 0x000000acada2723e */ /* 0x000fe200000010ff */
[----:B------:R0:W-:Y:S01]  /*13b10*/  STSM.16.M88.4 [R212], R156 ;  /* 0x0000009cd4007844 */ /* 0x0001e20000000200 */
[----:B----4-:R-:W-:Y:S01]  /*13b20*/  F2FP.BF16.F32.PACK_AB R163, R182, R198 ;  /* 0x000000c6b6a3723e */ /* 0x010fe200000010ff */
[----:B------:R-:W-:-:S02]  /*13b30*/  IMAD.MOV.U32 R15, RZ, RZ, 0x40000040 ;  /* 0x40000040ff0f7424 */ /* 0x000fc400078e00ff */
[----:B------:R-:W-:Y:S01]  /*13b40*/  FADD.FTZ R202, R194, R202 ;  /* 0x000000cac2ca7221 */ /* 0x000fe20000010000 */
[----:B------:R-:W-:Y:S02]  /*13b50*/  IMAD.MOV.U32 R197, RZ, RZ, 0x40000040 ;  /* 0x40000040ffc57424 */ /* 0x000fe400078e00ff */
[----:B------:R-:W-:Y:S01]  /*13b60*/  FADD.FTZ R205, R171, R205 ;  /* 0x000000cdabcd7221 */ /* 0x000fe20000010000 */
[----:B------:R-:W1:Y:S01]  /*13b70*/  MUFU.EX2 R180, R180 ;  /* 0x000000b400b47308 */ /* 0x000e620000000800 */
[----:B---3--:R-:W-:Y:S01]  /*13b80*/  F2FP.BF16.F32.PACK_AB R164, R178, R176 ;  /* 0x000000b0b2a4723e */ /* 0x008fe200000010ff */
[----:B------:R0:W-:Y:S01]  /*13b90*/  STSM.16.M88.4 [R214], R160 ;  /* 0x000000a0d6007844 */ /* 0x0001e20000000200 */
[----:B------:R-:W-:Y:S01]  /*13ba0*/  FADD.FTZ R202, R199, R202 ;  /* 0x000000cac7ca7221 */ /* 0x000fe20000010000 */
[----:B------:R-:W-:Y:S01]  /*13bb0*/  FADD.FTZ R174, R174, R205 ;  /* 0x000000cdaeae7221 */ /* 0x000fe20000010000 */
[----:B------:R-:W-:Y:S01]  /*13bc0*/  ISETP.GT.AND P2, PT, R21, RZ, PT ;  /* 0x000000ff1500720c */ /* 0x000fe20003f44270 */
[----:B------:R-:W-:-:S02]  /*13bd0*/  @!P1 VIADD R20, R20, 0x38860 ;  /* 0x0003886014149836 */ /* 0x000fc40000000000 */
[----:B------:R-:W-:Y:S01]  /*13be0*/  FADD.FTZ R181, R181, R202 ;  /* 0x000000cab5b57221 */ /* 0x000fe20000010000 */
[----:B------:R-:W2:Y:S01]  /*13bf0*/  MUFU.EX2 R183, R206 ;  /* 0x000000ce00b77308 */ /* 0x000ea20000000800 */
[----:B------:R-:W-:Y:S01]  /*13c00*/  FADD.FTZ R175, R175, R174 ;  /* 0x000000aeafaf7221 */ /* 0x000fe20000010000 */
[----:B------:R-:W-:Y:S02]  /*13c10*/  IMAD.MOV.U32 R199, RZ, RZ, R170 ;  /* 0x000000ffffc77224 */ /* 0x000fe400078e00aa */
[----:B------:R-:W-:Y:S01]  /*13c20*/  FADD.FTZ R181, R200, R181 ;  /* 0x000000b5c8b57221 */ /* 0x000fe20000010000 */
[----:B------:R-:W-:Y:S01]  /*13c30*/  @!P1 PRMT R20, RZ, 0x654, R20 ;  /* 0x00000654ff149816 */ /* 0x000fe20000000014 */
[----:B------:R-:W-:Y:S01]  /*13c40*/  FADD.FTZ R172, R172, R175 ;  /* 0x000000afacac7221 */ /* 0x000fe20000010000 */
[----:B------:R-:W-:Y:S02]  /*13c50*/  IMAD.MOV.U32 R194, RZ, RZ, R168 ;  /* 0x000000ffffc27224 */ /* 0x000fe400078e00a8 */
[----:B------:R-:W-:Y:S01]  /*13c60*/  FADD.FTZ R181, R198, R181 ;  /* 0x000000b5c6b57221 */ /* 0x000fe20000010000 */
[----:B------:R-:W3:Y:S01]  /*13c70*/  MUFU.EX2 R201, R207 ;  /* 0x000000cf00c97308 */ /* 0x000ee20000000800 */
[----:B-1----:R-:W-:Y:S01]  /*13c80*/  F2FP.BF16.F32.PACK_AB R166, R180, R177 ;  /* 0x000000b1b4a6723e */ /* 0x002fe200000010ff */
[----:B------:R-:W-:Y:S01]  /*13c90*/  FADD.FTZ R173, R173, R172 ;  /* 0x000000acadad7221 */ /* 0x000fe20000010000 */
[----:B------:R-:W-:Y:S01]  /*13ca0*/  FADD.FTZ R182, R182, R181 ;  /* 0x000000b5b6b67221 */ /* 0x000fe20000010000 */
[----:B------:R-:W-:-:S02]  /*13cb0*/  IMAD.MOV.U32 R198, RZ, RZ, R18 ;  /* 0x000000ffffc67224 */ /* 0x000fc400078e0012 */
[----:B------:R-:W-:Y:S02]  /*13cc0*/  FADD.FTZ R173, R176, R173 ;  /* 0x000000adb0ad7221 */ /* 0x000fe40000010000 */
[----:B------:R-:W-:Y:S01]  /*13cd0*/  MUFU.EX2 R204, R204 ;  /* 0x000000cc00cc7308 */ /* 0x000fe20000000800 */
[----:B--2---:R-:W-:Y:S01]  /*13ce0*/  FADD.FTZ R182, R183, R182 ;  /* 0x000000b6b7b67221 */ /* 0x004fe20000010000 */
[----:B------:R-:W-:-:S04]  /*13cf0*/  FADD.FTZ R178, R178, R173 ;  /* 0x000000adb2b27221 */ /* 0x000fc80000010000 */
[----:B------:R-:W-:Y:S02]  /*13d00*/  FADD.FTZ R177, R177, R178 ;  /* 0x000000b2b1b17221 */ /* 0x000fe40000010000 */
[----:B------:R3:W1:Y:S02]  /*13d10*/  MUFU.EX2 R179, R165 ;  /* 0x000000a500b37308 */ /* 0x0006640000000800 */
[C---:B---3--:R-:W-:Y:S01]  /*13d20*/  F2FP.BF16.F32.PACK_AB R165, R201.reuse, R183 ;  /* 0x000000b7c9a5723e */ /* 0x048fe200000010ff */
[----:B------:R-:W-:Y:S01]  /*13d30*/  FADD.FTZ R201, R201, R182 ;  /* 0x000000b6c9c97221 */ /* 0x000fe20000010000 */
[----:B-1----:R-:W-:-:S03]  /*13d40*/  F2FP.BF16.F32.PACK_AB R167, R179, R204 ;  /* 0x000000ccb3a7723e */ /* 0x002fc600000010ff */
[----:B------:R-:W-:Y:S02]  /*13d50*/  FADD.FTZ R204, R204, R201 ;  /* 0x000000c9cccc7221 */ /* 0x000fe40000010000 */
        /* <DEDUP_REMOVED lines=15> */
[----:B------:R-:W-:Y:S01]  /*13e50*/  FADD.FTZ R15, R179, R204 ;  /* 0x000000ccb30f7221 */ /* 0x000fe20000010000 */
[----:B------:R-:W-:Y:S02]  /*13e60*/  WARPGROUP.DEPBAR.LE gsb0, 0x0 ;  /* 0x00008000000079c5 */ /* 0x000fe40000010000 */
[----:B------:R-:W-:-:S15]  /*13e70*/  WARPGROUP.ARRIVE ;  /* 0x00000000000079c5 */ /* 0x000fde0000000000 */
[----:B------:R-:W-:-:S06]  /*13e80*/  NOP ;  /* 0x0000000000007918 */ /* 0x000fcc0000000000 */
        /* <DEDUP_REMOVED lines=20> */
.L_x_5693:
[----:B------:R-:W-:Y:S05]  /*13fd0*/  BSYNC B0 ;  /* 0x0000000000007941 */ /* 0x000fea0003800000 */
.L_x_5692:
[----:B------:R-:W1:Y:S01]  /*13fe0*/  SHFL.BFLY PT, R3, R14, 0x2, 0x1f ;  /* 0x0c401f000e037f89 */ /* 0x000e6200000e0000 */
[----:B------:R-:W-:Y:S02]  /*13ff0*/  IMAD.MOV R6, RZ, RZ, -R203 ;  /* 0x000000ffff067224 */ /* 0x000fe400078e0acb */
[----:B------:R-:W-:Y:S01]  /*14000*/  VIADD R171, R18, 0x1 ;  /* 0x0000000112ab7836 */ /* 0x000fe20000000000 */
[----:B------:R-:W2:Y:S01]  /*14010*/  SHFL.BFLY PT, R0, R15, 0x2, 0x1f ;  /* 0x0c401f000f007f89 */ /* 0x000ea200000e0000 */
[----:B------:R-:W-:Y:S01]  /*14020*/  IMAD.MOV.U32 R21, RZ, RZ, -0x800000 ;  /* 0xff800000ff157424 */ /* 0x000fe200078e00ff */
[----:B------:R-:W-:Y:S08]  /*14030*/  BAR.ARV 0x8, 0x100 ;  /* 0x0204000000007b1d */ /* 0x000ff00000002000 */
[----:B------:R-:W-:Y:S01]  /*14040*/  BAR.SYNC.DEFER_BLOCKING 0xf, 0x100 ;  /* 0x03c4000000007b1d */ /* 0x000fe20000010000 */
[----:B------:R-:W-:Y:S01]  /*14050*/  ISETP.NE.AND P0, PT, R189, R6, PT ;  /* 0x00000006bd00720c */ /* 0x000fe20003f05270 */
[----:B------:R-:W-:Y:S01]  /*14060*/  IMAD.MOV.U32 R20, RZ, RZ, -0x800000 ;  /* 0xff800000ff147424 */ /* 0x000fe200078e00ff */
[----:B------:R-:W-:Y:S01]  /*14070*/  ISETP.NE.AND P1, PT, R171, 0x2, PT ;  /* 0x00000002ab00780c */ /* 0x000fe20003f25270 */
[----:B------:R-:W-:-:S03]  /*14080*/  VIADD R226, R226, 0x1 ;  /* 0x00000001e2e27836 */ /* 0x000fc60000000000 */
[----:B------:R-:W-:Y:S01]  /*14090*/  SEL R6, RZ, 0x1, P1 ;  /* 0x00000001ff067807 */ /* 0x000fe20000800000 */
[----:B-1----:R-:W-:-:S03]  /*140a0*/  FADD.FTZ R4, R3, R14 ;  /* 0x0000000e03047221 */ /* 0x002fc60000010000 */
[----:B------:R-:W-:Y:S01]  /*140b0*/  LOP3.LUT R19, R19, R6, RZ, 0x3c, !PT ;  /* 0x0000000613137212 */ /* 0x000fe200078e3cff */
[----:B--2---:R-:W-:Y:S01]  /*140c0*/  FADD.FTZ R5, R0, R15 ;  /* 0x0000000f00057221 */ /* 0x004fe20000010000 */
[----:B------:R-:W1:Y:S04]  /*140d0*/  SHFL.BFLY PT, R3, R4, 0x1, 0x1f ;  /* 0x0c201f0004037f89 */ /* 0x000e6800000e0000 */
[----:B------:R-:W2:Y:S01]  /*140e0*/  SHFL.BFLY PT, R0, R5, 0x1, 0x1f ;  /* 0x0c201f0005007f89 */ /* 0x000ea200000e0000 */
[----:B-1----:R-:W-:Y:S01]  /*140f0*/  FADD.FTZ R7, R4, R3 ;  /* 0x0000000304077221 */ /* 0x002fe20000010000 */
[----:B------:R-:W-:Y:S02]  /*14100*/  IMAD.MOV.U32 R3, RZ, RZ, RZ ;  /* 0x000000ffff037224 */ /* 0x000fe400078e00ff */
[----:B------:R-:W-:-:S02]  /*14110*/  IMAD.MOV.U32 R4, RZ, RZ, RZ ;  /* 0x000000ffff047224 */ /* 0x000fc400078e00ff */
[----:B--2---:R-:W-:Y:S01]  /*14120*/  FADD.FTZ R0, R5, R0 ;  /* 0x0000000005007221 */ /* 0x004fe20000010000 */
[----:B------:R-:W-:Y:S01]  /*14130*/  FSETP.NE.FTZ.AND P2, PT, R7, RZ, PT ;  /* 0x000000ff0700720b */ /* 0x000fe20003f55000 */
[----:B------:R-:W-:-:S03]  /*14140*/  @!P0 IMAD R5, R18, 0x40, R190 ;  /* 0x0000004012058824 */ /* 0x000fc600078e02be */
[----:B------:R-:W-:Y:S01]  /*14150*/  FSETP.NE.FTZ.AND P3, PT, R0, RZ, PT ;  /* 0x000000ff0000720b */ /* 0x000fe20003f75000 */
[----:B------:R-:W-:-:S08]  /*14160*/  @!P0 IMAD R5, R5, 0x4, R2 ;  /* 0x0000000405058824 */ /* 0x000fd000078e0202 */
[----:B------:R-:W0:Y:S01]  /*14170*/  @P2 MUFU.RCP R3, R7 ;  /* 0x0000000700032308 */ /* 0x000e220000001000 */
[----:B------:R-:W-:-:S03]  /*14180*/  @P2 FMUL.FTZ R18, R169, 0.69314718246459960938 ;  /* 0x3f317218a9122820 */ /* 0x000fc60000410000 */
[----:B------:R-:W-:-:S04]  /*14190*/  @P3 FMUL.FTZ R169, R169, 0.69314718246459960938 ;  /* 0x3f317218a9a93820 */ /* 0x000fc80000410000 */
[----:B------:R-:W1:Y:S08]  /*141a0*/  @P3 MUFU.RCP R4, R0 ;  /* 0x0000000000043308 */ /* 0x000e700000001000 */
[----:B------:R-:W2:Y:S01]  /*141b0*/  @P2 MUFU.LG2 R2, R7 ;  /* 0x0000000700022308 */ /* 0x000ea20000000c00 */
[-C--:B0-----:R-:W-:Y:S01]  /*141c0*/  FMUL.FTZ R172, R32, R3.reuse ;  /* 0x0000000320ac7220 */ /* 0x081fe20000410000 */
[----:B------:R0:W-:Y:S01]  /*141d0*/  @!P0 STS [R5+0x38400], R3 ;  /* 0x0384000305008388 */ /* 0x0001e20000000800 */
[-C--:B------:R-:W-:Y:S01]  /*141e0*/  FMUL.FTZ R166, R33, R3.reuse ;  /* 0x0000000321a67220 */ /* 0x080fe20000410000 */
[-C--:B------:R-:W-:Y:S01]  /*141f0*/  FMUL.FTZ R24, R24, R3.reuse ;  /* 0x0000000318187220 */ /* 0x080fe20000410000 */
[-C--:B------:R-:W-:Y:S01]  /*14200*/  FMUL.FTZ R25, R25, R3.reuse ;  /* 0x0000000319197220 */ /* 0x080fe20000410000 */
[-C--:B------:R-:W-:Y:S01]  /*14210*/  FMUL.FTZ R28, R28, R3.reuse ;  /* 0x000000031c1c7220 */ /* 0x080fe20000410000 */
[-C--:B------:R-:W-:Y:S01]  /*14220*/  FMUL.FTZ R29, R29, R3.reuse ;  /* 0x000000031d1d7220 */ /* 0x080fe20000410000 */
[----:B------:R-:W3:Y:S01]  /*14230*/  @P3 MUFU.LG2 R32, R0 ;  /* 0x0000000000203308 */ /* 0x000ee20000000c00 */
        /* <DEDUP_REMOVED lines=65> */
[----:B------:R-:W-:Y:S01]  /*14650*/  FMUL.FTZ R13, R66, R4 ;  /* 0x00000004420d7220 */ /* 0x000fe20000410000 */
[----:B------:R-:W-:Y:S01]  /*14660*/  @P2 FFMA.FTZ R21, R18, R168, R33 ;  /* 0x000000a812152223 */ /* 0x000fe20000010021 */
[----:B------:R-:W-:Y:S01]  /*14670*/  PLOP3.LUT P0, PT, PT, PT, PT, 0x8, 0x0 ;  /* 0x000000000000781c */ /* 0x000fe20003f0e170 */
[-C--:B------:R-:W-:Y:S01]  /*14680*/  FMUL.FTZ R26, R26, R4.reuse ;  /* 0x000000041a1a7220 */ /* 0x080fe20000410000 */
[-C--:B------:R-:W-:Y:S01]  /*14690*/  FMUL.FTZ R27, R30, R4.reuse ;  /* 0x000000041e1b7220 */ /* 0x080fe20000410000 */
[-C--:B------:R-:W-:Y:S01]  /*146a0*/  FMUL.FTZ R31, R31, R4.reuse ;  /* 0x000000041f1f7220 */ /* 0x080fe20000410000 */
[-C--:B0-----:R-:W-:Y:S01]  /*146b0*/  FMUL.FTZ R3, R34, R4.reuse ;  /* 0x0000000422037220 */ /* 0x081fe20000410000 */
        /* <DEDUP_REMOVED lines=58> */
.L_x_5627:
[----:B------:R-:W-:Y:S05]  /*14a60*/  BSYNC B7 ;  /* 0x0000000000077941 */ /* 0x000fea0003800000 */
.L_x_5625:
        /* <DEDUP_REMOVED lines=9> */
[----:B------:R-:W2:Y:S01]  /*14b00*/  LDL R4, [R1+0xc] ;  /* 0x00000c0001047983 */ /* 0x000ea20000100800 */
[----:B------:R-:W-:Y:S01]  /*14b10*/  F2FP.BF16.F32.PACK_AB R24, R25, R24 ;  /* 0x000000181918723e */ /* 0x000fe200000010ff */
[----:B------:R-:W-:Y:S01]  /*14b20*/  ULDC.64 UR4, c[0x0][0xd00] ;  /* 0x0003400000047ab9 */ /* 0x000fe20000000a00 */
[----:B------:R-:W-:Y:S01]  /*14b30*/  F2FP.BF16.F32.PACK_AB R25, R0, R26 ;  /* 0x0000001a0019723e */ /* 0x000fe200000010ff */
[----:B------:R-:W3:Y:S01]  /*14b40*/  S2R R41, SR_SWINHI ;  /* 0x0000000000297919 */ /* 0x000ee20000002f00 */
        /* <DEDUP_REMOVED lines=16> */
[----:B------:R-:W-:Y:S02]  /*14c50*/  MOV R36, R2 ;  /* 0x0000000200247202 */ /* 0x000fe40000000f00 */
[----:B---3--:R-:W-:Y:S02]  /*14c60*/  MOV R37, R41 ;  /* 0x0000002900257202 */ /* 0x008fe40000000f00 */
        /* <DEDUP_REMOVED lines=25> */
[----:B------:R-:W-:Y:S01]  /*14e00*/  F2FP.BF16.F32.PACK_AB R147, R151, R150 ;  /* 0x000000969793723e */ /* 0x000fe200000010ff */
[----:B------:R-:W-:Y:S01]  /*14e10*/  BAR.SYNC.DEFER_BLOCKING 0x1, 0x100 ;  /* 0x0044000000007b1d */ /* 0x000fe20000010000 */
[----:B--2---:R-:W-:-:S03]  /*14e20*/  IMAD.WIDE R40, R4, 0x2, R36 ;  /* 0x0000000204287825 */ /* 0x004fc600078e0224 */
[C---:B------:R-:W-:Y:S02]  /*14e30*/  LOP3.LUT R45, R40.reuse, 0x380, RZ, 0xc0, !PT ;  /* 0x00000380282d7812 */ /* 0x040fe400078ec0ff */
[C---:B------:R-:W-:Y:S02]  /*14e40*/  IADD3 R0, P1, R40.reuse, 0x20, RZ ;  /* 0x0000002028007810 */ /* 0x040fe40007f3e0ff */
[----:B------:R-:W-:Y:S02]  /*14e50*/  SHF.R.U64 R45, R45, 0x3, RZ ;  /* 0x000000032d2d7819 */ /* 0x000fe400000012ff */
[C---:B------:R-:W-:Y:S02]  /*14e60*/  IADD3 R28, P4, R40.reuse, 0x60, RZ ;  /* 0x00000060281c7810 */ /* 0x040fe40007f9e0ff */
[----:B------:R-:W-:Y:S01]  /*14e70*/  LOP3.LUT R44, R45, R40, RZ, 0x3c, !PT ;  /* 0x000000282d2c7212 */ /* 0x000fe200078e3cff */
[--C-:B------:R-:W-:Y:S01]  /*14e80*/  IMAD.MOV.U32 R45, RZ, RZ, R41.reuse ;  /* 0x000000ffff2d7224 */ /* 0x100fe200078e0029 */
[----:B------:R-:W-:Y:S01]  /*14e90*/  IADD3 R4, P0, R40, 0x40, RZ ;  /* 0x0000004028047810 */ /* 0x000fe20007f1e0ff */
[----:B------:R-:W-:Y:S01]  /*14ea0*/  IMAD.X R29, RZ, RZ, R41, P4 ;  /* 0x000000ffff1d7224 */ /* 0x000fe200020e0629 */
[----:B------:R-:W-:-:S02]  /*14eb0*/  LOP3.LUT R169, R0, 0x380, RZ, 0xc0, !PT ;  /* 0x0000038000a97812 */ /* 0x000fc400078ec0ff */
[----:B------:R-:W-:Y:S02]  /*14ec0*/  LOP3.LUT R173, R28, 0x380, RZ, 0xc0, !PT ;  /* 0x000003801cad7812 */ /* 0x000fe400078ec0ff */
[----:B------:R-:W-:Y:S02]  /*14ed0*/  MOV R44, R44 ;  /* 0x0000002c002c7202 */ /* 0x000fe40000000f00 */
[----:B------:R-:W-:Y:S02]  /*14ee0*/  LOP3.LUT R171, R4, 0x380, RZ, 0xc0, !PT ;  /* 0x0000038004ab7812 */ /* 0x000fe400078ec0ff */
[----:B------:R-:W-:Y:S01]  /*14ef0*/  SHF.R.U64 R169, R169, 0x3, RZ ;  /* 0x00000003a9a97819 */ /* 0x000fe200000012ff */
[----:B------:R2:W-:Y:S01]  /*14f00*/  STSM.16.M88.4 [R44], R24 ;  /* 0x000000182c007844 */ /* 0x0005e20000000200 */
[----:B-----5:R-:W-:Y:S02]  /*14f10*/  IADD3 R30, P3, R40, 0x2000, RZ ;  /* 0x00002000281e7810 */ /* 0x020fe40007f7e0ff */
[----:B------:R-:W-:-:S02]  /*14f20*/  SHF.R.U64 R173, R173, 0x3, RZ ;  /* 0x00000003adad7819 */ /* 0x000fc400000012ff */
[C---:B-1----:R-:W-:Y:S01]  /*14f30*/  IADD3 R32, P5, R40.reuse, 0x2040, RZ ;  /* 0x0000204028207810 */ /* 0x042fe20007fbe0ff */
[--C-:B------:R-:W-:Y:S01]  /*14f40*/  IMAD.X R31, RZ, RZ, R41.reuse, P3 ;  /* 0x000000ffff1f7224 */ /* 0x100fe200018e0629 */
[----:B------:R-:W-:Y:S02]  /*14f50*/  SHF.R.U64 R171, R171, 0x3, RZ ;  /* 0x00000003abab7819 */ /* 0x000fe400000012ff */
[----:B------:R-:W-:Y:S01]  /*14f60*/  IADD3 R48, P6, R40, 0x2020, RZ ;  /* 0x0000202028307810 */ /* 0x000fe20007fde0ff */
[--C-:B------:R-:W-:Y:S01]  /*14f70*/  IMAD.X R53, RZ, RZ, R41.reuse, P5 ;  /* 0x000000ffff357224 */ /* 0x100fe200028e0629 */
[----:B------:R-:W-:Y:S02]  /*14f80*/  LOP3.LUT R28, R173, R28, RZ, 0x3c, !PT ;  /* 0x0000001cad1c7212 */ /* 0x000fe400078e3cff */
[----:B------:R-:W-:Y:S01]  /*14f90*/  LOP3.LUT R173, R32, 0x380, RZ, 0xc0, !PT ;  /* 0x0000038020ad7812 */ /* 0x000fe200078ec0ff */
[--C-:B------:R-:W-:Y:S01]  /*14fa0*/  IMAD.X R49, RZ, RZ, R41.reuse, P6 ;  /* 0x000000ffff317224 */ /* 0x100fe200030e0629 */
[----:B------:R-:W-:Y:S01]  /*14fb0*/  IADD3 R68, P4, R40, 0x4040, RZ ;  /* 0x0000404028447810 */ /* 0x000fe20007f9e0ff */
[--C-:B--2---:R-:W-:Y:S01]  /*14fc0*/  IMAD.X R25, RZ, RZ, R41.reuse, P1 ;  /* 0x000000ffff197224 */ /* 0x104fe200008e0629 */
[----:B------:R-:W-:Y:S01]  /*14fd0*/  LOP3.LUT R24, R169, R0, RZ, 0x3c, !PT ;  /* 0x00000000a9187212 */ /* 0x000fe200078e3cff */
[--C-:B------:R-:W-:Y:S01]  /*14fe0*/  IMAD.X R27, RZ, RZ, R41.reuse, P0 ;  /* 0x000000ffff1b7224 */ /* 0x100fe200000e0629 */
[----:B------:R-:W-:Y:S01]  /*14ff0*/  LOP3.LUT R169, R30, 0x380, RZ, 0xc0, !PT ;  /* 0x000003801ea97812 */ /* 0x000fe200078ec0ff */
[----:B------:R-:W-:Y:S01]  /*15000*/  IMAD.X R69, RZ, RZ, R41, P4 ;  /* 0x000000ffff457224 */ /* 0x000fe200020e0629 */
[----:B------:R-:W-:-:S02]  /*15010*/  LOP3.LUT R26, R171, R4, RZ, 0x3c, !PT ;  /* 0x00000004ab1a7212 */ /* 0x000fc400078e3cff */
[----:B------:R-:W-:Y:S02]  /*15020*/  LOP3.LUT R171, R48, 0x380, RZ, 0xc0, !PT ;  /* 0x0000038030ab7812 */ /* 0x000fe400078ec0ff */
[----:B------:R-:W-:Y:S02]  /*15030*/  SHF.R.U64 R169, R169, 0x3, RZ ;  /* 0x00000003a9a97819 */ /* 0x000fe400000012ff */
[C---:B------:R-:W-:Y:S02]  /*15040*/  IADD3 R60, P1, R40.reuse, 0x4000, RZ ;  /* 0x00004000283c7810 */ /* 0x040fe40007f3e0ff */
[----:B------:R-:W-:Y:S02]  /*15050*/  SHF.R.U64 R173, R173, 0x3, RZ ;  /* 0x00000003adad7819 */ /* 0x000fe400000012ff */
[----:B------:R-:W-:Y:S01]  /*15060*/  SHF.R.U64 R171, R171, 0x3, RZ ;  /* 0x00000003abab7819 */ /* 0x000fe200000012ff */
[----:B------:R-:W-:Y:S01]  /*15070*/  IMAD.X R61, RZ, RZ, R41, P1 ;  /* 0x000000ffff3d7224 */ /* 0x000fe200008e0629 */
[----:B------:R-:W-:-:S02]  /*15080*/  IADD3 R64, P0, R40, 0x4020, RZ ;  /* 0x0000402028407810 */ /* 0x000fc40007f1e0ff */
[----:B------:R-:W-:Y:S02]  /*15090*/  LOP3.LUT R30, R169, R30, RZ, 0x3c, !PT ;  /* 0x0000001ea91e7212 */ /* 0x000fe400078e3cff */
[----:B------:R-:W-:Y:S01]  /*150a0*/  IADD3 R56, P2, R40, 0x2060, RZ ;  /* 0x0000206028387810 */ /* 0x000fe20007f5e0ff */
[--C-:B------:R-:W-:Y:S01]  /*150b0*/  IMAD.X R65, RZ, RZ, R41.reuse, P0 ;  /* 0x000000ffff417224 */ /* 0x100fe200000e0629 */
[----:B------:R-:W-:Y:S02]  /*150c0*/  LOP3.LUT R52, R173, R32, RZ, 0x3c, !PT ;  /* 0x00000020ad347212 */ /* 0x000fe400078e3cff */
[----:B------:R-:W-:Y:S01]  /*150d0*/  LOP3.LUT R169, R60, 0x380, RZ, 0xc0, !PT ;  /* 0x000003803ca97812 */ /* 0x000fe200078ec0ff */
[----:B------:R-:W-:Y:S01]  /*150e0*/  IMAD.X R57, RZ, RZ, R41, P2 ;  /* 0x000000ffff397224 */ /* 0x000fe200010e0629 */
[----:B------:R-:W-:Y:S02]  /*150f0*/  LOP3.LUT R48, R171, R48, RZ, 0x3c, !PT ;  /* 0x00000030ab307212 */ /* 0x000fe400078e3cff */
[----:B------:R-:W-:-:S02]  /*15100*/  LOP3.LUT R173, R68, 0x380, RZ, 0xc0, !PT ;  /* 0x0000038044ad7812 */ /* 0x000fc400078ec0ff */
[----:B------:R-:W-:Y:S02]  /*15110*/  LOP3.LUT R171, R64, 0x380, RZ, 0xc0, !PT ;  /* 0x0000038040ab7812 */ /* 0x000fe400078ec0ff */
[----:B------:R-:W-:Y:S02]  /*15120*/  SHF.R.U64 R169, R169, 0x3, RZ ;  /* 0x00000003a9a97819 */ /* 0x000fe400000012ff */
[----:B------:R-:W-:Y:S02]  /*15130*/  IADD3 R44, P6, R40, 0x6000, RZ ;  /* 0x00006000282c7810 */ /* 0x000fe40007fde0ff */
[----:B------:R-:W-:Y:S02]  /*15140*/  LOP3.LUT R175, R56, 0x380, RZ, 0xc0, !PT ;  /* 0x0000038038af7812 */ /* 0x000fe400078ec0ff */
[----:B------:R-:W-:Y:S01]  /*15150*/  SHF.R.U64 R173, R173, 0x3, RZ ;  /* 0x00000003adad7819 */ /* 0x000fe200000012ff */
[----:B------:R-:W-:Y:S01]  /*15160*/  IMAD.X R115, RZ, RZ, R41, P6 ;  /* 0x000000ffff737224 */ /* 0x000fe200030e0629 */
[----:B------:R-:W-:-:S02]  /*15170*/  IADD3 R168, P2, R40, 0x6040, RZ ;  /* 0x0000604028a87810 */ /* 0x000fc40007f5e0ff */
[----:B------:R-:W-:Y:S02]  /*15180*/  SHF.R.U64 R171, R171, 0x3, RZ ;  /* 0x00000003abab7819 */ /* 0x000fe400000012ff */
[----:B------:R-:W-:Y:S01]  /*15190*/  IADD3 R70, P5, R40, 0x6020, RZ ;  /* 0x0000602028467810 */ /* 0x000fe20007fbe0ff */
[--C-:B------:R-:W-:Y:S01]  /*151a0*/  IMAD.X R45, RZ, RZ, R41.reuse, P2 ;  /* 0x000000ffff2d7224 */ /* 0x100fe200010e0629 */
[----:B------:R-:W-:Y:S02]  /*151b0*/  LOP3.LUT R60, R169, R60, RZ, 0x3c, !PT ;  /* 0x0000003ca93c7212 */ /* 0x000fe400078e3cff */
[----:B------:R-:W-:Y:S01]  /*151c0*/  SHF.R.U64 R175, R175, 0x3, RZ ;  /* 0x00000003afaf7819 */ /* 0x000fe200000012ff */
[----:B------:R-:W-:Y:S01]  /*151d0*/  IMAD.X R119, RZ, RZ, R41, P5 ;  /* 0x000000ffff777224 */ /* 0x000fe200028e0629 */
[----:B------:R-:W-:Y:S02]  /*151e0*/  LOP3.LUT R68, R173, R68, RZ, 0x3c, !PT ;  /* 0x00000044ad447212 */ /* 0x000fe400078e3cff */
[----:B------:R-:W-:-:S02]  /*151f0*/  LOP3.LUT R169, R44, 0x380, RZ, 0xc0, !PT ;  /* 0x000003802ca97812 */ /* 0x000fc400078ec0ff */
[----:B------:R-:W-:Y:S02]  /*15200*/  IADD3 R72, P3, R40, 0x4060, RZ ;  /* 0x0000406028487810 */ /* 0x000fe40007f7e0ff */
[----:B------:R-:W-:Y:S02]  /*15210*/  LOP3.LUT R64, R171, R64, RZ, 0x3c, !PT ;  /* 0x00000040ab407212 */ /* 0x000fe400078e3cff */
[----:B------:R-:W-:Y:S01]  /*15220*/  LOP3.LUT R173, R168, 0x380, RZ, 0xc0, !PT ;  /* 0x00000380a8ad7812 */ /* 0x000fe200078ec0ff */
[----:B------:R-:W-:Y:S01]  /*15230*/  IMAD.X R73, RZ, RZ, R41, P3 ;  /* 0x000000ffff497224 */ /* 0x000fe200018e0629 */
[----:B------:R-:W-:Y:S02]  /*15240*/  LOP3.LUT R171, R70, 0x380, RZ, 0xc0, !PT ;  /* 0x0000038046ab7812 */ /* 0x000fe400078ec0ff */
[----:B------:R-:W-:Y:S02]  /*15250*/  LOP3.LUT R56, R175, R56, RZ, 0x3c, !PT ;  /* 0x00000038af387212 */ /* 0x000fe400078e3cff */
[----:B------:R-:W-:-:S02]  /*15260*/  SHF.R.U64 R169, R169, 0x3, RZ ;  /* 0x00000003a9a97819 */ /* 0x000fc400000012ff */
[----:B------:R-:W-:Y:S02]  /*15270*/  LOP3.LUT R175, R72, 0x380, RZ, 0xc0, !PT ;  /* 0x0000038048af7812 */ /* 0x000fe400078ec0ff */
[----:B------:R-:W-:Y:S02]  /*15280*/  SHF.R.U64 R173, R173, 0x3, RZ ;  /* 0x00000003adad7819 */ /* 0x000fe400000012ff */
[----:B------:R-:W-:Y:S02]  /*15290*/  SHF.R.U64 R171, R171, 0x3, RZ ;  /* 0x00000003abab7819 */ /* 0x000fe400000012ff */
[----:B------:R-:W-:Y:S02]  /*152a0*/  LOP3.LUT R114, R169, R44, RZ, 0x3c, !PT ;  /* 0x0000002ca9727212 */ /* 0x000fe400078e3cff */
[----:B------:R-:W-:Y:S02]  /*152b0*/  SHF.R.U64 R175, R175, 0x3, RZ ;  /* 0x00000003afaf7819 */ /* 0x000fe400000012ff */
[----:B------:R-:W-:-:S02]  /*152c0*/  LOP3.LUT R44, R173, R168, RZ, 0x3c, !PT ;  /* 0x000000a8ad2c7212 */ /* 0x000fc400078e3cff */
[----:B------:R-:W-:Y:S02]  /*152d0*/  IADD3 R40, P1, R40, 0x6060, RZ ;  /* 0x0000606028287810 */ /* 0x000fe40007f3e0ff */
[----:B------:R-:W-:Y:S02]  /*152e0*/  LOP3.LUT R118, R171, R70, RZ, 0x3c, !PT ;  /* 0x00000046ab767212 */ /* 0x000fe400078e3cff */
[----:B------:R-:W-:Y:S01]  /*152f0*/  MOV R168, R24 ;  /* 0x0000001800a87202 */ /* 0x000fe20000000f00 */
[----:B------:R-:W-:Y:S01]  /*15300*/  IMAD.X R41, RZ, RZ, R41, P1 ;  /* 0x000000ffff297224 */ /* 0x000fe200008e0629 */
[----:B------:R-:W-:Y:S02]  /*15310*/  MOV R169, R26 ;  /* 0x0000001a00a97202 */ /* 0x000fe40000000f00 */
[----:B------:R-:W-:Y:S02]  /*15320*/  MOV R32, R28 ;  /* 0x0000001c00207202 */ /* 0x000fe40000000f00 */
[----:B------:R-:W-:-:S02]  /*15330*/  MOV R70, R30 ;  /* 0x0000001e00467202 */ /* 0x000fc40000000f00 */
[----:B------:R-:W-:Y:S02]  /*15340*/  F2FP.BF16.F32.PACK_AB R24, R166, R172 ;  /* 0x000000aca618723e */ /* 0x000fe400000010ff */
[----:B------:R-:W-:Y:S02]  /*15350*/  F2FP.BF16.F32.PACK_AB R25, R5, R3 ;  /* 0x000000030519723e */ /* 0x000fe400000010ff */
[----:B------:R-:W-:Y:S02]  /*15360*/  F2FP.BF16.F32.PACK_AB R26, R164, R167 ;  /* 0x000000a7a41a723e */ /* 0x000fe400000010ff */
[----:B------:R-:W-:Y:S02]  /*15370*/  F2FP.BF16.F32.PACK_AB R27, R39, R38 ;  /* 0x00000026271b723e */ /* 0x000fe400000010ff */
[----:B------:R-:W-:Y:S02]  /*15380*/  F2FP.BF16.F32.PACK_AB R28, R162, R165 ;  /* 0x000000a5a21c723e */ /* 0x000fe400000010ff */
[----:B------:R-:W-:Y:S01]  /*15390*/  F2FP.BF16.F32.PACK_AB R29, R43, R42 ;  /* 0x0000002a2b1d723e */ /* 0x000fe200000010ff */
[----:B------:R1:W-:Y:S01]  /*153a0*/  STSM.16.M88.4 [R168], R24 ;  /* 0x00000018a8007844 */ /* 0x0003e20000000200 */
[----:B------:R-:W-:-:S02]  /*153b0*/  F2FP.BF16.F32.PACK_AB R30, R160, R163 ;  /* 0x000000a3a01e723e */ /* 0x000fc400000010ff */
[----:B------:R-:W-:Y:S02]  /*153c0*/  F2FP.BF16.F32.PACK_AB R31, R47, R46 ;  /* 0x0000002e2f1f723e */ /* 0x000fe400000010ff */
[----:B------:R-:W-:Y:S02]  /*153d0*/  LOP3.LUT R72, R175, R72, RZ, 0x3c, !PT ;  /* 0x00000048af487212 */ /* 0x000fe400078e3cff */
[----:B------:R-:W-:Y:S01]  /*153e0*/  LOP3.LUT R175, R40, 0x380, RZ, 0xc0, !PT ;  /* 0x0000038028af7812 */ /* 0x000fe200078ec0ff */
[----:B------:R2:W-:Y:S01]  /*153f0*/  STSM.16.M88.4 [R169], R28 ;  /* 0x0000001ca9007844 */ /* 0x0005e20000000200 */
[----:B------:R-:W-:Y:S02]  /*15400*/  F2FP.BF16.F32.PACK_AB R4, R158, R161 ;  /* 0x000000a19e04723e */ /* 0x000fe400000010ff */
[----:B------:R-:W-:Y:S02]  /*15410*/  F2FP.BF16.F32.PACK_AB R5, R51, R50 ;  /* 0x000000323305723e */ /* 0x000fe400000010ff */
[----:B------:R-:W-:-:S02]  /*15420*/  MOV R48, R48 ;  /* 0x0000003000307202 */ /* 0x000fc40000000f00 */
[----:B------:R-:W-:Y:S01]  /*15430*/  MOV R52, R52 ;  /* 0x0000003400347202 */ /* 0x000fe20000000f00 */
[----:B------:R3:W-:Y:S01]  /*15440*/  STSM.16.M88.4 [R32], R4 ;  /* 0x0000000420007844 */ /* 0x0007e20000000200 */
[----:B-1----:R-:W-:Y:S02]  /*15450*/  F2FP.BF16.F32.PACK_AB R24, R152, R153 ;  /* 0x000000999818723e */ /* 0x002fe400000010ff */
[----:B------:R-:W-:Y:S01]  /*15460*/  F2FP.BF16.F32.PACK_AB R25, R75, R74 ;  /* 0x0000004a4b19723e */ /* 0x000fe200000010ff */
[----:B------:R-:W-:Y:S01]  /*15470*/  STSM.16.M88.4 [R70], R8 ;  /* 0x0000000846007844 */ /* 0x000fe20000000200 */
[----:B------:R-:W-:Y:S02]  /*15480*/  F2FP.BF16.F32.PACK_AB R26, R77, R76 ;  /* 0x0000004c4d1a723e */ /* 0x000fe400000010ff */
[----:B------:R-:W-:Y:S01]  /*15490*/  F2FP.BF16.F32.PACK_AB R27, R79, R78 ;  /* 0x0000004e4f1b723e */ /* 0x000fe200000010ff */
[----:B------:R-:W-:Y:S01]  /*154a0*/  STSM.16.M88.4 [R48], R12 ;  /* 0x0000000c30007844 */ /* 0x000fe20000000200 */
[----:B------:R-:W-:-:S02]  /*154b0*/  SHF.R.U64 R175, R175, 0x3, RZ ;  /* 0x00000003afaf7819 */ /* 0x000fc400000012ff */
[----:B------:R-:W-:Y:S01]  /*154c0*/  MOV R56, R56 ;  /* 0x0000003800387202 */ /* 0x000fe20000000f00 */
[----:B------:R-:W-:Y:S01]  /*154d0*/  STSM.16.M88.4 [R52], R24 ;  /* 0x0000001834007844 */ /* 0x000fe20000000200 */
[----:B--2---:R-:W-:Y:S02]  /*154e0*/  F2FP.BF16.F32.PACK_AB R28, R81, R80 ;  /* 0x00000050511c723e */ /* 0x004fe400000010ff */
[----:B------:R-:W-:Y:S01]  /*154f0*/  F2FP.BF16.F32.PACK_AB R29, R83, R82 ;  /* 0x00000052531d723e */ /* 0x000fe200000010ff */
[----:B---3--:R-:W-:Y:S01]  /*15500*/  IMAD.MOV.U32 R32, RZ, RZ, RZ ;  /* 0x000000ffff207224 */ /* 0x008fe200078e00ff */
[----:B------:R-:W-:Y:S02]  /*15510*/  F2FP.BF16.F32.PACK_AB R30, R85, R84 ;  /* 0x00000054551e723e */ /* 0x000fe400000010ff */
[----:B------:R-:W-:Y:S02]  /*15520*/  F2FP.BF16.F32.PACK_AB R31, R87, R86 ;  /* 0x00000056571f723e */ /* 0x000fe400000010ff */
[----:B------:R-:W-:-:S02]  /*15530*/  MOV R60, R60 ;  /* 0x0000003c003c7202 */ /* 0x000fc40000000f00 */
[----:B------:R-:W-:Y:S01]  /*15540*/  MOV R64, R64 ;  /* 0x0000004000407202 */ /* 0x000fe20000000f00 */
[----:B------:R-:W-:Y:S01]  /*15550*/  STSM.16.M88.4 [R56], R28 ;  /* 0x0000001c38007844 */ /* 0x000fe20000000200 */
[----:B------:R-:W-:Y:S02]  /*15560*/  MOV R68, R68 ;  /* 0x0000004400447202 */ /* 0x000fe40000000f00 */
[----:B------:R-:W-:Y:S01]  /*15570*/  MOV R0, R114 ;  /* 0x0000007200007202 */ /* 0x000fe20000000f00 */
[----:B------:R-:W-:Y:S01]  /*15580*/  STSM.16.M88.4 [R60], R88 ;  /* 0x000000583c007844 */ /* 0x000fe20000000200 */
[----:B------:R-:W-:Y:S02]  /*15590*/  LOP3.LUT R40, R175, R40, RZ, 0x3c, !PT ;  /* 0x00000028af287212 */ /* 0x000fe400078e3cff */
[----:B------:R-:W-:Y:S01]  /*155a0*/  MOV R72, R72 ;  /* 0x0000004800487202 */ /* 0x000fe20000000f00 */
[----:B------:R-:W-:Y:S01]  /*155b0*/  STSM.16.M88.4 [R64], R96 ;  /* 0x0000006040007844 */ /* 0x000fe20000000200 */
[----:B------:R-:W-:-:S02]  /*155c0*/  F2FP.BF16.F32.PACK_AB R114, R117, R116 ;  /* 0x000000747572723e */ /* 0x000fc400000010ff */
[----:B------:R-:W-:Y:S01]  /*155d0*/  F2FP.BF16.F32.PACK_AB R115, R66, R62 ;  /* 0x0000003e4273723e */ /* 0x000fe200000010ff */
[----:B------:R-:W-:Y:S01]  /*155e0*/  STSM.16.M88.4 [R68], R104 ;  /* 0x0000006844007844 */ /* 0x000fe20000000200 */
[----:B------:R-:W-:Y:S02]  /*155f0*/  ISETP.NE.U32.AND P0, PT, RZ, UR4, PT ;  /* 0x00000004ff007c0c */ /* 0x000fe4000bf05070 */
[----:B------:R-:W-:Y:S01]  /*15600*/  IADD3 R6, P1, R218, UR4, RZ ;  /* 0x00000004da067c10 */ /* 0x000fe2000ff3e0ff */
[----:B------:R-:W-:Y:S01]  /*15610*/  STSM.16.M88.4 [R72], R112 ;  /* 0x0000007048007844 */ /* 0x000fe20000000200 */
[----:B------:R-:W-:Y:S02]  /*15620*/  MOV R118, R118 ;  /* 0x0000007600767202 */ /* 0x000fe40000000f00 */
[----:B------:R-:W-:Y:S01]  /*15630*/  MOV R44, R44 ;  /* 0x0000002c002c7202 */ /* 0x000fe20000000f00 */
[----:B------:R1:W-:Y:S01]  /*15640*/  STSM.16.M88.4 [R0], R120 ;  /* 0x0000007800007844 */ /* 0x0003e20000000200 */
[----:B------:R-:W-:-:S02]  /*15650*/  MOV R40, R40 ;  /* 0x0000002800287202 */ /* 0x000fc40000000f00 */
[----:B------:R-:W-:Y:S01]  /*15660*/  ISETP.NE.AND.EX P0, PT, RZ, UR5, PT, P0 ;  /* 0x00000005ff007c0c */ /* 0x000fe2000bf05300 */
[----:B------:R-:W-:Y:S01]  /*15670*/  STSM.16.M88.4 [R118], R128 ;  /* 0x0000008076007844 */ /* 0x000fe20000000200 */
[----:B------:R-:W-:Y:S01]  /*15680*/  IADD3.X R7, R219, UR5, RZ, P1, !PT ;  /* 0x00000005db077c10 */ /* 0x000fe20008ffe4ff */
[----:B------:R-:W-:Y:S02]  /*15690*/  ULDC.64 UR4, c[0x0][0xd08] ;  /* 0x0003420000047ab9 */ /* 0x000fe40000000a00 */
[----:B------:R-:W-:Y:S01]  /*156a0*/  STSM.16.M88.4 [R44], R136 ;  /* 0x000000882c007844 */ /* 0x000fe20000000200 */
[----:B------:R-:W-:-:S03]  /*156b0*/  ISETP.NE.U32.AND P6, PT, RZ, UR4, PT ;  /* 0x00000004ff007c0c */ /* 0x000fc6000bfc5070 */
[----:B------:R2:W-:Y:S01]  /*156c0*/  STSM.16.M88.4 [R40], R144 ;  /* 0x0000009028007844 */ /* 0x0005e20000000200 */
[----:B------:R-:W-:Y:S01]  /*156d0*/  BAR.SYNC.DEFER_BLOCKING 0x1, 0x100 ;  /* 0x0044000000007b1d */ /* 0x000fe20000010000 */
        /* <DEDUP_REMOVED lines=59> */
.L_x_5707:
        /* <DEDUP_REMOVED lines=45> */
[----:B------:R-:W-:Y:S02]  /*15d60*/  IMAD.IADD R26, R216, 0x1, R195 ;  /* 0x00000001d81a7824 */ /* 0x000fe400078e02c3 */
        /* <DEDUP_REMOVED lines=8> */
[----:B------:R-:W-:Y:S02]  /*15df0*/  IMAD.IADD R31, R190, 0x1, R195 ;  /* 0x00000001be1f7824 */ /* 0x000fe400078e02c3 */
        /* <DEDUP_REMOVED lines=34> */
.L_x_5708:
        /* <DEDUP_REMOVED lines=32> */
[----:B------:R-:W-:Y:S01]  /*16220*/  IMAD.IADD R82, R195, 0x1, R32 ;  /* 0x00000001c3527824 */ /* 0x000fe200078e0220 */
        /* <DEDUP_REMOVED lines=32> */
[----:B------:R-:W-:Y:S01]  /*16430*/  IMAD.IADD R195, R229, 0x1, R195 ;  /* 0x00000001e5c37824 */ /* 0x000fe200078e02c3 */
        /* <DEDUP_REMOVED lines=38> */
[----:B------:R-:W-:Y:S02]  /*166a0*/  SHF.R.S32.HI R95, RZ, 0x1f, R222 ;  /* 0x0000001fff5f7819 */ /* 0x000fe400000114de */
[----:B------:R-:W-:Y:S02]  /*166b0*/  SHF.R.S32.HI R96, RZ, 0x1f, R223 ;  /* 0x0000001fff607819 */ /* 0x000fe400000114df */
[----:B------:R-:W-:Y:S02]  /*166c0*/  SHF.R.S32.HI R97, RZ, 0x1f, R224 ;  /* 0x0000001fff617819 */ /* 0x000fe400000114e0 */
[----:B------:R-:W-:Y:S01]  /*166d0*/  SHF.R.S32.HI R98, RZ, 0x1f, R225 ;  /* 0x0000001fff627819 */ /* 0x000fe200000114e1 */
[----:B-12---:R-:W-:Y:S06]  /*166e0*/  @P1 BRA `(.L_x_5710) ;  /* 0x00000000007c1947 */ /* 0x006fec0003800000 */
[-C--:B------:R-:W-:Y:S02]  /*166f0*/  ISETP.GE.AND P1, PT, R225, R88.reuse, PT ;  /* 0x00000058e100720c */ /* 0x080fe40003f26270 */
[-C--:B------:R-:W-:Y:S02]  /*16700*/  ISETP.GE.AND P0, PT, R193, R88.reuse, PT ;  /* 0x00000058c100720c */ /* 0x080fe40003f06270 */
[-C--:B------:R-:W-:Y:S02]  /*16710*/  ISETP.GE.AND P5, PT, R224, R88.reuse, PT ;  /* 0x00000058e000720c */ /* 0x080fe40003fa6270 */
[----:B------:R-:W-:-:S07]  /*16720*/  ISETP.GE.AND P3, PT, R223, R88, PT ;  /* 0x00000058df00720c */ /* 0x000fce0003f66270 */
[----:B------:R-:W-:Y:S02]  /*16730*/  @!P1 LEA R82, P2, R225, R80, 0x1 ;  /* 0x00000050e1529211 */ /* 0x000fe400078408ff */
        /* <DEDUP_REMOVED lines=26> */
.L_x_5710:
[----:B------:R-:W-:Y:S05]  /*168e0*/  BSYNC B1 ;  /* 0x0000000000017941 */ /* 0x000fea0003800000 */
.L_x_5709:
[----:B------:R-:W-:Y:S01]  /*168f0*/  VIADD R0, R195, 0x20 ;  /* 0x00000020c3007836 */ /* 0x000fe20000000000 */
[----:B----45:R1:W2:Y:S04]  /*16900*/  SHFL.IDX PT, R7, R90, 0x1, 0x181f ;  /* 0x00381f005a077f89 */ /* 0x0302a800000e0000 */
[----:B------:R-:W-:Y:S01]  /*16910*/  ISETP.GE.AND P0, PT, R0, R91, PT ;  /* 0x0000005b0000720c */ /* 0x000fe20003f06270 */
[----:B------:R1:W4:-:S12]  /*16920*/  SHFL.IDX PT, R6, R89, 0x1, 0x181f ;  /* 0x00381f0059067f89 */ /* 0x00031800000e0000 */
[----:B-1----:R-:W-:Y:S05]  /*16930*/  @P0 BRA `(.L_x_5711) ;  /* 0x0000000c00f80947 */ /* 0x002fea0003800000 */
[-C--:B------:R-:W-:Y:S02]  /*16940*/  ISETP.GE.AND P5, PT, R225, R88.reuse, PT ;  /* 0x00000058e100720c */ /* 0x080fe40003fa6270 */
[-C--:B------:R-:W-:Y:S02]  /*16950*/  ISETP.GE.AND P6, PT, R193, R88.reuse, PT ;  /* 0x00000058c100720c */ /* 0x080fe40003fc6270 */
[-C--:B------:R-:W-:Y:S02]  /*16960*/  ISETP.GE.AND P3, PT, R224, R88.reuse, PT ;  /* 0x00000058e000720c */ /* 0x080fe40003f66270 */
[-C--:B------:R-:W-:Y:S02]  /*16970*/  ISETP.GE.AND P2, PT, R223, R88.reuse, PT ;  /* 0x00000058df00720c */ /* 0x080fe40003f46270 */
[-C--:B------:R-:W-:Y:S02]  /*16980*/  ISETP.GE.AND P1, PT, R222, R88.reuse, PT ;  /* 0x00000058de00720c */ /* 0x080fe40003f26270 */
[----:B------:R-:W-:-:S03]  /*16990*/  ISETP.GE.AND P0, PT, R221, R88, PT ;  /* 0x00000058dd00720c */ /* 0x000fc60003f06270 */
[-C--:B----4-:R-:W-:Y:S02]  /*169a0*/  @!P5 LEA R12, P4, R225, R6.reuse, 0x1 ;  /* 0x00000006e10cd211 */ /* 0x090fe400078808ff */
[----:B--2---:R-:W-:Y:S02]  /*169b0*/  @!P6 IMAD.WIDE R4, R193, 0x2, R6 ;  /* 0x00000002c104e825 */ /* 0x004fe400078e0206 */
        /* <DEDUP_REMOVED lines=14> */
[----:B-1----:R-:W-:-:S03]  /*16aa0*/  @P4 LEA R4, P5, R233, R6, 0x1 ;  /* 0x00000006e9044211 */ /* 0x002fc600078a08ff */
[----:B------:R2:W-:Y:S01]  /*16ab0*/  @!P1 ST.E.128 desc[UR40][R28.64], R52 ;  /* 0x000000341c009985 */ /* 0x0005e2000c101d28 */
[----:B------:R-:W-:-:S03]  /*16ac0*/  @P4 LEA.HI.X R5, R233, R7, R93, 0x1, P5 ;  /* 0x00000007e9054211 */ /* 0x000fc600028f0c5d */
[----:B------:R2:W-:Y:S01]  /*16ad0*/  @!P0 ST.E.128 desc[UR40][R30.64], R60 ;  /* 0x0000003c1e008985 */ /* 0x0005e2000c101d28 */
[----:B------:R-:W-:-:S03]  /*16ae0*/  LOP3.LUT P0, RZ, R32, 0x80, RZ, 0xc0, !PT ;  /* 0x0000008020ff7812 */ /* 0x000fc6000780c0ff */
[----:B------:R2:W-:Y:S10]  /*16af0*/  @P4 ST.E.128 desc[UR40][R4.64], R68 ;  /* 0x0000004404004985 */ /* 0x0005f4000c101d28 */
[----:B------:R-:W-:Y:S05]  /*16b00*/  @!P0 BRA `(.L_x_5711) ;  /* 0x0000000c00848947 */ /* 0x000fea0003800000 */
[----:B--2---:R-:W-:-:S04]  /*16b10*/  LEA R4, P0, R232, R6, 0x1 ;  /* 0x00000006e8047211 */ /* 0x004fc800078008ff */
[----:B------:R-:W-:-:S05]  /*16b20*/  LEA.HI.X R5, R232, R7, R92, 0x1, P0 ;  /* 0x00000007e8057211 */ /* 0x000fca00000f0c5c */
[----:B------:R1:W-:Y:S01]  /*16b30*/  ST.E.128 desc[UR40][R4.64], R76 ;  /* 0x0000004c04007985 */ /* 0x0003e2000c101d28 */
[----:B------:R-:W-:Y:S05]  /*16b40*/  BRA `(.L_x_5711) ;  /* 0x0000000c00747947 */ /* 0x000fea0003800000 */
.L_x_5706:
        /* <DEDUP_REMOVED lines=24> */
.L_x_5712:
        /* <DEDUP_REMOVED lines=8> */
[----:B----4-:R-:W-:Y:S01]  /*16d50*/  IMAD R4, R0, R14, RZ ;  /* 0x0000000e00047224 */ /* 0x010fe200078e02ff */
[----:B--2---:R-:W-:-:S04]  /*16d60*/  IADD3 R11, R195, -0x80, R5 ;  /* 0xffffff80c30b7810 */ /* 0x004fc80007ffe005 */
        /* <DEDUP_REMOVED lines=9> */
[----:B------:R-:W2:Y:S01]  /*16e00*/  @P0 LDC R6, c[0x0][0xcec] ;  /* 0x00033b00ff060b82 */ /* 0x000ea20000000800 */
[----:B------:R-:W-:Y:S01]  /*16e10*/  IMAD R9, R217, UR5, R8 ;  /* 0x00000005d9097c24 */ /* 0x000fe2000f8e0208 */
[----:B------:R-:W-:-:S03]  /*16e20*/  ULDC.64 UR4, c[0x0][0xc98] ;  /* 0x0003260000047ab9 */ /* 0x000fc60000000a00 */
[----:B------:R-:W-:-:S03]  /*16e30*/  IMAD.IADD R5, R5, 0x1, R9 ;  /* 0x0000000105057824 */ /* 0x000fc600078e0209 */
[----:B------:R-:W4:Y:S01]  /*16e40*/  @P0 LDC R15, c[0x0][0xcf0] ;  /* 0x00033c00ff0f0b82 */ /* 0x000f220000000800 */
[----:B------:R-:W-:-:S04]  /*16e50*/  IMAD.WIDE.U32 R4, R13, UR4, R4 ;  /* 0x000000040d047c25 */ /* 0x000fc8000f8e0004 */
[----:B--2---:R-:W-:-:S05]  /*16e60*/  @P0 IMAD.HI.U32 R6, R11, R6, RZ ;  /* 0x000000060b060227 */ /* 0x004fca00078e00ff */
[----:B----4-:R-:W-:Y:S01]  /*16e70*/  @P0 SHF.R.U32.HI R7, RZ, R15, R6 ;  /* 0x0000000fff070219 */ /* 0x010fe20000011606 */
[----:B------:R-:W-:-:S03]  /*16e80*/  IMAD R6, R230, UR4, RZ ;  /* 0x00000004e6067c24 */ /* 0x000fc6000f8e02ff */
[----:B------:R-:W-:Y:S01]  /*16e90*/  IADD3 R4, P0, R7, R4, RZ ;  /* 0x0000000407047210 */ /* 0x000fe20007f1e0ff */
[----:B------:R-:W-:Y:S02]  /*16ea0*/  IMAD.MOV R9, RZ, RZ, -R7 ;  /* 0x000000ffff097224 */ /* 0x000fe400078e0a07 */
[----:B------:R-:W-:Y:S01]  /*16eb0*/  IMAD R8, R13, UR5, R6 ;  /* 0x000000050d087c24 */ /* 0x000fe2000f8e0206 */
[----:B------:R-:W-:Y:S01]  /*16ec0*/  ULDC.64 UR4, c[0x0][0xc88] ;  /* 0x0003220000047ab9 */ /* 0x000fe20000000a00 */
[----:B------:R-:W-:Y:S01]  /*16ed0*/  IMAD R9, R14, R9, R11 ;  /* 0x000000090e097224 */ /* 0x000fe200078e020b */
[----:B------:R-:W-:-:S04]  /*16ee0*/  SHF.R.S32.HI R11, RZ, 0x1f, R7 ;  /* 0x0000001fff0b7819 */ /* 0x000fc80000011407 */
        /* <DEDUP_REMOVED lines=11> */
.L_x_5714:
[----:B------:R-:W-:Y:S05]  /*16fa0*/  BSYNC B1 ;  /* 0x0000000000017941 */ /* 0x000fea0003800000 */
.L_x_5713:
[----:B---3--:R-:W-:Y:S01]  /*16fb0*/  ISETP.NE.AND P0, PT, R21, 0x1, PT ;  /* 0x000000011500780c */ /* 0x008fe20003f05270 */
[----:B------:R-:W3:Y:S01]  /*16fc0*/  LDC R24, c[0x0][0xbc8] ;  /* 0x0002f200ff187b82 */ /* 0x000ee20000000800 */
        /* <DEDUP_REMOVED lines=13> */
[----:B------:R-:W-:Y:S01]  /*170a0*/  IMAD.IADD R5, R5, 0x1, R3 ;  /* 0x0000000105057824 */ /* 0x000fe200078e0203 */
[----:B-1----:R-:W-:Y:S01]  /*170b0*/  SHF.R.S32.HI R32, RZ, 0x1f, R223 ;  /* 0x0000001fff207819 */ /* 0x002fe200000114df */
[C---:B------:R-:W-:Y:S01]  /*170c0*/  IMAD R3, R217.reuse, UR5, R6 ;  /* 0x00000005d9037c24 */ /* 0x040fe2000f8e0206 */
[----:B------:R-:W-:Y:S01]  /*170d0*/  SHF.R.S32.HI R36, RZ, 0x1f, R224 ;  /* 0x0000001fff247819 */ /* 0x000fe200000114e0 */
[----:B------:R-:W-:Y:S01]  /*170e0*/  IMAD.WIDE.U32 R4, R217, UR4, R4 ;  /* 0x00000004d9047c25 */ /* 0x000fe2000f8e0004 */
[----:B------:R-:W1:Y:S01]  /*170f0*/  @P0 LDC R9, c[0x0][0xcf0] ;  /* 0x00033c00ff090b82 */ /* 0x000e620000000800 */
[----:B------:R-:W-:Y:S01]  /*17100*/  ULDC.64 UR4, c[0x0][0xbf0] ;  /* 0x0002fc0000047ab9 */ /* 0x000fe20000000a00 */
[----:B------:R-:W-:Y:S01]  /*17110*/  SHF.R.S32.HI R37, RZ, 0x1f, R225 ;  /* 0x0000001fff257819 */ /* 0x000fe200000114e1 */
[----:B------:R-:W-:Y:S01]  /*17120*/  IMAD R6, R228, 0x20, R229 ;  /* 0x00000020e4067824 */ /* 0x000fe200078e02e5 */
[-C--:B---3--:R-:W-:Y:S01]  /*17130*/  ISETP.GE.AND P1, PT, R225, R24.reuse, PT ;  /* 0x00000018e100720c */ /* 0x088fe20003f26270 */
[----:B------:R-:W-:Y:S01]  /*17140*/  IMAD.IADD R5, R5, 0x1, R3 ;  /* 0x0000000105057824 */ /* 0x000fe200078e0203 */
[-C--:B------:R-:W-:Y:S01]  /*17150*/  ISETP.GE.AND P2, PT, R193, R24.reuse, PT ;  /* 0x00000018c100720c */ /* 0x080fe20003f46270 */
[----:B------:R-:W-:Y:S01]  /*17160*/  IMAD R3, R230, UR4, RZ ;  /* 0x00000004e6037c24 */ /* 0x000fe2000f8e02ff */
[----:B------:R-:W-:Y:S01]  /*17170*/  SEL R10, RZ, 0xffffffff, P1 ;  /* 0xffffffffff0a7807 */ /* 0x000fe20000800000 */
[----:B------:R-:W-:Y:S01]  /*17180*/  IMAD.IADD R8, R195, 0x1, R6 ;  /* 0x00000001c3087824 */ /* 0x000fe200078e0206 */
        /* <DEDUP_REMOVED lines=11> */
[----:B-1----:R-:W-:Y:S01]  /*17240*/  @P0 SHF.R.U32.HI R3, RZ, R9, R6 ;  /* 0x00000009ff030219 */ /* 0x002fe20000011606 */
[----:B------:R-:W-:Y:S01]  /*17250*/  IMAD.SHL.U32 R11, R11, 0x8, RZ ;  /* 0x000000080b0b7824 */ /* 0x000fe200078e00ff */
[----:B------:R-:W-:Y:S01]  /*17260*/  LOP3.LUT R9, R10, 0x2, R7, 0xe2, !PT ;  /* 0x000000020a097812 */ /* 0x000fe200078ee207 */
[----:B------:R-:W-:Y:S01]  /*17270*/  IMAD.IADD R26, R229, 0x1, R195 ;  /* 0x00000001e51a7824 */ /* 0x000fe200078e02c3 */
        /* <DEDUP_REMOVED lines=69> */
.L_x_5716:
[----:B------:R-:W-:Y:S05]  /*176d0*/  BSYNC B1 ;  /* 0x0000000000017941 */ /* 0x000fea0003800000 */
.L_x_5715:
        /* <DEDUP_REMOVED lines=36> */
.L_x_5711:
[----:B------:R-:W-:Y:S05]  /*17920*/  BSYNC B0 ;  /* 0x0000000000007941 */ /* 0x000fea0003800000 */
.L_x_5705:
[----:B------:R-:W-:Y:S02]  /*17930*/  ULDC UR4, c[0x0][0xd3c] ;  /* 0x00034f0000047ab9 */ /* 0x000fe40000000800 */
[----:B------:R-:W-:-:S13]  /*17940*/  ISETP.GE.AND P0, PT, R35, UR4, PT ;  /* 0x0000000423007c0c */ /* 0x000fda000bf06270 */
[----:B------:R-:W-:Y:S05]  /*17950*/  @!P0 BRA `(.L_x_5717) ;  /* 0xfffffe98003c8947 */ /* 0x000fea000383ffff */
[----:B------:R-:W-:Y:S05]  /*17960*/  BRA `(.L_x_5584) ;  /* 0x000000a000387947 */ /* 0x000fea0003800000 */
.L_x_5582:
        /* <DEDUP_REMOVED lines=18> */
.L_x_5718:
        /* <DEDUP_REMOVED lines=42> */
.L_x_5724:
        /* <DEDUP_REMOVED lines=12> */
.L_x_5723:
[----:B------:R-:W-:Y:S05]  /*17df0*/  BSYNC B0 ;  /* 0x0000000000007941 */ /* 0x000fea0003800000 */
.L_x_5722:
        /* <DEDUP_REMOVED lines=21> */
.L_x_5720:
        /* <DEDUP_REMOVED lines=20> */
.L_x_5725:
[----:B-1----:R-:W-:Y:S01]  /*18090*/  IMAD.MOV R2, RZ, RZ, -R3 ;  /* 0x000000ffff027224 */ /* 0x002fe200078e0a03 */
[----:B--2---:R-:W-:Y:S01]  /*180a0*/  IABS R4, R8 ;  /* 0x0000000800047213 */ /* 0x004fe20000000000 */
        /* <DEDUP_REMOVED lines=24> */
[----:B------:R-:W-:Y:S01]  /*18230*/  VIADDMNMX R10, R3, UR5, R10, PT ;  /* 0x00000005030a7c46 */ /* 0x000fe2000b80010a */
[----:B------:R-:W-:Y:S01]  /*18240*/  IMAD.IADD R4, R7, 0x1, R4 ;  /* 0x0000000107047824 */ /* 0x000fe200078e0204 */
[----:B------:R-:W-:Y:S02]  /*18250*/  IABS R8, R7 ;  /* 0x0000000700087213 */ /* 0x000fe40000000000 */
[----:B------:R-:W-:-:S04]  /*18260*/  IABS R6, R10 ;  /* 0x0000000a00067213 */ /* 0x000fc80000000000 */
[----:B------:R-:W1:Y:S08]  /*18270*/  I2F.RP R11, R6 ;  /* 0x00000006000b7306 */ /* 0x000e700000209400 */
[----:B-1----:R-:W1:Y:S02]  /*18280*/  MUFU.RCP R11, R11 ;  /* 0x0000000b000b7308 */ /* 0x002e640000001000 */
[----:B-1----:R-:W-:-:S06]  /*18290*/  VIADD R2, R11, 0xffffffe ;  /* 0x0ffffffe0b027836 */ /* 0x002fcc0000000000 */
[----:B------:R1:W2:Y:S02]  /*182a0*/  F2I.FTZ.U32.TRUNC.NTZ R3, R2 ;  /* 0x0000000200037305 */ /* 0x0002a4000021f000 */
[----:B-1----:R-:W-:Y:S02]  /*182b0*/  IMAD.MOV.U32 R2, RZ, RZ, RZ ;  /* 0x000000ffff027224 */ /* 0x002fe400078e00ff */
[----:B--2---:R-:W-:-:S04]  /*182c0*/  IMAD.MOV R9, RZ, RZ, -R3 ;  /* 0x000000ffff097224 */ /* 0x004fc800078e0a03 */
[----:B------:R-:W-:-:S04]  /*182d0*/  IMAD R9, R9, R6, RZ ;  /* 0x0000000609097224 */ /* 0x000fc800078e02ff */
[----:B------:R-:W-:Y:S01]  /*182e0*/  IMAD.HI.U32 R3, R3, R9, R2 ;  /* 0x0000000903037227 */ /* 0x000fe200078e0002 */
[-C--:B------:R-:W-:Y:S02]  /*182f0*/  IABS R9, R10.reuse ;  /* 0x0000000a00097213 */ /* 0x080fe40000000000 */
[----:B------:R-:W-:-:S03]  /*18300*/  LOP3.LUT R2, R7, R10, RZ, 0x3c, !PT ;  /* 0x0000000a07027212 */ /* 0x000fc600078e3cff */
[----:B------:R-:W-:Y:S01]  /*18310*/  IMAD.MOV R9, RZ, RZ, -R9 ;  /* 0x000000ffff097224 */ /* 0x000fe200078e0a09 */
[----:B------:R-:W-:Y:S01]  /*18320*/  ISETP.GE.AND P2, PT, R2, RZ, PT ;  /* 0x000000ff0200720c */ /* 0x000fe20003f46270 */
[----:B------:R-:W-:-:S04]  /*18330*/  IMAD.HI.U32 R3, R3, R8, RZ ;  /* 0x0000000803037227 */ /* 0x000fc800078e00ff */
        /* <DEDUP_REMOVED lines=14> */
.L_x_5721:
[----:B------:R-:W-:Y:S02]  /*18420*/  IMAD.MOV.U32 R17, RZ, RZ, RZ ;  /* 0x000000ffff117224 */ /* 0x000fe400078e00ff */
[----:B------:R-:W-:Y:S02]  /*18430*/  IMAD.U32 R16, RZ, RZ, UR6 ;  /* 0x00000006ff107e24 */ /* 0x000fe4000f8e00ff */
[----:B------:R-:W-:-:S07]  /*18440*/  IMAD.MOV.U32 R18, RZ, RZ, RZ ;  /* 0x000000ffff127224 */ /* 0x000fce00078e00ff */
.L_x_5726:
[----:B------:R-:W-:-:S13]  /*18450*/  ISETP.NE.AND P0, PT, R0, RZ, PT ;  /* 0x000000ff0000720c */ /* 0x000fda0003f05270 */
[----:B------:R-:W1:Y:S01]  /*18460*/  @!P0 S2R R3, SR_CgaCtaId ;  /* 0x0000000000038919 */ /* 0x000e620000008800 */
[----:B------:R-:W-:-:S04]  /*18470*/  @!P0 MOV R0, 0x400 ;  /* 0x0000040000008802 */ /* 0x000fc80000000f00 */
[----:B-1----:R-:W-:-:S05]  /*18480*/  @!P0 LEA R0, R3, R0, 0x18 ;  /* 0x0000000003008211 */ /* 0x002fca00078ec0ff */
[----:B------:R1:W-:Y:S01]  /*18490*/  @!P0 STS.128 [R0+0x388d0], R16 ;  /* 0x0388d01000008388 */ /* 0x0003e20000000c00 */
[----:B------:R-:W-:Y:S06]  /*184a0*/  BAR.ARV 0x5, 0x180 ;  /* 0x0146000000007b1d */ /* 0x000fec0000002000 */
.L_x_5719:
        /* <DEDUP_REMOVED lines=41> */
.L_x_5897:
        /* <DEDUP_REMOVED lines=26> */
[C---:B------:R-:W-:Y:S01]  /*188e0*/  IADD3 R6, P5, R8.reuse, UR6, RZ ;  /* 0x0000000608067c10 */ /* 0x040fe2000ffbe0ff */
[----:B------:R-:W-:Y:S01]  /*188f0*/  IMAD.MOV.U32 R9, RZ, RZ, RZ ;  /* 0x000000ffff097224 */ /* 0x000fe200078e00ff */
        /* <DEDUP_REMOVED lines=38> */
.L_x_5728:
        /* <DEDUP_REMOVED lines=12> */
.L_x_5729:
[----:B------:R-:W-:Y:S05]  /*18c20*/  @!P0 BRA `(.L_x_5730) ;  /* 0x00000000000c8947 */ /* 0x000fea0003800000 */
[----:B------:R-:W2:Y:S04]  /*18c30*/  LDG.E R10, desc[UR40][R6.64] ;  /* 0x00000028060a7981 */ /* 0x000ea8000c1e1900 */
[----:B------:R-:W2:Y:S02]  /*18c40*/  LDG.E R6, desc[UR40][R6.64+0x4] ;  /* 0x0000042806067981 */ /* 0x000ea4000c1e1900 */
[----:B--2---:R-:W-:-:S07]  /*18c50*/  IMAD.IADD R10, R6, 0x1, -R10 ;  /* 0x00000001060a7824 */ /* 0x004fce00078e0a0a */
.L_x_5730:
[----:B------:R-:W2:Y:S01]  /*18c60*/  @P1 LDG.E R2, desc[UR40][R4.64] ;  /* 0x0000002804021981 */ /* 0x000ea2000c1e1900 */
[----:B------:R-:W3:Y:S01]  /*18c70*/  LDC R3, c[0x0][0x448] ;  /* 0x00011200ff037b82 */ /* 0x000ee20000000800 */
[----:B-----5:R-:W-:Y:S02]  /*18c80*/  IMAD.IADD R0, R10, 0x1, -R0 ;  /* 0x000000010a007824 */ /* 0x020fe400078e0a00 */
[----:B------:R4:W2:Y:S01]  /*18c90*/  @P1 LDG.E R4, desc[UR40][R4.64+0x4] ;  /* 0x0000042804041981 */ /* 0x0008a2000c1e1900 */
[----:B---3--:R-:W-:-:S13]  /*18ca0*/  ISETP.NE.AND P0, PT, R3, 0x1, PT ;  /* 0x000000010300780c */ /* 0x008fda0003f05270 */
[----:B----4-:R-:W3:Y:S01]  /*18cb0*/  @P0 LDC R5, c[0x0][0x450] ;  /* 0x00011400ff050b82 */ /* 0x010ee20000000800 */
[----:B------:R-:W-:Y:S01]  /*18cc0*/  BSSY B0, `(.L_x_5731) ;  /* 0x00001d1000007945 */ /* 0x000fe20003800000 */
[----:B--2---:R-:W-:-:S06]  /*18cd0*/  @P1 IMAD.IADD R8, R4, 0x1, -R2 ;  /* 0x0000000104081824 */ /* 0x004fcc00078e0a02 */
[----:B------:R-:W2:Y:S01]  /*18ce0*/  @P0 LDC R4, c[0x0][0x44c] ;  /* 0x00011300ff040b82 */ /* 0x000ea20000000800 */
[----:B------:R-:W-:-:S04]  /*18cf0*/  IMAD.SHL.U32 R2, R17, 0x40, RZ ;  /* 0x0000004011027824 */ /* 0x000fc800078e00ff */
[----:B------:R-:W-:-:S04]  /*18d00*/  VIADD R2, R2, 0x3f ;  /* 0x0000003f02027836 */ /* 0x000fc80000000000 */
[----:B------:R-:W-:Y:S02]  /*18d10*/  IMAD.MOV.U32 R3, RZ, RZ, R2 ;  /* 0x000000ffff037224 */ /* 0x000fe400078e0002 */
[----:B--2---:R-:W-:-:S04]  /*18d20*/  @P0 IMAD.HI.U32 R4, R2, R4, RZ ;  /* 0x0000000402040227 */ /* 0x004fc800078e00ff */
[----:B------:R-:W-:Y:S01]  /*18d30*/  IMAD.IADD R2, R0, 0x1, R8 ;  /* 0x0000000100027824 */ /* 0x000fe200078e0208 */
[----:B---3--:R-:W-:-:S03]  /*18d40*/  @P0 SHF.R.U32.HI R3, RZ, R5, R4 ;  /* 0x00000005ff030219 */ /* 0x008fc60000011604 */
[C---:B------:R-:W-:Y:S01]  /*18d50*/  VIADD R4, R2.reuse, 0x3f ;  /* 0x0000003f02047836 */ /* 0x040fe20000000000 */
[----:B------:R-:W-:-:S05]  /*18d60*/  IADD3 R21, R2, 0x40, -R14 ;  /* 0x0000004002157810 */ /* 0x000fca0007ffe80e */
[----:B------:R-:W-:Y:S01]  /*18d70*/  IMAD.IADD R2, R21, 0x1, R3 ;  /* 0x0000000115027824 */ /* 0x000fe200078e0203 */
[----:B------:R-:W-:-:S04]  /*18d80*/  SHF.R.S32.HI R3, RZ, 0x1f, R4 ;  /* 0x0000001fff037819 */ /* 0x000fc80000011404 */
[----:B------:R-:W-:Y:S02]  /*18d90*/  LEA.HI R20, R3, R4, RZ, 0x6 ;  /* 0x0000000403147211 */ /* 0x000fe400078f30ff */
[----:B------:R-:W-:-:S04]  /*18da0*/  SHF.R.S32.HI R3, RZ, 0x1f, R2 ;  /* 0x0000001fff037819 */ /* 0x000fc80000011402 */
[----:B------:R-:W-:Y:S02]  /*18db0*/  LEA.HI R2, R3, R2, RZ, 0x6 ;  /* 0x0000000203027211 */ /* 0x000fe400078f30ff */
[----:B------:R-:W-:Y:S02]  /*18dc0*/  SHF.R.S32.HI R20, RZ, 0x6, R20 ;  /* 0x00000006ff147819 */ /* 0x000fe40000011414 */
[----:B------:R-:W-:-:S04]  /*18dd0*/  SHF.R.S32.HI R2, RZ, 0x6, R2 ;  /* 0x00000006ff027819 */ /* 0x000fc80000011402 */
[----:B------:R-:W-:Y:S01]  /*18de0*/  VIMNMX R2, R20, R2, PT ;  /* 0x0000000214027248 */ /* 0x000fe20003fe0100 */
[----:B------:R-:W-:-:S04]  /*18df0*/  IMAD.MOV R3, RZ, RZ, -R0 ;  /* 0x000000ffff037224 */ /* 0x000fc800078e0a00 */
[----:B------:R-:W-:-:S05]  /*18e00*/  IMAD R2, R2, 0x40, -R0 ;  /* 0x0000004002027824 */ /* 0x000fca00078e0a00 */
[----:B------:R-:W-:Y:S02]  /*18e10*/  VIMNMX R0, R2, R8, PT ;  /* 0x0000000802007248 */ /* 0x000fe40003fe0100 */
[----:B------:R-:W-:-:S04]  /*18e20*/  VIMNMX R2, RZ, R3, !PT ;  /* 0x00000003ff027248 */ /* 0x000fc80007fe0100 */
[----:B------:R-:W-:Y:S02]  /*18e30*/  ISETP.GT.AND P0, PT, R0, R2, PT ;  /* 0x000000020000720c */ /* 0x000fe40003f04270 */
[----:B------:R-:W-:-:S11]  /*18e40*/  SHF.R.U32.HI R2, RZ, 0x6, R2 ;  /* 0x00000006ff027819 */ /* 0x000fd60000011602 */
[----:B------:R-:W-:-:S05]  /*18e50*/  @P0 VIADD R0, R0, 0x3f ;  /* 0x0000003f00000836 */ /* 0x000fca0000000000 */
[----:B------:R-:W-:Y:S01]  /*18e60*/  @P0 SHF.R.S32.HI R3, RZ, 0x1f, R0 ;  /* 0x0000001fff030819 */ /* 0x000fe20000011400 */
[----:B------:R-:W-:-:S03]  /*18e70*/  IMAD.MOV.U32 R7, RZ, RZ, R2 ;  /* 0x000000ffff077224 */ /* 0x000fc600078e0002 */
[----:B------:R-:W-:-:S04]  /*18e80*/  @P0 LEA.HI R0, R3, R0, RZ, 0x6 ;  /* 0x0000000003000211 */ /* 0x000fc800078f30ff */
[----:B------:R-:W-:-:S04]  /*18e90*/  @P0 SHF.R.S32.HI R7, RZ, 0x6, R0 ;  /* 0x00000006ff070819 */ /* 0x000fc80000011400 */
[----:B------:R-:W-:Y:S02]  /*18ea0*/  ISETP.GT.AND P2, PT, R7, R2, PT ;  /* 0x000000020700720c */ /* 0x000fe40003f44270 */
[----:B------:R-:W-:-:S11]  /*18eb0*/  PLOP3.LUT P0, PT, PT, PT, PT, 0x80, 0x0 ;  /* 0x000000000000781c */ /* 0x000fd60003f0f070 */
        /* <DEDUP_REMOVED lines=8> */
.L_x_5941:
[----:B--2---:R-:W-:Y:S02]  /*18f40*/  ISETP.NE.AND P0, PT, R14, RZ, PT ;  /* 0x000000ff0e00720c */ /* 0x004fe40003f05270 */
[----:B------:R-:W-:-:S11]  /*18f50*/  PLOP3.LUT P6, PT, PT, PT, PT, 0x8, 0x0 ;  /* 0x000000000000781c */ /* 0x000fd60003fce170 */
[----:B------:R-:W-:Y:S05]  /*18f60*/  @P0 BRA `(.L_x_5734) ;  /* 0x00000000000c0947 */ /* 0x000fea0003800000 */
[----:B------:R-:W-:-:S03]  /*18f70*/  UMOV UR4, 0xffffffff ;  /* 0xffffffff00047882 */ /* 0x000fc60000000000 */
[----:B------:R-:W-:Y:S05]  /*18f80*/  BRA.DIV UR4, `(.L_x_5735) ;  /* 0x0000009604c07947 */ /* 0x000fea000b800000 */
[----:B------:R-:W-:-:S13]  /*18f90*/  ELECT P6, URZ, PT ;  /* 0x00000000003f782f */ /* 0x000fda00038c0000 */
.L_x_5734:
        /* <DEDUP_REMOVED lines=10> */
.L_x_5944:
[----:B------:R-:W-:Y:S05]  /*19040*/  BSYNC B1 ;  /* 0x0000000000017941 */ /* 0x000fea0003800000 */
.L_x_5736:
        /* <DEDUP_REMOVED lines=14> */
.L_x_5945:
[----:B------:R-:W-:Y:S05]  /*19130*/  BSYNC B2 ;  /* 0x0000000000027941 */ /* 0x000fea0003800000 */
.L_x_5740:
        /* <DEDUP_REMOVED lines=9> */
.L_x_5743:
[----:B------:R-:W-:Y:S05]  /*191d0*/  BSYNC B2 ;  /* 0x0000000000027941 */ /* 0x000fea0003800000 */
.L_x_5742:
        /* <DEDUP_REMOVED lines=14> */
.L_x_5744:
        /* <DEDUP_REMOVED lines=13> */
.L_x_5946:
[----:B------:R-:W-:Y:S05]  /*19390*/  BSYNC B2 ;  /* 0x0000000000027941 */ /* 0x000fea0003800000 */
.L_x_5745:
[----:B------:R-:W-:Y:S01]  /*193a0*/  BSSY B2, `(.L_x_5747) ;  /* 0x000000b000027945 */ /* 0x000fe20003800000 */
[----:B------:R-:W-:Y:S02]  /*193b0*/  IMAD.MOV.U32 R10, RZ, RZ, 0x0 ;  /* 0x00000000ff0a7424 */ /* 0x000fe400078e00ff */
[----:B-1----:R-:W-:Y:S01]  /*193c0*/  IMAD.MOV.U32 R11, RZ, RZ, 0x12f00000 ;  /* 0x12f00000ff0b7424 */ /* 0x002fe200078e00ff */
[----:B------:R-:W-:Y:S06]  /*193d0*/  @P1 BRA `(.L_x_5748) ;  /* 0x00000000001c1947 */ /* 0x000fec0003800000 */
[----:B------:R-:W1:Y:S02]  /*193e0*/  S2R R5, SR_TID.X ;  /* 0x0000000000057919 */ /* 0x000e640000002100 */
[----:B-1----:R-:W-:Y:S01]  /*193f0*/  LOP3.LUT R6, R5, 0x1f, RZ, 0xc0, !PT ;  /* 0x0000001f05067812 */ /* 0x002fe200078ec0ff */
[----:B------:R-:W-:-:S03]  /*19400*/  IMAD.MOV.U32 R5, RZ, RZ, 0x10000 ;  /* 0x00010000ff057424 */ /* 0x000fc600078e00ff */
[----:B------:R-:W-:Y:S01]  /*19410*/  ISETP.NE.AND P0, PT, R6, RZ, PT ;  /* 0x000000ff0600720c */ /* 0x000fe20003f05270 */
[----:B------:R1:W-:-:S12]  /*19420*/  SYNCS.ARRIVE.TRANS64 RZ, [R4+URZ+0x388b0], R5 ;  /* 0x0388b00504ff79a7 */ /* 0x0003d8000800003f */
[----:B-1----:R-:W-:Y:S05]  /*19430*/  @!P0 BRA `(.L_x_5748) ;  /* 0x0000000000048947 */ /* 0x002fea0003800000 */
[----:B------:R-:W-:Y:S01]  /*19440*/  BPT.TRAP 0x1 ;  /* 0x000000040000795c */ /* 0x000fe20000300000 */
.L_x_5748:
[----:B------:R-:W-:Y:S05]  /*19450*/  BSYNC B2 ;  /* 0x0000000000027941 */ /* 0x000fea0003800000 */
.L_x_5747:
        /* <DEDUP_REMOVED lines=11> */
.L_x_5749:
        /* <DEDUP_REMOVED lines=15> */
.L_x_5750:
        /* <DEDUP_REMOVED lines=15> */
.L_x_5751:
        /* <DEDUP_REMOVED lines=15> */
.L_x_5752:
        /* <DEDUP_REMOVED lines=15> */
.L_x_5753:
        /* <DEDUP_REMOVED lines=15> */
.L_x_5754:
        /* <DEDUP_REMOVED lines=15> */
.L_x_5755:
        /* <DEDUP_REMOVED lines=15> */
.L_x_5756:
        /* <DEDUP_REMOVED lines=10> */
.L_x_5739:
[----:B------:R-:W-:Y:S05]  /*19c40*/  BSYNC B1 ;  /* 0x0000000000017941 */ /* 0x000fea0003800000 */
.L_x_5738:
        /* <DEDUP_REMOVED lines=13> */
.L_x_5776:
[----:B------:R-:W-:Y:S05]  /*19d20*/  YIELD ;  /* 0x0000000000007946 */ /* 0x000fea0003800000 */
[----:B------:R-:W-:Y:S04]  /*19d30*/  BSSY B1, `(.L_x_5757) ;  /* 0x00000bd000017945 */ /* 0x000fe80003800000 */
[----:B---3--:R-:W-:Y:S05]  /*19d40*/  @!P6 BRA `(.L_x_5758) ;  /* 0x0000000800ece947 */ /* 0x008fea0003800000 */
[----:B------:R-:W3:Y:S04]  /*19d50*/  LDL R7, [R1+0x4] ;  /* 0x0000040001077983 */ /* 0x000ee80000100800 */
[----:B--2---:R-:W3:Y:S04]  /*19d60*/  LDL R4, [R1+0x10] ;  /* 0x0000100001047983 */ /* 0x004ee80000100800 */
[----:B------:R-:W2:Y:S01]  /*19d70*/  LDL R5, [R1+0x20] ;  /* 0x0000200001057983 */ /* 0x000ea20000100800 */
[----:B------:R-:W0:Y:S01]  /*19d80*/  S2R R6, SR_TID.X ;  /* 0x0000000000067919 */ /* 0x000e220000002100 */
[----:B------:R-:W-:Y:S01]  /*19d90*/  BSSY B2, `(.L_x_5759) ;  /* 0x0000007000027945 */ /* 0x000fe20003800000 */
[----:B0-----:R-:W-:-:S04]  /*19da0*/  LOP3.LUT R6, R6, 0x7f, RZ, 0xc0, !PT ;  /* 0x0000007f06067812 */ /* 0x001fc800078ec0ff */
[----:B------:R-:W-:Y:S01]  /*19db0*/  ISETP.NE.AND P2, PT, R6, RZ, PT ;  /* 0x000000ff0600720c */ /* 0x000fe20003f45270 */
[----:B---3--:R-:W-:Y:S01]  /*19dc0*/  IMAD R4, R4, 0x8, R7 ;  /* 0x0000000804047824 */ /* 0x008fe200078e0207 */
[----:B--2---:R-:W-:-:S04]  /*19dd0*/  SHF.L.U32 R5, R5, 0x1f, RZ ;  /* 0x0000001f05057819 */ /* 0x004fc800000006ff */
[----:B------:R-:W0:Y:S02]  /*19de0*/  SYNCS.PHASECHK.TRANS64.TRYWAIT P1, [R4+URZ+0x388a0], R5 ;  /* 0x0388a005040075a7 */ /* 0x000e24000802017f */
[----:B0-----:R-:W-:Y:S05]  /*19df0*/  @!P1 BRA `(.L_x_5760) ;  /* 0x0000008800849947 */ /* 0x001fea0003800000 */
.L_x_5947:
[----:B------:R-:W-:Y:S05]  /*19e00*/  BSYNC B2 ;  /* 0x0000000000027941 */ /* 0x000fea0003800000 */
.L_x_5759:
        /* <DEDUP_REMOVED lines=9> */
.L_x_5762:
[----:B------:R-:W-:Y:S05]  /*19ea0*/  BSYNC B2 ;  /* 0x0000000000027941 */ /* 0x000fea0003800000 */
.L_x_5761:
        /* <DEDUP_REMOVED lines=13> */
.L_x_5763:
        /* <DEDUP_REMOVED lines=13> */
.L_x_5948:
[----:B------:R-:W-:Y:S05]  /*1a050*/  BSYNC B2 ;  /* 0x0000000000027941 */ /* 0x000fea0003800000 */
.L_x_5764:
        /* <DEDUP_REMOVED lines=11> */
.L_x_5767:
[----:B------:R-:W-:Y:S05]  /*1a110*/  BSYNC B2 ;  /* 0x0000000000027941 */ /* 0x000fea0003800000 */
.L_x_5766:
        /* <DEDUP_REMOVED lines=11> */
.L_x_5768:
        /* <DEDUP_REMOVED lines=15> */
.L_x_5769:
        /* <DEDUP_REMOVED lines=15> */
.L_x_5770:
        /* <DEDUP_REMOVED lines=15> */
.L_x_5771:
        /* <DEDUP_REMOVED lines=15> */
.L_x_5772:
        /* <DEDUP_REMOVED lines=15> */
.L_x_5773:
        /* <DEDUP_REMOVED lines=15> */
.L_x_5774:
        /* <DEDUP_REMOVED lines=15> */
.L_x_5775:
        /* <DEDUP_REMOVED lines=10> */
.L_x_5758:
[----:B------:R-:W-:Y:S05]  /*1a900*/  BSYNC B1 ;  /* 0x0000000000017941 */ /* 0x000fea0003800000 */
.L_x_5757:
        /* <DEDUP_REMOVED lines=12> */
.L_x_5732:
[----:B------:R-:W-:Y:S05]  /*1a9d0*/  BSYNC B0 ;  /* 0x0000000000007941 */ /* 0x000fea0003800000 */
.L_x_5731:
        /* <DEDUP_REMOVED lines=14> */
[----:B--23--:R-:W-:-:S04]  /*1aac0*/  VIMNMX R4, R20, R0, PT ;  /* 0x0000000014047248 */ /* 0x00cfc80003fe0100 */
[----:B------:R-:W-:Y:S01]  /*1aad0*/  ISETP.GT.AND P0, PT, R4, RZ, PT ;  /* 0x000000ff0400720c */ /* 0x000fe20003f04270 */
[----:B------:R2:W-:-:S12]  /*1aae0*/  STL [R1+0x34], R4 ;  /* 0x0000340401007387 */ /* 0x0005d80000100800 */
[----:B--2---:R-:W-:Y:S05]  /*1aaf0*/  @P0 BRA `(.L_x_5778) ;  /* 0x0000000000440947 */ /* 0x004fea0003800000 */
[----:B------:R-:W2:Y:S02]  /*1ab00*/  S2R R4, SR_TID.X ;  /* 0x0000000000047919 */ /* 0x000ea40000002100 */
        /* <DEDUP_REMOVED lines=16> */
.L_x_5778:
        /* <DEDUP_REMOVED lines=20> */
[----:B0-2---:R-:W-:Y:S05]  /*1ad50*/  CALL.ABS.NOINC R2 ;  /* 0x0000000002007343 */ /* 0x005fea0003c00000 */
.L_x_5781:
[----:B------:R-:W-:Y:S05]  /*1ad60*/  BSYNC B6 ;  /* 0x0000000000067941 */ /* 0x000fea0003800000 */
.L_x_5780:
        /* <DEDUP_REMOVED lines=13> */
[----:B------:R-:W-:-:S02]  /*1ae40*/  IMAD.U32 R7, RZ, RZ, UR9 ;  /* 0x00000009ff077e24 */ /* 0x000fc4000f8e00ff */
[----:B------:R-:W-:Y:S02]  /*1ae50*/  IMAD.U32 R10, RZ, RZ, UR4 ;  /* 0x00000004ff0a7e24 */ /* 0x000fe4000f8e00ff */
[----:B-1----:R-:W-:Y:S02]  /*1ae60*/  IMAD.U32 R11, RZ, RZ, UR5 ;  /* 0x00000005ff0b7e24 */ /* 0x002fe4000f8e00ff */
[----:B------:R-:W-:Y:S02]  /*1ae70*/  IMAD.MOV.U32 R8, RZ, RZ, 0x70 ;  /* 0x00000070ff087424 */ /* 0x000fe400078e00ff */
[----:B------:R-:W-:Y:S02]  /*1ae80*/  IMAD.MOV.U32 R12, RZ, RZ, 0x1 ;  /* 0x00000001ff0c7424 */ /* 0x000fe400078e00ff */
[----:B--2---:R-:W-:-:S07]  /*1ae90*/  IMAD.MOV.U32 R13, RZ, RZ, RZ ;  /* 0x000000ffff0d7224 */ /* 0x004fce00078e00ff */
[----:B------:R-:W-:-:S07]  /*1aea0*/  LEPC R20, `(.L_x_5784) ;  /* 0x000000001014794e */ /* 0x000fce0000000000 */
[----:B0--3--:R-:W-:Y:S05]  /*1aeb0*/  CALL.ABS.NOINC R2 ;  /* 0x0000000002007343 */ /* 0x009fea0003c00000 */
.L_x_5784:
        /* <DEDUP_REMOVED lines=16> */
.L_x_5783:
[----:B------:R-:W-:Y:S05]  /*1afc0*/  BSYNC B6 ;  /* 0x0000000000067941 */ /* 0x000fea0003800000 */
.L_x_5782:
        /* <DEDUP_REMOVED lines=10> */
[----:B----4-:R2:W3:Y:S02]  /*1b070*/  @P0 LDG.E R7, desc[UR40][R2.64] ;  /* 0x0000002802070981 */ /* 0x0104e4000c1e1900 */
        /* <DEDUP_REMOVED lines=14> */
.L_x_5951:
        /* <DEDUP_REMOVED lines=12> */
.L_x_5954:
        /* <DEDUP_REMOVED lines=25> */
.L_x_5788:
[----:B------:R-:W3:Y:S04]  /*1b3b0*/  LDL R7, [R1+0x4] ;  /* 0x0000040001077983 */ /* 0x000ee80000100800 */
[----:B0-2---:R-:W3:Y:S04]  /*1b3c0*/  LDL R0, [R1+0xc] ;  /* 0x00000c0001007983 */ /* 0x005ee80000100800 */
[----:B------:R-:W2:Y:S01]  /*1b3d0*/  LDL R2, [R1+0x1c] ;  /* 0x00001c0001027983 */ /* 0x000ea20000100800 */
[----:B---3--:R-:W-:Y:S01]  /*1b3e0*/  IMAD R0, R0, 0x8, R7 ;  /* 0x0000000800007824 */ /* 0x008fe200078e0207 */
[----:B--2---:R-:W-:-:S04]  /*1b3f0*/  SHF.L.U32 R2, R2, 0x1f, RZ ;  /* 0x0000001f02027819 */ /* 0x004fc800000006ff */
[----:B------:R-:W0:Y:S02]  /*1b400*/  SYNCS.PHASECHK.TRANS64.TRYWAIT P0, [R0+URZ+0x38840], R2 ;  /* 0x03884002000075a7 */ /* 0x000e24000800017f */
[----:B0-----:R-:W-:Y:S05]  /*1b410*/  @!P0 BRA `(.L_x_5789) ;  /* 0x0000007400788947 */ /* 0x001fea0003800000 */
.L_x_5955:
        /* <DEDUP_REMOVED lines=11> */
.L_x_5790:
        /* <DEDUP_REMOVED lines=27> */
.L_x_5786:
[----:B0-----:R-:W3:Y:S04]  /*1b680*/  LDL R0, [R1+0x4] ;  /* 0x0000040001007983 */ /* 0x001ee80000100800 */
        /* <DEDUP_REMOVED lines=16> */
[----:B0-----:R-:W-:-:S05]  /*1b790*/  SHF.R.S32.HI R0, RZ, 0x1f, R18 ;  /* 0x0000001fff007819 */ /* 0x001fca0000011412 */
        /* <DEDUP_REMOVED lines=19> */
.L_x_5792:
[----:B------:R-:W-:Y:S05]  /*1b8d0*/  BSYNC B6 ;  /* 0x0000000000067941 */ /* 0x000fea0003800000 */
.L_x_5791:
[----:B------:R-:W3:Y:S01]  /*1b8e0*/  LDL R4, [R1+0x48] ;  /* 0x0000480001047983 */ /* 0x000ee20000100800 */
[----:B------:R-:W0:Y:S01]  /*1b8f0*/  LDC R7, c[0x0][0x448] ;  /* 0x00011200ff077b82 */ /* 0x000e220000000800 */
[----:B------:R-:W-:Y:S01]  /*1b900*/  ULDC.64 UR4, c[0x0][0x298] ;  /* 0x0000a60000047ab9 */ /* 0x000fe20000000a00 */
[----:B------:R-:W-:Y:S01]  /*1b910*/  ULDC.64 UR6, c[0x0][0x280] ;  /* 0x0000a00000067ab9 */ /* 0x000fe20000000a00 */
[----:B------:R-:W4:Y:S04]  /*1b920*/  LDL R10, [R1+0x38] ;  /* 0x00003800010a7983 */ /* 0x000f280000100800 */
[----:B------:R-:W4:Y:S01]  /*1b930*/  LDL R9, [R1+0x54] ;  /* 0x0000540001097983 */ /* 0x000f220000100800 */
[----:B--2---:R-:W2:Y:S01]  /*1b940*/  S2R R2, SR_TID.X ;  /* 0x0000000000027919 */ /* 0x004ea20000002100 */
[----:B------:R-:W1:Y:S02]  /*1b950*/  S2R R0, SR_TID.X ;  /* 0x0000000000007919 */ /* 0x000e640000002100 */
[----:B------:R-:W4:Y:S04]  /*1b960*/  LDL R8, [R1+0x58] ;  /* 0x0000580001087983 */ /* 0x000f280000100800 */
[----:B------:R-:W4:Y:S01]  /*1b970*/  LDL R6, [R1+0x3c] ;  /* 0x00003c0001067983 */ /* 0x000f220000100800 */
[----:B0-----:R-:W-:-:S13]  /*1b980*/  ISETP.NE.AND P0, PT, R7, 0x1, PT ;  /* 0x000000010700780c */ /* 0x001fda0003f05270 */
[----:B------:R-:W0:Y:S01]  /*1b990*/  @P0 LDC R3, c[0x0][0x450] ;  /* 0x00011400ff030b82 */ /* 0x000e220000000800 */
[----:B--2---:R-:W-:-:S04]  /*1b9a0*/  LOP3.LUT R2, R2, 0x7f, RZ, 0xc0, !PT ;  /* 0x0000007f02027812 */ /* 0x004fc800078ec0ff */
[----:B------:R-:W-:Y:S01]  /*1b9b0*/  SHF.R.U32.HI R2, RZ, 0x3, R2 ;  /* 0x00000003ff027819 */ /* 0x000fe20000011602 */
[----:B-1----:R-:W-:-:S05]  /*1b9c0*/  IMAD.SHL.U32 R0, R0, 0x10, RZ ;  /* 0x0000001000007824 */ /* 0x002fca00078e00ff */
[----:B------:R-:W-:Y:S02]  /*1b9d0*/  LOP3.LUT R0, R2, 0x70, R0, 0xf8, !PT ;  /* 0x0000007002007812 */ /* 0x000fe400078ef800 */
[----:B------:R-:W1:Y:S03]  /*1b9e0*/  @P0 LDC R2, c[0x0][0x44c] ;  /* 0x00011300ff020b82 */ /* 0x000e660000000800 */
[----:B------:R-:W-:-:S04]  /*1b9f0*/  IMAD R5, R17, 0x40, R0 ;  /* 0x0000004011057824 */ /* 0x000fc800078e0200 */
[----:B------:R-:W-:Y:S01]  /*1ba00*/  IMAD.MOV.U32 R0, RZ, RZ, R5 ;  /* 0x000000ffff007224 */ /* 0x000fe200078e0005 */
[----:B------:R2:W-:Y:S01]  /*1ba10*/  STL [R1+0x2c], R5 ;  /* 0x00002c0501007387 */ /* 0x0005e20000100800 */
[----:B-1----:R-:W-:-:S05]  /*1ba20*/  @P0 IMAD.HI.U32 R2, R5, R2, RZ ;  /* 0x0000000205020227 */ /* 0x002fca00078e00ff */
[----:B0-----:R-:W-:Y:S01]  /*1ba30*/  @P0 SHF.R.U32.HI R0, RZ, R3, R2 ;  /* 0x00000003ff000219 */ /* 0x001fe20000011602 */
        /* <DEDUP_REMOVED lines=76> */
.L_x_5964:
        /* <DEDUP_REMOVED lines=12> */
.L_x_5794:
        /* <DEDUP_REMOVED lines=38> */
.L_x_5796:
[----:B------:R-:W-:Y:S05]  /*1c220*/  BSYNC B6 ;  /* 0x0000000000067941 */ /* 0x000fea0003800000 */
.L_x_5795:
        /* <DEDUP_REMOVED lines=188> */
.L_x_5974:
        /* <DEDUP_REMOVED lines=31> */
.L_x_5799:
[----:B------:R-:W-:Y:S05]  /*1cfe0*/  BSYNC B0 ;  /* 0x0000000000007941 */ /* 0x000fea0003800000 */
.L_x_5798:
[----:B--2---:R2:W5:Y:S01]  /*1cff0*/  LDL R0, [R1+0x4] ;  /* 0x0000040001007983 */ /* 0x0045620000100800 */
[----:B------:R-:W-:Y:S01]  /*1d000*/  PLOP3.LUT P0, PT, PT, PT, PT, 0x80, 0x0 ;  /* 0x000000000000781c */ /* 0x000fe20003f0f070 */
[----:B------:R-:W-:-:S12]  /*1d010*/  NOP ;  /* 0x0000000000007918 */ /* 0x000fd80000000000 */
.L_x_5800:
        /* <DEDUP_REMOVED lines=19> */
.L_x_5975:
[----:B------:R-:W-:Y:S05]  /*1d150*/  BSYNC B0 ;  /* 0x0000000000007941 */ /* 0x000fea0003800000 */
.L_x_5801:
        /* <DEDUP_REMOVED lines=16> */
.L_x_5976:
[----:B------:R-:W-:Y:S05]  /*1d260*/  BSYNC B1 ;  /* 0x0000000000017941 */ /* 0x000fea0003800000 */
.L_x_5805:
        /* <DEDUP_REMOVED lines=9> */
.L_x_5808:
[----:B------:R-:W-:Y:S05]  /*1d300*/  BSYNC B1 ;  /* 0x0000000000017941 */ /* 0x000fea0003800000 */
.L_x_5807:
        /* <DEDUP_REMOVED lines=14> */
.L_x_5809:
        /* <DEDUP_REMOVED lines=16> */
.L_x_5810:
        /* <DEDUP_REMOVED lines=16> */
.L_x_5811:
        /* <DEDUP_REMOVED lines=16> */
.L_x_5812:
        /* <DEDUP_REMOVED lines=16> */
.L_x_5813:
        /* <DEDUP_REMOVED lines=16> */
.L_x_5814:
        /* <DEDUP_REMOVED lines=16> */
.L_x_5815:
        /* <DEDUP_REMOVED lines=16> */
.L_x_5816:
        /* <DEDUP_REMOVED lines=11> */
.L_x_5804:
[----:B------:R-:W-:Y:S05]  /*1dba0*/  BSYNC B0 ;  /* 0x0000000000007941 */ /* 0x000fea0003800000 */
.L_x_5803:
        /* <DEDUP_REMOVED lines=29> */
[----:B------:R-:W1:Y:S03]  /*1dd80*/  LDC R6, c[0x0][0x43c] ;  /* 0x00010f00ff067b82 */ /* 0x000e660000000800 */
[----:B------:R-:W4:Y:S01]  /*1dd90*/  LDL R7, [R1+0x14] ;  /* 0x0000140001077983 */ /* 0x000f220000100800 */
[----:B------:R-:W-:Y:S01]  /*1dda0*/  IMAD.MOV.U32 R0, RZ, RZ, R4 ;  /* 0x000000ffff007224 */ /* 0x000fe200078e0004 */
[----:B------:R-:W-:Y:S01]  /*1ddb0*/  ULDC.64 UR6, c[0x0][0x428] ;  /* 0x00010a0000067ab9 */ /* 0x000fe20000000a00 */
[----:B-1----:R-:W-:-:S13]  /*1ddc0*/  ISETP.NE.AND P0, PT, R6, 0x1, PT ;  /* 0x000000010600780c */ /* 0x002fda0003f05270 */
[----:B------:R-:W1:Y:S02]  /*1ddd0*/  @P0 LDC.64 R2, c[0x0][0x440] ;  /* 0x00011000ff020b82 */ /* 0x000e640000000a00 */
[----:B-1----:R-:W-:-:S05]  /*1dde0*/  @P0 IMAD.HI.U32 R2, R4, R2, RZ ;  /* 0x0000000204020227 */ /* 0x002fca00078e00ff */
[----:B------:R-:W-:-:S04]  /*1ddf0*/  @P0 SHF.R.U32.HI R0, RZ, R3, R2 ;  /* 0x00000003ff000219 */ /* 0x000fc80000011602 */
[--C-:B------:R-:W-:Y:S01]  /*1de00*/  SHF.R.S32.HI R3, RZ, 0x1f, R0.reuse ;  /* 0x0000001fff037819 */ /* 0x100fe20000011400 */
[----:B------:R-:W-:-:S04]  /*1de10*/  IMAD.MOV R5, RZ, RZ, -R0 ;  /* 0x000000ffff057224 */ /* 0x000fc800078e0a00 */
[----:B------:R-:W-:Y:S02]  /*1de20*/  IMAD R5, R6, R5, R4 ;  /* 0x0000000506057224 */ /* 0x000fe400078e0204 */
[----:B---3--:R-:W-:-:S04]  /*1de30*/  IMAD R2, R10, UR6, RZ ;  /* 0x000000060a027c24 */ /* 0x008fc8000f8e02ff */
[----:B----4-:R-:W-:Y:S02]  /*1de40*/  IMAD R6, R7, UR7, R2 ;  /* 0x0000000707067c24 */ /* 0x010fe4000f8e0202 */
[----:B------:R-:W-:-:S04]  /*1de50*/  IMAD.MOV.U32 R2, RZ, RZ, R0 ;  /* 0x000000ffff027224 */ /* 0x000fc800078e0000 */
[----:B------:R-:W-:-:S04]  /*1de60*/  IMAD.WIDE.U32 R2, R7, UR6, R2 ;  /* 0x0000000607027c25 */ /* 0x000fc8000f8e0002 */
[----:B------:R-:W-:Y:S01]  /*1de70*/  IMAD.IADD R0, R6, 0x1, R3 ;  /* 0x0000000106007824 */ /* 0x000fe200078e0203 */
[----:B------:R-:W-:-:S04]  /*1de80*/  LEA R6, P0, R2, UR4, 0x2 ;  /* 0x0000000402067c11 */ /* 0x000fc8000f8010ff */
[----:B------:R-:W-:-:S05]  /*1de90*/  LEA.HI.X R7, R2, UR5, R0, 0x2, P0 ;  /* 0x0000000502077c11 */ /* 0x000fca00080f1400 */
[----:B------:R-:W3:Y:S04]  /*1dea0*/  LDG.E R0, desc[UR40][R6.64] ;  /* 0x0000002806007981 */ /* 0x000ee8000c1e1900 */
[----:B---3--:R1:W-:Y:S02]  /*1deb0*/  STL [R1], R0 ;  /* 0x0000000001007387 */ /* 0x0083e40000100800 */
.L_x_5823:
        /* <DEDUP_REMOVED lines=9> */
.L_x_5977:
[----:B------:R-:W-:Y:S05]  /*1df50*/  BSYNC B3 ;  /* 0x0000000000037941 */ /* 0x000fea0003800000 */
.L_x_5824:
        /* <DEDUP_REMOVED lines=9> */
.L_x_5827:
[----:B------:R-:W-:Y:S05]  /*1dff0*/  BSYNC B3 ;  /* 0x0000000000037941 */ /* 0x000fea0003800000 */
.L_x_5826:
        /* <DEDUP_REMOVED lines=14> */
.L_x_5828:
        /* <DEDUP_REMOVED lines=14> */
.L_x_5978:
[----:B------:R-:W-:Y:S05]  /*1e1c0*/  BSYNC B3 ;  /* 0x0000000000037941 */ /* 0x000fea0003800000 */
.L_x_5829:
        /* <DEDUP_REMOVED lines=11> */
.L_x_5832:
[----:B------:R-:W-:Y:S05]  /*1e280*/  BSYNC B3 ;  /* 0x0000000000037941 */ /* 0x000fea0003800000 */
.L_x_5831:
        /* <DEDUP_REMOVED lines=11> */
.L_x_5833:
        /* <DEDUP_REMOVED lines=16> */
.L_x_5834:
        /* <DEDUP_REMOVED lines=16> */
.L_x_5835:
        /* <DEDUP_REMOVED lines=16> */
.L_x_5836:
        /* <DEDUP_REMOVED lines=16> */
.L_x_5837:
        /* <DEDUP_REMOVED lines=16> */
.L_x_5838:
        /* <DEDUP_REMOVED lines=16> */
.L_x_5839:
        /* <DEDUP_REMOVED lines=16> */
.L_x_5840:
        /* <DEDUP_REMOVED lines=11> */
.L_x_5822:
[----:B------:R-:W-:Y:S05]  /*1eaf0*/  BSYNC B1 ;  /* 0x0000000000017941 */ /* 0x000fea0003800000 */
.L_x_5821:
[----:B------:R-:W3:Y:S02]  /*1eb00*/  LDL.LU R5, [R1+0x34] ;  /* 0x0000340001057983 */ /* 0x000ee40000300800 */
[----:B---3--:R-:W-:-:S07]  /*1eb10*/  VIADD R0, R5, 0xfffffffd ;  /* 0xfffffffd05007836 */ /* 0x008fce0000000000 */
.L_x_5820:
[----:B------:R-:W-:Y:S05]  /*1eb20*/  BSYNC B2 ;  /* 0x0000000000027941 */ /* 0x000fea0003800000 */
.L_x_5819:
[----:B------:R-:W-:-:S13]  /*1eb30*/  ISETP.NE.AND P0, PT, R4, RZ, PT ;  /* 0x000000ff0400720c */ /* 0x000fda0003f05270 */
[----:B------:R-:W-:Y:S05]  /*1eb40*/  @!P0 BRA `(.L_x_5818) ;  /* 0x0000001c00488947 */ /* 0x000fea0003800000 */
.L_x_5881:
        /* <DEDUP_REMOVED lines=37> */
.L_x_5843:
        /* <DEDUP_REMOVED lines=9> */
.L_x_5979:
[----:B------:R-:W-:Y:S05]  /*1ee30*/  BSYNC B2 ;  /* 0x0000000000027941 */ /* 0x000fea0003800000 */
.L_x_5844:
        /* <DEDUP_REMOVED lines=9> */
.L_x_5847:
[----:B------:R-:W-:Y:S05]  /*1eed0*/  BSYNC B2 ;  /* 0x0000000000027941 */ /* 0x000fea0003800000 */
.L_x_5846:
        /* <DEDUP_REMOVED lines=13> */
.L_x_5848:
        /* <DEDUP_REMOVED lines=14> */
.L_x_5980:
[----:B------:R-:W-:Y:S05]  /*1f090*/  BSYNC B2 ;  /* 0x0000000000027941 */ /* 0x000fea0003800000 */
.L_x_5849:
        /* <DEDUP_REMOVED lines=11> */
.L_x_5852:
[----:B------:R-:W-:Y:S05]  /*1f150*/  BSYNC B2 ;  /* 0x0000000000027941 */ /* 0x000fea0003800000 */
.L_x_5851:
        /* <DEDUP_REMOVED lines=10> */
.L_x_5853:
        /* <DEDUP_REMOVED lines=16> */
.L_x_5854:
        /* <DEDUP_REMOVED lines=16> */
.L_x_5855:
        /* <DEDUP_REMOVED lines=16> */
.L_x_5856:
        /* <DEDUP_REMOVED lines=16> */
.L_x_5857:
        /* <DEDUP_REMOVED lines=16> */
.L_x_5858:
        /* <DEDUP_REMOVED lines=16> */
.L_x_5859:
        /* <DEDUP_REMOVED lines=16> */
.L_x_5860:
        /* <DEDUP_REMOVED lines=11> */
.L_x_5842:
[----:B------:R-:W-:Y:S05]  /*1f9b0*/  BSYNC B1 ;  /* 0x0000000000017941 */ /* 0x000fea0003800000 */
.L_x_5841:
[----:B------:R-:W3:Y:S01]  /*1f9c0*/  LDL R5, [R1+0x8] ;  /* 0x0000080001057983 */ /* 0x000ee20000100800 */
[----:B------:R-:W-:Y:S01]  /*1f9d0*/  VIADD R7, R7, 0x1 ;  /* 0x0000000107077836 */ /* 0x000fe20000000000 */
[----:B------:R-:W-:Y:S04]  /*1f9e0*/  BSSY B1, `(.L_x_5861) ;  /* 0x00000e5000017945 */ /* 0x000fe80003800000 */
[----:B------:R-:W-:-:S04]  /*1f9f0*/  ISETP.NE.AND P0, PT, R7, 0x2, PT ;  /* 0x000000020700780c */ /* 0x000fc80003f05270 */
[----:B------:R-:W-:Y:S02]  /*1fa00*/  SEL R2, RZ, 0x1, P0 ;  /* 0x00000001ff027807 */ /* 0x000fe40000000000 */
[----:B0-----:R-:W-:Y:S02]  /*1fa10*/  SEL R9, R7, RZ, P0 ;  /* 0x000000ff07097207 */ /* 0x001fe40000000000 */
        /* <DEDUP_REMOVED lines=30> */
.L_x_5863:
        /* <DEDUP_REMOVED lines=9> */
.L_x_5981:
[----:B------:R-:W-:Y:S05]  /*1fc90*/  BSYNC B2 ;  /* 0x0000000000027941 */ /* 0x000fea0003800000 */
.L_x_5864:
        /* <DEDUP_REMOVED lines=9> */
.L_x_5867:
[----:B------:R-:W-:Y:S05]  /*1fd30*/  BSYNC B2 ;  /* 0x0000000000027941 */ /* 0x000fea0003800000 */
.L_x_5866:
        /* <DEDUP_REMOVED lines=14> */
.L_x_5868:
        /* <DEDUP_REMOVED lines=14> */
.L_x_5982:
[----:B------:R-:W-:Y:S05]  /*1ff00*/  BSYNC B2 ;  /* 0x0000000000027941 */ /* 0x000fea0003800000 */
.L_x_5869:
        /* <DEDUP_REMOVED lines=11> */
.L_x_5872:
[----:B------:R-:W-:Y:S05]  /*1ffc0*/  BSYNC B2 ;  /* 0x0000000000027941 */ /* 0x000fea0003800000 */
.L_x_5871:
        /* <DEDUP_REMOVED lines=11> */
.L_x_5873:
        /* <DEDUP_REMOVED lines=16> */
.L_x_5874:
        /* <DEDUP_REMOVED lines=16> */
.L_x_5875:
        /* <DEDUP_REMOVED lines=16> */
.L_x_5876:
        /* <DEDUP_REMOVED lines=16> */
.L_x_5877:
        /* <DEDUP_REMOVED lines=16> */
.L_x_5878:
        /* <DEDUP_REMOVED lines=16> */
.L_x_5879:
        /* <DEDUP_REMOVED lines=16> */
.L_x_5880:
        /* <DEDUP_REMOVED lines=11> */
.L_x_5862:
[----:B------:R-:W-:Y:S05]  /*20830*/  BSYNC B1 ;  /* 0x0000000000017941 */ /* 0x000fea0003800000 */
.L_x_5861:
[C---:B------:R-:W-:Y:S01]  /*20840*/  ISETP.GT.AND P0, PT, R0.reuse, 0x1, PT ;  /* 0x000000010000780c */ /* 0x040fe20003f04270 */
[----:B------:R-:W-:-:S12]  /*20850*/  VIADD R0, R0, 0xfffffffe ;  /* 0xfffffffe00007836 */ /* 0x000fd80000000000 */
[----:B------:R-:W-:Y:S05]  /*20860*/  @P0 BRA `(.L_x_5881) ;  /* 0xffffffe000b80947 */ /* 0x000fea000383ffff */
.L_x_5818:
[----:B------:R-:W-:Y:S05]  /*20870*/  BSYNC B0 ;  /* 0x0000000000007941 */ /* 0x000fea0003800000 */
.L_x_5817:
        /* <DEDUP_REMOVED lines=24> */
.L_x_5883:
[----:B------:R-:W-:Y:S05]  /*20a00*/  BSYNC B0 ;  /* 0x0000000000007941 */ /* 0x000fea0003800000 */
.L_x_5882:
[----:B------:R-:W-:-:S05]  /*20a10*/  SEL R0, R0, RZ, P0 ;  /* 0x000000ff00007207 */ /* 0x000fca0000000000 */
[----:B------:R3:W-:Y:S02]  /*20a20*/  STL [R1+0xc], R0 ;  /* 0x00000c0001007387 */ /* 0x0007e40000100800 */
.L_x_5779:
[----:B------:R-:W-:Y:S05]  /*20a30*/  BSYNC B7 ;  /* 0x0000000000077941 */ /* 0x000fea0003800000 */
.L_x_5777:
        /* <DEDUP_REMOVED lines=13> */
.L_x_5884:
        /* <DEDUP_REMOVED lines=36> */
.L_x_5992:
[----:B------:R-:W-:Y:S02]  /*20d50*/  ULDC UR4, c[0x0][0xd38] ;  /* 0x00034e0000047ab9 */ /* 0x000fe40000000800 */
[----:B------:R-:W-:-:S04]  /*20d60*/  IMAD.U32 R4, RZ, RZ, UR4 ;  /* 0x00000004ff047e24 */ /* 0x000fc8000f8e00ff */
[----:B---3--:R-:W-:-:S04]  /*20d70*/  IMAD R16, R16, R4, RZ ;  /* 0x0000000410107224 */ /* 0x008fc800078e02ff */
[----:B------:R-:W-:-:S05]  /*20d80*/  IMAD.IADD R5, R5, 0x1, R16 ;  /* 0x0000000105057824 */ /* 0x000fca00078e0210 */
[----:B------:R-:W-:-:S13]  /*20d90*/  ISETP.GT.AND P6, PT, R5, R0, PT ;  /* 0x000000000500720c */ /* 0x000fda0003fc4270 */
[----:B------:R-:W-:Y:S05]  /*20da0*/  @P6 BRA `(.L_x_5887) ;  /* 0x00000000009c6947 */ /* 0x000fea0003800000 */
.L_x_5892:
[----:B-1----:R-:W1:Y:S01]  /*20db0*/  LDC R2, c[0x0][0xd3c] ;  /* 0x00034f00ff027b82 */ /* 0x002e620000000800 */
[----:B------:R-:W-:-:S05]  /*20dc0*/  VIADD R19, R19, 0x1f ;  /* 0x0000001f13137836 */ /* 0x000fca0000000000 */
[----:B-1----:R-:W-:-:S13]  /*20dd0*/  ISETP.GE.AND P6, PT, R19, R2, PT ;  /* 0x000000021300720c */ /* 0x002fda0003fc6270 */
[----:B------:R-:W-:Y:S05]  /*20de0*/  @P6 BRA `(.L_x_5888) ;  /* 0x0000000400d46947 */ /* 0x000fea0003800000 */
[----:B------:R-:W1:Y:S01]  /*20df0*/  S2R R3, SR_TID.X ;  /* 0x0000000000037919 */ /* 0x000e620000002100 */
[----:B------:R-:W-:Y:S01]  /*20e00*/  BSSY B0, `(.L_x_5889) ;  /* 0x0000009000007945 */ /* 0x000fe20003800000 */
[----:B-1----:R-:W-:-:S05]  /*20e10*/  LOP3.LUT R3, R3, 0x1f, RZ, 0xc0, !PT ;  /* 0x0000001f03037812 */ /* 0x002fca00078ec0ff */
[----:B------:R-:W-:Y:S02]  /*20e20*/  IMAD.IADD R4, R19, 0x1, R3 ;  /* 0x0000000113047824 */ /* 0x000fe400078e0203 */
[----:B------:R-:W-:-:S03]  /*20e30*/  IMAD.MOV.U32 R3, RZ, RZ, RZ ;  /* 0x000000ffff037224 */ /* 0x000fc600078e00ff */
[----:B------:R-:W-:-:S13]  /*20e40*/  ISETP.GE.OR P6, PT, R4, R2, !P0 ;  /* 0x000000020400720c */ /* 0x000fda00047c6670 */
[----:B------:R-:W-:Y:S05]  /*20e50*/  @P6 BRA `(.L_x_5890) ;  /* 0x00000000000c6947 */ /* 0x000fea0003800000 */
[----:B------:R-:W1:Y:S02]  /*20e60*/  LDC.64 R2, c[0x0][0xd80] ;  /* 0x00036000ff027b82 */ /* 0x000e640000000a00 */
[----:B-1----:R-:W-:-:S06]  /*20e70*/  IMAD.WIDE R2, R4, 0x4, R2 ;  /* 0x0000000404027825 */ /* 0x002fcc00078e0202 */
[----:B------:R1:W5:Y:S02]  /*20e80*/  LDG.E R3, desc[UR40][R2.64] ;  /* 0x0000002802037981 */ /* 0x000364000c1e1900 */
.L_x_5890:
[----:B------:R-:W-:Y:S05]  /*20e90*/  BSYNC B0 ;  /* 0x0000000000007941 */ /* 0x000fea0003800000 */
.L_x_5889:
        /* <DEDUP_REMOVED lines=18> */
.L_x_6000:
[----:B------:R-:W-:Y:S02]  /*20fc0*/  ULDC UR4, c[0x0][0xd38] ;  /* 0x00034e0000047ab9 */ /* 0x000fe40000000800 */
[----:B------:R-:W-:-:S04]  /*20fd0*/  IMAD.U32 R4, RZ, RZ, UR4 ;  /* 0x00000004ff047e24 */ /* 0x000fc8000f8e00ff */
[----:B---3--:R-:W-:-:S04]  /*20fe0*/  IMAD R16, R16, R4, RZ ;  /* 0x0000000410107224 */ /* 0x008fc800078e02ff */
[----:B------:R-:W-:-:S05]  /*20ff0*/  IMAD.IADD R5, R16, 0x1, R5 ;  /* 0x0000000110057824 */ /* 0x000fca00078e0205 */
[----:B------:R-:W-:-:S13]  /*21000*/  ISETP.GT.AND P6, PT, R5, R0, PT ;  /* 0x000000000500720c */ /* 0x000fda0003fc4270 */
[----:B------:R-:W-:Y:S05]  /*21010*/  @!P6 BRA `(.L_x_5892) ;  /* 0xfffffffc0064e947 */ /* 0x000fea000383ffff */
.L_x_5887:
        /* <DEDUP_REMOVED lines=8> */
.L_x_6004:
[----:B------:R-:W-:Y:S01]  /*210a0*/  ISETP.NE.AND P0, PT, R5, RZ, PT ;  /* 0x000000ff0500720c */ /* 0x000fe20003f05270 */
[----:B------:R-:W-:-:S12]  /*210b0*/  IMAD.MOV.U32 R5, RZ, RZ, RZ ;  /* 0x000000ffff057224 */ /* 0x000fd800078e00ff */
[----:B------:R-:W-:Y:S05]  /*210c0*/  @!P0 BRA `(.L_x_5894) ;  /* 0x0000000000148947 */ /* 0x000fea0003800000 */
[----:B------:R-:W-:Y:S01]  /*210d0*/  UMOV UR4, 0xffffffff ;  /* 0xffffffff00047882 */ /* 0x000fe20000000000 */
[----:B------:R-:W-:Y:S02]  /*210e0*/  VIADD R12, R6, 0xffffffff ;  /* 0xffffffff060c7836 */ /* 0x000fe40000000000 */
[----:B------:R-:W-:Y:S05]  /*210f0*/  BRA.DIV UR4, `(.L_x_5895) ;  /* 0x0000003604887947 */ /* 0x000fea000b800000 */
[----:B-1----:R1:W0:Y:S02]  /*21100*/  SHFL.IDX PT, R2, R2, R12, 0x1f ;  /* 0x00001f0c02027589 */ /* 0x00222400000e0000 */
.L_x_6007:
[----:B0-----:R-:W-:-:S07]  /*21110*/  IMAD.MOV.U32 R5, RZ, RZ, R2 ;  /* 0x000000ffff057224 */ /* 0x001fce00078e0002 */
.L_x_5894:
[----:B-1-3--:R-:W1:Y:S01]  /*21120*/  LDC.64 R2, c[0x0][0xd90] ;  /* 0x00036400ff027b82 */ /* 0x00ae620000000a00 */
[----:B------:R-:W-:-:S04]  /*21130*/  IMAD.IADD R19, R6, 0x1, R19 ;  /* 0x0000000106137824 */ /* 0x000fc800078e0213 */
[----:B-1----:R-:W-:-:S05]  /*21140*/  IMAD.WIDE R2, R19, 0x4, R2 ;  /* 0x0000000413027825 */ /* 0x002fca00078e0202 */
[----:B------:R-:W4:Y:S01]  /*21150*/  LDG.E R7, desc[UR40][R2.64] ;  /* 0x0000002802077981 */ /* 0x000f22000c1e1900 */
        /* <DEDUP_REMOVED lines=62> */
.L_x_5888:
[----:B------:R-:W-:Y:S01]  /*21540*/  UMOV UR4, URZ ;  /* 0x0000003f00047c82 */ /* 0x000fe20008000000 */
[----:B------:R-:W-:Y:S01]  /*21550*/  UMOV UR5, URZ ;  /* 0x0000003f00057c82 */ /* 0x000fe20008000000 */
[----:B------:R-:W-:Y:S01]  /*21560*/  ULDC UR6, c[0x0][0xd3c] ;  /* 0x00034f0000067ab9 */ /* 0x000fe20000000800 */
[----:B------:R-:W-:Y:S02]  /*21570*/  IMAD.MOV.U32 R16, RZ, RZ, R0 ;  /* 0x000000ffff107224 */ /* 0x000fe400078e0000 */
[----:B------:R-:W-:Y:S02]  /*21580*/  IMAD.U32 R17, RZ, RZ, UR4 ;  /* 0x00000004ff117e24 */ /* 0x000fe4000f8e00ff */
[----:B------:R-:W-:Y:S02]  /*21590*/  IMAD.U32 R18, RZ, RZ, UR5 ;  /* 0x00000005ff127e24 */ /* 0x000fe4000f8e00ff */
[----:B------:R-:W-:-:S07]  /*215a0*/  IMAD.U32 R19, RZ, RZ, UR6 ;  /* 0x00000006ff137e24 */ /* 0x000fce000f8e00ff */
.L_x_5896:
[----:B------:R1:W3:Y:S01]  /*215b0*/  LDL R3, [R1+0x4] ;  /* 0x0000040001037983 */ /* 0x0002e20000100800 */
        /* <DEDUP_REMOVED lines=11> */
.L_x_5885:
[----:B------:R-:W-:Y:S02]  /*21670*/  ULDC UR4, c[0x0][0xd3c] ;  /* 0x00034f0000047ab9 */ /* 0x000fe40000000800 */
[----:B----4-:R-:W-:-:S13]  /*21680*/  ISETP.GE.AND P0, PT, R19, UR4, PT ;  /* 0x0000000413007c0c */ /* 0x010fda000bf06270 */
[----:B------:R-:W-:Y:S05]  /*21690*/  @!P0 BRA `(.L_x_5897) ;  /* 0xffffff7000288947 */ /* 0x000fea000383ffff */
[----:B------:R-:W-:Y:S05]  /*216a0*/  BSYNC B8 ;  /* 0x0000000000087941 */ /* 0x000fea0003800000 */
.L_x_5727:
        /* <DEDUP_REMOVED lines=12> */
.L_x_6008:
[----:B------:R-:W-:Y:S05]  /*21770*/  BSYNC B0 ;  /* 0x0000000000007941 */ /* 0x000fea0003800000 */
.L_x_5898:
[----:B------:R-:W-:-:S03]  /*21780*/  UMOV UR4, 0xffffffff ;  /* 0xffffffff00047882 */ /* 0x000fc60000000000 */
[----:B------:R-:W-:Y:S05]  /*21790*/  BRA.DIV UR4, `(.L_x_5900) ;  /* 0x00000032041c7947 */ /* 0x000fea000b800000 */
[----:B------:R-:W1:Y:S02]  /*217a0*/  S2R R2, SR_TID.X ;  /* 0x0000000000027919 */ /* 0x000e640000002100 */
[----:B-1----:R-:W-:-:S04]  /*217b0*/  SHF.R.U32.HI R2, RZ, 0x5, R2 ;  /* 0x00000005ff027819 */ /* 0x002fc80000011602 */
[----:B------:R-:W-:-:S05]  /*217c0*/  LOP3.LUT R2, R2, 0x3, RZ, 0xc0, !PT ;  /* 0x0000000302027812 */ /* 0x000fca00078ec0ff */
[----:B------:R1:W3:Y:S02]  /*217d0*/  SHFL.IDX PT, R14, R2, RZ, 0x1f ;  /* 0x00001fff020e7589 */ /* 0x0002e400000e0000 */
.L_x_6011:
[----:B---3--:R-:W-:-:S13]  /*217e0*/  ISETP.NE.AND P0, PT, R14, RZ, PT ;  /* 0x000000ff0e00720c */ /* 0x008fda0003f05270 */
[----:B------:R-:W-:Y:S05]  /*217f0*/  @P0 BRA `(.L_x_5584) ;  /* 0x0000000000940947 */ /* 0x000fea0003800000 */
[----:B------:R-:W-:-:S03]  /*21800*/  UMOV UR4, 0xffffffff ;  /* 0xffffffff00047882 */ /* 0x000fc60000000000 */
[----:B------:R-:W-:Y:S05]  /*21810*/  BRA.DIV UR4, `(.L_x_5901) ;  /* 0x0000003204307947 */ /* 0x000fea000b800000 */
[----:B------:R-:W-:-:S13]  /*21820*/  ELECT P6, URZ, PT ;  /* 0x00000000003f782f */ /* 0x000fda00038c0000 */
.L_x_6014:
[----:B------:R-:W-:Y:S05]  /*21830*/  @!P6 BRA `(.L_x_5584) ;  /* 0x000000000084e947 */ /* 0x000fea0003800000 */
[----:B-1----:R-:W3:Y:S02]  /*21840*/  LDL.LU R2, [R1+0x68] ;  /* 0x0000680001027983 */ /* 0x002ee40000300800 */
[----:B---3--:R-:W-:-:S04]  /*21850*/  LOP3.LUT R2, R2, 0x2, RZ, 0xfc, !PT ;  /* 0x0000000202027812 */ /* 0x008fc800078efcff */
[----:B------:R-:W-:-:S13]  /*21860*/  ISETP.NE.AND P2, PT, R2, 0x3, PT ;  /* 0x000000030200780c */ /* 0x000fda0003f45270 */
[----:B------:R-:W-:Y:S05]  /*21870*/  @!P2 BRA `(.L_x_5902) ;  /* 0x000000000004a947 */ /* 0x000fea0003800000 */
[----:B------:R-:W-:Y:S01]  /*21880*/  BPT.TRAP 0x1 ;  /* 0x000000040000795c */ /* 0x000fe20000300000 */
.L_x_5902:
        /* <DEDUP_REMOVED lines=14> */
.L_x_6015:
[----:B------:R-:W1:Y:S02]  /*21970*/  SYNCS.PHASECHK.TRANS64.TRYWAIT P0, [R7+URZ], R2 ;  /* 0x00000002070075a7 */ /* 0x000e64000800017f */
[----:B-1----:R-:W-:Y:S05]  /*21980*/  @!P0 BRA `(.L_x_5904) ;  /* 0x0000003000088947 */ /* 0x002fea0003800000 */
.L_x_6016:
[----:B------:R-:W-:Y:S05]  /*21990*/  @!P2 BRA `(.L_x_5905) ;  /* 0x000000000004a947 */ /* 0x000fea0003800000 */
[----:B------:R-:W-:Y:S01]  /*219a0*/  BPT.TRAP 0x1 ;  /* 0x000000040000795c */ /* 0x000fe20000300000 */
.L_x_5905:
[----:B------:R-:W3:Y:S01]  /*219b0*/  LDL.LU R4, [R1+0xc] ;  /* 0x00000c0001047983 */ /* 0x000ee20000300800 */
[----:B------:R-:W-:-:S04]  /*219c0*/  VIADD R0, R0, 0x38860 ;  /* 0x0003886000007836 */ /* 0x000fc80000000000 */
[----:B---3--:R-:W-:-:S04]  /*219d0*/  IMAD R4, R4, 0x8, R0 ;  /* 0x0000000804047824 */ /* 0x008fc800078e0200 */
[----:B------:R-:W3:Y:S02]  /*219e0*/  SYNCS.PHASECHK.TRANS64.TRYWAIT P0, [R4+URZ], R5 ;  /* 0x00000005040075a7 */ /* 0x000ee4000800017f */
[----:B---3--:R-:W-:Y:S05]  /*219f0*/  @!P0 BRA `(.L_x_5906) ;  /* 0x0000003000008947 */ /* 0x008fea0003800000 */
.L_x_6017:
[----:B------:R-:W-:-:S07]  /*21a00*/  IMAD R3, R3, 0x8, R0 ;  /* 0x0000000803037824 */ /* 0x000fce00078e0200 */
.L_x_5907:
[----:B----4-:R4:W0:Y:S02]  /*21a10*/  SYNCS.PHASECHK.TRANS64.TRYWAIT P0, [R3+URZ], R2 ;  /* 0x00000002030075a7 */ /* 0x010824000800017f */
[----:B0-----:R-:W-:Y:S05]  /*21a20*/  @!P0 NANOSLEEP.SYNCS 0x989680 ;  /* 0x009896800000895d */ /* 0x001fea0003900000 */
[----:B------:R-:W0:Y:S02]  /*21a30*/  @!P0 SYNCS.PHASECHK.TRANS64 P0, [R3+URZ], R2 ;  /* 0x00000002030085a7 */ /* 0x000e24000800007f */
[----:B0-----:R-:W-:Y:S05]  /*21a40*/  @!P0 BRA `(.L_x_5907) ;  /* 0xfffffffc00f08947 */ /* 0x001fea000383ffff */
.L_x_5584:
[----:B------:R-:W-:Y:S05]  /*21a50*/  BSYNC B9 ;  /* 0x0000000000097941 */ /* 0x000fea0003800000 */
.L_x_5581:
[----:B------:R-:W-:Y:S05]  /*21a60*/  EXIT ;  /* 0x000000000000794d */ /* 0x000fea0003800000 */
.L_x_5600:
[----:B0-----:R0:W1:Y:S02]  /*21a70*/  SYNCS.PHASECHK.TRANS64.TRYWAIT P5, [R68+URZ+0x38890], R73 ;  /* 0x03889049440075a7 */ /* 0x00106400080a017f */
[----:B-1----:R-:W-:Y:S05]  /*21a80*/  @!P5 NANOSLEEP.SYNCS 0x989680 ;  /* 0x009896800000d95d */ /* 0x002fea0003900000 */
[----:B------:R-:W1:Y:S02]  /*21a90*/  @!P5 SYNCS.PHASECHK.TRANS64 P5, [R68+URZ+0x38890], R73 ;  /* 0x038890494400d5a7 */ /* 0x000e6400080a007f */
[----:B-1----:R-:W-:Y:S05]  /*21aa0*/  @!P5 BRA `(.L_x_5600) ;  /* 0xfffffffc00f0d947 */ /* 0x002fea000383ffff */
[----:B------:R-:W-:Y:S05]  /*21ab0*/  BRA `(.L_x_5908) ;  /* 0xfffffe0c00407947 */ /* 0x000fea000383ffff */
.L_x_5610:
[----:B0-----:R0:W1:Y:S02]  /*21ac0*/  SYNCS.PHASECHK.TRANS64.TRYWAIT P5, [R68+URZ+0x38890], R73 ;  /* 0x03889049440075a7 */ /* 0x00106400080a017f */
[----:B-1----:R-:W-:Y:S05]  /*21ad0*/  @!P5 NANOSLEEP.SYNCS 0x989680 ;  /* 0x009896800000d95d */ /* 0x002fea0003900000 */
[----:B------:R-:W1:Y:S02]  /*21ae0*/  @!P5 SYNCS.PHASECHK.TRANS64 P5, [R68+URZ+0x38890], R73 ;  /* 0x038890494400d5a7 */ /* 0x000e6400080a007f */
[----:B-1----:R-:W-:Y:S05]  /*21af0*/  @!P5 BRA `(.L_x_5610) ;  /* 0xfffffffc00f0d947 */ /* 0x002fea000383ffff */
[----:B------:R-:W-:Y:S05]  /*21b00*/  BRA `(.L_x_5909) ;  /* 0xfffffe1400b07947 */ /* 0x000fea000383ffff */
.L_x_5615:
[----:B0-----:R0:W1:Y:S02]  /*21b10*/  SYNCS.PHASECHK.TRANS64.TRYWAIT P5, [R68+URZ+0x38890], R73 ;  /* 0x03889049440075a7 */ /* 0x00106400080a017f */
[----:B-1----:R-:W-:Y:S05]  /*21b20*/  @!P5 NANOSLEEP.SYNCS 0x989680 ;  /* 0x009896800000d95d */ /* 0x002fea0003900000 */
[----:B------:R-:W1:Y:S02]  /*21b30*/  @!P5 SYNCS.PHASECHK.TRANS64 P5, [R68+URZ+0x38890], R73 ;  /* 0x038890494400d5a7 */ /* 0x000e6400080a007f */
[----:B-1----:R-:W-:Y:S05]  /*21b40*/  @!P5 BRA `(.L_x_5615) ;  /* 0xfffffffc00f0d947 */ /* 0x002fea000383ffff */
[----:B------:R-:W-:Y:S05]  /*21b50*/  BRA `(.L_x_5910) ;  /* 0xfffffe1c00e47947 */ /* 0x000fea000383ffff */
.L_x_5619:
[----:B------:R0:W0:Y:S02]  /*21b60*/  SYNCS.PHASECHK.TRANS64.TRYWAIT P5, [R68+URZ+0x388b0], R73 ;  /* 0x0388b049440075a7 */ /* 0x00002400080a017f */
[----:B0-----:R-:W-:Y:S05]  /*21b70*/  @!P5 NANOSLEEP.SYNCS 0x989680 ;  /* 0x009896800000d95d */ /* 0x001fea0003900000 */
[----:B------:R-:W0:Y:S02]  /*21b80*/  @!P5 SYNCS.PHASECHK.TRANS64 P5, [R68+URZ+0x388b0], R73 ;  /* 0x0388b0494400d5a7 */ /* 0x000e2400080a007f */
[----:B0-----:R-:W-:Y:S05]  /*21b90*/  @!P5 BRA `(.L_x_5619) ;  /* 0xfffffffc00f0d947 */ /* 0x001fea000383ffff */
[----:B------:R-:W-:Y:S05]  /*21ba0*/  BRA `(.L_x_5911) ;  /* 0xfffffe2000607947 */ /* 0x000fea000383ffff */
.L_x_5642:
        /* <DEDUP_REMOVED lines=8> */
.L_x_5913:
[----:B------:R-:W-:Y:S05]  /*21c30*/  BSYNC B1 ;  /* 0x0000000000017941 */ /* 0x000fea0003800000 */
.L_x_5912:
        /* <DEDUP_REMOVED lines=8> */
.L_x_5914:
[----:B------:R-:W-:Y:S02]  /*21cc0*/  IMAD.MOV.U32 R13, RZ, RZ, R8 ;  /* 0x000000ffff0d7224 */ /* 0x000fe400078e0008 */
[----:B------:R-:W-:-:S07]  /*21cd0*/  IMAD.MOV.U32 R0, RZ, RZ, R14 ;  /* 0x000000ffff007224 */ /* 0x000fce00078e000e */
[----:B------:R-:W-:Y:S05]  /*21ce0*/  WARPSYNC.COLLECTIVE R15, `(.L_x_5915) ;  /* 0x000000000f087348 */ /* 0x000fea0003c00000 */
[----:B------:R0:W1:Y:S02]  /*21cf0*/  SHFL.IDX P6, R14, R13, R12, R11 ;  /* 0x0000000c0d0e7389 */ /* 0x00006400000c000b */
[----:B01----:R-:W-:Y:S01]  /*21d00*/  ENDCOLLECTIVE ;  /* 0x000000000000791b */ /* 0x003fe20003800000 */
.L_x_5915:
[----:B------:R-:W-:Y:S02]  /*21d10*/  IMAD.MOV.U32 R13, RZ, RZ, R7 ;  /* 0x000000ffff0d7224 */ /* 0x000fe400078e0007 */
[----:B------:R-:W-:-:S07]  /*21d20*/  IMAD.MOV.U32 R5, RZ, RZ, R14 ;  /* 0x000000ffff057224 */ /* 0x000fce00078e000e */
[----:B------:R-:W-:Y:S05]  /*21d30*/  WARPSYNC.COLLECTIVE R15, `(.L_x_5916) ;  /* 0x000000000f087348 */ /* 0x000fea0003c00000 */
[----:B------:R0:W1:Y:S02]  /*21d40*/  SHFL.IDX P6, R14, R13, R12, R11 ;  /* 0x0000000c0d0e7389 */ /* 0x00006400000c000b */
[----:B01----:R-:W-:Y:S01]  /*21d50*/  ENDCOLLECTIVE ;  /* 0x000000000000791b */ /* 0x003fe20003800000 */
.L_x_5916:
[----:B------:R-:W-:Y:S05]  /*21d60*/  BRA `(.L_x_5917) ;  /* 0xfffffe5000507947 */ /* 0x000fea000383ffff */
.L_x_5645:
        /* <DEDUP_REMOVED lines=8> */
.L_x_5919:
[----:B------:R-:W-:Y:S05]  /*21df0*/  BSYNC B1 ;  /* 0x0000000000017941 */ /* 0x000fea0003800000 */
.L_x_5918:
        /* <DEDUP_REMOVED lines=8> */
.L_x_5920:
[----:B------:R-:W-:Y:S02]  /*21e80*/  IMAD.MOV.U32 R13, RZ, RZ, R8 ;  /* 0x000000ffff0d7224 */ /* 0x000fe400078e0008 */
[----:B------:R-:W-:-:S07]  /*21e90*/  IMAD.MOV.U32 R0, RZ, RZ, R14 ;  /* 0x000000ffff007224 */ /* 0x000fce00078e000e */
[----:B------:R-:W-:Y:S05]  /*21ea0*/  WARPSYNC.COLLECTIVE R15, `(.L_x_5921) ;  /* 0x000000000f087348 */ /* 0x000fea0003c00000 */
[----:B------:R0:W1:Y:S02]  /*21eb0*/  SHFL.IDX P6, R14, R13, R12, R11 ;  /* 0x0000000c0d0e7389 */ /* 0x00006400000c000b */
[----:B01----:R-:W-:Y:S01]  /*21ec0*/  ENDCOLLECTIVE ;  /* 0x000000000000791b */ /* 0x003fe20003800000 */
.L_x_5921:
[----:B------:R-:W-:Y:S02]  /*21ed0*/  IMAD.MOV.U32 R13, RZ, RZ, R7 ;  /* 0x000000ffff0d7224 */ /* 0x000fe400078e0007 */
[----:B------:R-:W-:-:S07]  /*21ee0*/  IMAD.MOV.U32 R5, RZ, RZ, R14 ;  /* 0x000000ffff057224 */ /* 0x000fce00078e000e */
[----:B------:R-:W-:Y:S05]  /*21ef0*/  WARPSYNC.COLLECTIVE R15, `(.L_x_5922) ;  /* 0x000000000f087348 */ /* 0x000fea0003c00000 */
[----:B------:R0:W1:Y:S02]  /*21f00*/  SHFL.IDX P6, R14, R13, R12, R11 ;  /* 0x0000000c0d0e7389 */ /* 0x00006400000c000b */
[----:B01----:R-:W-:Y:S01]  /*21f10*/  ENDCOLLECTIVE ;  /* 0x000000000000791b */ /* 0x003fe20003800000 */
.L_x_5922:
[----:B------:R-:W-:Y:S05]  /*21f20*/  BRA `(.L_x_5923) ;  /* 0xfffffe5000b07947 */ /* 0x000fea000383ffff */
.L_x_5649:
[----:B0-----:R0:W1:Y:S02]  /*21f30*/  SYNCS.PHASECHK.TRANS64.TRYWAIT P0, [R2+URZ+0x38800], R21 ;  /* 0x03880015020075a7 */ /* 0x001064000800017f */
[----:B-1----:R-:W-:Y:S05]  /*21f40*/  @!P0 NANOSLEEP.SYNCS 0x989680 ;  /* 0x009896800000895d */ /* 0x002fea0003900000 */
[----:B------:R-:W1:Y:S02]  /*21f50*/  @!P0 SYNCS.PHASECHK.TRANS64 P0, [R2+URZ+0x38800], R21 ;  /* 0x03880015020085a7 */ /* 0x000e64000800007f */
[----:B-1----:R-:W-:Y:S05]  /*21f60*/  @!P0 BRA `(.L_x_5649) ;  /* 0xfffffffc00f08947 */ /* 0x002fea000383ffff */
[----:B------:R-:W-:Y:S05]  /*21f70*/  BRA `(.L_x_5924) ;  /* 0xfffffe54009c7947 */ /* 0x000fea000383ffff */
.L_x_5657:
        /* <DEDUP_REMOVED lines=8> */
.L_x_5926:
[----:B------:R-:W-:Y:S05]  /*22000*/  BSYNC B1 ;  /* 0x0000000000017941 */ /* 0x000fea0003800000 */
.L_x_5925:
        /* <DEDUP_REMOVED lines=8> */
.L_x_5927:
[----:B------:R-:W-:Y:S02]  /*22090*/  IMAD.MOV.U32 R13, RZ, RZ, R7 ;  /* 0x000000ffff0d7224 */ /* 0x000fe400078e0007 */
[----:B------:R-:W-:-:S07]  /*220a0*/  IMAD.MOV.U32 R0, RZ, RZ, R14 ;  /* 0x000000ffff007224 */ /* 0x000fce00078e000e */
[----:B------:R-:W-:Y:S05]  /*220b0*/  WARPSYNC.COLLECTIVE R15, `(.L_x_5928) ;  /* 0x000000000f087348 */ /* 0x000fea0003c00000 */
[----:B------:R0:W1:Y:S02]  /*220c0*/  SHFL.IDX P6, R14, R13, R12, R11 ;  /* 0x0000000c0d0e7389 */ /* 0x00006400000c000b */
[----:B01----:R-:W-:Y:S01]  /*220d0*/  ENDCOLLECTIVE ;  /* 0x000000000000791b */ /* 0x003fe20003800000 */
.L_x_5928:
[----:B------:R-:W-:Y:S02]  /*220e0*/  IMAD.MOV.U32 R10, RZ, RZ, R0 ;  /* 0x000000ffff0a7224 */ /* 0x000fe400078e0000 */
[----:B------:R-:W-:Y:S02]  /*220f0*/  IMAD.MOV.U32 R13, RZ, RZ, R9 ;  /* 0x000000ffff0d7224 */ /* 0x000fe400078e0009 */
[----:B------:R-:W-:-:S07]  /*22100*/  IMAD.MOV.U32 R5, RZ, RZ, R14 ;  /* 0x000000ffff057224 */ /* 0x000fce00078e000e */
[----:B------:R-:W-:Y:S05]  /*22110*/  WARPSYNC.COLLECTIVE R15, `(.L_x_5929) ;  /* 0x000000000f087348 */ /* 0x000fea0003c00000 */
[----:B------:R0:W1:Y:S02]  /*22120*/  SHFL.IDX P6, R14, R13, R12, R11 ;  /* 0x0000000c0d0e7389 */ /* 0x00006400000c000b */
[----:B01----:R-:W-:Y:S01]  /*22130*/  ENDCOLLECTIVE ;  /* 0x000000000000791b */ /* 0x003fe20003800000 */
.L_x_5929:
[----:B------:R-:W-:Y:S01]  /*22140*/  IMAD.MOV.U32 R11, RZ, RZ, R3 ;  /* 0x000000ffff0b7224 */ /* 0x000fe200078e0003 */
[----:B------:R-:W-:Y:S06]  /*22150*/  BRA `(.L_x_5930) ;  /* 0xfffffe6000f47947 */ /* 0x000fec000383ffff */
.L_x_5660:
        /* <DEDUP_REMOVED lines=8> */
.L_x_5932:
[----:B------:R-:W-:Y:S05]  /*221e0*/  BSYNC B1 ;  /* 0x0000000000017941 */ /* 0x000fea0003800000 */
.L_x_5931:
        /* <DEDUP_REMOVED lines=8> */
.L_x_5933:
[----:B------:R-:W-:Y:S02]  /*22270*/  IMAD.MOV.U32 R13, RZ, RZ, R7 ;  /* 0x000000ffff0d7224 */ /* 0x000fe400078e0007 */
[----:B------:R-:W-:-:S07]  /*22280*/  IMAD.MOV.U32 R0, RZ, RZ, R14 ;  /* 0x000000ffff007224 */ /* 0x000fce00078e000e */
[----:B------:R-:W-:Y:S05]  /*22290*/  WARPSYNC.COLLECTIVE R15, `(.L_x_5934) ;  /* 0x000000000f087348 */ /* 0x000fea0003c00000 */
[----:B------:R0:W1:Y:S02]  /*222a0*/  SHFL.IDX P6, R14, R13, R12, R11 ;  /* 0x0000000c0d0e7389 */ /* 0x00006400000c000b */
[----:B01----:R-:W-:Y:S01]  /*222b0*/  ENDCOLLECTIVE ;  /* 0x000000000000791b */ /* 0x003fe20003800000 */
.L_x_5934:
[----:B------:R-:W-:Y:S02]  /*222c0*/  IMAD.MOV.U32 R13, RZ, RZ, R9 ;  /* 0x000000ffff0d7224 */ /* 0x000fe400078e0009 */
[----:B------:R-:W-:-:S07]  /*222d0*/  IMAD.MOV.U32 R7, RZ, RZ, R14 ;  /* 0x000000ffff077224 */ /* 0x000fce00078e000e */
[----:B------:R-:W-:Y:S05]  /*222e0*/  WARPSYNC.COLLECTIVE R15, `(.L_x_5935) ;  /* 0x000000000f087348 */ /* 0x000fea0003c00000 */
[----:B------:R0:W1:Y:S02]  /*222f0*/  SHFL.IDX P6, R14, R13, R12, R11 ;  /* 0x0000000c0d0e7389 */ /* 0x00006400000c000b */
[----:B01----:R-:W-:Y:S01]  /*22300*/  ENDCOLLECTIVE ;  /* 0x000000000000791b */ /* 0x003fe20003800000 */
.L_x_5935:
[----:B------:R-:W-:Y:S02]  /*22310*/  IMAD.MOV.U32 R12, RZ, RZ, R0 ;  /* 0x000000ffff0c7224 */ /* 0x000fe400078e0000 */
[----:B------:R-:W-:Y:S01]  /*22320*/  IMAD.MOV.U32 R13, RZ, RZ, R3 ;  /* 0x000000ffff0d7224 */ /* 0x000fe200078e0003 */
[----:B------:R-:W-:Y:S06]  /*22330*/  BRA `(.L_x_5936) ;  /* 0xfffffe64001c7947 */ /* 0x000fec000383ffff */
.L_x_5664:
[----:B0-----:R0:W1:Y:S02]  /*22340*/  SYNCS.PHASECHK.TRANS64.TRYWAIT P1, [R2+URZ+0x38800], R3 ;  /* 0x03880003020075a7 */ /* 0x001064000802017f */
[----:B-1----:R-:W-:Y:S05]  /*22350*/  @!P1 NANOSLEEP.SYNCS 0x989680 ;  /* 0x009896800000995d */ /* 0x002fea0003900000 */
[----:B------:R-:W1:Y:S02]  /*22360*/  @!P1 SYNCS.PHASECHK.TRANS64 P1, [R2+URZ+0x38800], R3 ;  /* 0x03880003020095a7 */ /* 0x000e64000802007f */
[----:B-1----:R-:W-:Y:S05]  /*22370*/  @!P1 BRA `(.L_x_5664) ;  /* 0xfffffffc00f09947 */ /* 0x002fea000383ffff */
[----:B------:R-:W-:Y:S05]  /*22380*/  BRA `(.L_x_5937) ;  /* 0xfffffe6400c07947 */ /* 0x000fea000383ffff */
.L_x_5670:
[----:B0-----:R0:W2:Y:S02]  /*22390*/  SYNCS.PHASECHK.TRANS64.TRYWAIT P1, [R172+URZ+0x38830], R15 ;  /* 0x0388300fac0075a7 */ /* 0x0010a4000802017f */
[----:B--2---:R-:W-:Y:S05]  /*223a0*/  @!P1 NANOSLEEP.SYNCS 0x989680 ;  /* 0x009896800000995d */ /* 0x004fea0003900000 */
[----:B------:R-:W2:Y:S02]  /*223b0*/  @!P1 SYNCS.PHASECHK.TRANS64 P1, [R172+URZ+0x38830], R15 ;  /* 0x0388300fac0095a7 */ /* 0x000ea4000802007f */
[----:B--2---:R-:W-:Y:S05]  /*223c0*/  @!P1 BRA `(.L_x_5670) ;  /* 0xfffffffc00f09947 */ /* 0x004fea000383ffff */
[----:B------:R-:W-:Y:S05]  /*223d0*/  BRA `(.L_x_5669) ;  /* 0xfffffe74005c7947 */ /* 0x000fea000383ffff */
.L_x_5672:
[----:B--2---:R2:W3:Y:S02]  /*223e0*/  SYNCS.PHASECHK.TRANS64.TRYWAIT P1, [R2+URZ+0x38810], R3 ;  /* 0x03881003020075a7 */ /* 0x0044e4000802017f */
[----:B---3--:R-:W-:Y:S05]  /*223f0*/  @!P1 NANOSLEEP.SYNCS 0x989680 ;  /* 0x009896800000995d */ /* 0x008fea0003900000 */
[----:B------:R-:W3:Y:S02]  /*22400*/  @!P1 SYNCS.PHASECHK.TRANS64 P1, [R2+URZ+0x38810], R3 ;  /* 0x03881003020095a7 */ /* 0x000ee4000802007f */
[----:B---3--:R-:W-:Y:S05]  /*22410*/  @!P1 BRA `(.L_x_5672) ;  /* 0xfffffffc00f09947 */ /* 0x008fea000383ffff */
[----:B------:R-:W-:Y:S05]  /*22420*/  BRA `(.L_x_5938) ;  /* 0xfffffe78000c7947 */ /* 0x000fea000383ffff */
.L_x_5677:
[----:B0-----:R0:W2:Y:S02]  /*22430*/  SYNCS.PHASECHK.TRANS64.TRYWAIT P2, [R172+URZ+0x38850], R15 ;  /* 0x0388500fac0075a7 */ /* 0x0010a4000804017f */
[----:B--2---:R-:W-:Y:S05]  /*22440*/  @!P2 NANOSLEEP.SYNCS 0x989680 ;  /* 0x009896800000a95d */ /* 0x004fea0003900000 */
[----:B------:R-:W2:Y:S02]  /*22450*/  @!P2 SYNCS.PHASECHK.TRANS64 P2, [R172+URZ+0x38850], R15 ;  /* 0x0388500fac00a5a7 */ /* 0x000ea4000804007f */
[----:B--2---:R-:W-:Y:S05]  /*22460*/  @!P2 BRA `(.L_x_5677) ;  /* 0xfffffffc00f0a947 */ /* 0x004fea000383ffff */
[----:B------:R-:W-:Y:S05]  /*22470*/  BRA `(.L_x_5676) ;  /* 0xfffffe7800387947 */ /* 0x000fea000383ffff */
.L_x_5685:
[----:B0-----:R0:W2:Y:S02]  /*22480*/  SYNCS.PHASECHK.TRANS64.TRYWAIT P3, [R20+URZ+0x38830], R198 ;  /* 0x038830c6140075a7 */ /* 0x0010a4000806017f */
[----:B--2---:R-:W-:Y:S05]  /*22490*/  @!P3 NANOSLEEP.SYNCS 0x989680 ;  /* 0x009896800000b95d */ /* 0x004fea0003900000 */
[----:B------:R-:W2:Y:S02]  /*224a0*/  @!P3 SYNCS.PHASECHK.TRANS64 P3, [R20+URZ+0x38830], R198 ;  /* 0x038830c61400b5a7 */ /* 0x000ea4000806007f */
[----:B--2---:R-:W-:Y:S05]  /*224b0*/  @!P3 BRA `(.L_x_5685) ;  /* 0xfffffffc00f0b947 */ /* 0x004fea000383ffff */
[----:B------:R-:W-:Y:S05]  /*224c0*/  BRA `(.L_x_5684) ;  /* 0xfffffea8006c7947 */ /* 0x000fea000383ffff */
.L_x_5690:
[----:B---3--:R3:W4:Y:S02]  /*224d0*/  SYNCS.PHASECHK.TRANS64.TRYWAIT P3, [R20+URZ+0x38850], R198 ;  /* 0x038850c6140075a7 */ /* 0x008724000806017f */
[----:B----4-:R-:W-:Y:S05]  /*224e0*/  @!P3 NANOSLEEP.SYNCS 0x989680 ;  /* 0x009896800000b95d */ /* 0x010fea0003900000 */
[----:B------:R-:W4:Y:S02]  /*224f0*/  @!P3 SYNCS.PHASECHK.TRANS64 P3, [R20+URZ+0x38850], R198 ;  /* 0x038850c61400b5a7 */ /* 0x000f24000806007f */
[----:B----4-:R-:W-:Y:S05]  /*22500*/  @!P3 BRA `(.L_x_5690) ;  /* 0xfffffffc00f0b947 */ /* 0x010fea000383ffff */
[----:B------:R-:W-:Y:S05]  /*22510*/  BRA `(.L_x_5689) ;  /* 0xfffffeac00087947 */ /* 0x000fea000383ffff */
.L_x_5698:
[----:B0-----:R0:W2:Y:S02]  /*22520*/  SYNCS.PHASECHK.TRANS64.TRYWAIT P2, [R20+URZ+0x38830], R196 ;  /* 0x038830c4140075a7 */ /* 0x0010a4000804017f */
[----:B--2---:R-:W-:Y:S05]  /*22530*/  @!P2 NANOSLEEP.SYNCS 0x989680 ;  /* 0x009896800000a95d */ /* 0x004fea0003900000 */
[----:B------:R-:W2:Y:S02]  /*22540*/  @!P2 SYNCS.PHASECHK.TRANS64 P2, [R20+URZ+0x38830], R196 ;  /* 0x038830c41400a5a7 */ /* 0x000ea4000804007f */
[----:B--2---:R-:W-:Y:S05]  /*22550*/  @!P2 BRA `(.L_x_5698) ;  /* 0xfffffffc00f0a947 */ /* 0x004fea000383ffff */
[----:B------:R-:W-:Y:S05]  /*22560*/  BRA `(.L_x_5697) ;  /* 0xfffffee4004c7947 */ /* 0x000fea000383ffff */
.L_x_5703:
[----:B---3--:R3:W4:Y:S02]  /*22570*/  SYNCS.PHASECHK.TRANS64.TRYWAIT P2, [R20+URZ+0x38850], R196 ;  /* 0x038850c4140075a7 */ /* 0x008724000804017f */
[----:B----4-:R-:W-:Y:S05]  /*22580*/  @!P2 NANOSLEEP.SYNCS 0x989680 ;  /* 0x009896800000a95d */ /* 0x010fea0003900000 */
[----:B------:R-:W4:Y:S02]  /*22590*/  @!P2 SYNCS.PHASECHK.TRANS64 P2, [R20+URZ+0x38850], R196 ;  /* 0x038850c41400a5a7 */ /* 0x000f24000804007f */
[----:B----4-:R-:W-:Y:S05]  /*225a0*/  @!P2 BRA `(.L_x_5703) ;  /* 0xfffffffc00f0a947 */ /* 0x010fea000383ffff */
[----:B------:R-:W-:Y:S05]  /*225b0*/  BRA `(.L_x_5702) ;  /* 0xfffffee400e87947 */ /* 0x000fea000383ffff */
.L_x_5733:
        /* <DEDUP_REMOVED lines=11> */
.L_x_5940:
[----:B------:R-:W-:Y:S05]  /*22670*/  BSYNC B1 ;  /* 0x0000000000017941 */ /* 0x000fea0003800000 */
.L_x_5939:
[----:B------:R-:W-:Y:S05]  /*22680*/  BRA `(.L_x_5941) ;  /* 0xffffff68002c7947 */ /* 0x000fea000383ffff */
.L_x_5735:
[----:B------:R-:W-:Y:S01]  /*22690*/  BSSY B1, `(.L_x_5942) ;  /* 0x0000006000017945 */ /* 0x000fe20003800000 */
[----:B------:R-:W-:-:S07]  /*226a0*/  IMAD.MOV.U32 R15, RZ, RZ, -0x1 ;  /* 0xffffffffff0f7424 */ /* 0x000fce00078e00ff */
[----:B01----:R-:W-:Y:S05]  /*226b0*/  WARPSYNC.COLLECTIVE R15, `(.L_x_5943) ;  /* 0x000000000f0c7348 */ /* 0x003fea0003c00000 */
[----:B------:R-:W-:Y:S02]  /*226c0*/  ELECT P6, UR62, PT ;  /* 0x00000000003e782f */ /* 0x000fe400038c0000 */
[----:B------:R-:W-:Y:S01]  /*226d0*/  MOV R14, UR62 ;  /* 0x0000003e000e7c02 */ /* 0x000fe20008000f00 */
[----:B01----:R-:W-:Y:S10]  /*226e0*/  ENDCOLLECTIVE ;  /* 0x000000000000791b */ /* 0x003ff40003800000 */
.L_x_5943:
[----:B------:R-:W-:Y:S05]  /*226f0*/  BSYNC B1 ;  /* 0x0000000000017941 */ /* 0x000fea0003800000 */
.L_x_5942:
[----:B------:R-:W-:Y:S05]  /*22700*/  BRA `(.L_x_5734) ;  /* 0xffffff6800247947 */ /* 0x000fea000383ffff */
.L_x_5737:
[----:B0-----:R-:W2:Y:S02]  /*22710*/  LDL R4, [R1+0x4] ;  /* 0x0000040001047983 */ /* 0x001ea40000100800 */
[----:B--2---:R0:W2:Y:S02]  /*22720*/  SYNCS.PHASECHK.TRANS64.TRYWAIT P0, [R4+URZ+0x38820], R3 ;  /* 0x03882003040075a7 */ /* 0x0040a4000800017f */
[----:B--2---:R-:W-:Y:S05]  /*22730*/  @!P0 NANOSLEEP.SYNCS 0x989680 ;  /* 0x009896800000895d */ /* 0x004fea0003900000 */
[----:B------:R-:W2:Y:S02]  /*22740*/  @!P0 SYNCS.PHASECHK.TRANS64 P0, [R4+URZ+0x38820], R3 ;  /* 0x03882003040085a7 */ /* 0x000ea4000800007f */
[----:B--2---:R-:W-:Y:S05]  /*22750*/  @!P0 BRA `(.L_x_5737) ;  /* 0xfffffffc00ec8947 */ /* 0x004fea000383ffff */
[----:B------:R-:W-:Y:S05]  /*22760*/  BRA `(.L_x_5944) ;  /* 0xffffff6800347947 */ /* 0x000fea000383ffff */
.L_x_5741:
[----:B0-----:R0:W2:Y:S02]  /*22770*/  SYNCS.PHASECHK.TRANS64.TRYWAIT P0, [R4+URZ+0x388a0], R8 ;  /* 0x0388a008040075a7 */ /* 0x0010a4000800017f */
[----:B--2---:R-:W-:Y:S05]  /*22780*/  @!P0 NANOSLEEP.SYNCS 0x989680 ;  /* 0x009896800000895d */ /* 0x004fea0003900000 */
[----:B------:R-:W2:Y:S02]  /*22790*/  @!P0 SYNCS.PHASECHK.TRANS64 P0, [R4+URZ+0x388a0], R8 ;  /* 0x0388a008040085a7 */ /* 0x000ea4000800007f */
[----:B--2---:R-:W-:Y:S05]  /*227a0*/  @!P0 BRA `(.L_x_5741) ;  /* 0xfffffffc00f08947 */ /* 0x004fea000383ffff */
[----:B------:R-:W-:Y:S05]  /*227b0*/  BRA `(.L_x_5945) ;  /* 0xffffff68005c7947 */ /* 0x000fea000383ffff */
.L_x_5746:
[----:B--2---:R2:W3:Y:S02]  /*227c0*/  SYNCS.PHASECHK.TRANS64.TRYWAIT P0, [R4+URZ+0x388c0], R8 ;  /* 0x0388c008040075a7 */ /* 0x0044e4000800017f */
[----:B---3--:R-:W-:Y:S05]  /*227d0*/  @!P0 NANOSLEEP.SYNCS 0x989680 ;  /* 0x009896800000895d */ /* 0x008fea0003900000 */
[----:B------:R-:W3:Y:S02]  /*227e0*/  @!P0 SYNCS.PHASECHK.TRANS64 P0, [R4+URZ+0x388c0], R8 ;  /* 0x0388c008040085a7 */ /* 0x000ee4000800007f */
[----:B---3--:R-:W-:Y:S05]  /*227f0*/  @!P0 BRA `(.L_x_5746) ;  /* 0xfffffffc00f08947 */ /* 0x008fea000383ffff */
[----:B------:R-:W-:Y:S05]  /*22800*/  BRA `(.L_x_5946) ;  /* 0xffffff6800e07947 */ /* 0x000fea000383ffff */
.L_x_5760:
[----:B0-----:R0:W2:Y:S02]  /*22810*/  SYNCS.PHASECHK.TRANS64.TRYWAIT P1, [R4+URZ+0x388a0], R5 ;  /* 0x0388a005040075a7 */ /* 0x0010a4000802017f */
[----:B--2---:R-:W-:Y:S05]  /*22820*/  @!P1 NANOSLEEP.SYNCS 0x989680 ;  /* 0x009896800000995d */ /* 0x004fea0003900000 */
[----:B------:R-:W2:Y:S02]  /*22830*/  @!P1 SYNCS.PHASECHK.TRANS64 P1, [R4+URZ+0x388a0], R5 ;  /* 0x0388a005040095a7 */ /* 0x000ea4000802007f */
[----:B--2---:R-:W-:Y:S05]  /*22840*/  @!P1 BRA `(.L_x_5760) ;  /* 0xfffffffc00f09947 */ /* 0x004fea000383ffff */
[----:B------:R-:W-:Y:S05]  /*22850*/  BRA `(.L_x_5947) ;  /* 0xffffff7400687947 */ /* 0x000fea000383ffff */
.L_x_5765:
[----:B--2---:R2:W3:Y:S02]  /*22860*/  SYNCS.PHASECHK.TRANS64.TRYWAIT P1, [R4+URZ+0x388c0], R5 ;  /* 0x0388c005040075a7 */ /* 0x0044e4000802017f */
[----:B---3--:R-:W-:Y:S05]  /*22870*/  @!P1 NANOSLEEP.SYNCS 0x989680 ;  /* 0x009896800000995d */ /* 0x008fea0003900000 */
[----:B------:R-:W3:Y:S02]  /*22880*/  @!P1 SYNCS.PHASECHK.TRANS64 P1, [R4+URZ+0x388c0], R5 ;  /* 0x0388c005040095a7 */ /* 0x000ee4000802007f */
[----:B---3--:R-:W-:Y:S05]  /*22890*/  @!P1 BRA `(.L_x_5765) ;  /* 0xfffffffc00f09947 */ /* 0x008fea000383ffff */
[----:B------:R-:W-:Y:S05]  /*228a0*/  BRA `(.L_x_5948) ;  /* 0xffffff7400e87947 */ /* 0x000fea000383ffff */
.L_x_5785:
        /* <DEDUP_REMOVED lines=11> */
.L_x_5950:
[----:B------:R-:W-:Y:S05]  /*22960*/  BSYNC B0 ;  /* 0x0000000000007941 */ /* 0x000fea0003800000 */
.L_x_5949:
[----:B------:R-:W-:Y:S05]  /*22970*/  BRA `(.L_x_5951) ;  /* 0xffffff8400f87947 */ /* 0x000fea000383ffff */
.L_x_5787:
[----:B------:R-:W-:Y:S01]  /*22980*/  BSSY B0, `(.L_x_5952) ;  /* 0x0000006000007945 */ /* 0x000fe20003800000 */
[----:B------:R-:W-:-:S07]  /*22990*/  IMAD.MOV.U32 R15, RZ, RZ, -0x1 ;  /* 0xffffffffff0f7424 */ /* 0x000fce00078e00ff */
[----:B01----:R-:W-:Y:S05]  /*229a0*/  WARPSYNC.COLLECTIVE R15, `(.L_x_5953) ;  /* 0x000000000f0c7348 */ /* 0x003fea0003c00000 */
[----:B------:R-:W-:Y:S02]  /*229b0*/  ELECT P6, UR62, PT ;  /* 0x00000000003e782f */ /* 0x000fe400038c0000 */
[----:B------:R-:W-:Y:S01]  /*229c0*/  MOV R14, UR62 ;  /* 0x0000003e000e7c02 */ /* 0x000fe20008000f00 */
[----:B01----:R-:W-:Y:S10]  /*229d0*/  ENDCOLLECTIVE ;  /* 0x000000000000791b */ /* 0x003ff40003800000 */
.L_x_5953:
[----:B------:R-:W-:Y:S05]  /*229e0*/  BSYNC B0 ;  /* 0x0000000000007941 */ /* 0x000fea0003800000 */
.L_x_5952:
[----:B------:R-:W-:Y:S05]  /*229f0*/  BRA `(.L_x_5954) ;  /* 0xffffff8800087947 */ /* 0x000fea000383ffff */
.L_x_5789:
[----:B0-----:R0:W2:Y:S02]  /*22a00*/  SYNCS.PHASECHK.TRANS64.TRYWAIT P0, [R0+URZ+0x38840], R2 ;  /* 0x03884002000075a7 */ /* 0x0010a4000800017f */
[----:B--2---:R-:W-:Y:S05]  /*22a10*/  @!P0 NANOSLEEP.SYNCS 0x989680 ;  /* 0x009896800000895d */ /* 0x004fea0003900000 */
[----:B------:R-:W2:Y:S02]  /*22a20*/  @!P0 SYNCS.PHASECHK.TRANS64 P0, [R0+URZ+0x38840], R2 ;  /* 0x03884002000085a7 */ /* 0x000ea4000800007f */
[----:B--2---:R-:W-:Y:S05]  /*22a30*/  @!P0 BRA `(.L_x_5789) ;  /* 0xfffffffc00f08947 */ /* 0x004fea000383ffff */
[----:B------:R-:W-:Y:S05]  /*22a40*/  BRA `(.L_x_5955) ;  /* 0xffffff8800747947 */ /* 0x000fea000383ffff */
.L_x_5793:
        /* <DEDUP_REMOVED lines=9> */
.L_x_5956:
[----:B------:R-:W-:Y:S02]  /*22ae0*/  IMAD.MOV.U32 R13, RZ, RZ, R3 ;  /* 0x000000ffff0d7224 */ /* 0x000fe400078e0003 */
[----:B------:R-:W-:-:S07]  /*22af0*/  IMAD.MOV.U32 R4, RZ, RZ, R14 ;  /* 0x000000ffff047224 */ /* 0x000fce00078e000e */
[----:B------:R-:W-:Y:S05]  /*22b00*/  WARPSYNC.COLLECTIVE R15, `(.L_x_5957) ;  /* 0x000000000f087348 */ /* 0x000fea0003c00000 */
[----:B------:R0:W1:Y:S02]  /*22b10*/  SHFL.IDX P6, R14, R13, R12, R11 ;  /* 0x0000000c0d0e7389 */ /* 0x00006400000c000b */
[----:B01----:R-:W-:Y:S01]  /*22b20*/  ENDCOLLECTIVE ;  /* 0x000000000000791b */ /* 0x003fe20003800000 */
.L_x_5957:
[----:B------:R-:W-:Y:S02]  /*22b30*/  IMAD.MOV.U32 R13, RZ, RZ, R2 ;  /* 0x000000ffff0d7224 */ /* 0x000fe400078e0002 */
[----:B------:R-:W-:Y:S02]  /*22b40*/  IMAD.MOV.U32 R12, RZ, RZ, 0x1 ;  /* 0x00000001ff0c7424 */ /* 0x000fe400078e00ff */
[----:B------:R-:W-:-:S07]  /*22b50*/  IMAD.MOV.U32 R5, RZ, RZ, R14 ;  /* 0x000000ffff057224 */ /* 0x000fce00078e000e */
[----:B------:R-:W-:Y:S05]  /*22b60*/  WARPSYNC.COLLECTIVE R15, `(.L_x_5958) ;  /* 0x000000000f087348 */ /* 0x000fea0003c00000 */
[----:B------:R0:W1:Y:S02]  /*22b70*/  SHFL.IDX P6, R14, R13, R12, R11 ;  /* 0x0000000c0d0e7389 */ /* 0x00006400000c000b */
[----:B01----:R-:W-:Y:S01]  /*22b80*/  ENDCOLLECTIVE ;  /* 0x000000000000791b */ /* 0x003fe20003800000 */
.L_x_5958:
[----:B------:R-:W-:Y:S02]  /*22b90*/  IMAD.MOV.U32 R13, RZ, RZ, R3 ;  /* 0x000000ffff0d7224 */ /* 0x000fe400078e0003 */
[----:B------:R-:W-:Y:S02]  /*22ba0*/  IMAD R0, R6, R7, RZ ;  /* 0x0000000706007224 */ /* 0x000fe400078e02ff */
[----:B------:R-:W-:-:S07]  /*22bb0*/  IMAD.MOV.U32 R6, RZ, RZ, R14 ;  /* 0x000000ffff067224 */ /* 0x000fce00078e000e */
[----:B------:R-:W-:Y:S05]  /*22bc0*/  WARPSYNC.COLLECTIVE R15, `(.L_x_5959) ;  /* 0x000000000f087348 */ /* 0x000fea0003c00000 */
[----:B------:R0:W1:Y:S02]  /*22bd0*/  SHFL.IDX P6, R14, R13, R12, R11 ;  /* 0x0000000c0d0e7389 */ /* 0x00006400000c000b */
[----:B01----:R-:W-:Y:S01]  /*22be0*/  ENDCOLLECTIVE ;  /* 0x000000000000791b */ /* 0x003fe20003800000 */
.L_x_5959:
        /* <DEDUP_REMOVED lines=21> */
.L_x_5960:
        /* <DEDUP_REMOVED lines=10> */
.L_x_5961:
        /* <DEDUP_REMOVED lines=11> */
.L_x_5962:
        /* <DEDUP_REMOVED lines=14> */
.L_x_5963:
[----:B------:R-:W-:Y:S01]  /*22f70*/  IMAD.MOV.U32 R3, RZ, RZ, R14 ;  /* 0x000000ffff037224 */ /* 0x000fe200078e000e */
[----:B------:R-:W-:Y:S06]  /*22f80*/  BRA `(.L_x_5964) ;  /* 0xffffff8c00dc7947 */ /* 0x000fec000383ffff */
.L_x_5797:
        /* <DEDUP_REMOVED lines=27> */
.L_x_5966:
[----:B------:R-:W-:Y:S05]  /*23140*/  BSYNC B0 ;  /* 0x0000000000007941 */ /* 0x000fea0003800000 */
.L_x_5965:
        /* <DEDUP_REMOVED lines=11> */
.L_x_5967:
        /* <DEDUP_REMOVED lines=43> */
.L_x_5968:
        /* <DEDUP_REMOVED lines=18> */
.L_x_5969:
        /* <DEDUP_REMOVED lines=29> */
.L_x_5970:
        /* <DEDUP_REMOVED lines=13> */
.L_x_5971:
        /* <DEDUP_REMOVED lines=32> */
.L_x_5972:
        /* <DEDUP_REMOVED lines=9> */
.L_x_5973:
[----:B------:R-:W-:Y:S01]  /*23b00*/  IMAD.MOV.U32 R0, RZ, RZ, R14 ;  /* 0x000000ffff007224 */ /* 0x000fe200078e000e */
[----:B------:R-:W-:Y:S06]  /*23b10*/  BRA `(.L_x_5974) ;  /* 0xffffff9000b47947 */ /* 0x000fec000383ffff */
.L_x_5802:
[----:B0-----:R-:W3:Y:S02]  /*23b20*/  LDL R2, [R1+0x4] ;  /* 0x0000040001027983 */ /* 0x001ee40000100800 */
[----:B---3--:R0:W3:Y:S02]  /*23b30*/  SYNCS.PHASECHK.TRANS64.TRYWAIT P0, [R2+URZ+0x38820], R0 ;  /* 0x03882000020075a7 */ /* 0x0080e4000800017f */
[----:B---3--:R-:W-:Y:S05]  /*23b40*/  @!P0 NANOSLEEP.SYNCS 0x989680 ;  /* 0x009896800000895d */ /* 0x008fea0003900000 */
[----:B------:R-:W3:Y:S02]  /*23b50*/  @!P0 SYNCS.PHASECHK.TRANS64 P0, [R2+URZ+0x38820], R0 ;  /* 0x03882000020085a7 */ /* 0x000ee4000800007f */
[----:B---3--:R-:W-:Y:S05]  /*23b60*/  @!P0 BRA `(.L_x_5802) ;  /* 0xfffffffc00ec8947 */ /* 0x008fea000383ffff */
[----:B------:R-:W-:Y:S05]  /*23b70*/  BRA `(.L_x_5975) ;  /* 0xffffff9400747947 */ /* 0x000fea000383ffff */
.L_x_5806:
[----:B0-----:R0:W1:Y:S02]  /*23b80*/  SYNCS.PHASECHK.TRANS64.TRYWAIT P0, [R0+URZ+0x38860], R2 ;  /* 0x03886002000075a7 */ /* 0x001064000800017f */
[----:B-1----:R-:W-:Y:S05]  /*23b90*/  @!P0 NANOSLEEP.SYNCS 0x989680 ;  /* 0x009896800000895d */ /* 0x002fea0003900000 */
[----:B------:R-:W1:Y:S02]  /*23ba0*/  @!P0 SYNCS.PHASECHK.TRANS64 P0, [R0+URZ+0x38860], R2 ;  /* 0x03886002000085a7 */ /* 0x000e64000800007f */
[----:B-1----:R-:W-:Y:S05]  /*23bb0*/  @!P0 BRA `(.L_x_5806) ;  /* 0xfffffffc00f08947 */ /* 0x002fea000383ffff */
[----:B------:R-:W-:Y:S05]  /*23bc0*/  BRA `(.L_x_5976) ;  /* 0xffffff9400a47947 */ /* 0x000fea000383ffff */
.L_x_5825:
[----:B-1----:R1:W3:Y:S02]  /*23bd0*/  SYNCS.PHASECHK.TRANS64.TRYWAIT P0, [R0+URZ+0x38840], R6 ;  /* 0x03884006000075a7 */ /* 0x0022e4000800017f */
[----:B---3--:R-:W-:Y:S05]  /*23be0*/  @!P0 NANOSLEEP.SYNCS 0x989680 ;  /* 0x009896800000895d */ /* 0x008fea0003900000 */
[----:B------:R-:W3:Y:S02]  /*23bf0*/  @!P0 SYNCS.PHASECHK.TRANS64 P0, [R0+URZ+0x38840], R6 ;  /* 0x03884006000085a7 */ /* 0x000ee4000800007f */
[----:B---3--:R-:W-:Y:S05]  /*23c00*/  @!P0 BRA `(.L_x_5825) ;  /* 0xfffffffc00f08947 */ /* 0x008fea000383ffff */
[----:B------:R-:W-:Y:S05]  /*23c10*/  BRA `(.L_x_5977) ;  /* 0xffffffa000cc7947 */ /* 0x000fea000383ffff */
.L_x_5830:
[----:B0-----:R0:W3:Y:S02]  /*23c20*/  SYNCS.PHASECHK.TRANS64.TRYWAIT P0, [R0+URZ+0x38860], R6 ;  /* 0x03886006000075a7 */ /* 0x0010e4000800017f */
[----:B---3--:R-:W-:Y:S05]  /*23c30*/  @!P0 NANOSLEEP.SYNCS 0x989680 ;  /* 0x009896800000895d */ /* 0x008fea0003900000 */
[----:B------:R-:W3:Y:S02]  /*23c40*/  @!P0 SYNCS.PHASECHK.TRANS64 P0, [R0+URZ+0x38860], R6 ;  /* 0x03886006000085a7 */ /* 0x000ee4000800007f */
[----:B---3--:R-:W-:Y:S05]  /*23c50*/  @!P0 BRA `(.L_x_5830) ;  /* 0xfffffffc00f08947 */ /* 0x008fea000383ffff */
[----:B------:R-:W-:Y:S05]  /*23c60*/  BRA `(.L_x_5978) ;  /* 0xffffffa400547947 */ /* 0x000fea000383ffff */
.L_x_5845:
[----:B0-----:R0:W1:Y:S02]  /*23c70*/  SYNCS.PHASECHK.TRANS64.TRYWAIT P0, [R2+URZ+0x38840], R3 ;  /* 0x03884003020075a7 */ /* 0x001064000800017f */
[----:B-1----:R-:W-:Y:S05]  /*23c80*/  @!P0 NANOSLEEP.SYNCS 0x989680 ;  /* 0x009896800000895d */ /* 0x002fea0003900000 */
[----:B------:R-:W1:Y:S02]  /*23c90*/  @!P0 SYNCS.PHASECHK.TRANS64 P0, [R2+URZ+0x38840], R3 ;  /* 0x03884003020085a7 */ /* 0x000e64000800007f */
[----:B-1----:R-:W-:Y:S05]  /*23ca0*/  @!P0 BRA `(.L_x_5845) ;  /* 0xfffffffc00f08947 */ /* 0x002fea000383ffff */
[----:B------:R-:W-:Y:S05]  /*23cb0*/  BRA `(.L_x_5979) ;  /* 0xffffffb0005c7947 */ /* 0x000fea000383ffff */
.L_x_5850:
[----:B-1----:R1:W3:Y:S02]  /*23cc0*/  SYNCS.PHASECHK.TRANS64.TRYWAIT P0, [R2+URZ+0x38860], R3 ;  /* 0x03886003020075a7 */ /* 0x0022e4000800017f */
[----:B---3--:R-:W-:Y:S05]  /*23cd0*/  @!P0 NANOSLEEP.SYNCS 0x989680 ;  /* 0x009896800000895d */ /* 0x008fea0003900000 */
[----:B------:R-:W3:Y:S02]  /*23ce0*/  @!P0 SYNCS.PHASECHK.TRANS64 P0, [R2+URZ+0x38860], R3 ;  /* 0x03886003020085a7 */ /* 0x000ee4000800007f */
[----:B---3--:R-:W-:Y:S05]  /*23cf0*/  @!P0 BRA `(.L_x_5850) ;  /* 0xfffffffc00f08947 */ /* 0x008fea000383ffff */
[----:B------:R-:W-:Y:S05]  /*23d00*/  BRA `(.L_x_5980) ;  /* 0xffffffb000e07947 */ /* 0x000fea000383ffff */
.L_x_5865:
[----:B0-----:R0:W1:Y:S02]  /*23d10*/  SYNCS.PHASECHK.TRANS64.TRYWAIT P0, [R2+URZ+0x38840], R3 ;  /* 0x03884003020075a7 */ /* 0x001064000800017f */
[----:B-1----:R-:W-:Y:S05]  /*23d20*/  @!P0 NANOSLEEP.SYNCS 0x989680 ;  /* 0x009896800000895d */ /* 0x002fea0003900000 */
[----:B------:R-:W1:Y:S02]  /*23d30*/  @!P0 SYNCS.PHASECHK.TRANS64 P0, [R2+URZ+0x38840], R3 ;  /* 0x03884003020085a7 */ /* 0x000e64000800007f */
[----:B-1----:R-:W-:Y:S05]  /*23d40*/  @!P0 BRA `(.L_x_5865) ;  /* 0xfffffffc00f08947 */ /* 0x002fea000383ffff */
[----:B------:R-:W-:Y:S05]  /*23d50*/  BRA `(.L_x_5981) ;  /* 0xffffffbc00cc7947 */ /* 0x000fea000383ffff */
.L_x_5870:
[----:B-1----:R1:W3:Y:S02]  /*23d60*/  SYNCS.PHASECHK.TRANS64.TRYWAIT P0, [R2+URZ+0x38860], R3 ;  /* 0x03886003020075a7 */ /* 0x0022e4000800017f */
[----:B---3--:R-:W-:Y:S05]  /*23d70*/  @!P0 NANOSLEEP.SYNCS 0x989680 ;  /* 0x009896800000895d */ /* 0x008fea0003900000 */
[----:B------:R-:W3:Y:S02]  /*23d80*/  @!P0 SYNCS.PHASECHK.TRANS64 P0, [R2+URZ+0x38860], R3 ;  /* 0x03886003020085a7 */ /* 0x000ee4000800007f */
[----:B---3--:R-:W-:Y:S05]  /*23d90*/  @!P0 BRA `(.L_x_5870) ;  /* 0xfffffffc00f08947 */ /* 0x008fea000383ffff */
[----:B------:R-:W-:Y:S05]  /*23da0*/  BRA `(.L_x_5982) ;  /* 0xffffffc000547947 */ /* 0x000fea000383ffff */
.L_x_5886:
[----:B------:R-:W-:Y:S01]  /*23db0*/  BSSY B0, `(.L_x_5983) ;  /* 0x0000008000007945 */ /* 0x000fe20003800000 */
[----:B------:R-:W-:Y:S02]  /*23dc0*/  IMAD.MOV.U32 R13, RZ, RZ, R16 ;  /* 0x000000ffff0d7224 */ /* 0x000fe400078e0010 */
[----:B------:R-:W-:Y:S02]  /*23dd0*/  IMAD.MOV.U32 R12, RZ, RZ, RZ ;  /* 0x000000ffff0c7224 */ /* 0x000fe400078e00ff */
[----:B-1----:R-:W-:Y:S02]  /*23de0*/  IMAD.MOV.U32 R11, RZ, RZ, 0x1f ;  /* 0x0000001fff0b7424 */ /* 0x002fe400078e00ff */
[----:B------:R-:W-:-:S07]  /*23df0*/  IMAD.MOV.U32 R15, RZ, RZ, -0x1 ;  /* 0xffffffffff0f7424 */ /* 0x000fce00078e00ff */
[----:B0-2---:R-:W-:Y:S05]  /*23e00*/  WARPSYNC.COLLECTIVE R15, `(.L_x_5984) ;  /* 0x000000000f087348 */ /* 0x005fea0003c00000 */
[----:B0-----:R0:W1:Y:S02]  /*23e10*/  SHFL.IDX P6, R14, R13, R12, R11 ;  /* 0x0000000c0d0e7389 */ /* 0x00106400000c000b */
[----:B012---:R-:W-:Y:S01]  /*23e20*/  ENDCOLLECTIVE ;  /* 0x000000000000791b */ /* 0x007fe20003800000 */
.L_x_5984:
[----:B------:R-:W-:Y:S05]  /*23e30*/  BSYNC B0 ;  /* 0x0000000000007941 */ /* 0x000fea0003800000 */
.L_x_5983:
        /* <DEDUP_REMOVED lines=9> */
.L_x_5985:
        /* <DEDUP_REMOVED lines=18> */
.L_x_5986:
        /* <DEDUP_REMOVED lines=8> */
.L_x_5987:
        /* <DEDUP_REMOVED lines=8> */
.L_x_5988:
        /* <DEDUP_REMOVED lines=8> */
.L_x_5989:
        /* <DEDUP_REMOVED lines=8> */
.L_x_5990:
        /* <DEDUP_REMOVED lines=9> */
.L_x_5991:
[----:B------:R-:W-:Y:S01]  /*24280*/  IMAD.MOV.U32 R16, RZ, RZ, R14 ;  /* 0x000000ffff107224 */ /* 0x000fe200078e000e */
[----:B------:R-:W-:Y:S06]  /*24290*/  BRA `(.L_x_5992) ;  /* 0xffffffc800ac7947 */ /* 0x000fec000383ffff */
.L_x_5891:
[----:B------:R-:W-:Y:S01]  /*242a0*/  BSSY B0, `(.L_x_5993) ;  /* 0x0000008000007945 */ /* 0x000fe20003800000 */
[----:B-----5:R-:W-:Y:S02]  /*242b0*/  IMAD.MOV.U32 R13, RZ, RZ, R3 ;  /* 0x000000ffff0d7224 */ /* 0x020fe400078e0003 */
[----:B------:R-:W-:Y:S02]  /*242c0*/  IMAD.MOV.U32 R12, RZ, RZ, 0x1 ;  /* 0x00000001ff0c7424 */ /* 0x000fe400078e00ff */
[----:B------:R-:W-:Y:S02]  /*242d0*/  IMAD.MOV.U32 R11, RZ, RZ, RZ ;  /* 0x000000ffff0b7224 */ /* 0x000fe400078e00ff */
[----:B------:R-:W-:-:S07]  /*242e0*/  IMAD.MOV.U32 R15, RZ, RZ, -0x1 ;  /* 0xffffffffff0f7424 */ /* 0x000fce00078e00ff */
[----:B012---:R-:W-:Y:S05]  /*242f0*/  WARPSYNC.COLLECTIVE R15, `(.L_x_5994) ;  /* 0x000000000f087348 */ /* 0x007fea0003c00000 */
[----:B0-----:R0:W3:Y:S02]  /*24300*/  SHFL.UP P6, R14, R13, R12, R11 ;  /* 0x0400000c0d0e7389 */ /* 0x0010e400000c000b */
[----:B0123--:R-:W-:Y:S01]  /*24310*/  ENDCOLLECTIVE ;  /* 0x000000000000791b */ /* 0x00ffe20003800000 */
.L_x_5994:
[----:B------:R-:W-:Y:S05]  /*24320*/  BSYNC B0 ;  /* 0x0000000000007941 */ /* 0x000fea0003800000 */
.L_x_5993:
        /* <DEDUP_REMOVED lines=10> */
.L_x_5995:
        /* <DEDUP_REMOVED lines=8> */
.L_x_5996:
        /* <DEDUP_REMOVED lines=8> */
.L_x_5997:
        /* <DEDUP_REMOVED lines=8> */
.L_x_5998:
        /* <DEDUP_REMOVED lines=9> */
.L_x_5999:
[----:B------:R-:W-:Y:S01]  /*245e0*/  IMAD.MOV.U32 R16, RZ, RZ, R14 ;  /* 0x000000ffff107224 */ /* 0x000fe200078e000e */
[----:B------:R-:W-:Y:S06]  /*245f0*/  BRA `(.L_x_6000) ;  /* 0xffffffc800707947 */ /* 0x000fec000383ffff */
.L_x_5893:
[----:B------:R-:W-:Y:S01]  /*24600*/  BSSY B0, `(.L_x_6001) ;  /* 0x0000006000007945 */ /* 0x000fe20003800000 */
[----:B------:R-:W-:Y:S01]  /*24610*/  PLOP3.LUT P6, PT, P6, PT, PT, 0x8, 0x0 ;  /* 0x000000000000781c */ /* 0x000fe200037ce170 */
[----:B------:R-:W-:-:S12]  /*24620*/  IMAD.MOV.U32 R15, RZ, RZ, -0x1 ;  /* 0xffffffffff0f7424 */ /* 0x000fd800078e00ff */
[----:B012---:R-:W-:Y:S05]  /*24630*/  WARPSYNC.COLLECTIVE R15, `(.L_x_6002) ;  /* 0x000000000f087348 */ /* 0x007fea0003c00000 */
[----:B0-----:R-:W-:Y:S01]  /*24640*/  VOTE.ANY R14, PT, P6 ;  /* 0x00000000000e7806 */ /* 0x001fe200030e0100 */
[----:B-12---:R-:W-:Y:S06]  /*24650*/  ENDCOLLECTIVE ;  /* 0x000000000000791b */ /* 0x006fec0003800000 */
.L_x_6002:
[----:B------:R-:W-:Y:S05]  /*24660*/  BSYNC B0 ;  /* 0x0000000000007941 */ /* 0x000fea0003800000 */
.L_x_6001:
        /* <DEDUP_REMOVED lines=9> */
.L_x_6003:
[----:B------:R-:W-:Y:S01]  /*24700*/  IMAD.MOV.U32 R17, RZ, RZ, R14 ;  /* 0x000000ffff117224 */ /* 0x000fe200078e000e */
[----:B------:R-:W-:Y:S06]  /*24710*/  BRA `(.L_x_6004) ;  /* 0xffffffc800607947 */ /* 0x000fec000383ffff */
.L_x_5895:
[----:B------:R-:W-:Y:S01]  /*24720*/  BSSY B0, `(.L_x_6005) ;  /* 0x0000007000007945 */ /* 0x000fe20003800000 */
[----:B------:R-:W-:Y:S02]  /*24730*/  IMAD.MOV.U32 R13, RZ, RZ, R2 ;  /* 0x000000ffff0d7224 */ /* 0x000fe400078e0002 */
[----:B------:R-:W-:Y:S02]  /*24740*/  IMAD.MOV.U32 R11, RZ, RZ, 0x1f ;  /* 0x0000001fff0b7424 */ /* 0x000fe400078e00ff */
[----:B------:R-:W-:-:S07]  /*24750*/  IMAD.MOV.U32 R15, RZ, RZ, -0x1 ;  /* 0xffffffffff0f7424 */ /* 0x000fce00078e00ff */
[----:B01234-:R-:W-:Y:S05]  /*24760*/  WARPSYNC.COLLECTIVE R15, `(.L_x_6006) ;  /* 0x000000000f087348 */ /* 0x01ffea0003c00000 */
[----:B0-----:R0:W0:Y:S02]  /*24770*/  SHFL.IDX P6, R14, R13, R12, R11 ;  /* 0x0000000c0d0e7389 */ /* 0x00102400000c000b */
[----:B01234-:R-:W-:Y:S01]  /*24780*/  ENDCOLLECTIVE ;  /* 0x000000000000791b */ /* 0x01ffe20003800000 */
.L_x_6006:
[----:B------:R-:W-:Y:S05]  /*24790*/  BSYNC B0 ;  /* 0x0000000000007941 */ /* 0x000fea0003800000 */
.L_x_6005:
[----:B------:R-:W-:Y:S01]  /*247a0*/  IMAD.MOV.U32 R2, RZ, RZ, R14 ;  /* 0x000000ffff027224 */ /* 0x000fe200078e000e */
[----:B------:R-:W-:Y:S06]  /*247b0*/  BRA `(.L_x_6007) ;  /* 0xffffffc800547947 */ /* 0x000fec000383ffff */
.L_x_5899:
[----:B0-----:R0:W1:Y:S02]  /*247c0*/  SYNCS.PHASECHK.TRANS64.TRYWAIT P0, [R0+URZ+0x38820], R3 ;  /* 0x03882003000075a7 */ /* 0x001064000800017f */
[----:B-1----:R-:W-:Y:S05]  /*247d0*/  @!P0 NANOSLEEP.SYNCS 0x989680 ;  /* 0x009896800000895d */ /* 0x002fea0003900000 */
[----:B------:R-:W1:Y:S02]  /*247e0*/  @!P0 SYNCS.PHASECHK.TRANS64 P0, [R0+URZ+0x38820], R3 ;  /* 0x03882003000085a7 */ /* 0x000e64000800007f */
[----:B-1----:R-:W-:Y:S05]  /*247f0*/  @!P0 BRA `(.L_x_5899) ;  /* 0xfffffffc00f08947 */ /* 0x002fea000383ffff */
[----:B------:R-:W-:Y:S05]  /*24800*/  BRA `(.L_x_6008) ;  /* 0xffffffcc00d87947 */ /* 0x000fea000383ffff */
.L_x_5900:
        /* <DEDUP_REMOVED lines=11> */
.L_x_6010:
[----:B------:R-:W-:Y:S05]  /*248c0*/  BSYNC B0 ;  /* 0x0000000000007941 */ /* 0x000fea0003800000 */
.L_x_6009:
[----:B------:R-:W-:Y:S05]  /*248d0*/  BRA `(.L_x_6011) ;  /* 0xffffffcc00c07947 */ /* 0x000fea000383ffff */
.L_x_5901:
[----:B------:R-:W-:Y:S01]  /*248e0*/  BSSY B0, `(.L_x_6012) ;  /* 0x0000006000007945 */ /* 0x000fe20003800000 */
[----:B------:R-:W-:-:S07]  /*248f0*/  IMAD.MOV.U32 R15, RZ, RZ, -0x1 ;  /* 0xffffffffff0f7424 */ /* 0x000fce00078e00ff */
[----:B012---:R-:W-:Y:S05]  /*24900*/  WARPSYNC.COLLECTIVE R15, `(.L_x_6013) ;  /* 0x000000000f0c7348 */ /* 0x007fea0003c00000 */
[----:B------:R-:W-:Y:S02]  /*24910*/  ELECT P6, UR62, PT ;  /* 0x00000000003e782f */ /* 0x000fe400038c0000 */
[----:B------:R-:W-:Y:S01]  /*24920*/  MOV R14, UR62 ;  /* 0x0000003e000e7c02 */ /* 0x000fe20008000f00 */
[----:B012---:R-:W-:Y:S10]  /*24930*/  ENDCOLLECTIVE ;  /* 0x000000000000791b */ /* 0x007ff40003800000 */
.L_x_6013:
[----:B------:R-:W-:Y:S05]  /*24940*/  BSYNC B0 ;  /* 0x0000000000007941 */ /* 0x000fea0003800000 */
.L_x_6012:
[----:B------:R-:W-:Y:S05]  /*24950*/  BRA `(.L_x_6014) ;  /* 0xffffffcc00b47947 */ /* 0x000fea000383ffff */
.L_x_5903:
[----:B0-----:R0:W1:Y:S02]  /*24960*/  SYNCS.PHASECHK.TRANS64.TRYWAIT P0, [R6+URZ], R5 ;  /* 0x00000005060075a7 */ /* 0x001064000800017f */
[----:B-1----:R-:W-:Y:S05]  /*24970*/  @!P0 NANOSLEEP.SYNCS 0x989680 ;  /* 0x009896800000895d */ /* 0x002fea0003900000 */
[----:B------:R-:W1:Y:S02]  /*24980*/  @!P0 SYNCS.PHASECHK.TRANS64 P0, [R6+URZ], R5 ;  /* 0x00000005060085a7 */ /* 0x000e64000800007f */
[----:B-1----:R-:W-:Y:S05]  /*24990*/  @!P0 BRA `(.L_x_5903) ;  /* 0xfffffffc00f08947 */ /* 0x002fea000383ffff */
[----:B------:R-:W-:Y:S05]  /*249a0*/  BRA `(.L_x_6015) ;  /* 0xffffffcc00f07947 */ /* 0x000fea000383ffff */
.L_x_5904:
[----:B-1----:R1:W3:Y:S02]  /*249b0*/  SYNCS.PHASECHK.TRANS64.TRYWAIT P0, [R7+URZ], R2 ;  /* 0x00000002070075a7 */ /* 0x0022e4000800017f */
[----:B---3--:R-:W-:Y:S05]  /*249c0*/  @!P0 NANOSLEEP.SYNCS 0x989680 ;  /* 0x009896800000895d */ /* 0x008fea0003900000 */
[----:B------:R-:W3:Y:S02]  /*249d0*/  @!P0 SYNCS.PHASECHK.TRANS64 P0, [R7+URZ], R2 ;  /* 0x00000002070085a7 */ /* 0x000ee4000800007f */
[----:B---3--:R-:W-:Y:S05]  /*249e0*/  @!P0 BRA `(.L_x_5904) ;  /* 0xfffffffc00f08947 */ /* 0x008fea000383ffff */
[----:B------:R-:W-:Y:S05]  /*249f0*/  BRA `(.L_x_6016) ;  /* 0xffffffcc00e47947 */ /* 0x000fea000383ffff */
.L_x_5906:
[----:B---3--:R3:W4:Y:S02]  /*24a00*/  SYNCS.PHASECHK.TRANS64.TRYWAIT P0, [R4+URZ], R5 ;  /* 0x00000005040075a7 */ /* 0x008724000800017f */
[----:B----4-:R-:W-:Y:S05]  /*24a10*/  @!P0 NANOSLEEP.SYNCS 0x989680 ;  /* 0x009896800000895d */ /* 0x010fea0003900000 */
[----:B------:R-:W4:Y:S02]  /*24a20*/  @!P0 SYNCS.PHASECHK.TRANS64 P0, [R4+URZ], R5 ;  /* 0x00000005040085a7 */ /* 0x000f24000800007f */
[----:B----4-:R-:W-:Y:S05]  /*24a30*/  @!P0 BRA `(.L_x_5906) ;  /* 0xfffffffc00f08947 */ /* 0x010fea000383ffff */
[----:B------:R-:W-:Y:S05]  /*24a40*/  BRA `(.L_x_6017) ;  /* 0xffffffcc00ec7947 */ /* 0x000fea000383ffff */
.L_x_6018:
        /* <DEDUP_REMOVED lines=11> */
.L_x_6039:


//--------------------- .nv.global.init           --------------------------
	.section	.nv.global.init,"aw",@progbits
.nv.global.init:
	.type		$str$20,@object
	.size		$str$20,($str$21 - $str$20)
$str$20:
        /*0000*/ 	.byte	0x28, 0x61, 0x64, 0x64, 0x72, 0x65, 0x73, 0x73, 0x20, 0x26, 0x20, 0x6d, 0x61, 0x73, 0x6b, 0x29
        /*0010*/ 	.byte	0x20, 0x3d, 0x3d, 0x20, 0x30, 0x00
	.type		$str$21,@object
	.size		$str$21,(__unnamed_4 - $str$21)
$str$21:
        /*0016*/ 	.byte	0x2f, 0x74, 0x6d, 0x70, 0x2f, 0x6f, 0x73, 0x73, 0x5f, 0x6b, 0x65, 0x72, 0x6e, 0x65, 0x6c, 0x73
        /*0026*/ 	.byte	0x5f, 0x73, 0x72, 0x63, 0x2f, 0x66, 0x6c, 0x61, 0x73, 0x68, 0x5f, 0x61, 0x74, 0x74, 0x65, 0x6e
        /*0036*/ 	.byte	0x74, 0x69, 0x6f, 0x6e, 0x2f, 0x63, 0x73, 0x72, 0x63, 0x2f, 0x63, 0x75, 0x74, 0x6c, 0x61, 0x73
        /*0046*/ 	.byte	0x73, 0x2f, 0x69, 0x6e, 0x63, 0x6c, 0x75, 0x64, 0x65, 0x2f, 0x63, 0x75, 0x74, 0x65, 0x2f, 0x70
        /*0056*/ 	.byte	0x6f, 0x69, 0x6e, 0x74, 0x65, 0x72, 0x5f, 0x66, 0x6c, 0x61, 0x67, 0x67, 0x65, 0x64, 0x2e, 0x68
        /*0066*/ 	.byte	0x70, 0x70, 0x00
	.type		__unnamed_4,@object
	.size		__unnamed_4,(__unnamed_5 - __unnamed_4)
__unnamed_4:
        /* <DEDUP_REMOVED lines=24> */
	.type		__unnamed_5,@object
	.size		__unnamed_5,(__unnamed_6 - __unnamed_5)
__unnamed_5:
        /* <DEDUP_REMOVED lines=24> */
        /*0369*/ 	.byte	0x26, 0x5d, 0x00
	.type		__unnamed_6,@object
	.size		__unnamed_6,(__unnamed_1 - __unnamed_6)
__unnamed_6:
        /* <DEDUP_REMOVED lines=28> */
        /*052c*/ 	.byte	0x34, 0x30, 0x39, 0x36, 0x3e, 0x3e, 0x3e, 0x3e, 0x3e, 0x5d, 0x00
	.type		__unnamed_1,@object
	.size		__unnamed_1,(__unnamed_3 - __unnamed_1)
__unnamed_1:
        /* <DEDUP_REMOVED lines=28> */
        /*06f7*/ 	.byte	0x34, 0x30, 0x39, 0x36, 0x3e, 0x3e, 0x3e, 0x3e, 0x3e, 0x20, 0x26, 0x5d, 0x00
	.type		__unnamed_3,@object
	.size		__unnamed_3,(__unnamed_2 - __unnamed_3)
__unnamed_3:
        /* <DEDUP_REMOVED lines=28> */
        /*08c4*/ 	.byte	0x3a, 0x43, 0x3c, 0x33, 0x32, 0x37, 0x36, 0x38, 0x3e, 0x3e, 0x3e, 0x3e, 0x3e, 0x5d, 0x00
	.type		__unnamed_2,@object
	.size		__unnamed_2,(.L_1 - __unnamed_2)
__unnamed_2:
        /* <DEDUP_REMOVED lines=29> */
.L_1:


//--------------------- .nv.shared._ZN7cutlass13device_kernelIN5flash11enable_sm90INS1_16FlashAttnFwdSm90INS1_25CollectiveMainloopFwdSm90ILi2EN4cute5tupleIJNS5_1CILi1EEES8_S8_EEENS6_IJNS7_ILi64EEESA_SA_EEELi512ENS_10bfloat16_tEfNS_4arch4Sm90ELb0ELb0ELb1ELb0ELb0ELb0ELb0ELb0ELb0ELb1ELb0ELb0EEENS1_21CollectiveEpilogueFwdINS6_IJSA_NS7_ILi512EEESA_EEES9_SC_SE_Li256ELb0ELb1ELb0ELb0EEENS1_29StaticPersistentTileSchedulerILb0EEEEEEEEEvNT_6ParamsE --------------------------
	.section	.nv.shared._ZN7cutlass13device_kernelIN5flash11enable_sm90INS1_16FlashAttnFwdSm90INS1_25CollectiveMainloopFwdSm90ILi2EN4cute5tupleIJNS5_1CILi1EEES8_S8_EEENS6_IJNS7_ILi64EEESA_SA_EEELi512ENS_10bfloat16_tEfNS_4arch4Sm90ELb0ELb0ELb1ELb0ELb0ELb0ELb0ELb0ELb0ELb1ELb0ELb0EEENS1_21CollectiveEpilogueFwdINS6_IJSA_NS7_ILi512EEESA_EEES9_SC_SE_Li256ELb0ELb1ELb0ELb0EEENS1_29StaticPersistentTileSchedulerILb0EEEEEEEEEvNT_6ParamsE,"aw",@nobits
	.sectionflags	@""
	.align	16
	.zero		1024


//--------------------- .nv.shared.reserved.0     --------------------------
	.section	.nv.shared.reserved.0,"aw",@nobits
	.weak		__nv_reservedSMEM_offset_0_alias
	.size		__nv_reservedSMEM_offset_0_alias, 0, 0
	.other		__nv_reservedSMEM_offset_0_alias,@"STO_CUDA_RESERVED_SHARED STV_DEFAULT"
__nv_reservedSMEM_offset_0_alias:
	.zero		0


//--------------------- .nv.global                --------------------------
	.section	.nv.global,"aw",@nobits
.nv.global:
	.type		_ZN85_INTERNAL_88615ea0_49_flash_fwd_hdim64_512_bf16_softcap_packgqa_sm90_cu_0106449f_37984cute1_E,@object
	.size		_ZN85_INTERNAL_88615ea0_49_flash_fwd_hdim64_512_bf16_softcap_packgqa_sm90_cu_0106449f_37984cute1_E,(_ZN85_INTERNAL_88615ea0_49_flash_fwd_hdim64_512_bf16_softcap_packgqa_sm90_cu_0106449f_37984cuda3std3__45__cpo6cbeginE - _ZN85_INTERNAL_88615ea0_49_flash_fwd_hdim64_512_bf16_softcap_packgqa_sm90_cu_0106449f_37984cute1_E)
_ZN85_INTERNAL_88615ea0_49_flash_fwd_hdim64_512_bf16_softcap_packgqa_sm90_cu_0106449f_37984cute1_E:
	.zero		1
	.type		_ZN85_INTERNAL_88615ea0_49_flash_fwd_hdim64_512_bf16_softcap_packgqa_sm90_cu_0106449f_37984cuda3std3__45__cpo6cbeginE,@object
	.size		_ZN85_INTERNAL_88615ea0_49_flash_fwd_hdim64_512_bf16_softcap_packgqa_sm90_cu_0106449f_37984cuda3std3__45__cpo6cbeginE,(_ZN85_INTERNAL_88615ea0_49_flash_fwd_hdim64_512_bf16_softcap_packgqa_sm90_cu_0106449f_37984cuda3std3__48in_placeE - _ZN85_INTERNAL_88615ea0_49_flash_fwd_hdim64_512_bf16_softcap_packgqa_sm90_cu_0106449f_37984cuda3std3__45__cpo6cbeginE)
_ZN85_INTERNAL_88615ea0_49_flash_fwd_hdim64_512_bf16_softcap_packgqa_sm90_cu_0106449f_37984cuda3std3__45__cpo6cbeginE:
	.zero		1
	.type		_ZN85_INTERNAL_88615ea0_49_flash_fwd_hdim64_512_bf16_softcap_packgqa_sm90_cu_0106449f_37984cuda3std3__48in_placeE,@object
	.size		_ZN85_INTERNAL_88615ea0_49_flash_fwd_hdim64_512_bf16_softcap_packgqa_sm90_cu_0106449f_37984cuda3std3__48in_placeE,(_ZN85_INTERNAL_88615ea0_49_flash_fwd_hdim64_512_bf16_softcap_packgqa_sm90_cu_0106449f_37984cuda3std6ranges3__45__cpo9iter_moveE - _ZN85_INTERNAL_88615ea0_49_flash_fwd_hdim64_512_bf16_softcap_packgqa_sm90_cu_0106449f_37984cuda3std3__48in_placeE)
_ZN85_INTERNAL_88615ea0_49_flash_fwd_hdim64_512_bf16_softcap_packgqa_sm90_cu_0106449f_37984cuda3std3__48in_placeE:
	.zero		1
	.type		_ZN85_INTERNAL_88615ea0_49_flash_fwd_hdim64_512_bf16_softcap_packgqa_sm90_cu_0106449f_37984cuda3std6ranges3__45__cpo9iter_moveE,@object
	.size		_ZN85_INTERNAL_88615ea0_49_flash_fwd_hdim64_512_bf16_softcap_packgqa_sm90_cu_0106449f_37984cuda3std6ranges3__45__cpo9iter_moveE,(_ZN85_INTERNAL_88615ea0_49_flash_fwd_hdim64_512_bf16_softcap_packgqa_sm90_cu_0106449f_37984cuda3std3__45__cpo5beginE - _ZN85_INTERNAL_88615ea0_49_flash_fwd_hdim64_512_bf16_softcap_packgqa_sm90_cu_0106449f_37984cuda3std6ranges3__45__cpo9iter_moveE)
_ZN85_INTERNAL_88615ea0_49_flash_fwd_hdim64_512_bf16_softcap_packgqa_sm90_cu_0106449f_37984cuda3std6ranges3__45__cpo9iter_moveE:
	.zero		1
	.type		_ZN85_INTERNAL_88615ea0_49_flash_fwd_hdim64_512_bf16_softcap_packgqa_sm90_cu_0106449f_37984cuda3std3__45__cpo5beginE,@object
	.size		_ZN85_INTERNAL_88615ea0_49_flash_fwd_hdim64_512_bf16_softcap_packgqa_sm90_cu_0106449f_37984cuda3std3__45__cpo5beginE,(_ZN85_INTERNAL_88615ea0_49_flash_fwd_hdim64_512_bf16_softcap_packgqa_sm90_cu_0106449f_37984cuda3std3__487_GLOBAL__N__88615ea0_49_flash_fwd_hdim64_512_bf16_softcap_packgqa_sm90_cu_0106449f_37986ignoreE - _ZN85_INTERNAL_88615ea0_49_flash_fwd_hdim64_512_bf16_softcap_packgqa_sm90_cu_0106449f_37984cuda3std3__45__cpo5beginE)
_ZN85_INTERNAL_88615ea0_49_flash_fwd_hdim64_512_bf16_softcap_packgqa_sm90_cu_0106449f_37984cuda3std3__45__cpo5beginE:
	.zero		1
	.type		_ZN85_INTERNAL_88615ea0_49_flash_fwd_hdim64_512_bf16_softcap_packgqa_sm90_cu_0106449f_37984cuda3std3__487_GLOBAL__N__88615ea0_49_flash_fwd_hdim64_512_bf16_softcap_packgqa_sm90_cu_0106449f_37986ignoreE,@object
	.size		_ZN85_INTERNAL_88615ea0_49_flash_fwd_hdim64_512_bf16_softcap_packgqa_sm90_cu_0106449f_37984cuda3std3__487_GLOBAL__N__88615ea0_49_flash_fwd_hdim64_512_bf16_softcap_packgqa_sm90_cu_0106449f_37986ignoreE,(_ZN85_INTERNAL_88615ea0_49_flash_fwd_hdim64_512_bf16_softcap_packgqa_sm90_cu_0106449f_37984cute7productE - _ZN85_INTERNAL_88615ea0_49_flash_fwd_hdim64_512_bf16_softcap_packgqa_sm90_cu_0106449f_37984cuda3std3__487_GLOBAL__N__88615ea0_49_flash_fwd_hdim64_512_bf16_softcap_packgqa_sm90_cu_0106449f_37986ignoreE)
_ZN85_INTERNAL_88615ea0_49_flash_fwd_hdim64_512_bf16_softcap_packgqa_sm90_cu_0106449f_37984cuda3std3__487_GLOBAL__N__88615ea0_49_flash_fwd_hdim64_512_bf16_softcap_packgqa_sm90_cu_0106449f_37986ignoreE:
	.zero		1
	.type		_ZN85_INTERNAL_88615ea0_49_flash_fwd_hdim64_512_bf16_softcap_packgqa_sm90_cu_0106449f_37984cute7productE,@object
	.size		_ZN85_INTERNAL_88615ea0_49_flash_fwd_hdim64_512_bf16_softcap_packgqa_sm90_cu_0106449f_37984cute7productE,(_ZN85_INTERNAL_88615ea0_49_flash_fwd_hdim64_512_bf16_softcap_packgqa_sm90_cu_0106449f_37984cuda3std3__45__cpo3endE - _ZN85_INTERNAL_88615ea0_49_flash_fwd_hdim64_512_bf16_softcap_packgqa_sm90_cu_0106449f_37984cute7productE)
_ZN85_INTERNAL_88615ea0_49_flash_fwd_hdim64_512_bf16_softcap_packgqa_sm90_cu_0106449f_37984cute7productE:
	.zero		1
	.type		_ZN85_INTERNAL_88615ea0_49_flash_fwd_hdim64_512_bf16_softcap_packgqa_sm90_cu_0106449f_37984cuda3std3__45__cpo3endE,@object
	.size		_ZN85_INTERNAL_88615ea0_49_flash_fwd_hdim64_512_bf16_softcap_packgqa_sm90_cu_0106449f_37984cuda3std3__45__cpo3endE,(_ZN85_INTERNAL_88615ea0_49_flash_fwd_hdim64_512_bf16_softcap_packgqa_sm90_cu_0106449f_37984cuda3std3__419piecewise_constructE - _ZN85_INTERNAL_88615ea0_49_flash_fwd_hdim64_512_bf16_softcap_packgqa_sm90_cu_0106449f_37984cuda3std3__45__cpo3endE)
_ZN85_INTERNAL_88615ea0_49_flash_fwd_hdim64_512_bf16_softcap_packgqa_sm90_cu_0106449f_37984cuda3std3__45__cpo3endE:
	.zero		1
	.type		_ZN85_INTERNAL_88615ea0_49_flash_fwd_hdim64_512_bf16_softcap_packgqa_sm90_cu_0106449f_37984cuda3std3__419piecewise_constructE,@object
	.size		_ZN85_INTERNAL_88615ea0_49_flash_fwd_hdim64_512_bf16_softcap_packgqa_sm90_cu_0106449f_37984cuda3std3__419piecewise_constructE,(_ZN85_INTERNAL_88615ea0_49_flash_fwd_hdim64_512_bf16_softcap_packgqa_sm90_cu_0106449f_37984cuda3std3__45__cpo4cendE - _ZN85_INTERNAL_88615ea0_49_flash_fwd_hdim64_512_bf16_softcap_packgqa_sm90_cu_0106449f_37984cuda3std3__419piecewise_constructE)
_ZN85_INTERNAL_88615ea0_49_flash_fwd_hdim64_512_bf16_softcap_packgqa_sm90_cu_0106449f_37984cuda3std3__419piecewise_constructE:
	.zero		1
	.type		_ZN85_INTERNAL_88615ea0_49_flash_fwd_hdim64_512_bf16_softcap_packgqa_sm90_cu_0106449f_37984cuda3std3__45__cpo4cendE,@object
	.size		_ZN85_INTERNAL_88615ea0_49_flash_fwd_hdim64_512_bf16_softcap_packgqa_sm90_cu_0106449f_37984cuda3std3__45__cpo4cendE,(_ZN85_INTERNAL_88615ea0_49_flash_fwd_hdim64_512_bf16_softcap_packgqa_sm90_cu_0106449f_37984cuda3std6ranges3__45__cpo4swapE - _ZN85_INTERNAL_88615ea0_49_flash_fwd_hdim64_512_bf16_softcap_packgqa_sm90_cu_0106449f_37984cuda3std3__45__cpo4cendE)
_ZN85_INTERNAL_88615ea0_49_flash_fwd_hdim64_512_bf16_softcap_packgqa_sm90_cu_0106449f_37984cuda3std3__45__cpo4cendE:
	.zero		1
	.type		_ZN85_INTERNAL_88615ea0_49_flash_fwd_hdim64_512_bf16_softcap_packgqa_sm90_cu_0106449f_37984cuda3std6ranges3__45__cpo4swapE,@object
	.size		_ZN85_INTERNAL_88615ea0_49_flash_fwd_hdim64_512_bf16_softcap_packgqa_sm90_cu_0106449f_37984cuda3std6ranges3__45__cpo4swapE,(.L_13 - _ZN85_INTERNAL_88615ea0_49_flash_fwd_hdim64_512_bf16_softcap_packgqa_sm90_cu_0106449f_37984cuda3std6ranges3__45__cpo4swapE)
_ZN85_INTERNAL_88615ea0_49_flash_fwd_hdim64_512_bf16_softcap_packgqa_sm90_cu_0106449f_37984cuda3std6ranges3__45__cpo4swapE:
	.zero		1
.L_13:


//--------------------- .nv.shared._ZN7cutlass13device_kernelIN5flash11enable_sm90INS1_16FlashAttnFwdSm90INS1_25CollectiveMainloopFwdSm90ILi2EN4cute5tupleIJNS5_1CILi1EEES8_S8_EEENS6_IJNS7_ILi64EEESA_SA_EEELi512ENS_10bfloat16_tEfNS_4arch4Sm90ELb0ELb0ELb1ELb0ELb0ELb0ELb1ELb0ELb0ELb1ELb0ELb0EEENS1_21CollectiveEpilogueFwdINS6_IJSA_NS7_ILi512EEESA_EEES9_SC_SE_Li256ELb0ELb1ELb0ELb0EEENS1_29StaticPersistentTileSchedulerILb0EEEEEEEEEvNT_6ParamsE --------------------------
	.section	.nv.shared._ZN7cutlass13device_kernelIN5flash11enable_sm90INS1_16FlashAttnFwdSm90INS1_25CollectiveMainloopFwdSm90ILi2EN4cute5tupleIJNS5_1CILi1EEES8_S8_EEENS6_IJNS7_ILi64EEESA_SA_EEELi512ENS_10bfloat16_tEfNS_4arch4Sm90ELb0ELb0ELb1ELb0ELb0ELb0ELb1ELb0ELb0ELb1ELb0ELb0EEENS1_21CollectiveEpilogueFwdINS6_IJSA_NS7_ILi512EEESA_EEES9_SC_SE_Li256ELb0ELb1ELb0ELb0EEENS1_29StaticPersistentTileSchedulerILb0EEEEEEEEEvNT_6ParamsE,"aw",@nobits
	.sectionflags	@""
	.align	16
	.zero		1024


//--------------------- .nv.shared._ZN7cutlass13device_kernelIN5flash11enable_sm90INS1_16FlashAttnFwdSm90INS1_25CollectiveMainloopFwdSm90ILi2EN4cute5tupleIJNS5_1CILi1EEES8_S8_EEENS6_IJNS7_ILi64EEESA_SA_EEELi512ENS_10bfloat16_tEfNS_4arch4Sm90ELb0ELb0ELb1ELb1ELb0ELb0ELb0ELb0ELb0ELb1ELb0ELb0EEENS1_21CollectiveEpilogueFwdINS6_IJSA_NS7_ILi512EEESA_EEES9_SC_SE_Li256ELb1ELb1ELb0ELb0EEENS1_36VarlenDynamicPersistentTileSchedulerILi64ELi64ELi256ELi128ELb0ELb1ELb1ELb0ELb1ELb1EEEEEEEEEvNT_6ParamsE --------------------------
	.section	.nv.shared._ZN7cutlass13device_kernelIN5flash11enable_sm90INS1_16FlashAttnFwdSm90INS1_25CollectiveMainloopFwdSm90ILi2EN4cute5tupleIJNS5_1CILi1EEES8_S8_EEENS6_IJNS7_ILi64EEESA_SA_EEELi512ENS_10bfloat16_tEfNS_4arch4Sm90ELb0ELb0ELb1ELb1ELb0ELb0ELb0ELb0ELb0ELb1ELb0ELb0EEENS1_21CollectiveEpilogueFwdINS6_IJSA_NS7_ILi512EEESA_EEES9_SC_SE_Li256ELb1ELb1ELb0ELb0EEENS1_36VarlenDynamicPersistentTileSchedulerILi64ELi64ELi256ELi128ELb0ELb1ELb1ELb0ELb1ELb1EEEEEEEEEvNT_6ParamsE,"aw",@nobits
	.sectionflags	@""
	.align	16
	.zero		1024


//--------------------- .nv.shared._ZN7cutlass13device_kernelIN5flash11enable_sm90INS1_16FlashAttnFwdSm90INS1_25CollectiveMainloopFwdSm90ILi2EN4cute5tupleIJNS5_1CILi1EEES8_S8_EEENS6_IJNS7_ILi64EEESA_SA_EEELi512ENS_10bfloat16_tEfNS_4arch4Sm90ELb0ELb0ELb1ELb1ELb0ELb1ELb0ELb0ELb0ELb1ELb0ELb0EEENS1_21CollectiveEpilogueFwdINS6_IJSA_NS7_ILi512EEESA_EEES9_SC_SE_Li256ELb1ELb1ELb0ELb0EEENS1_36VarlenDynamicPersistentTileSchedulerILi64ELi64ELi256ELi128ELb0ELb1ELb1ELb0ELb1ELb1EEEEEEEEEvNT_6ParamsE --------------------------
	.section	.nv.shared._ZN7cutlass13device_kernelIN5flash11enable_sm90INS1_16FlashAttnFwdSm90INS1_25CollectiveMainloopFwdSm90ILi2EN4cute5tupleIJNS5_1CILi1EEES8_S8_EEENS6_IJNS7_ILi64EEESA_SA_EEELi512ENS_10bfloat16_tEfNS_4arch4Sm90ELb0ELb0ELb1ELb1ELb0ELb1ELb0ELb0ELb0ELb1ELb0ELb0EEENS1_21CollectiveEpilogueFwdINS6_IJSA_NS7_ILi512EEESA_EEES9_SC_SE_Li256ELb1ELb1ELb0ELb0EEENS1_36VarlenDynamicPersistentTileSchedulerILi64ELi64ELi256ELi128ELb0ELb1ELb1ELb0ELb1ELb1EEEEEEEEEvNT_6ParamsE,"aw",@nobits
	.sectionflags	@""
	.align	16
	.zero		1024


//--------------------- .nv.shared._ZN7cutlass13device_kernelIN5flash11enable_sm90INS1_16FlashAttnFwdSm90INS1_25CollectiveMainloopFwdSm90ILi2EN4cute5tupleIJNS5_1CILi1EEES8_S8_EEENS6_IJNS7_ILi64EEESA_SA_EEELi512ENS_10bfloat16_tEfNS_4arch4Sm90ELb0ELb0ELb1ELb1ELb0ELb0ELb1ELb0ELb0ELb1ELb0ELb0EEENS1_21CollectiveEpilogueFwdINS6_IJSA_NS7_ILi512EEESA_EEES9_SC_SE_Li256ELb1ELb1ELb0ELb0EEENS1_36VarlenDynamicPersistentTileSchedulerILi64ELi64ELi256ELi128ELb0ELb1ELb1ELb0ELb1ELb1EEEEEEEEEvNT_6ParamsE --------------------------
	.section	.nv.shared._ZN7cutlass13device_kernelIN5flash11enable_sm90INS1_16FlashAttnFwdSm90INS1_25CollectiveMainloopFwdSm90ILi2EN4cute5tupleIJNS5_1CILi1EEES8_S8_EEENS6_IJNS7_ILi64EEESA_SA_EEELi512ENS_10bfloat16_tEfNS_4arch4Sm90ELb0ELb0ELb1ELb1ELb0ELb0ELb1ELb0ELb0ELb1ELb0ELb0EEENS1_21CollectiveEpilogueFwdINS6_IJSA_NS7_ILi512EEESA_EEES9_SC_SE_Li256ELb1ELb1ELb0ELb0EEENS1_36VarlenDynamicPersistentTileSchedulerILi64ELi64ELi256ELi128ELb0ELb1ELb1ELb0ELb1ELb1EEEEEEEEEvNT_6ParamsE,"aw",@nobits
	.sectionflags	@""
	.align	16
	.zero		1024


//--------------------- .nv.shared._ZN7cutlass13device_kernelIN5flash11enable_sm90INS1_16FlashAttnFwdSm90INS1_25CollectiveMainloopFwdSm90ILi2EN4cute5tupleIJNS5_1CILi1EEES8_S8_EEENS6_IJNS7_ILi64EEESA_SA_EEELi512ENS_10bfloat16_tEfNS_4arch4Sm90ELb0ELb0ELb1ELb1ELb0ELb1ELb1ELb0ELb0ELb1ELb0ELb0EEENS1_21CollectiveEpilogueFwdINS6_IJSA_NS7_ILi512EEESA_EEES9_SC_SE_Li256ELb1ELb1ELb0ELb0EEENS1_36VarlenDynamicPersistentTileSchedulerILi64ELi64ELi256ELi128ELb0ELb1ELb1ELb0ELb1ELb1EEEEEEEEEvNT_6ParamsE --------------------------
	.section	.nv.shared._ZN7cutlass13device_kernelIN5flash11enable_sm90INS1_16FlashAttnFwdSm90INS1_25CollectiveMainloopFwdSm90ILi2EN4cute5tupleIJNS5_1CILi1EEES8_S8_EEENS6_IJNS7_ILi64EEESA_SA_EEELi512ENS_10bfloat16_tEfNS_4arch4Sm90ELb0ELb0ELb1ELb1ELb0ELb1ELb1ELb0ELb0ELb1ELb0ELb0EEENS1_21CollectiveEpilogueFwdINS6_IJSA_NS7_ILi512EEESA_EEES9_SC_SE_Li256ELb1ELb1ELb0ELb0EEENS1_36VarlenDynamicPersistentTileSchedulerILi64ELi64ELi256ELi128ELb0ELb1ELb1ELb0ELb1ELb1EEEEEEEEEvNT_6ParamsE,"aw",@nobits
	.sectionflags	@""
	.align	16
	.zero		1024


//--------------------- .nv.shared._ZN7cutlass13device_kernelIN5flash11enable_sm90INS1_16FlashAttnFwdSm90INS1_25CollectiveMainloopFwdSm90ILi2EN4cute5tupleIJNS5_1CILi1EEES8_S8_EEENS6_IJNS7_ILi64EEESA_SA_EEELi512ENS_10bfloat16_tEfNS_4arch4Sm90ELb0ELb1ELb1ELb0ELb0ELb0ELb0ELb0ELb0ELb1ELb0ELb0EEENS1_21CollectiveEpilogueFwdINS6_IJSA_NS7_ILi512EEESA_EEES9_SC_SE_Li256ELb0ELb1ELb0ELb0EEENS1_30DynamicPersistentTileSchedulerILi256ELi128ELb0ELb1ELb1EEEEEEEEEvNT_6ParamsE --------------------------
	.section	.nv.shared._ZN7cutlass13device_kernelIN5flash11enable_sm90INS1_16FlashAttnFwdSm90INS1_25CollectiveMainloopFwdSm90ILi2EN4cute5tupleIJNS5_1CILi1EEES8_S8_EEENS6_IJNS7_ILi64EEESA_SA_EEELi512ENS_10bfloat16_tEfNS_4arch4Sm90ELb0ELb1ELb1ELb0ELb0ELb0ELb0ELb0ELb0ELb1ELb0ELb0EEENS1_21CollectiveEpilogueFwdINS6_IJSA_NS7_ILi512EEESA_EEES9_SC_SE_Li256ELb0ELb1ELb0ELb0EEENS1_30DynamicPersistentTileSchedulerILi256ELi128ELb0ELb1ELb1EEEEEEEEEvNT_6ParamsE,"aw",@nobits
	.sectionflags	@""
	.align	16
	.zero		1024


//--------------------- .nv.shared._ZN7cutlass13device_kernelIN5flash11enable_sm90INS1_16FlashAttnFwdSm90INS1_25CollectiveMainloopFwdSm90ILi2EN4cute5tupleIJNS5_1CILi1EEES8_S8_EEENS6_IJNS7_ILi64EEESA_SA_EEELi512ENS_10bfloat16_tEfNS_4arch4Sm90ELb0ELb1ELb1ELb0ELb0ELb0ELb1ELb0ELb0ELb1ELb0ELb0EEENS1_21CollectiveEpilogueFwdINS6_IJSA_NS7_ILi512EEESA_EEES9_SC_SE_Li256ELb0ELb1ELb0ELb0EEENS1_30DynamicPersistentTileSchedulerILi256ELi128ELb0ELb1ELb1EEEEEEEEEvNT_6ParamsE --------------------------
	.section	.nv.shared._ZN7cutlass13device_kernelIN5flash11enable_sm90INS1_16FlashAttnFwdSm90INS1_25CollectiveMainloopFwdSm90ILi2EN4cute5tupleIJNS5_1CILi1EEES8_S8_EEENS6_IJNS7_ILi64EEESA_SA_EEELi512ENS_10bfloat16_tEfNS_4arch4Sm90ELb0ELb1ELb1ELb0ELb0ELb0ELb1ELb0ELb0ELb1ELb0ELb0EEENS1_21CollectiveEpilogueFwdINS6_IJSA_NS7_ILi512EEESA_EEES9_SC_SE_Li256ELb0ELb1ELb0ELb0EEENS1_30DynamicPersistentTileSchedulerILi256ELi128ELb0ELb1ELb1EEEEEEEEEvNT_6ParamsE,"aw",@nobits
	.sectionflags	@""
	.align	16
	.zero		1024


//--------------------- .nv.shared._ZN7cutlass13device_kernelIN5flash11enable_sm90INS1_16FlashAttnFwdSm90INS1_25CollectiveMainloopFwdSm90ILi2EN4cute5tupleIJNS5_1CILi1EEES8_S8_EEENS6_IJNS7_ILi64EEESA_SA_EEELi512ENS_10bfloat16_tEfNS_4arch4Sm90ELb0ELb1ELb1ELb1ELb0ELb0ELb0ELb0ELb0ELb1ELb0ELb0EEENS1_21CollectiveEpilogueFwdINS6_IJSA_NS7_ILi512EEESA_EEES9_SC_SE_Li256ELb1ELb1ELb0ELb0EEENS1_36VarlenDynamicPersistentTileSchedulerILi64ELi64ELi256ELi128ELb0ELb1ELb1ELb1ELb0ELb1EEEEEEEEEvNT_6ParamsE --------------------------
	.section	.nv.shared._ZN7cutlass13device_kernelIN5flash11enable_sm90INS1_16FlashAttnFwdSm90INS1_25CollectiveMainloopFwdSm90ILi2EN4cute5tupleIJNS5_1CILi1EEES8_S8_EEENS6_IJNS7_ILi64EEESA_SA_EEELi512ENS_10bfloat16_tEfNS_4arch4Sm90ELb0ELb1ELb1ELb1ELb0ELb0ELb0ELb0ELb0ELb1ELb0ELb0EEENS1_21CollectiveEpilogueFwdINS6_IJSA_NS7_ILi512EEESA_EEES9_SC_SE_Li256ELb1ELb1ELb0ELb0EEENS1_36VarlenDynamicPersistentTileSchedulerILi64ELi64ELi256ELi128ELb0ELb1ELb1ELb1ELb0ELb1EEEEEEEEEvNT_6ParamsE,"aw",@nobits
	.sectionflags	@""
	.align	16
	.zero		1024


//--------------------- .nv.shared._ZN7cutlass13device_kernelIN5flash11enable_sm90INS1_16FlashAttnFwdSm90INS1_25CollectiveMainloopFwdSm90ILi2EN4cute5tupleIJNS5_1CILi1EEES8_S8_EEENS6_IJNS7_ILi64EEESA_SA_EEELi512ENS_10bfloat16_tEfNS_4arch4Sm90ELb0ELb1ELb1ELb1ELb0ELb1ELb0ELb0ELb0ELb1ELb0ELb0EEENS1_21CollectiveEpilogueFwdINS6_IJSA_NS7_ILi512EEESA_EEES9_SC_SE_Li256ELb1ELb1ELb0ELb0EEENS1_36VarlenDynamicPersistentTileSchedulerILi64ELi64ELi256ELi128ELb0ELb1ELb1ELb1ELb0ELb1EEEEEEEEEvNT_6ParamsE --------------------------
	.section	.nv.shared._ZN7cutlass13device_kernelIN5flash11enable_sm90INS1_16FlashAttnFwdSm90INS1_25CollectiveMainloopFwdSm90ILi2EN4cute5tupleIJNS5_1CILi1EEES8_S8_EEENS6_IJNS7_ILi64EEESA_SA_EEELi512ENS_10bfloat16_tEfNS_4arch4Sm90ELb0ELb1ELb1ELb1ELb0ELb1ELb0ELb0ELb0ELb1ELb0ELb0EEENS1_21CollectiveEpilogueFwdINS6_IJSA_NS7_ILi512EEESA_EEES9_SC_SE_Li256ELb1ELb1ELb0ELb0EEENS1_36VarlenDynamicPersistentTileSchedulerILi64ELi64ELi256ELi128ELb0ELb1ELb1ELb1ELb0ELb1EEEEEEEEEvNT_6ParamsE,"aw",@nobits
	.sectionflags	@""
	.align	16
	.zero		1024


//--------------------- .nv.shared._ZN7cutlass13device_kernelIN5flash11enable_sm90INS1_16FlashAttnFwdSm90INS1_25CollectiveMainloopFwdSm90ILi2EN4cute5tupleIJNS5_1CILi1EEES8_S8_EEENS6_IJNS7_ILi64EEESA_SA_EEELi512ENS_10bfloat16_tEfNS_4arch4Sm90ELb0ELb1ELb1ELb1ELb0ELb0ELb1ELb0ELb0ELb1ELb0ELb0EEENS1_21CollectiveEpilogueFwdINS6_IJSA_NS7_ILi512EEESA_EEES9_SC_SE_Li256ELb1ELb1ELb0ELb0EEENS1_36VarlenDynamicPersistentTileSchedulerILi64ELi64ELi256ELi128ELb0ELb1ELb1ELb1ELb0ELb1EEEEEEEEEvNT_6ParamsE --------------------------
	.section	.nv.shared._ZN7cutlass13device_kernelIN5flash11enable_sm90INS1_16FlashAttnFwdSm90INS1_25CollectiveMainloopFwdSm90ILi2EN4cute5tupleIJNS5_1CILi1EEES8_S8_EEENS6_IJNS7_ILi64EEESA_SA_EEELi512ENS_10bfloat16_tEfNS_4arch4Sm90ELb0ELb1ELb1ELb1ELb0ELb0ELb1ELb0ELb0ELb1ELb0ELb0EEENS1_21CollectiveEpilogueFwdINS6_IJSA_NS7_ILi512EEESA_EEES9_SC_SE_Li256ELb1ELb1ELb0ELb0EEENS1_36VarlenDynamicPersistentTileSchedulerILi64ELi64ELi256ELi128ELb0ELb1ELb1ELb1ELb0ELb1EEEEEEEEEvNT_6ParamsE,"aw",@nobits
	.sectionflags	@""
	.align	16
	.zero		1024


//--------------------- .nv.shared._ZN7cutlass13device_kernelIN5flash11enable_sm90INS1_16FlashAttnFwdSm90INS1_25CollectiveMainloopFwdSm90ILi2EN4cute5tupleIJNS5_1CILi1EEES8_S8_EEENS6_IJNS7_ILi64EEESA_SA_EEELi512ENS_10bfloat16_tEfNS_4arch4Sm90ELb0ELb1ELb1ELb1ELb0ELb1ELb1ELb0ELb0ELb1ELb0ELb0EEENS1_21CollectiveEpilogueFwdINS6_IJSA_NS7_ILi512EEESA_EEES9_SC_SE_Li256ELb1ELb1ELb0ELb0EEENS1_36VarlenDynamicPersistentTileSchedulerILi64ELi64ELi256ELi128ELb0ELb1ELb1ELb1ELb0ELb1EEEEEEEEEvNT_6ParamsE --------------------------
	.section	.nv.shared._ZN7cutlass13device_kernelIN5flash11enable_sm90INS1_16FlashAttnFwdSm90INS1_25CollectiveMainloopFwdSm90ILi2EN4cute5tupleIJNS5_1CILi1EEES8_S8_EEENS6_IJNS7_ILi64EEESA_SA_EEELi512ENS_10bfloat16_tEfNS_4arch4Sm90ELb0ELb1ELb1ELb1ELb0ELb1ELb1ELb0ELb0ELb1ELb0ELb0EEENS1_21CollectiveEpilogueFwdINS6_IJSA_NS7_ILi512EEESA_EEES9_SC_SE_Li256ELb1ELb1ELb0ELb0EEENS1_36VarlenDynamicPersistentTileSchedulerILi64ELi64ELi256ELi128ELb0ELb1ELb1ELb1ELb0ELb1EEEEEEEEEvNT_6ParamsE,"aw",@nobits
	.sectionflags	@""
	.align	16
	.zero		1024


//--------------------- .nv.shared._ZN7cutlass13device_kernelIN5flash11enable_sm90INS1_16FlashAttnFwdSm90INS1_25CollectiveMainloopFwdSm90ILi2EN4cute5tupleIJNS5_1CILi1EEES8_S8_EEENS6_IJNS7_ILi64EEESA_SA_EEELi512ENS_10bfloat16_tEfNS_4arch4Sm90ELb1ELb0ELb1ELb0ELb0ELb0ELb0ELb0ELb0ELb1ELb0ELb0EEENS1_21CollectiveEpilogueFwdINS6_IJSA_NS7_ILi512EEESA_EEES9_SC_SE_Li256ELb0ELb1ELb0ELb0EEENS1_30DynamicPersistentTileSchedulerILi256ELi128ELb0ELb1ELb1EEEEEEEEEvNT_6ParamsE --------------------------
	.section	.nv.shared._ZN7cutlass13device_kernelIN5flash11enable_sm90INS1_16FlashAttnFwdSm90INS1_25CollectiveMainloopFwdSm90ILi2EN4cute5tupleIJNS5_1CILi1EEES8_S8_EEENS6_IJNS7_ILi64EEESA_SA_EEELi512ENS_10bfloat16_tEfNS_4arch4Sm90ELb1ELb0ELb1ELb0ELb0ELb0ELb0ELb0ELb0ELb1ELb0ELb0EEENS1_21CollectiveEpilogueFwdINS6_IJSA_NS7_ILi512EEESA_EEES9_SC_SE_Li256ELb0ELb1ELb0ELb0EEENS1_30DynamicPersistentTileSchedulerILi256ELi128ELb0ELb1ELb1EEEEEEEEEvNT_6ParamsE,"aw",@nobits
	.sectionflags	@""
	.align	16
	.zero		1024


//--------------------- .nv.shared._ZN7cutlass13device_kernelIN5flash11enable_sm90INS1_16FlashAttnFwdSm90INS1_25CollectiveMainloopFwdSm90ILi2EN4cute5tupleIJNS5_1CILi1EEES8_S8_EEENS6_IJNS7_ILi64EEESA_SA_EEELi512ENS_10bfloat16_tEfNS_4arch4Sm90ELb1ELb0ELb1ELb0ELb0ELb0ELb1ELb0ELb0ELb1ELb0ELb0EEENS1_21CollectiveEpilogueFwdINS6_IJSA_NS7_ILi512EEESA_EEES9_SC_SE_Li256ELb0ELb1ELb0ELb0EEENS1_30DynamicPersistentTileSchedulerILi256ELi128ELb0ELb1ELb1EEEEEEEEEvNT_6ParamsE --------------------------
	.section	.nv.shared._ZN7cutlass13device_kernelIN5flash11enable_sm90INS1_16FlashAttnFwdSm90INS1_25CollectiveMainloopFwdSm90ILi2EN4cute5tupleIJNS5_1CILi1EEES8_S8_EEENS6_IJNS7_ILi64EEESA_SA_EEELi512ENS_10bfloat16_tEfNS_4arch4Sm90ELb1ELb0ELb1ELb0ELb0ELb0ELb1ELb0ELb0ELb1ELb0ELb0EEENS1_21CollectiveEpilogueFwdINS6_IJSA_NS7_ILi512EEESA_EEES9_SC_SE_Li256ELb0ELb1ELb0ELb0EEENS1_30DynamicPersistentTileSchedulerILi256ELi128ELb0ELb1ELb1EEEEEEEEEvNT_6ParamsE,"aw",@nobits
	.sectionflags	@""
	.align	16
	.zero		1024


//--------------------- .nv.shared._ZN7cutlass13device_kernelIN5flash11enable_sm90INS1_16FlashAttnFwdSm90INS1_25CollectiveMainloopFwdSm90ILi2EN4cute5tupleIJNS5_1CILi1EEES8_S8_EEENS6_IJNS7_ILi64EEESA_SA_EEELi512ENS_10bfloat16_tEfNS_4arch4Sm90ELb1ELb0ELb1ELb1ELb0ELb0ELb0ELb0ELb0ELb1ELb0ELb0EEENS1_21CollectiveEpilogueFwdINS6_IJSA_NS7_ILi512EEESA_EEES9_SC_SE_Li256ELb1ELb1ELb0ELb0EEENS1_36VarlenDynamicPersistentTileSchedulerILi64ELi64ELi256ELi128ELb0ELb1ELb1ELb1ELb1ELb1EEEEEEEEEvNT_6ParamsE --------------------------
	.section	.nv.shared._ZN7cutlass13device_kernelIN5flash11enable_sm90INS1_16FlashAttnFwdSm90INS1_25CollectiveMainloopFwdSm90ILi2EN4cute5tupleIJNS5_1CILi1EEES8_S8_EEENS6_IJNS7_ILi64EEESA_SA_EEELi512ENS_10bfloat16_tEfNS_4arch4Sm90ELb1ELb0ELb1ELb1ELb0ELb0ELb0ELb0ELb0ELb1ELb0ELb0EEENS1_21CollectiveEpilogueFwdINS6_IJSA_NS7_ILi512EEESA_EEES9_SC_SE_Li256ELb1ELb1ELb0ELb0EEENS1_36VarlenDynamicPersistentTileSchedulerILi64ELi64ELi256ELi128ELb0ELb1ELb1ELb1ELb1ELb1EEEEEEEEEvNT_6ParamsE,"aw",@nobits
	.sectionflags	@""
	.align	16
	.zero		1024


//--------------------- .nv.shared._ZN7cutlass13device_kernelIN5flash11enable_sm90INS1_16FlashAttnFwdSm90INS1_25CollectiveMainloopFwdSm90ILi2EN4cute5tupleIJNS5_1CILi1EEES8_S8_EEENS6_IJNS7_ILi64EEESA_SA_EEELi512ENS_10bfloat16_tEfNS_4arch4Sm90ELb1ELb0ELb1ELb1ELb0ELb1ELb0ELb0ELb0ELb1ELb0ELb0EEENS1_21CollectiveEpilogueFwdINS6_IJSA_NS7_ILi512EEESA_EEES9_SC_SE_Li256ELb1ELb1ELb0ELb0EEENS1_36VarlenDynamicPersistentTileSchedulerILi64ELi64ELi256ELi128ELb0ELb1ELb1ELb1ELb1ELb1EEEEEEEEEvNT_6ParamsE --------------------------
	.section	.nv.shared._ZN7cutlass13device_kernelIN5flash11enable_sm90INS1_16FlashAttnFwdSm90INS1_25CollectiveMainloopFwdSm90ILi2EN4cute5tupleIJNS5_1CILi1EEES8_S8_EEENS6_IJNS7_ILi64EEESA_SA_EEELi512ENS_10bfloat16_tEfNS_4arch4Sm90ELb1ELb0ELb1ELb1ELb0ELb1ELb0ELb0ELb0ELb1ELb0ELb0EEENS1_21CollectiveEpilogueFwdINS6_IJSA_NS7_ILi512EEESA_EEES9_SC_SE_Li256ELb1ELb1ELb0ELb0EEENS1_36VarlenDynamicPersistentTileSchedulerILi64ELi64ELi256ELi128ELb0ELb1ELb1ELb1ELb1ELb1EEEEEEEEEvNT_6ParamsE,"aw",@nobits
	.sectionflags	@""
	.align	16
	.zero		1024


//--------------------- .nv.shared._ZN7cutlass13device_kernelIN5flash11enable_sm90INS1_16FlashAttnFwdSm90INS1_25CollectiveMainloopFwdSm90ILi2EN4cute5tupleIJNS5_1CILi1EEES8_S8_EEENS6_IJNS7_ILi64EEESA_SA_EEELi512ENS_10bfloat16_tEfNS_4arch4Sm90ELb1ELb0ELb1ELb1ELb0ELb0ELb1ELb0ELb0ELb1ELb0ELb0EEENS1_21CollectiveEpilogueFwdINS6_IJSA_NS7_ILi512EEESA_EEES9_SC_SE_Li256ELb1ELb1ELb0ELb0EEENS1_36VarlenDynamicPersistentTileSchedulerILi64ELi64ELi256ELi128ELb0ELb1ELb1ELb1ELb1ELb1EEEEEEEEEvNT_6ParamsE --------------------------
	.section	.nv.shared._ZN7cutlass13device_kernelIN5flash11enable_sm90INS1_16FlashAttnFwdSm90INS1_25CollectiveMainloopFwdSm90ILi2EN4cute5tupleIJNS5_1CILi1EEES8_S8_EEENS6_IJNS7_ILi64EEESA_SA_EEELi512ENS_10bfloat16_tEfNS_4arch4Sm90ELb1ELb0ELb1ELb1ELb0ELb0ELb1ELb0ELb0ELb1ELb0ELb0EEENS1_21CollectiveEpilogueFwdINS6_IJSA_NS7_ILi512EEESA_EEES9_SC_SE_Li256ELb1ELb1ELb0ELb0EEENS1_36VarlenDynamicPersistentTileSchedulerILi64ELi64ELi256ELi128ELb0ELb1ELb1ELb1ELb1ELb1EEEEEEEEEvNT_6ParamsE,"aw",@nobits
	.sectionflags	@""
	.align	16
	.zero		1024


//--------------------- .nv.shared._ZN7cutlass13device_kernelIN5flash11enable_sm90INS1_16FlashAttnFwdSm90INS1_25CollectiveMainloopFwdSm90ILi2EN4cute5tupleIJNS5_1CILi1EEES8_S8_EEENS6_IJNS7_ILi64EEESA_SA_EEELi512ENS_10bfloat16_tEfNS_4arch4Sm90ELb1ELb0ELb1ELb1ELb0ELb1ELb1ELb0ELb0ELb1ELb0ELb0EEENS1_21CollectiveEpilogueFwdINS6_IJSA_NS7_ILi512EEESA_EEES9_SC_SE_Li256ELb1ELb1ELb0ELb0EEENS1_36VarlenDynamicPersistentTileSchedulerILi64ELi64ELi256ELi128ELb0ELb1ELb1ELb1ELb1ELb1EEEEEEEEEvNT_6ParamsE --------------------------
	.section	.nv.shared._ZN7cutlass13device_kernelIN5flash11enable_sm90INS1_16FlashAttnFwdSm90INS1_25CollectiveMainloopFwdSm90ILi2EN4cute5tupleIJNS5_1CILi1EEES8_S8_EEENS6_IJNS7_ILi64EEESA_SA_EEELi512ENS_10bfloat16_tEfNS_4arch4Sm90ELb1ELb0ELb1ELb1ELb0ELb1ELb1ELb0ELb0ELb1ELb0ELb0EEENS1_21CollectiveEpilogueFwdINS6_IJSA_NS7_ILi512EEESA_EEES9_SC_SE_Li256ELb1ELb1ELb0ELb0EEENS1_36VarlenDynamicPersistentTileSchedulerILi64ELi64ELi256ELi128ELb0ELb1ELb1ELb1ELb1ELb1EEEEEEEEEvNT_6ParamsE,"aw",@nobits
	.sectionflags	@""
	.align	16
	.zero		1024


//--------------------- .nv.constant0._ZN7cutlass13device_kernelIN5flash11enable_sm90INS1_16FlashAttnFwdSm90INS1_25CollectiveMainloopFwdSm90ILi2EN4cute5tupleIJNS5_1CILi1EEES8_S8_EEENS6_IJNS7_ILi64EEESA_SA_EEELi512ENS_10bfloat16_tEfNS_4arch4Sm90ELb0ELb0ELb1ELb0ELb0ELb0ELb0ELb0ELb0ELb1ELb0ELb0EEENS1_21CollectiveEpilogueFwdINS6_IJSA_NS7_ILi512EEESA_EEES9_SC_SE_Li256ELb0ELb1ELb0ELb0EEENS1_29StaticPersistentTileSchedulerILb0EEEEEEEEEvNT_6ParamsE --------------------------
	.section	.nv.constant0._ZN7cutlass13device_kernelIN5flash11enable_sm90INS1_16FlashAttnFwdSm90INS1_25CollectiveMainloopFwdSm90ILi2EN4cute5tupleIJNS5_1CILi1EEES8_S8_EEENS6_IJNS7_ILi64EEESA_SA_EEELi512ENS_10bfloat16_tEfNS_4arch4Sm90ELb0ELb0ELb1ELb0ELb0ELb0ELb0ELb0ELb0ELb1ELb0ELb0EEENS1_21CollectiveEpilogueFwdINS6_IJSA_NS7_ILi512EEESA_EEES9_SC_SE_Li256ELb0ELb1ELb0ELb0EEENS1_29StaticPersistentTileSchedulerILb0EEEEEEEEEvNT_6ParamsE,"a",@progbits
	.sectionflags	@""
	.align	4
.nv.constant0._ZN7cutlass13device_kernelIN5flash11enable_sm90INS1_16FlashAttnFwdSm90INS1_25CollectiveMainloopFwdSm90ILi2EN4cute5tupleIJNS5_1CILi1EEES8_S8_EEENS6_IJNS7_ILi64EEESA_SA_EEELi512ENS_10bfloat16_tEfNS_4arch4Sm90ELb0ELb0ELb1ELb0ELb0ELb0ELb0ELb0ELb0ELb1ELb0ELb0EEENS1_21CollectiveEpilogueFwdINS6_IJSA_NS7_ILi512EEESA_EEES9_SC_SE_Li256ELb0ELb1ELb0ELb0EEENS1_29StaticPersistentTileSchedulerILb0EEEEEEEEEvNT_6ParamsE:
	.zero		3200


//--------------------- .nv.constant0._ZN7cutlass13device_kernelIN5flash11enable_sm90INS1_16FlashAttnFwdSm90INS1_25CollectiveMainloopFwdSm90ILi2EN4cute5tupleIJNS5_1CILi1EEES8_S8_EEENS6_IJNS7_ILi64EEESA_SA_EEELi512ENS_10bfloat16_tEfNS_4arch4Sm90ELb0ELb0ELb1ELb0ELb0ELb0ELb1ELb0ELb0ELb1ELb0ELb0EEENS1_21CollectiveEpilogueFwdINS6_IJSA_NS7_ILi512EEESA_EEES9_SC_SE_Li256ELb0ELb1ELb0ELb0EEENS1_29StaticPersistentTileSchedulerILb0EEEEEEEEEvNT_6ParamsE --------------------------
	.section	.nv.constant0._ZN7cutlass13device_kernelIN5flash11enable_sm90INS1_16FlashAttnFwdSm90INS1_25CollectiveMainloopFwdSm90ILi2EN4cute5tupleIJNS5_1CILi1EEES8_S8_EEENS6_IJNS7_ILi64EEESA_SA_EEELi512ENS_10bfloat16_tEfNS_4arch4Sm90ELb0ELb0ELb1ELb0ELb0ELb0ELb1ELb0ELb0ELb1ELb0ELb0EEENS1_21CollectiveEpilogueFwdINS6_IJSA_NS7_ILi512EEESA_EEES9_SC_SE_Li256ELb0ELb1ELb0ELb0EEENS1_29StaticPersistentTileSchedulerILb0EEEEEEEEEvNT_6ParamsE,"a",@progbits
	.sectionflags	@""
	.align	4
.nv.constant0._ZN7cutlass13device_kernelIN5flash11enable_sm90INS1_16FlashAttnFwdSm90INS1_25CollectiveMainloopFwdSm90ILi2EN4cute5tupleIJNS5_1CILi1EEES8_S8_EEENS6_IJNS7_ILi64EEESA_SA_EEELi512ENS_10bfloat16_tEfNS_4arch4Sm90ELb0ELb0ELb1ELb0ELb0ELb0ELb1ELb0ELb0ELb1ELb0ELb0EEENS1_21CollectiveEpilogueFwdINS6_IJSA_NS7_ILi512EEESA_EEES9_SC_SE_Li256ELb0ELb1ELb0ELb0EEENS1_29StaticPersistentTileSchedulerILb0EEEEEEEEEvNT_6ParamsE:
	.zero		3456


//--------------------- .nv.constant0._ZN7cutlass13device_kernelIN5flash11enable_sm90INS1_16FlashAttnFwdSm90INS1_25CollectiveMainloopFwdSm90ILi2EN4cute5tupleIJNS5_1CILi1EEES8_S8_EEENS6_IJNS7_ILi64EEESA_SA_EEELi512ENS_10bfloat16_tEfNS_4arch4Sm90ELb0ELb0ELb1ELb1ELb0ELb0ELb0ELb0ELb0ELb1ELb0ELb0EEENS1_21CollectiveEpilogueFwdINS6_IJSA_NS7_ILi512EEESA_EEES9_SC_SE_Li256ELb1ELb1ELb0ELb0EEENS1_36VarlenDynamicPersistentTileSchedulerILi64ELi64ELi256ELi128ELb0ELb1ELb1ELb0ELb1ELb1EEEEEEEEEvNT_6ParamsE --------------------------
	.section	.nv.constant0._ZN7cutlass13device_kernelIN5flash11enable_sm90INS1_16FlashAttnFwdSm90INS1_25CollectiveMainloopFwdSm90ILi2EN4cute5tupleIJNS5_1CILi1EEES8_S8_EEENS6_IJNS7_ILi64EEESA_SA_EEELi512ENS_10bfloat16_tEfNS_4arch4Sm90ELb0ELb0ELb1ELb1ELb0ELb0ELb0ELb0ELb0ELb1ELb0ELb0EEENS1_21CollectiveEpilogueFwdINS6_IJSA_NS7_ILi512EEESA_EEES9_SC_SE_Li256ELb1ELb1ELb0ELb0EEENS1_36VarlenDynamicPersistentTileSchedulerILi64ELi64ELi256ELi128ELb0ELb1ELb1ELb0ELb1ELb1EEEEEEEEEvNT_6ParamsE,"a",@progbits
	.sectionflags	@""
	.align	4
.nv.constant0._ZN7cutlass13device_kernelIN5flash11enable_sm90INS1_16FlashAttnFwdSm90INS1_25CollectiveMainloopFwdSm90ILi2EN4cute5tupleIJNS5_1CILi1EEES8_S8_EEENS6_IJNS7_ILi64EEESA_SA_EEELi512ENS_10bfloat16_tEfNS_4arch4Sm90ELb0ELb0ELb1ELb1ELb0ELb0ELb0ELb0ELb0ELb1ELb0ELb0EEENS1_21CollectiveEpilogueFwdINS6_IJSA_NS7_ILi512EEESA_EEES9_SC_SE_Li256ELb1ELb1ELb0ELb0EEENS1_36VarlenDynamicPersistentTileSchedulerILi64ELi64ELi256ELi128ELb0ELb1ELb1ELb0ELb1ELb1EEEEEEEEEvNT_6ParamsE:
	.zero		3328


//--------------------- .nv.constant0._ZN7cutlass13device_kernelIN5flash11enable_sm90INS1_16FlashAttnFwdSm90INS1_25CollectiveMainloopFwdSm90ILi2EN4cute5tupleIJNS5_1CILi1EEES8_S8_EEENS6_IJNS7_ILi64EEESA_SA_EEELi512ENS_10bfloat16_tEfNS_4arch4Sm90ELb0ELb0ELb1ELb1ELb0ELb1ELb0ELb0ELb0ELb1ELb0ELb0EEENS1_21CollectiveEpilogueFwdINS6_IJSA_NS7_ILi512EEESA_EEES9_SC_SE_Li256ELb1ELb1ELb0ELb0EEENS1_36VarlenDynamicPersistentTileSchedulerILi64ELi64ELi256ELi128ELb0ELb1ELb1ELb0ELb1ELb1EEEEEEEEEvNT_6ParamsE --------------------------
	.section	.nv.constant0._ZN7cutlass13device_kernelIN5flash11enable_sm90INS1_16FlashAttnFwdSm90INS1_25CollectiveMainloopFwdSm90ILi2EN4cute5tupleIJNS5_1CILi1EEES8_S8_EEENS6_IJNS7_ILi64EEESA_SA_EEELi512ENS_10bfloat16_tEfNS_4arch4Sm90ELb0ELb0ELb1ELb1ELb0ELb1ELb0ELb0ELb0ELb1ELb0ELb0EEENS1_21CollectiveEpilogueFwdINS6_IJSA_NS7_ILi512EEESA_EEES9_SC_SE_Li256ELb1ELb1ELb0ELb0EEENS1_36VarlenDynamicPersistentTileSchedulerILi64ELi64ELi256ELi128ELb0ELb1ELb1ELb0ELb1ELb1EEEEEEEEEvNT_6ParamsE,"a",@progbits
	.sectionflags	@""
	.align	4
.nv.constant0._ZN7cutlass13device_kernelIN5flash11enable_sm90INS1_16FlashAttnFwdSm90INS1_25CollectiveMainloopFwdSm90ILi2EN4cute5tupleIJNS5_1CILi1EEES8_S8_EEENS6_IJNS7_ILi64EEESA_SA_EEELi512ENS_10bfloat16_tEfNS_4arch4Sm90ELb0ELb0ELb1ELb1ELb0ELb1ELb0ELb0ELb0ELb1ELb0ELb0EEENS1_21CollectiveEpilogueFwdINS6_IJSA_NS7_ILi512EEESA_EEES9_SC_SE_Li256ELb1ELb1ELb0ELb0EEENS1_36VarlenDynamicPersistentTileSchedulerILi64ELi64ELi256ELi128ELb0ELb1ELb1ELb0ELb1ELb1EEEEEEEEEvNT_6ParamsE:
	.zero		3328


//--------------------- .nv.constant0._ZN7cutlass13device_kernelIN5flash11enable_sm90INS1_16FlashAttnFwdSm90INS1_25CollectiveMainloopFwdSm90ILi2EN4cute5tupleIJNS5_1CILi1EEES8_S8_EEENS6_IJNS7_ILi64EEESA_SA_EEELi512ENS_10bfloat16_tEfNS_4arch4Sm90ELb0ELb0ELb1ELb1ELb0ELb0ELb1ELb0ELb0ELb1ELb0ELb0EEENS1_21CollectiveEpilogueFwdINS6_IJSA_NS7_ILi512EEESA_EEES9_SC_SE_Li256ELb1ELb1ELb0ELb0EEENS1_36VarlenDynamicPersistentTileSchedulerILi64ELi64ELi256ELi128ELb0ELb1ELb1ELb0ELb1ELb1EEEEEEEEEvNT_6ParamsE --------------------------
	.section	.nv.constant0._ZN7cutlass13device_kernelIN5flash11enable_sm90INS1_16FlashAttnFwdSm90INS1_25CollectiveMainloopFwdSm90ILi2EN4cute5tupleIJNS5_1CILi1EEES8_S8_EEENS6_IJNS7_ILi64EEESA_SA_EEELi512ENS_10bfloat16_tEfNS_4arch4Sm90ELb0ELb0ELb1ELb1ELb0ELb0ELb1ELb0ELb0ELb1ELb0ELb0EEENS1_21CollectiveEpilogueFwdINS6_IJSA_NS7_ILi512EEESA_EEES9_SC_SE_Li256ELb1ELb1ELb0ELb0EEENS1_36VarlenDynamicPersistentTileSchedulerILi64ELi64ELi256ELi128ELb0ELb1ELb1ELb0ELb1ELb1EEEEEEEEEvNT_6ParamsE,"a",@progbits
	.sectionflags	@""
	.align	4
.nv.constant0._ZN7cutlass13device_kernelIN5flash11enable_sm90INS1_16FlashAttnFwdSm90INS1_25CollectiveMainloopFwdSm90ILi2EN4cute5tupleIJNS5_1CILi1EEES8_S8_EEENS6_IJNS7_ILi64EEESA_SA_EEELi512ENS_10bfloat16_tEfNS_4arch4Sm90ELb0ELb0ELb1ELb1ELb0ELb0ELb1ELb0ELb0ELb1ELb0ELb0EEENS1_21CollectiveEpilogueFwdINS6_IJSA_NS7_ILi512EEESA_EEES9_SC_SE_Li256ELb1ELb1ELb0ELb0EEENS1_36VarlenDynamicPersistentTileSchedulerILi64ELi64ELi256ELi128ELb0ELb1ELb1ELb0ELb1ELb1EEEEEEEEEvNT_6ParamsE:
	.zero		3584


//--------------------- .nv.constant0._ZN7cutlass13device_kernelIN5flash11enable_sm90INS1_16FlashAttnFwdSm90INS1_25CollectiveMainloopFwdSm90ILi2EN4cute5tupleIJNS5_1CILi1EEES8_S8_EEENS6_IJNS7_ILi64EEESA_SA_EEELi512ENS_10bfloat16_tEfNS_4arch4Sm90ELb0ELb0ELb1ELb1ELb0ELb1ELb1ELb0ELb0ELb1ELb0ELb0EEENS1_21CollectiveEpilogueFwdINS6_IJSA_NS7_ILi512EEESA_EEES9_SC_SE_Li256ELb1ELb1ELb0ELb0EEENS1_36VarlenDynamicPersistentTileSchedulerILi64ELi64ELi256ELi128ELb0ELb1ELb1ELb0ELb1ELb1EEEEEEEEEvNT_6ParamsE --------------------------
	.section	.nv.constant0._ZN7cutlass13device_kernelIN5flash11enable_sm90INS1_16FlashAttnFwdSm90INS1_25CollectiveMainloopFwdSm90ILi2EN4cute5tupleIJNS5_1CILi1EEES8_S8_EEENS6_IJNS7_ILi64EEESA_SA_EEELi512ENS_10bfloat16_tEfNS_4arch4Sm90ELb0ELb0ELb1ELb1ELb0ELb1ELb1ELb0ELb0ELb1ELb0ELb0EEENS1_21CollectiveEpilogueFwdINS6_IJSA_NS7_ILi512EEESA_EEES9_SC_SE_Li256ELb1ELb1ELb0ELb0EEENS1_36VarlenDynamicPersistentTileSchedulerILi64ELi64ELi256ELi128ELb0ELb1ELb1ELb0ELb1ELb1EEEEEEEEEvNT_6ParamsE,"a",@progbits
	.sectionflags	@""
	.align	4
.nv.constant0._ZN7cutlass13device_kernelIN5flash11enable_sm90INS1_16FlashAttnFwdSm90INS1_25CollectiveMainloopFwdSm90ILi2EN4cute5tupleIJNS5_1CILi1EEES8_S8_EEENS6_IJNS7_ILi64EEESA_SA_EEELi512ENS_10bfloat16_tEfNS_4arch4Sm90ELb0ELb0ELb1ELb1ELb0ELb1ELb1ELb0ELb0ELb1ELb0ELb0EEENS1_21CollectiveEpilogueFwdINS6_IJSA_NS7_ILi512EEESA_EEES9_SC_SE_Li256ELb1ELb1ELb0ELb0EEENS1_36VarlenDynamicPersistentTileSchedulerILi64ELi64ELi256ELi128ELb0ELb1ELb1ELb0ELb1ELb1EEEEEEEEEvNT_6ParamsE:
	.zero		3584


//--------------------- .nv.constant0._ZN7cutlass13device_kernelIN5flash11enable_sm90INS1_16FlashAttnFwdSm90INS1_25CollectiveMainloopFwdSm90ILi2EN4cute5tupleIJNS5_1CILi1EEES8_S8_EEENS6_IJNS7_ILi64EEESA_SA_EEELi512ENS_10bfloat16_tEfNS_4arch4Sm90ELb0ELb1ELb1ELb0ELb0ELb0ELb0ELb0ELb0ELb1ELb0ELb0EEENS1_21CollectiveEpilogueFwdINS6_IJSA_NS7_ILi512EEESA_EEES9_SC_SE_Li256ELb0ELb1ELb0ELb0EEENS1_30DynamicPersistentTileSchedulerILi256ELi128ELb0ELb1ELb1EEEEEEEEEvNT_6ParamsE --------------------------
	.section	.nv.constant0._ZN7cutlass13device_kernelIN5flash11enable_sm90INS1_16FlashAttnFwdSm90INS1_25CollectiveMainloopFwdSm90ILi2EN4cute5tupleIJNS5_1CILi1EEES8_S8_EEENS6_IJNS7_ILi64EEESA_SA_EEELi512ENS_10bfloat16_tEfNS_4arch4Sm90ELb0ELb1ELb1ELb0ELb0ELb0ELb0ELb0ELb0ELb1ELb0ELb0EEENS1_21CollectiveEpilogueFwdINS6_IJSA_NS7_ILi512EEESA_EEES9_SC_SE_Li256ELb0ELb1ELb0ELb0EEENS1_30DynamicPersistentTileSchedulerILi256ELi128ELb0ELb1ELb1EEEEEEEEEvNT_6ParamsE,"a",@progbits
	.sectionflags	@""
	.align	4
.nv.constant0._ZN7cutlass13device_kernelIN5flash11enable_sm90INS1_16FlashAttnFwdSm90INS1_25CollectiveMainloopFwdSm90ILi2EN4cute5tupleIJNS5_1CILi1EEES8_S8_EEENS6_IJNS7_ILi64EEESA_SA_EEELi512ENS_10bfloat16_tEfNS_4arch4Sm90ELb0ELb1ELb1ELb0ELb0ELb0ELb0ELb0ELb0ELb1ELb0ELb0EEENS1_21CollectiveEpilogueFwdINS6_IJSA_NS7_ILi512EEESA_EEES9_SC_SE_Li256ELb0ELb1ELb0ELb0EEENS1_30DynamicPersistentTileSchedulerILi256ELi128ELb0ELb1ELb1EEEEEEEEEvNT_6ParamsE:
	.zero		3328


//--------------------- .nv.constant0._ZN7cutlass13device_kernelIN5flash11enable_sm90INS1_16FlashAttnFwdSm90INS1_25CollectiveMainloopFwdSm90ILi2EN4cute5tupleIJNS5_1CILi1EEES8_S8_EEENS6_IJNS7_ILi64EEESA_SA_EEELi512ENS_10bfloat16_tEfNS_4arch4Sm90ELb0ELb1ELb1ELb0ELb0ELb0ELb1ELb0ELb0ELb1ELb0ELb0EEENS1_21CollectiveEpilogueFwdINS6_IJSA_NS7_ILi512EEESA_EEES9_SC_SE_Li256ELb0ELb1ELb0ELb0EEENS1_30DynamicPersistentTileSchedulerILi256ELi128ELb0ELb1ELb1EEEEEEEEEvNT_6ParamsE --------------------------
	.section	.nv.constant0._ZN7cutlass13device_kernelIN5flash11enable_sm90INS1_16FlashAttnFwdSm90INS1_25CollectiveMainloopFwdSm90ILi2EN4cute5tupleIJNS5_1CILi1EEES8_S8_EEENS6_IJNS7_ILi64EEESA_SA_EEELi512ENS_10bfloat16_tEfNS_4arch4Sm90ELb0ELb1ELb1ELb0ELb0ELb0ELb1ELb0ELb0ELb1ELb0ELb0EEENS1_21CollectiveEpilogueFwdINS6_IJSA_NS7_ILi512EEESA_EEES9_SC_SE_Li256ELb0ELb1ELb0ELb0EEENS1_30DynamicPersistentTileSchedulerILi256ELi128ELb0ELb1ELb1EEEEEEEEEvNT_6ParamsE,"a",@progbits
	.sectionflags	@""
	.align	4
.nv.constant0._ZN7cutlass13device_kernelIN5flash11enable_sm90INS1_16FlashAttnFwdSm90INS1_25CollectiveMainloopFwdSm90ILi2EN4cute5tupleIJNS5_1CILi1EEES8_S8_EEENS6_IJNS7_ILi64EEESA_SA_EEELi512ENS_10bfloat16_tEfNS_4arch4Sm90ELb0ELb1ELb1ELb0ELb0ELb0ELb1ELb0ELb0ELb1ELb0ELb0EEENS1_21CollectiveEpilogueFwdINS6_IJSA_NS7_ILi512EEESA_EEES9_SC_SE_Li256ELb0ELb1ELb0ELb0EEENS1_30DynamicPersistentTileSchedulerILi256ELi128ELb0ELb1ELb1EEEEEEEEEvNT_6ParamsE:
	.zero		3584


//--------------------- .nv.constant0._ZN7cutlass13device_kernelIN5flash11enable_sm90INS1_16FlashAttnFwdSm90INS1_25CollectiveMainloopFwdSm90ILi2EN4cute5tupleIJNS5_1CILi1EEES8_S8_EEENS6_IJNS7_ILi64EEESA_SA_EEELi512ENS_10bfloat16_tEfNS_4arch4Sm90ELb0ELb1ELb1ELb1ELb0ELb0ELb0ELb0ELb0ELb1ELb0ELb0EEENS1_21CollectiveEpilogueFwdINS6_IJSA_NS7_ILi512EEESA_EEES9_SC_SE_Li256ELb1ELb1ELb0ELb0EEENS1_36VarlenDynamicPersistentTileSchedulerILi64ELi64ELi256ELi128ELb0ELb1ELb1ELb1ELb0ELb1EEEEEEEEEvNT_6ParamsE --------------------------
	.section	.nv.constant0._ZN7cutlass13device_kernelIN5flash11enable_sm90INS1_16FlashAttnFwdSm90INS1_25CollectiveMainloopFwdSm90ILi2EN4cute5tupleIJNS5_1CILi1EEES8_S8_EEENS6_IJNS7_ILi64EEESA_SA_EEELi512ENS_10bfloat16_tEfNS_4arch4Sm90ELb0ELb1ELb1ELb1ELb0ELb0ELb0ELb0ELb0ELb1ELb0ELb0EEENS1_21CollectiveEpilogueFwdINS6_IJSA_NS7_ILi512EEESA_EEES9_SC_SE_Li256ELb1ELb1ELb0ELb0EEENS1_36VarlenDynamicPersistentTileSchedulerILi64ELi64ELi256ELi128ELb0ELb1ELb1ELb1ELb0ELb1EEEEEEEEEvNT_6ParamsE,"a",@progbits
	.sectionflags	@""
	.align	4
.nv.constant0._ZN7cutlass13device_kernelIN5flash11enable_sm90INS1_16FlashAttnFwdSm90INS1_25CollectiveMainloopFwdSm90ILi2EN4cute5tupleIJNS5_1CILi1EEES8_S8_EEENS6_IJNS7_ILi64EEESA_SA_EEELi512ENS_10bfloat16_tEfNS_4arch4Sm90ELb0ELb1ELb1ELb1ELb0ELb0ELb0ELb0ELb0ELb1ELb0ELb0EEENS1_21CollectiveEpilogueFwdINS6_IJSA_NS7_ILi512EEESA_EEES9_SC_SE_Li256ELb1ELb1ELb0ELb0EEENS1_36VarlenDynamicPersistentTileSchedulerILi64ELi64ELi256ELi128ELb0ELb1ELb1ELb1ELb0ELb1EEEEEEEEEvNT_6ParamsE:
	.zero		3328


//--------------------- .nv.constant0._ZN7cutlass13device_kernelIN5flash11enable_sm90INS1_16FlashAttnFwdSm90INS1_25CollectiveMainloopFwdSm90ILi2EN4cute5tupleIJNS5_1CILi1EEES8_S8_EEENS6_IJNS7_ILi64EEESA_SA_EEELi512ENS_10bfloat16_tEfNS_4arch4Sm90ELb0ELb1ELb1ELb1ELb0ELb1ELb0ELb0ELb0ELb1ELb0ELb0EEENS1_21CollectiveEpilogueFwdINS6_IJSA_NS7_ILi512EEESA_EEES9_SC_SE_Li256ELb1ELb1ELb0ELb0EEENS1_36VarlenDynamicPersistentTileSchedulerILi64ELi64ELi256ELi128ELb0ELb1ELb1ELb1ELb0ELb1EEEEEEEEEvNT_6ParamsE --------------------------
	.section	.nv.constant0._ZN7cutlass13device_kernelIN5flash11enable_sm90INS1_16FlashAttnFwdSm90INS1_25CollectiveMainloopFwdSm90ILi2EN4cute5tupleIJNS5_1CILi1EEES8_S8_EEENS6_IJNS7_ILi64EEESA_SA_EEELi512ENS_10bfloat16_tEfNS_4arch4Sm90ELb0ELb1ELb1ELb1ELb0ELb1ELb0ELb0ELb0ELb1ELb0ELb0EEENS1_21CollectiveEpilogueFwdINS6_IJSA_NS7_ILi512EEESA_EEES9_SC_SE_Li256ELb1ELb1ELb0ELb0EEENS1_36VarlenDynamicPersistentTileSchedulerILi64ELi64ELi256ELi128ELb0ELb1ELb1ELb1ELb0ELb1EEEEEEEEEvNT_6ParamsE,"a",@progbits
	.sectionflags	@""
	.align	4
.nv.constant0._ZN7cutlass13device_kernelIN5flash11enable_sm90INS1_16FlashAttnFwdSm90INS1_25CollectiveMainloopFwdSm90ILi2EN4cute5tupleIJNS5_1CILi1EEES8_S8_EEENS6_IJNS7_ILi64EEESA_SA_EEELi512ENS_10bfloat16_tEfNS_4arch4Sm90ELb0ELb1ELb1ELb1ELb0ELb1ELb0ELb0ELb0ELb1ELb0ELb0EEENS1_21CollectiveEpilogueFwdINS6_IJSA_NS7_ILi512EEESA_EEES9_SC_SE_Li256ELb1ELb1ELb0ELb0EEENS1_36VarlenDynamicPersistentTileSchedulerILi64ELi64ELi256ELi128ELb0ELb1ELb1ELb1ELb0ELb1EEEEEEEEEvNT_6ParamsE:
	.zero		3328


//--------------------- .nv.constant0._ZN7cutlass13device_kernelIN5flash11enable_sm90INS1_16FlashAttnFwdSm90INS1_25CollectiveMainloopFwdSm90ILi2EN4cute5tupleIJNS5_1CILi1EEES8_S8_EEENS6_IJNS7_ILi64EEESA_SA_EEELi512ENS_10bfloat16_tEfNS_4arch4Sm90ELb0ELb1ELb1ELb1ELb0ELb0ELb1ELb0ELb0ELb1ELb0ELb0EEENS1_21CollectiveEpilogueFwdINS6_IJSA_NS7_ILi512EEESA_EEES9_SC_SE_Li256ELb1ELb1ELb0ELb0EEENS1_36VarlenDynamicPersistentTileSchedulerILi64ELi64ELi256ELi128ELb0ELb1ELb1ELb1ELb0ELb1EEEEEEEEEvNT_6ParamsE --------------------------
	.section	.nv.constant0._ZN7cutlass13device_kernelIN5flash11enable_sm90INS1_16FlashAttnFwdSm90INS1_25CollectiveMainloopFwdSm90ILi2EN4cute5tupleIJNS5_1CILi1EEES8_S8_EEENS6_IJNS7_ILi64EEESA_SA_EEELi512ENS_10bfloat16_tEfNS_4arch4Sm90ELb0ELb1ELb1ELb1ELb0ELb0ELb1ELb0ELb0ELb1ELb0ELb0EEENS1_21CollectiveEpilogueFwdINS6_IJSA_NS7_ILi512EEESA_EEES9_SC_SE_Li256ELb1ELb1ELb0ELb0EEENS1_36VarlenDynamicPersistentTileSchedulerILi64ELi64ELi256ELi128ELb0ELb1ELb1ELb1ELb0ELb1EEEEEEEEEvNT_6ParamsE,"a",@progbits
	.sectionflags	@""
	.align	4
.nv.constant0._ZN7cutlass13device_kernelIN5flash11enable_sm90INS1_16FlashAttnFwdSm90INS1_25CollectiveMainloopFwdSm90ILi2EN4cute5tupleIJNS5_1CILi1EEES8_S8_EEENS6_IJNS7_ILi64EEESA_SA_EEELi512ENS_10bfloat16_tEfNS_4arch4Sm90ELb0ELb1ELb1ELb1ELb0ELb0ELb1ELb0ELb0ELb1ELb0ELb0EEENS1_21CollectiveEpilogueFwdINS6_IJSA_NS7_ILi512EEESA_EEES9_SC_SE_Li256ELb1ELb1ELb0ELb0EEENS1_36VarlenDynamicPersistentTileSchedulerILi64ELi64ELi256ELi128ELb0ELb1ELb1ELb1ELb0ELb1EEEEEEEEEvNT_6ParamsE:
	.zero		3584


//--------------------- .nv.constant0._ZN7cutlass13device_kernelIN5flash11enable_sm90INS1_16FlashAttnFwdSm90INS1_25CollectiveMainloopFwdSm90ILi2EN4cute5tupleIJNS5_1CILi1EEES8_S8_EEENS6_IJNS7_ILi64EEESA_SA_EEELi512ENS_10bfloat16_tEfNS_4arch4Sm90ELb0ELb1ELb1ELb1ELb0ELb1ELb1ELb0ELb0ELb1ELb0ELb0EEENS1_21CollectiveEpilogueFwdINS6_IJSA_NS7_ILi512EEESA_EEES9_SC_SE_Li256ELb1ELb1ELb0ELb0EEENS1_36VarlenDynamicPersistentTileSchedulerILi64ELi64ELi256ELi128ELb0ELb1ELb1ELb1ELb0ELb1EEEEEEEEEvNT_6ParamsE --------------------------
	.section	.nv.constant0._ZN7cutlass13device_kernelIN5flash11enable_sm90INS1_16FlashAttnFwdSm90INS1_25CollectiveMainloopFwdSm90ILi2EN4cute5tupleIJNS5_1CILi1EEES8_S8_EEENS6_IJNS7_ILi64EEESA_SA_EEELi512ENS_10bfloat16_tEfNS_4arch4Sm90ELb0ELb1ELb1ELb1ELb0ELb1ELb1ELb0ELb0ELb1ELb0ELb0EEENS1_21CollectiveEpilogueFwdINS6_IJSA_NS7_ILi512EEESA_EEES9_SC_SE_Li256ELb1ELb1ELb0ELb0EEENS1_36VarlenDynamicPersistentTileSchedulerILi64ELi64ELi256ELi128ELb0ELb1ELb1ELb1ELb0ELb1EEEEEEEEEvNT_6ParamsE,"a",@progbits
	.sectionflags	@""
	.align	4
.nv.constant0._ZN7cutlass13device_kernelIN5flash11enable_sm90INS1_16FlashAttnFwdSm90INS1_25CollectiveMainloopFwdSm90ILi2EN4cute5tupleIJNS5_1CILi1EEES8_S8_EEENS6_IJNS7_ILi64EEESA_SA_EEELi512ENS_10bfloat16_tEfNS_4arch4Sm90ELb0ELb1ELb1ELb1ELb0ELb1ELb1ELb0ELb0ELb1ELb0ELb0EEENS1_21CollectiveEpilogueFwdINS6_IJSA_NS7_ILi512EEESA_EEES9_SC_SE_Li256ELb1ELb1ELb0ELb0EEENS1_36VarlenDynamicPersistentTileSchedulerILi64ELi64ELi256ELi128ELb0ELb1ELb1ELb1ELb0ELb1EEEEEEEEEvNT_6ParamsE:
	.zero		3584


//--------------------- .nv.constant0._ZN7cutlass13device_kernelIN5flash11enable_sm90INS1_16FlashAttnFwdSm90INS1_25CollectiveMainloopFwdSm90ILi2EN4cute5tupleIJNS5_1CILi1EEES8_S8_EEENS6_IJNS7_ILi64EEESA_SA_EEELi512ENS_10bfloat16_tEfNS_4arch4Sm90ELb1ELb0ELb1ELb0ELb0ELb0ELb0ELb0ELb0ELb1ELb0ELb0EEENS1_21CollectiveEpilogueFwdINS6_IJSA_NS7_ILi512EEESA_EEES9_SC_SE_Li256ELb0ELb1ELb0ELb0EEENS1_30DynamicPersistentTileSchedulerILi256ELi128ELb0ELb1ELb1EEEEEEEEEvNT_6ParamsE --------------------------
	.section	.nv.constant0._ZN7cutlass13device_kernelIN5flash11enable_sm90INS1_16FlashAttnFwdSm90INS1_25CollectiveMainloopFwdSm90ILi2EN4cute5tupleIJNS5_1CILi1EEES8_S8_EEENS6_IJNS7_ILi64EEESA_SA_EEELi512ENS_10bfloat16_tEfNS_4arch4Sm90ELb1ELb0ELb1ELb0ELb0ELb0ELb0ELb0ELb0ELb1ELb0ELb0EEENS1_21CollectiveEpilogueFwdINS6_IJSA_NS7_ILi512EEESA_EEES9_SC_SE_Li256ELb0ELb1ELb0ELb0EEENS1_30DynamicPersistentTileSchedulerILi256ELi128ELb0ELb1ELb1EEEEEEEEEvNT_6ParamsE,"a",@progbits
	.sectionflags	@""
	.align	4
.nv.constant0._ZN7cutlass13device_kernelIN5flash11enable_sm90INS1_16FlashAttnFwdSm90INS1_25CollectiveMainloopFwdSm90ILi2EN4cute5tupleIJNS5_1CILi1EEES8_S8_EEENS6_IJNS7_ILi64EEESA_SA_EEELi512ENS_10bfloat16_tEfNS_4arch4Sm90ELb1ELb0ELb1ELb0ELb0ELb0ELb0ELb0ELb0ELb1ELb0ELb0EEENS1_21CollectiveEpilogueFwdINS6_IJSA_NS7_ILi512EEESA_EEES9_SC_SE_Li256ELb0ELb1ELb0ELb0EEENS1_30DynamicPersistentTileSchedulerILi256ELi128ELb0ELb1ELb1EEEEEEEEEvNT_6ParamsE:
	.zero		3328


//--------------------- .nv.constant0._ZN7cutlass13device_kernelIN5flash11enable_sm90INS1_16FlashAttnFwdSm90INS1_25CollectiveMainloopFwdSm90ILi2EN4cute5tupleIJNS5_1CILi1EEES8_S8_EEENS6_IJNS7_ILi64EEESA_SA_EEELi512ENS_10bfloat16_tEfNS_4arch4Sm90ELb1ELb0ELb1ELb0ELb0ELb0ELb1ELb0ELb0ELb1ELb0ELb0EEENS1_21CollectiveEpilogueFwdINS6_IJSA_NS7_ILi512EEESA_EEES9_SC_SE_Li256ELb0ELb1ELb0ELb0EEENS1_30DynamicPersistentTileSchedulerILi256ELi128ELb0ELb1ELb1EEEEEEEEEvNT_6ParamsE --------------------------
	.section	.nv.constant0._ZN7cutlass13device_kernelIN5flash11enable_sm90INS1_16FlashAttnFwdSm90INS1_25CollectiveMainloopFwdSm90ILi2EN4cute5tupleIJNS5_1CILi1EEES8_S8_EEENS6_IJNS7_ILi64EEESA_SA_EEELi512ENS_10bfloat16_tEfNS_4arch4Sm90ELb1ELb0ELb1ELb0ELb0ELb0ELb1ELb0ELb0ELb1ELb0ELb0EEENS1_21CollectiveEpilogueFwdINS6_IJSA_NS7_ILi512EEESA_EEES9_SC_SE_Li256ELb0ELb1ELb0ELb0EEENS1_30DynamicPersistentTileSchedulerILi256ELi128ELb0ELb1ELb1EEEEEEEEEvNT_6ParamsE,"a",@progbits
	.sectionflags	@""
	.align	4
.nv.constant0._ZN7cutlass13device_kernelIN5flash11enable_sm90INS1_16FlashAttnFwdSm90INS1_25CollectiveMainloopFwdSm90ILi2EN4cute5tupleIJNS5_1CILi1EEES8_S8_EEENS6_IJNS7_ILi64EEESA_SA_EEELi512ENS_10bfloat16_tEfNS_4arch4Sm90ELb1ELb0ELb1ELb0ELb0ELb0ELb1ELb0ELb0ELb1ELb0ELb0EEENS1_21CollectiveEpilogueFwdINS6_IJSA_NS7_ILi512EEESA_EEES9_SC_SE_Li256ELb0ELb1ELb0ELb0EEENS1_30DynamicPersistentTileSchedulerILi256ELi128ELb0ELb1ELb1EEEEEEEEEvNT_6ParamsE:
	.zero		3584


//--------------------- .nv.constant0._ZN7cutlass13device_kernelIN5flash11enable_sm90INS1_16FlashAttnFwdSm90INS1_25CollectiveMainloopFwdSm90ILi2EN4cute5tupleIJNS5_1CILi1EEES8_S8_EEENS6_IJNS7_ILi64EEESA_SA_EEELi512ENS_10bfloat16_tEfNS_4arch4Sm90ELb1ELb0ELb1ELb1ELb0ELb0ELb0ELb0ELb0ELb1ELb0ELb0EEENS1_21CollectiveEpilogueFwdINS6_IJSA_NS7_ILi512EEESA_EEES9_SC_SE_Li256ELb1ELb1ELb0ELb0EEENS1_36VarlenDynamicPersistentTileSchedulerILi64ELi64ELi256ELi128ELb0ELb1ELb1ELb1ELb1ELb1EEEEEEEEEvNT_6ParamsE --------------------------
	.section	.nv.constant0._ZN7cutlass13device_kernelIN5flash11enable_sm90INS1_16FlashAttnFwdSm90INS1_25CollectiveMainloopFwdSm90ILi2EN4cute5tupleIJNS5_1CILi1EEES8_S8_EEENS6_IJNS7_ILi64EEESA_SA_EEELi512ENS_10bfloat16_tEfNS_4arch4Sm90ELb1ELb0ELb1ELb1ELb0ELb0ELb0ELb0ELb0ELb1ELb0ELb0EEENS1_21CollectiveEpilogueFwdINS6_IJSA_NS7_ILi512EEESA_EEES9_SC_SE_Li256ELb1ELb1ELb0ELb0EEENS1_36VarlenDynamicPersistentTileSchedulerILi64ELi64ELi256ELi128ELb0ELb1ELb1ELb1ELb1ELb1EEEEEEEEEvNT_6ParamsE,"a",@progbits
	.sectionflags	@""
	.align	4
.nv.constant0._ZN7cutlass13device_kernelIN5flash11enable_sm90INS1_16FlashAttnFwdSm90INS1_25CollectiveMainloopFwdSm90ILi2EN4cute5tupleIJNS5_1CILi1EEES8_S8_EEENS6_IJNS7_ILi64EEESA_SA_EEELi512ENS_10bfloat16_tEfNS_4arch4Sm90ELb1ELb0ELb1ELb1ELb0ELb0ELb0ELb0ELb0ELb1ELb0ELb0EEENS1_21CollectiveEpilogueFwdINS6_IJSA_NS7_ILi512EEESA_EEES9_SC_SE_Li256ELb1ELb1ELb0ELb0EEENS1_36VarlenDynamicPersistentTileSchedulerILi64ELi64ELi256ELi128ELb0ELb1ELb1ELb1ELb1ELb1EEEEEEEEEvNT_6ParamsE:
	.zero		3328


//--------------------- .nv.constant0._ZN7cutlass13device_kernelIN5flash11enable_sm90INS1_16FlashAttnFwdSm90INS1_25CollectiveMainloopFwdSm90ILi2EN4cute5tupleIJNS5_1CILi1EEES8_S8_EEENS6_IJNS7_ILi64EEESA_SA_EEELi512ENS_10bfloat16_tEfNS_4arch4Sm90ELb1ELb0ELb1ELb1ELb0ELb1ELb0ELb0ELb0ELb1ELb0ELb0EEENS1_21CollectiveEpilogueFwdINS6_IJSA_NS7_ILi512EEESA_EEES9_SC_SE_Li256ELb1ELb1ELb0ELb0EEENS1_36VarlenDynamicPersistentTileSchedulerILi64ELi64ELi256ELi128ELb0ELb1ELb1ELb1ELb1ELb1EEEEEEEEEvNT_6ParamsE --------------------------
	.section	.nv.constant0._ZN7cutlass13device_kernelIN5flash11enable_sm90INS1_16FlashAttnFwdSm90INS1_25CollectiveMainloopFwdSm90ILi2EN4cute5tupleIJNS5_1CILi1EEES8_S8_EEENS6_IJNS7_ILi64EEESA_SA_EEELi512ENS_10bfloat16_tEfNS_4arch4Sm90ELb1ELb0ELb1ELb1ELb0ELb1ELb0ELb0ELb0ELb1ELb0ELb0EEENS1_21CollectiveEpilogueFwdINS6_IJSA_NS7_ILi512EEESA_EEES9_SC_SE_Li256ELb1ELb1ELb0ELb0EEENS1_36VarlenDynamicPersistentTileSchedulerILi64ELi64ELi256ELi128ELb0ELb1ELb1ELb1ELb1ELb1EEEEEEEEEvNT_6ParamsE,"a",@progbits
	.sectionflags	@""
	.align	4
.nv.constant0._ZN7cutlass13device_kernelIN5flash11enable_sm90INS1_16FlashAttnFwdSm90INS1_25CollectiveMainloopFwdSm90ILi2EN4cute5tupleIJNS5_1CILi1EEES8_S8_EEENS6_IJNS7_ILi64EEESA_SA_EEELi512ENS_10bfloat16_tEfNS_4arch4Sm90ELb1ELb0ELb1ELb1ELb0ELb1ELb0ELb0ELb0ELb1ELb0ELb0EEENS1_21CollectiveEpilogueFwdINS6_IJSA_NS7_ILi512EEESA_EEES9_SC_SE_Li256ELb1ELb1ELb0ELb0EEENS1_36VarlenDynamicPersistentTileSchedulerILi64ELi64ELi256ELi128ELb0ELb1ELb1ELb1ELb1ELb1EEEEEEEEEvNT_6ParamsE:
	.zero		3328


//--------------------- .nv.constant0._ZN7cutlass13device_kernelIN5flash11enable_sm90INS1_16FlashAttnFwdSm90INS1_25CollectiveMainloopFwdSm90ILi2EN4cute5tupleIJNS5_1CILi1EEES8_S8_EEENS6_IJNS7_ILi64EEESA_SA_EEELi512ENS_10bfloat16_tEfNS_4arch4Sm90ELb1ELb0ELb1ELb1ELb0ELb0ELb1ELb0ELb0ELb1ELb0ELb0EEENS1_21CollectiveEpilogueFwdINS6_IJSA_NS7_ILi512EEESA_EEES9_SC_SE_Li256ELb1ELb1ELb0ELb0EEENS1_36VarlenDynamicPersistentTileSchedulerILi64ELi64ELi256ELi128ELb0ELb1ELb1ELb1ELb1ELb1EEEEEEEEEvNT_6ParamsE --------------------------
	.section	.nv.constant0._ZN7cutlass13device_kernelIN5flash11enable_sm90INS1_16FlashAttnFwdSm90INS1_25CollectiveMainloopFwdSm90ILi2EN4cute5tupleIJNS5_1CILi1EEES8_S8_EEENS6_IJNS7_ILi64EEESA_SA_EEELi512ENS_10bfloat16_tEfNS_4arch4Sm90ELb1ELb0ELb1ELb1ELb0ELb0ELb1ELb0ELb0ELb1ELb0ELb0EEENS1_21CollectiveEpilogueFwdINS6_IJSA_NS7_ILi512EEESA_EEES9_SC_SE_Li256ELb1ELb1ELb0ELb0EEENS1_36VarlenDynamicPersistentTileSchedulerILi64ELi64ELi256ELi128ELb0ELb1ELb1ELb1ELb1ELb1EEEEEEEEEvNT_6ParamsE,"a",@progbits
	.sectionflags	@""
	.align	4
.nv.constant0._ZN7cutlass13device_kernelIN5flash11enable_sm90INS1_16FlashAttnFwdSm90INS1_25CollectiveMainloopFwdSm90ILi2EN4cute5tupleIJNS5_1CILi1EEES8_S8_EEENS6_IJNS7_ILi64EEESA_SA_EEELi512ENS_10bfloat16_tEfNS_4arch4Sm90ELb1ELb0ELb1ELb1ELb0ELb0ELb1ELb0ELb0ELb1ELb0ELb0EEENS1_21CollectiveEpilogueFwdINS6_IJSA_NS7_ILi512EEESA_EEES9_SC_SE_Li256ELb1ELb1ELb0ELb0EEENS1_36VarlenDynamicPersistentTileSchedulerILi64ELi64ELi256ELi128ELb0ELb1ELb1ELb1ELb1ELb1EEEEEEEEEvNT_6ParamsE:
	.zero		3584


//--------------------- .nv.constant0._ZN7cutlass13device_kernelIN5flash11enable_sm90INS1_16FlashAttnFwdSm90INS1_25CollectiveMainloopFwdSm90ILi2EN4cute5tupleIJNS5_1CILi1EEES8_S8_EEENS6_IJNS7_ILi64EEESA_SA_EEELi512ENS_10bfloat16_tEfNS_4arch4Sm90ELb1ELb0ELb1ELb1ELb0ELb1ELb1ELb0ELb0ELb1ELb0ELb0EEENS1_21CollectiveEpilogueFwdINS6_IJSA_NS7_ILi512EEESA_EEES9_SC_SE_Li256ELb1ELb1ELb0ELb0EEENS1_36VarlenDynamicPersistentTileSchedulerILi64ELi64ELi256ELi128ELb0ELb1ELb1ELb1ELb1ELb1EEEEEEEEEvNT_6ParamsE --------------------------
	.section	.nv.constant0._ZN7cutlass13device_kernelIN5flash11enable_sm90INS1_16FlashAttnFwdSm90INS1_25CollectiveMainloopFwdSm90ILi2EN4cute5tupleIJNS5_1CILi1EEES8_S8_EEENS6_IJNS7_ILi64EEESA_SA_EEELi512ENS_10bfloat16_tEfNS_4arch4Sm90ELb1ELb0ELb1ELb1ELb0ELb1ELb1ELb0ELb0ELb1ELb0ELb0EEENS1_21CollectiveEpilogueFwdINS6_IJSA_NS7_ILi512EEESA_EEES9_SC_SE_Li256ELb1ELb1ELb0ELb0EEENS1_36VarlenDynamicPersistentTileSchedulerILi64ELi64ELi256ELi128ELb0ELb1ELb1ELb1ELb1ELb1EEEEEEEEEvNT_6ParamsE,"a",@progbits
	.sectionflags	@""
	.align	4
.nv.constant0._ZN7cutlass13device_kernelIN5flash11enable_sm90INS1_16FlashAttnFwdSm90INS1_25CollectiveMainloopFwdSm90ILi2EN4cute5tupleIJNS5_1CILi1EEES8_S8_EEENS6_IJNS7_ILi64EEESA_SA_EEELi512ENS_10bfloat16_tEfNS_4arch4Sm90ELb1ELb0ELb1ELb1ELb0ELb1ELb1ELb0ELb0ELb1ELb0ELb0EEENS1_21CollectiveEpilogueFwdINS6_IJSA_NS7_ILi512EEESA_EEES9_SC_SE_Li256ELb1ELb1ELb0ELb0EEENS1_36VarlenDynamicPersistentTileSchedulerILi64ELi64ELi256ELi128ELb0ELb1ELb1ELb1ELb1ELb1EEEEEEEEEvNT_6ParamsE:
	.zero		3584


//--------------------- SYMBOLS --------------------------

	.type		.nv.reservedSmem.offset0,@object
	.size		.nv.reservedSmem.offset0,0x4
	.type		__assertfail,@function
